//
// Generated by NVIDIA NVVM Compiler
//
// Compiler Build ID: CL-36424714
// Cuda compilation tools, release 13.0, V13.0.88
// Based on NVVM 20.0.0
//

.version 9.0
.target sm_100
.address_size 64


.func  (.param .b64 func_retval0) _Z4thalPcPiiiiiiPdS1_iS0_(
	.param .b64 _Z4thalPcPiiiiiiPdS1_iS0__param_0,
	.param .b64 _Z4thalPcPiiiiiiPdS1_iS0__param_1,
	.param .b32 _Z4thalPcPiiiiiiPdS1_iS0__param_2,
	.param .b32 _Z4thalPcPiiiiiiPdS1_iS0__param_3,
	.param .b32 _Z4thalPcPiiiiiiPdS1_iS0__param_4,
	.param .b32 _Z4thalPcPiiiiiiPdS1_iS0__param_5,
	.param .b32 _Z4thalPcPiiiiiiPdS1_iS0__param_6,
	.param .b64 _Z4thalPcPiiiiiiPdS1_iS0__param_7,
	.param .b64 _Z4thalPcPiiiiiiPdS1_iS0__param_8,
	.param .b32 _Z4thalPcPiiiiiiPdS1_iS0__param_9,
	.param .b64 _Z4thalPcPiiiiiiPdS1_iS0__param_10
)
{
	.local .align 1 .b8 	__local_depot0[54];
	.reg .b64 	%SP;
	.reg .b64 	%SPL;
	.reg .pred 	%p<635>;
	.reg .b16 	%rs<365>;
	.reg .b32 	%r<1074>;
	.reg .b64 	%rd<450>;
	.reg .b64 	%fd<1009>;

	mov.u64 	%SPL, __local_depot0;
	ld.param.u64 	%rd82, [_Z4thalPcPiiiiiiPdS1_iS0__param_0];
	ld.param.u64 	%rd83, [_Z4thalPcPiiiiiiPdS1_iS0__param_1];
	ld.param.u32 	%r314, [_Z4thalPcPiiiiiiPdS1_iS0__param_2];
	ld.param.u32 	%r309, [_Z4thalPcPiiiiiiPdS1_iS0__param_3];
	ld.param.u32 	%r310, [_Z4thalPcPiiiiiiPdS1_iS0__param_4];
	ld.param.u32 	%r311, [_Z4thalPcPiiiiiiPdS1_iS0__param_5];
	ld.param.u64 	%rd84, [_Z4thalPcPiiiiiiPdS1_iS0__param_7];
	ld.param.u64 	%rd85, [_Z4thalPcPiiiiiiPdS1_iS0__param_8];
	ld.param.u64 	%rd86, [_Z4thalPcPiiiiiiPdS1_iS0__param_10];
	cvta.to.global.u64 	%rd1, %rd86;
	cvta.to.global.u64 	%rd2, %rd84;
	cvta.to.global.u64 	%rd3, %rd85;
	cvta.to.global.u64 	%rd4, %rd82;
	cvta.to.global.u64 	%rd5, %rd83;
	add.u64 	%rd6, %SPL, 0;
	add.u64 	%rd7, %SPL, 27;
	shl.b32 	%r315, %r314, 2;
	mul.wide.s32 	%rd89, %r315, 4;
	add.s64 	%rd90, %rd5, %rd89;
	ld.global.u32 	%r1, [%rd90];
	ld.global.u32 	%r2, [%rd90+4];
	and.b32  	%r316, %r2, -2147483647;
	setp.eq.s32 	%p3, %r316, 1;
	@%p3 bra 	$L__BB0_29;
	setp.lt.s32 	%p4, %r2, 2;
	@%p4 bra 	$L__BB0_11;
	add.s32 	%r3, %r2, %r1;
	shr.u32 	%r318, %r2, 31;
	add.s32 	%r319, %r2, %r318;
	shr.s32 	%r4, %r319, 1;
	mov.b32 	%r950, 0;
$L__BB0_3:
	add.s32 	%r320, %r950, %r1;
	cvt.s64.s32 	%rd91, %r320;
	add.s64 	%rd92, %rd4, %rd91;
	ld.global.u8 	%rs1, [%rd92];
	setp.ne.s16 	%p5, %rs1, 65;
	not.b32 	%r321, %r950;
	add.s32 	%r322, %r3, %r321;
	cvt.s64.s32 	%rd93, %r322;
	add.s64 	%rd94, %rd4, %rd93;
	ld.global.u8 	%rs2, [%rd94];
	@%p5 bra 	$L__BB0_5;
	setp.ne.s16 	%p6, %rs2, 84;
	@%p6 bra 	$L__BB0_29;
$L__BB0_5:
	setp.ne.s16 	%p7, %rs1, 84;
	@%p7 bra 	$L__BB0_7;
	setp.ne.s16 	%p8, %rs2, 65;
	@%p8 bra 	$L__BB0_29;
$L__BB0_7:
	setp.eq.s16 	%p9, %rs1, 84;
	setp.eq.s16 	%p10, %rs1, 65;
	setp.ne.s16 	%p11, %rs2, 65;
	or.pred  	%p12, %p11, %p9;
	setp.ne.s16 	%p13, %rs2, 84;
	or.pred  	%p14, %p13, %p10;
	and.pred  	%p15, %p12, %p14;
	not.pred 	%p16, %p15;
	@%p16 bra 	$L__BB0_29;
	setp.eq.s16 	%p17, %rs1, 67;
	setp.ne.s16 	%p18, %rs2, 71;
	and.pred  	%p19, %p18, %p17;
	@%p19 bra 	$L__BB0_29;
	setp.ne.s16 	%p20, %rs2, 71;
	setp.eq.s16 	%p21, %rs1, 67;
	setp.eq.s16 	%p22, %rs1, 71;
	setp.ne.s16 	%p23, %rs2, 67;
	xor.pred  	%p24, %p22, %p23;
	or.pred  	%p25, %p20, %p21;
	and.pred  	%p26, %p24, %p25;
	not.pred 	%p27, %p26;
	@%p27 bra 	$L__BB0_29;
	add.s32 	%r950, %r950, 1;
	setp.ne.s32 	%p28, %r950, %r4;
	@%p28 bra 	$L__BB0_3;
$L__BB0_11:
	shl.b32 	%r323, %r309, 2;
	mul.wide.s32 	%rd95, %r323, 4;
	add.s64 	%rd96, %rd5, %rd95;
	ld.global.u32 	%r7, [%rd96];
	ld.global.u32 	%r8, [%rd96+4];
	and.b32  	%r324, %r8, -2147483647;
	setp.eq.s32 	%p29, %r324, 1;
	@%p29 bra 	$L__BB0_29;
	setp.lt.s32 	%p30, %r8, 2;
	@%p30 bra 	$L__BB0_22;
	add.s32 	%r9, %r8, %r7;
	shr.u32 	%r326, %r8, 31;
	add.s32 	%r327, %r8, %r326;
	shr.s32 	%r10, %r327, 1;
	mov.b32 	%r951, 0;
$L__BB0_14:
	add.s32 	%r328, %r951, %r7;
	cvt.s64.s32 	%rd97, %r328;
	add.s64 	%rd98, %rd4, %rd97;
	ld.global.u8 	%rs3, [%rd98];
	setp.ne.s16 	%p31, %rs3, 65;
	not.b32 	%r329, %r951;
	add.s32 	%r330, %r9, %r329;
	cvt.s64.s32 	%rd99, %r330;
	add.s64 	%rd100, %rd4, %rd99;
	ld.global.u8 	%rs4, [%rd100];
	@%p31 bra 	$L__BB0_16;
	setp.ne.s16 	%p32, %rs4, 84;
	@%p32 bra 	$L__BB0_29;
$L__BB0_16:
	setp.ne.s16 	%p33, %rs3, 84;
	@%p33 bra 	$L__BB0_18;
	setp.ne.s16 	%p34, %rs4, 65;
	@%p34 bra 	$L__BB0_29;
$L__BB0_18:
	setp.eq.s16 	%p35, %rs3, 84;
	setp.eq.s16 	%p36, %rs3, 65;
	setp.ne.s16 	%p37, %rs4, 65;
	or.pred  	%p38, %p37, %p35;
	setp.ne.s16 	%p39, %rs4, 84;
	or.pred  	%p40, %p39, %p36;
	and.pred  	%p41, %p38, %p40;
	not.pred 	%p42, %p41;
	@%p42 bra 	$L__BB0_29;
	setp.eq.s16 	%p43, %rs3, 67;
	setp.ne.s16 	%p44, %rs4, 71;
	and.pred  	%p45, %p44, %p43;
	@%p45 bra 	$L__BB0_29;
	setp.ne.s16 	%p46, %rs4, 71;
	setp.eq.s16 	%p47, %rs3, 67;
	setp.eq.s16 	%p48, %rs3, 71;
	setp.ne.s16 	%p49, %rs4, 67;
	xor.pred  	%p50, %p48, %p49;
	or.pred  	%p51, %p46, %p47;
	and.pred  	%p52, %p50, %p51;
	not.pred 	%p53, %p52;
	@%p53 bra 	$L__BB0_29;
	add.s32 	%r951, %r951, 1;
	setp.ne.s32 	%p54, %r951, %r10;
	@%p54 bra 	$L__BB0_14;
$L__BB0_22:
	mov.f64 	%fd902, 0d3E6466AE23AE1ED1;
	{
	.reg .b32 %temp; 
	mov.b64 	{%temp, %r952}, %fd902;
	}
	{
	.reg .b32 %temp; 
	mov.b64 	{%r953, %temp}, %fd902;
	}
	setp.gt.s32 	%p55, %r952, 1048575;
	mov.b32 	%r954, -1023;
	@%p55 bra 	$L__BB0_24;
	mov.f64 	%fd902, 0d41C466AE23AE1ED1;
	{
	.reg .b32 %temp; 
	mov.b64 	{%temp, %r952}, %fd902;
	}
	{
	.reg .b32 %temp; 
	mov.b64 	{%r953, %temp}, %fd902;
	}
	mov.b32 	%r954, -1077;
$L__BB0_24:
	add.s32 	%r333, %r952, -1;
	setp.gt.u32 	%p56, %r333, 2146435070;
	@%p56 bra 	$L__BB0_28;
	shr.u32 	%r336, %r952, 20;
	add.s32 	%r955, %r954, %r336;
	and.b32  	%r337, %r952, 1048575;
	or.b32  	%r338, %r337, 1072693248;
	mov.b64 	%fd903, {%r953, %r338};
	setp.lt.u32 	%p58, %r338, 1073127583;
	@%p58 bra 	$L__BB0_27;
	{
	.reg .b32 %temp; 
	mov.b64 	{%r339, %temp}, %fd903;
	}
	{
	.reg .b32 %temp; 
	mov.b64 	{%temp, %r340}, %fd903;
	}
	add.s32 	%r341, %r340, -1048576;
	mov.b64 	%fd903, {%r339, %r341};
	add.s32 	%r955, %r955, 1;
$L__BB0_27:
	add.f64 	%fd313, %fd903, 0dBFF0000000000000;
	add.f64 	%fd314, %fd903, 0d3FF0000000000000;
	rcp.approx.ftz.f64 	%fd315, %fd314;
	neg.f64 	%fd316, %fd314;
	fma.rn.f64 	%fd317, %fd316, %fd315, 0d3FF0000000000000;
	fma.rn.f64 	%fd318, %fd317, %fd317, %fd317;
	fma.rn.f64 	%fd319, %fd318, %fd315, %fd315;
	mul.f64 	%fd320, %fd313, %fd319;
	fma.rn.f64 	%fd321, %fd313, %fd319, %fd320;
	mul.f64 	%fd322, %fd321, %fd321;
	fma.rn.f64 	%fd323, %fd322, 0d3EB1380B3AE80F1E, 0d3ED0EE258B7A8B04;
	fma.rn.f64 	%fd324, %fd323, %fd322, 0d3EF3B2669F02676F;
	fma.rn.f64 	%fd325, %fd324, %fd322, 0d3F1745CBA9AB0956;
	fma.rn.f64 	%fd326, %fd325, %fd322, 0d3F3C71C72D1B5154;
	fma.rn.f64 	%fd327, %fd326, %fd322, 0d3F624924923BE72D;
	fma.rn.f64 	%fd328, %fd327, %fd322, 0d3F8999999999A3C4;
	fma.rn.f64 	%fd329, %fd328, %fd322, 0d3FB5555555555554;
	sub.f64 	%fd330, %fd313, %fd321;
	add.f64 	%fd331, %fd330, %fd330;
	neg.f64 	%fd332, %fd321;
	fma.rn.f64 	%fd333, %fd332, %fd313, %fd331;
	mul.f64 	%fd334, %fd319, %fd333;
	mul.f64 	%fd335, %fd322, %fd329;
	fma.rn.f64 	%fd336, %fd335, %fd321, %fd334;
	xor.b32  	%r342, %r955, -2147483648;
	mov.b32 	%r343, 1127219200;
	mov.b64 	%fd337, {%r342, %r343};
	mov.b32 	%r344, -2147483648;
	mov.b64 	%fd338, {%r344, %r343};
	sub.f64 	%fd339, %fd337, %fd338;
	fma.rn.f64 	%fd340, %fd339, 0d3FE62E42FEFA39EF, %fd321;
	fma.rn.f64 	%fd341, %fd339, 0dBFE62E42FEFA39EF, %fd340;
	sub.f64 	%fd342, %fd341, %fd321;
	sub.f64 	%fd343, %fd336, %fd342;
	fma.rn.f64 	%fd344, %fd339, 0d3C7ABC9E3B39803F, %fd343;
	add.f64 	%fd906, %fd340, %fd344;
	bra.uni 	$L__BB0_36;
$L__BB0_28:
	fma.rn.f64 	%fd312, %fd902, 0d7FF0000000000000, 0d7FF0000000000000;
	{
	.reg .b32 %temp; 
	mov.b64 	{%temp, %r334}, %fd902;
	}
	and.b32  	%r335, %r334, 2147483647;
	setp.eq.s32 	%p57, %r335, 0;
	selp.f64 	%fd906, 0dFFF0000000000000, %fd312, %p57;
	bra.uni 	$L__BB0_36;
$L__BB0_29:
	mov.f64 	%fd904, 0d3E4466AE23AE1ED1;
	{
	.reg .b32 %temp; 
	mov.b64 	{%temp, %r956}, %fd904;
	}
	{
	.reg .b32 %temp; 
	mov.b64 	{%r957, %temp}, %fd904;
	}
	setp.gt.s32 	%p59, %r956, 1048575;
	mov.b32 	%r958, -1023;
	@%p59 bra 	$L__BB0_31;
	mov.f64 	%fd904, 0d41A466AE23AE1ED1;
	{
	.reg .b32 %temp; 
	mov.b64 	{%temp, %r956}, %fd904;
	}
	{
	.reg .b32 %temp; 
	mov.b64 	{%r957, %temp}, %fd904;
	}
	mov.b32 	%r958, -1077;
$L__BB0_31:
	add.s32 	%r347, %r956, -1;
	setp.gt.u32 	%p60, %r347, 2146435070;
	@%p60 bra 	$L__BB0_35;
	shr.u32 	%r350, %r956, 20;
	add.s32 	%r959, %r958, %r350;
	and.b32  	%r351, %r956, 1048575;
	or.b32  	%r352, %r351, 1072693248;
	mov.b64 	%fd905, {%r957, %r352};
	setp.lt.u32 	%p62, %r352, 1073127583;
	@%p62 bra 	$L__BB0_34;
	{
	.reg .b32 %temp; 
	mov.b64 	{%r353, %temp}, %fd905;
	}
	{
	.reg .b32 %temp; 
	mov.b64 	{%temp, %r354}, %fd905;
	}
	add.s32 	%r355, %r354, -1048576;
	mov.b64 	%fd905, {%r353, %r355};
	add.s32 	%r959, %r959, 1;
$L__BB0_34:
	add.f64 	%fd348, %fd905, 0dBFF0000000000000;
	add.f64 	%fd349, %fd905, 0d3FF0000000000000;
	rcp.approx.ftz.f64 	%fd350, %fd349;
	neg.f64 	%fd351, %fd349;
	fma.rn.f64 	%fd352, %fd351, %fd350, 0d3FF0000000000000;
	fma.rn.f64 	%fd353, %fd352, %fd352, %fd352;
	fma.rn.f64 	%fd354, %fd353, %fd350, %fd350;
	mul.f64 	%fd355, %fd348, %fd354;
	fma.rn.f64 	%fd356, %fd348, %fd354, %fd355;
	mul.f64 	%fd357, %fd356, %fd356;
	fma.rn.f64 	%fd358, %fd357, 0d3EB1380B3AE80F1E, 0d3ED0EE258B7A8B04;
	fma.rn.f64 	%fd359, %fd358, %fd357, 0d3EF3B2669F02676F;
	fma.rn.f64 	%fd360, %fd359, %fd357, 0d3F1745CBA9AB0956;
	fma.rn.f64 	%fd361, %fd360, %fd357, 0d3F3C71C72D1B5154;
	fma.rn.f64 	%fd362, %fd361, %fd357, 0d3F624924923BE72D;
	fma.rn.f64 	%fd363, %fd362, %fd357, 0d3F8999999999A3C4;
	fma.rn.f64 	%fd364, %fd363, %fd357, 0d3FB5555555555554;
	sub.f64 	%fd365, %fd348, %fd356;
	add.f64 	%fd366, %fd365, %fd365;
	neg.f64 	%fd367, %fd356;
	fma.rn.f64 	%fd368, %fd367, %fd348, %fd366;
	mul.f64 	%fd369, %fd354, %fd368;
	mul.f64 	%fd370, %fd357, %fd364;
	fma.rn.f64 	%fd371, %fd370, %fd356, %fd369;
	xor.b32  	%r356, %r959, -2147483648;
	mov.b32 	%r357, 1127219200;
	mov.b64 	%fd372, {%r356, %r357};
	mov.b32 	%r358, -2147483648;
	mov.b64 	%fd373, {%r358, %r357};
	sub.f64 	%fd374, %fd372, %fd373;
	fma.rn.f64 	%fd375, %fd374, 0d3FE62E42FEFA39EF, %fd356;
	fma.rn.f64 	%fd376, %fd374, 0dBFE62E42FEFA39EF, %fd375;
	sub.f64 	%fd377, %fd376, %fd356;
	sub.f64 	%fd378, %fd371, %fd377;
	fma.rn.f64 	%fd379, %fd374, 0d3C7ABC9E3B39803F, %fd378;
	add.f64 	%fd906, %fd375, %fd379;
	bra.uni 	$L__BB0_36;
$L__BB0_35:
	fma.rn.f64 	%fd347, %fd904, 0d7FF0000000000000, 0d7FF0000000000000;
	{
	.reg .b32 %temp; 
	mov.b64 	{%temp, %r348}, %fd904;
	}
	and.b32  	%r349, %r348, 2147483647;
	setp.eq.s32 	%p61, %r349, 0;
	selp.f64 	%fd906, 0dFFF0000000000000, %fd347, %p61;
$L__BB0_36:
	ld.param.u32 	%r937, [_Z4thalPcPiiiiiiPdS1_iS0__param_6];
	mul.f64 	%fd14, %fd906, 0d3FFFCB923A29C77A;
	setp.eq.s32 	%p63, %r937, 3;
	@%p63 bra 	$L__BB0_230;
	shl.b32 	%r359, %r309, 2;
	mul.wide.s32 	%rd101, %r359, 4;
	add.s64 	%rd8, %rd5, %rd101;
	ld.global.u32 	%r992, [%rd8+4];
	setp.eq.s32 	%p64, %r310, 0;
	@%p64 bra 	$L__BB0_44;
	setp.lt.s32 	%p65, %r2, 1;
	@%p65 bra 	$L__BB0_141;
	and.b32  	%r34, %r2, 3;
	setp.lt.u32 	%p66, %r2, 4;
	mov.b32 	%r965, 1;
	@%p66 bra 	$L__BB0_121;
	and.b32  	%r35, %r2, 2147483644;
	mov.b32 	%r965, 1;
$L__BB0_41:
	mov.u32 	%r41, %r965;
	sub.s32 	%r362, %r1, %r41;
	add.s32 	%r363, %r362, %r2;
	cvt.s64.s32 	%rd102, %r363;
	add.s64 	%rd11, %rd4, %rd102;
	ld.global.u8 	%rs68, [%rd11];
	mov.b16 	%rs327, 0;
	setp.gt.s16 	%p67, %rs68, 70;
	@%p67 bra 	$L__BB0_89;
	setp.eq.s16 	%p70, %rs68, 65;
	@%p70 bra 	$L__BB0_43;
	bra.uni 	$L__BB0_87;
$L__BB0_43:
	mov.b16 	%rs327, 3;
	bra.uni 	$L__BB0_93;
$L__BB0_44:
	setp.lt.s32 	%p95, %r2, 1;
	@%p95 bra 	$L__BB0_141;
	add.s32 	%r36, %r1, -1;
	and.b32  	%r37, %r2, 3;
	setp.lt.u32 	%p96, %r2, 4;
	mov.b32 	%r962, 1;
	@%p96 bra 	$L__BB0_83;
	and.b32  	%r38, %r2, 2147483644;
	mov.b32 	%r962, 1;
$L__BB0_47:
	mov.u32 	%r39, %r962;
	add.s32 	%r370, %r39, %r36;
	cvt.s64.s32 	%rd108, %r370;
	add.s64 	%rd9, %rd4, %rd108;
	ld.global.u8 	%rs98, [%rd9];
	mov.b16 	%rs323, 0;
	setp.gt.s16 	%p97, %rs98, 70;
	@%p97 bra 	$L__BB0_51;
	setp.eq.s16 	%p100, %rs98, 65;
	@%p100 bra 	$L__BB0_55;
	setp.eq.s16 	%p101, %rs98, 67;
	@%p101 bra 	$L__BB0_50;
	bra.uni 	$L__BB0_54;
$L__BB0_50:
	mov.b16 	%rs323, 1;
	bra.uni 	$L__BB0_55;
$L__BB0_51:
	setp.eq.s16 	%p98, %rs98, 71;
	@%p98 bra 	$L__BB0_675;
	setp.eq.s16 	%p99, %rs98, 84;
	@%p99 bra 	$L__BB0_53;
	bra.uni 	$L__BB0_54;
$L__BB0_53:
	mov.b16 	%rs323, 3;
	bra.uni 	$L__BB0_55;
$L__BB0_54:
	mov.b16 	%rs323, 4;
$L__BB0_55:
	cvt.u64.u32 	%rd109, %r39;
	add.s64 	%rd10, %rd6, %rd109;
	st.local.u8 	[%rd10], %rs323;
	ld.global.u8 	%rs104, [%rd9+1];
	mov.b16 	%rs324, 0;
	setp.gt.s16 	%p102, %rs104, 70;
	@%p102 bra 	$L__BB0_59;
	setp.eq.s16 	%p105, %rs104, 65;
	@%p105 bra 	$L__BB0_64;
	setp.eq.s16 	%p106, %rs104, 67;
	@%p106 bra 	$L__BB0_58;
	bra.uni 	$L__BB0_63;
$L__BB0_58:
	mov.b16 	%rs324, 1;
	bra.uni 	$L__BB0_64;
$L__BB0_59:
	setp.eq.s16 	%p103, %rs104, 71;
	@%p103 bra 	$L__BB0_62;
	setp.ne.s16 	%p104, %rs104, 84;
	@%p104 bra 	$L__BB0_63;
	mov.b16 	%rs324, 3;
	bra.uni 	$L__BB0_64;
$L__BB0_62:
	mov.b16 	%rs324, 2;
	bra.uni 	$L__BB0_64;
$L__BB0_63:
	mov.b16 	%rs324, 4;
$L__BB0_64:
	st.local.u8 	[%rd10+1], %rs324;
	ld.global.u8 	%rs110, [%rd9+2];
	mov.b16 	%rs325, 0;
	setp.gt.s16 	%p107, %rs110, 70;
	@%p107 bra 	$L__BB0_68;
	setp.eq.s16 	%p110, %rs110, 65;
	@%p110 bra 	$L__BB0_73;
	setp.eq.s16 	%p111, %rs110, 67;
	@%p111 bra 	$L__BB0_67;
	bra.uni 	$L__BB0_72;
$L__BB0_67:
	mov.b16 	%rs325, 1;
	bra.uni 	$L__BB0_73;
$L__BB0_68:
	setp.eq.s16 	%p108, %rs110, 71;
	@%p108 bra 	$L__BB0_71;
	setp.ne.s16 	%p109, %rs110, 84;
	@%p109 bra 	$L__BB0_72;
	mov.b16 	%rs325, 3;
	bra.uni 	$L__BB0_73;
$L__BB0_71:
	mov.b16 	%rs325, 2;
	bra.uni 	$L__BB0_73;
$L__BB0_72:
	mov.b16 	%rs325, 4;
$L__BB0_73:
	st.local.u8 	[%rd10+2], %rs325;
	ld.global.u8 	%rs116, [%rd9+3];
	mov.b16 	%rs326, 0;
	setp.gt.s16 	%p112, %rs116, 70;
	@%p112 bra 	$L__BB0_77;
	setp.eq.s16 	%p115, %rs116, 65;
	@%p115 bra 	$L__BB0_82;
	setp.eq.s16 	%p116, %rs116, 67;
	@%p116 bra 	$L__BB0_76;
	bra.uni 	$L__BB0_81;
$L__BB0_76:
	mov.b16 	%rs326, 1;
	bra.uni 	$L__BB0_82;
$L__BB0_77:
	setp.eq.s16 	%p113, %rs116, 71;
	@%p113 bra 	$L__BB0_80;
	setp.ne.s16 	%p114, %rs116, 84;
	@%p114 bra 	$L__BB0_81;
	mov.b16 	%rs326, 3;
	bra.uni 	$L__BB0_82;
$L__BB0_80:
	mov.b16 	%rs326, 2;
	bra.uni 	$L__BB0_82;
$L__BB0_81:
	mov.b16 	%rs326, 4;
$L__BB0_82:
	st.local.u8 	[%rd10+3], %rs326;
	add.s32 	%r962, %r39, 4;
	add.s32 	%r371, %r39, 3;
	setp.eq.s32 	%p117, %r371, %r38;
	@%p117 bra 	$L__BB0_83;
	bra.uni 	$L__BB0_47;
$L__BB0_83:
	setp.eq.s32 	%p118, %r37, 0;
	@%p118 bra 	$L__BB0_141;
	mov.b32 	%r964, 0;
$L__BB0_85:
	.pragma "nounroll";
	add.s32 	%r373, %r962, %r36;
	cvt.s64.s32 	%rd110, %r373;
	add.s64 	%rd111, %rd4, %rd110;
	ld.global.u8 	%rs122, [%rd111];
	mov.b16 	%rs331, 0;
	setp.gt.s16 	%p119, %rs122, 70;
	@%p119 bra 	$L__BB0_128;
	setp.eq.s16 	%p122, %rs122, 65;
	@%p122 bra 	$L__BB0_133;
	bra.uni 	$L__BB0_126;
$L__BB0_87:
	setp.eq.s16 	%p71, %rs68, 67;
	@%p71 bra 	$L__BB0_88;
	bra.uni 	$L__BB0_92;
$L__BB0_88:
	mov.b16 	%rs327, 2;
	bra.uni 	$L__BB0_93;
$L__BB0_89:
	setp.eq.s16 	%p68, %rs68, 84;
	@%p68 bra 	$L__BB0_93;
	setp.ne.s16 	%p69, %rs68, 71;
	@%p69 bra 	$L__BB0_92;
	mov.b16 	%rs327, 1;
	bra.uni 	$L__BB0_93;
$L__BB0_92:
	mov.b16 	%rs327, 4;
$L__BB0_93:
	cvt.u64.u32 	%rd103, %r41;
	add.s64 	%rd12, %rd6, %rd103;
	st.local.u8 	[%rd12], %rs327;
	ld.global.u8 	%rs74, [%rd11+-1];
	mov.b16 	%rs328, 0;
	setp.gt.s16 	%p72, %rs74, 70;
	@%p72 bra 	$L__BB0_97;
	setp.eq.s16 	%p75, %rs74, 65;
	@%p75 bra 	$L__BB0_100;
	setp.eq.s16 	%p76, %rs74, 67;
	@%p76 bra 	$L__BB0_96;
	bra.uni 	$L__BB0_101;
$L__BB0_96:
	mov.b16 	%rs328, 2;
	bra.uni 	$L__BB0_102;
$L__BB0_97:
	setp.eq.s16 	%p73, %rs74, 84;
	@%p73 bra 	$L__BB0_102;
	setp.ne.s16 	%p74, %rs74, 71;
	@%p74 bra 	$L__BB0_101;
	mov.b16 	%rs328, 1;
	bra.uni 	$L__BB0_102;
$L__BB0_100:
	mov.b16 	%rs328, 3;
	bra.uni 	$L__BB0_102;
$L__BB0_101:
	mov.b16 	%rs328, 4;
$L__BB0_102:
	st.local.u8 	[%rd12+1], %rs328;
	ld.global.u8 	%rs80, [%rd11+-2];
	mov.b16 	%rs329, 0;
	setp.gt.s16 	%p77, %rs80, 70;
	@%p77 bra 	$L__BB0_106;
	setp.eq.s16 	%p80, %rs80, 65;
	@%p80 bra 	$L__BB0_109;
	setp.eq.s16 	%p81, %rs80, 67;
	@%p81 bra 	$L__BB0_105;
	bra.uni 	$L__BB0_110;
$L__BB0_105:
	mov.b16 	%rs329, 2;
	bra.uni 	$L__BB0_111;
$L__BB0_106:
	setp.eq.s16 	%p78, %rs80, 84;
	@%p78 bra 	$L__BB0_111;
	setp.ne.s16 	%p79, %rs80, 71;
	@%p79 bra 	$L__BB0_110;
	mov.b16 	%rs329, 1;
	bra.uni 	$L__BB0_111;
$L__BB0_109:
	mov.b16 	%rs329, 3;
	bra.uni 	$L__BB0_111;
$L__BB0_110:
	mov.b16 	%rs329, 4;
$L__BB0_111:
	st.local.u8 	[%rd12+2], %rs329;
	ld.global.u8 	%rs86, [%rd11+-3];
	mov.b16 	%rs330, 0;
	setp.gt.s16 	%p82, %rs86, 70;
	@%p82 bra 	$L__BB0_115;
	setp.eq.s16 	%p85, %rs86, 65;
	@%p85 bra 	$L__BB0_118;
	setp.eq.s16 	%p86, %rs86, 67;
	@%p86 bra 	$L__BB0_114;
	bra.uni 	$L__BB0_119;
$L__BB0_114:
	mov.b16 	%rs330, 2;
	bra.uni 	$L__BB0_120;
$L__BB0_115:
	setp.eq.s16 	%p83, %rs86, 84;
	@%p83 bra 	$L__BB0_120;
	setp.ne.s16 	%p84, %rs86, 71;
	@%p84 bra 	$L__BB0_119;
	mov.b16 	%rs330, 1;
	bra.uni 	$L__BB0_120;
$L__BB0_118:
	mov.b16 	%rs330, 3;
	bra.uni 	$L__BB0_120;
$L__BB0_119:
	mov.b16 	%rs330, 4;
$L__BB0_120:
	st.local.u8 	[%rd12+3], %rs330;
	add.s32 	%r965, %r41, 4;
	add.s32 	%r364, %r41, 3;
	setp.eq.s32 	%p87, %r364, %r35;
	@%p87 bra 	$L__BB0_121;
	bra.uni 	$L__BB0_41;
$L__BB0_121:
	setp.eq.s32 	%p88, %r34, 0;
	@%p88 bra 	$L__BB0_141;
	mov.b32 	%r967, 0;
$L__BB0_123:
	.pragma "nounroll";
	sub.s32 	%r366, %r1, %r965;
	add.s32 	%r367, %r366, %r2;
	cvt.s64.s32 	%rd104, %r367;
	add.s64 	%rd105, %rd4, %rd104;
	ld.global.u8 	%rs92, [%rd105];
	mov.b16 	%rs332, 0;
	setp.gt.s16 	%p89, %rs92, 70;
	@%p89 bra 	$L__BB0_136;
	setp.eq.s16 	%p92, %rs92, 65;
	@%p92 bra 	$L__BB0_125;
	bra.uni 	$L__BB0_134;
$L__BB0_125:
	mov.b16 	%rs332, 3;
	bra.uni 	$L__BB0_140;
$L__BB0_126:
	setp.eq.s16 	%p123, %rs122, 67;
	@%p123 bra 	$L__BB0_127;
	bra.uni 	$L__BB0_132;
$L__BB0_127:
	mov.b16 	%rs331, 1;
	bra.uni 	$L__BB0_133;
$L__BB0_128:
	setp.eq.s16 	%p120, %rs122, 71;
	@%p120 bra 	$L__BB0_131;
	setp.ne.s16 	%p121, %rs122, 84;
	@%p121 bra 	$L__BB0_132;
	mov.b16 	%rs331, 3;
	bra.uni 	$L__BB0_133;
$L__BB0_131:
	mov.b16 	%rs331, 2;
	bra.uni 	$L__BB0_133;
$L__BB0_132:
	mov.b16 	%rs331, 4;
$L__BB0_133:
	cvt.u64.u32 	%rd112, %r962;
	add.s64 	%rd113, %rd6, %rd112;
	st.local.u8 	[%rd113], %rs331;
	add.s32 	%r962, %r962, 1;
	add.s32 	%r964, %r964, 1;
	setp.eq.s32 	%p124, %r964, %r37;
	@%p124 bra 	$L__BB0_141;
	bra.uni 	$L__BB0_85;
$L__BB0_134:
	setp.eq.s16 	%p93, %rs92, 67;
	@%p93 bra 	$L__BB0_135;
	bra.uni 	$L__BB0_139;
$L__BB0_135:
	mov.b16 	%rs332, 2;
	bra.uni 	$L__BB0_140;
$L__BB0_136:
	setp.eq.s16 	%p90, %rs92, 84;
	@%p90 bra 	$L__BB0_140;
	setp.ne.s16 	%p91, %rs92, 71;
	@%p91 bra 	$L__BB0_139;
	mov.b16 	%rs332, 1;
	bra.uni 	$L__BB0_140;
$L__BB0_139:
	mov.b16 	%rs332, 4;
$L__BB0_140:
	cvt.u64.u32 	%rd106, %r965;
	add.s64 	%rd107, %rd6, %rd106;
	st.local.u8 	[%rd107], %rs332;
	add.s32 	%r965, %r965, 1;
	add.s32 	%r967, %r967, 1;
	setp.ne.s32 	%p94, %r967, %r34;
	@%p94 bra 	$L__BB0_123;
$L__BB0_141:
	setp.eq.s32 	%p125, %r311, 0;
	@%p125 bra 	$L__BB0_148;
	setp.lt.s32 	%p126, %r992, 1;
	mov.u32 	%r993, %r2;
	@%p126 bra 	$L__BB0_453;
	ld.global.u32 	%r375, [%rd8];
	add.s32 	%r53, %r375, -1;
	and.b32  	%r54, %r992, 3;
	setp.lt.u32 	%p127, %r992, 4;
	mov.b32 	%r983, 1;
	@%p127 bra 	$L__BB0_225;
	and.b32  	%r55, %r992, 2147483644;
	mov.b32 	%r983, 1;
$L__BB0_145:
	mov.u32 	%r61, %r983;
	add.s32 	%r377, %r61, %r53;
	cvt.s64.s32 	%rd114, %r377;
	add.s64 	%rd15, %rd4, %rd114;
	ld.global.u8 	%rs128, [%rd15];
	mov.b16 	%rs337, 0;
	setp.gt.s16 	%p128, %rs128, 70;
	@%p128 bra 	$L__BB0_193;
	setp.eq.s16 	%p131, %rs128, 65;
	@%p131 bra 	$L__BB0_147;
	bra.uni 	$L__BB0_191;
$L__BB0_147:
	mov.b16 	%rs337, 3;
	bra.uni 	$L__BB0_197;
$L__BB0_148:
	setp.lt.s32 	%p156, %r992, 1;
	mov.u32 	%r993, %r2;
	@%p156 bra 	$L__BB0_453;
	ld.global.u32 	%r56, [%rd8];
	and.b32  	%r57, %r992, 3;
	setp.lt.u32 	%p157, %r992, 4;
	mov.b32 	%r980, 1;
	@%p157 bra 	$L__BB0_187;
	and.b32  	%r58, %r992, 2147483644;
	mov.b32 	%r980, 1;
$L__BB0_151:
	mov.u32 	%r59, %r980;
	sub.s32 	%r383, %r56, %r59;
	add.s32 	%r384, %r383, %r992;
	cvt.s64.s32 	%rd120, %r384;
	add.s64 	%rd13, %rd4, %rd120;
	ld.global.u8 	%rs158, [%rd13];
	mov.b16 	%rs333, 0;
	setp.gt.s16 	%p158, %rs158, 70;
	@%p158 bra 	$L__BB0_155;
	setp.eq.s16 	%p161, %rs158, 65;
	@%p161 bra 	$L__BB0_159;
	setp.eq.s16 	%p162, %rs158, 67;
	@%p162 bra 	$L__BB0_154;
	bra.uni 	$L__BB0_158;
$L__BB0_154:
	mov.b16 	%rs333, 1;
	bra.uni 	$L__BB0_159;
$L__BB0_155:
	setp.eq.s16 	%p159, %rs158, 71;
	@%p159 bra 	$L__BB0_676;
	setp.eq.s16 	%p160, %rs158, 84;
	@%p160 bra 	$L__BB0_157;
	bra.uni 	$L__BB0_158;
$L__BB0_157:
	mov.b16 	%rs333, 3;
	bra.uni 	$L__BB0_159;
$L__BB0_158:
	mov.b16 	%rs333, 4;
$L__BB0_159:
	cvt.u64.u32 	%rd121, %r59;
	add.s64 	%rd14, %rd7, %rd121;
	st.local.u8 	[%rd14], %rs333;
	ld.global.u8 	%rs164, [%rd13+-1];
	mov.b16 	%rs334, 0;
	setp.gt.s16 	%p163, %rs164, 70;
	@%p163 bra 	$L__BB0_163;
	setp.eq.s16 	%p166, %rs164, 65;
	@%p166 bra 	$L__BB0_168;
	setp.eq.s16 	%p167, %rs164, 67;
	@%p167 bra 	$L__BB0_162;
	bra.uni 	$L__BB0_167;
$L__BB0_162:
	mov.b16 	%rs334, 1;
	bra.uni 	$L__BB0_168;
$L__BB0_163:
	setp.eq.s16 	%p164, %rs164, 71;
	@%p164 bra 	$L__BB0_166;
	setp.ne.s16 	%p165, %rs164, 84;
	@%p165 bra 	$L__BB0_167;
	mov.b16 	%rs334, 3;
	bra.uni 	$L__BB0_168;
$L__BB0_166:
	mov.b16 	%rs334, 2;
	bra.uni 	$L__BB0_168;
$L__BB0_167:
	mov.b16 	%rs334, 4;
$L__BB0_168:
	st.local.u8 	[%rd14+1], %rs334;
	ld.global.u8 	%rs170, [%rd13+-2];
	mov.b16 	%rs335, 0;
	setp.gt.s16 	%p168, %rs170, 70;
	@%p168 bra 	$L__BB0_172;
	setp.eq.s16 	%p171, %rs170, 65;
	@%p171 bra 	$L__BB0_177;
	setp.eq.s16 	%p172, %rs170, 67;
	@%p172 bra 	$L__BB0_171;
	bra.uni 	$L__BB0_176;
$L__BB0_171:
	mov.b16 	%rs335, 1;
	bra.uni 	$L__BB0_177;
$L__BB0_172:
	setp.eq.s16 	%p169, %rs170, 71;
	@%p169 bra 	$L__BB0_175;
	setp.ne.s16 	%p170, %rs170, 84;
	@%p170 bra 	$L__BB0_176;
	mov.b16 	%rs335, 3;
	bra.uni 	$L__BB0_177;
$L__BB0_175:
	mov.b16 	%rs335, 2;
	bra.uni 	$L__BB0_177;
$L__BB0_176:
	mov.b16 	%rs335, 4;
$L__BB0_177:
	st.local.u8 	[%rd14+2], %rs335;
	ld.global.u8 	%rs176, [%rd13+-3];
	mov.b16 	%rs336, 0;
	setp.gt.s16 	%p173, %rs176, 70;
	@%p173 bra 	$L__BB0_181;
	setp.eq.s16 	%p176, %rs176, 65;
	@%p176 bra 	$L__BB0_186;
	setp.eq.s16 	%p177, %rs176, 67;
	@%p177 bra 	$L__BB0_180;
	bra.uni 	$L__BB0_185;
$L__BB0_180:
	mov.b16 	%rs336, 1;
	bra.uni 	$L__BB0_186;
$L__BB0_181:
	setp.eq.s16 	%p174, %rs176, 71;
	@%p174 bra 	$L__BB0_184;
	setp.ne.s16 	%p175, %rs176, 84;
	@%p175 bra 	$L__BB0_185;
	mov.b16 	%rs336, 3;
	bra.uni 	$L__BB0_186;
$L__BB0_184:
	mov.b16 	%rs336, 2;
	bra.uni 	$L__BB0_186;
$L__BB0_185:
	mov.b16 	%rs336, 4;
$L__BB0_186:
	st.local.u8 	[%rd14+3], %rs336;
	add.s32 	%r980, %r59, 4;
	add.s32 	%r385, %r59, 3;
	setp.eq.s32 	%p178, %r385, %r58;
	@%p178 bra 	$L__BB0_187;
	bra.uni 	$L__BB0_151;
$L__BB0_187:
	setp.eq.s32 	%p179, %r57, 0;
	mov.u32 	%r993, %r2;
	@%p179 bra 	$L__BB0_453;
	mov.b32 	%r982, 0;
$L__BB0_189:
	.pragma "nounroll";
	sub.s32 	%r387, %r56, %r980;
	add.s32 	%r388, %r387, %r992;
	cvt.s64.s32 	%rd122, %r388;
	add.s64 	%rd123, %rd4, %rd122;
	ld.global.u8 	%rs182, [%rd123];
	mov.b16 	%rs359, 0;
	setp.gt.s16 	%p180, %rs182, 70;
	@%p180 bra 	$L__BB0_425;
	setp.eq.s16 	%p183, %rs182, 65;
	@%p183 bra 	$L__BB0_430;
	bra.uni 	$L__BB0_423;
$L__BB0_191:
	setp.eq.s16 	%p132, %rs128, 67;
	@%p132 bra 	$L__BB0_192;
	bra.uni 	$L__BB0_196;
$L__BB0_192:
	mov.b16 	%rs337, 2;
	bra.uni 	$L__BB0_197;
$L__BB0_193:
	setp.eq.s16 	%p129, %rs128, 84;
	@%p129 bra 	$L__BB0_197;
	setp.ne.s16 	%p130, %rs128, 71;
	@%p130 bra 	$L__BB0_196;
	mov.b16 	%rs337, 1;
	bra.uni 	$L__BB0_197;
$L__BB0_196:
	mov.b16 	%rs337, 4;
$L__BB0_197:
	cvt.u64.u32 	%rd115, %r61;
	add.s64 	%rd16, %rd7, %rd115;
	st.local.u8 	[%rd16], %rs337;
	ld.global.u8 	%rs134, [%rd15+1];
	mov.b16 	%rs338, 0;
	setp.gt.s16 	%p133, %rs134, 70;
	@%p133 bra 	$L__BB0_201;
	setp.eq.s16 	%p136, %rs134, 65;
	@%p136 bra 	$L__BB0_204;
	setp.eq.s16 	%p137, %rs134, 67;
	@%p137 bra 	$L__BB0_200;
	bra.uni 	$L__BB0_205;
$L__BB0_200:
	mov.b16 	%rs338, 2;
	bra.uni 	$L__BB0_206;
$L__BB0_201:
	setp.eq.s16 	%p134, %rs134, 84;
	@%p134 bra 	$L__BB0_206;
	setp.ne.s16 	%p135, %rs134, 71;
	@%p135 bra 	$L__BB0_205;
	mov.b16 	%rs338, 1;
	bra.uni 	$L__BB0_206;
$L__BB0_204:
	mov.b16 	%rs338, 3;
	bra.uni 	$L__BB0_206;
$L__BB0_205:
	mov.b16 	%rs338, 4;
$L__BB0_206:
	st.local.u8 	[%rd16+1], %rs338;
	ld.global.u8 	%rs140, [%rd15+2];
	mov.b16 	%rs339, 0;
	setp.gt.s16 	%p138, %rs140, 70;
	@%p138 bra 	$L__BB0_210;
	setp.eq.s16 	%p141, %rs140, 65;
	@%p141 bra 	$L__BB0_213;
	setp.eq.s16 	%p142, %rs140, 67;
	@%p142 bra 	$L__BB0_209;
	bra.uni 	$L__BB0_214;
$L__BB0_209:
	mov.b16 	%rs339, 2;
	bra.uni 	$L__BB0_215;
$L__BB0_210:
	setp.eq.s16 	%p139, %rs140, 84;
	@%p139 bra 	$L__BB0_215;
	setp.ne.s16 	%p140, %rs140, 71;
	@%p140 bra 	$L__BB0_214;
	mov.b16 	%rs339, 1;
	bra.uni 	$L__BB0_215;
$L__BB0_213:
	mov.b16 	%rs339, 3;
	bra.uni 	$L__BB0_215;
$L__BB0_214:
	mov.b16 	%rs339, 4;
$L__BB0_215:
	st.local.u8 	[%rd16+2], %rs339;
	ld.global.u8 	%rs146, [%rd15+3];
	mov.b16 	%rs340, 0;
	setp.gt.s16 	%p143, %rs146, 70;
	@%p143 bra 	$L__BB0_219;
	setp.eq.s16 	%p146, %rs146, 65;
	@%p146 bra 	$L__BB0_222;
	setp.eq.s16 	%p147, %rs146, 67;
	@%p147 bra 	$L__BB0_218;
	bra.uni 	$L__BB0_223;
$L__BB0_218:
	mov.b16 	%rs340, 2;
	bra.uni 	$L__BB0_224;
$L__BB0_219:
	setp.eq.s16 	%p144, %rs146, 84;
	@%p144 bra 	$L__BB0_224;
	setp.ne.s16 	%p145, %rs146, 71;
	@%p145 bra 	$L__BB0_223;
	mov.b16 	%rs340, 1;
	bra.uni 	$L__BB0_224;
$L__BB0_222:
	mov.b16 	%rs340, 3;
	bra.uni 	$L__BB0_224;
$L__BB0_223:
	mov.b16 	%rs340, 4;
$L__BB0_224:
	st.local.u8 	[%rd16+3], %rs340;
	add.s32 	%r983, %r61, 4;
	add.s32 	%r378, %r61, 3;
	setp.eq.s32 	%p148, %r378, %r55;
	@%p148 bra 	$L__BB0_225;
	bra.uni 	$L__BB0_145;
$L__BB0_225:
	setp.eq.s32 	%p149, %r54, 0;
	mov.u32 	%r993, %r2;
	@%p149 bra 	$L__BB0_453;
	mov.b32 	%r985, 0;
$L__BB0_227:
	.pragma "nounroll";
	add.s32 	%r380, %r983, %r53;
	cvt.s64.s32 	%rd116, %r380;
	add.s64 	%rd117, %rd4, %rd116;
	ld.global.u8 	%rs152, [%rd117];
	mov.b16 	%rs360, 0;
	setp.gt.s16 	%p150, %rs152, 70;
	@%p150 bra 	$L__BB0_433;
	setp.eq.s16 	%p153, %rs152, 65;
	@%p153 bra 	$L__BB0_229;
	bra.uni 	$L__BB0_431;
$L__BB0_229:
	mov.b16 	%rs360, 3;
	bra.uni 	$L__BB0_437;
$L__BB0_230:
	shl.b32 	%r389, %r309, 2;
	mul.wide.s32 	%rd126, %r389, 4;
	add.s64 	%rd17, %rd5, %rd126;
	ld.global.u32 	%r993, [%rd17+4];
	setp.eq.s32 	%p186, %r311, 0;
	@%p186 bra 	$L__BB0_237;
	setp.lt.s32 	%p187, %r993, 1;
	@%p187 bra 	$L__BB0_334;
	ld.global.u32 	%r64, [%rd17];
	and.b32  	%r65, %r993, 3;
	setp.lt.u32 	%p188, %r993, 4;
	mov.b32 	%r975, 1;
	@%p188 bra 	$L__BB0_314;
	and.b32  	%r66, %r993, 2147483644;
	mov.b32 	%r975, 1;
$L__BB0_234:
	mov.u32 	%r72, %r975;
	sub.s32 	%r392, %r64, %r72;
	add.s32 	%r393, %r392, %r993;
	cvt.s64.s32 	%rd127, %r393;
	add.s64 	%rd20, %rd4, %rd127;
	ld.global.u8 	%rs188, [%rd20];
	mov.b16 	%rs345, 0;
	setp.gt.s16 	%p189, %rs188, 70;
	@%p189 bra 	$L__BB0_282;
	setp.eq.s16 	%p192, %rs188, 65;
	@%p192 bra 	$L__BB0_236;
	bra.uni 	$L__BB0_280;
$L__BB0_236:
	mov.b16 	%rs345, 3;
	bra.uni 	$L__BB0_286;
$L__BB0_237:
	setp.lt.s32 	%p217, %r993, 1;
	@%p217 bra 	$L__BB0_334;
	ld.global.u32 	%r399, [%rd17];
	add.s32 	%r67, %r399, -1;
	and.b32  	%r68, %r993, 3;
	setp.lt.u32 	%p218, %r993, 4;
	mov.b32 	%r972, 1;
	@%p218 bra 	$L__BB0_276;
	and.b32  	%r69, %r993, 2147483644;
	mov.b32 	%r972, 1;
$L__BB0_240:
	mov.u32 	%r70, %r972;
	add.s32 	%r401, %r70, %r67;
	cvt.s64.s32 	%rd133, %r401;
	add.s64 	%rd18, %rd4, %rd133;
	ld.global.u8 	%rs218, [%rd18];
	mov.b16 	%rs341, 0;
	setp.gt.s16 	%p219, %rs218, 70;
	@%p219 bra 	$L__BB0_244;
	setp.eq.s16 	%p222, %rs218, 65;
	@%p222 bra 	$L__BB0_248;
	setp.eq.s16 	%p223, %rs218, 67;
	@%p223 bra 	$L__BB0_243;
	bra.uni 	$L__BB0_247;
$L__BB0_243:
	mov.b16 	%rs341, 1;
	bra.uni 	$L__BB0_248;
$L__BB0_244:
	setp.eq.s16 	%p220, %rs218, 71;
	@%p220 bra 	$L__BB0_677;
	setp.eq.s16 	%p221, %rs218, 84;
	@%p221 bra 	$L__BB0_246;
	bra.uni 	$L__BB0_247;
$L__BB0_246:
	mov.b16 	%rs341, 3;
	bra.uni 	$L__BB0_248;
$L__BB0_247:
	mov.b16 	%rs341, 4;
$L__BB0_248:
	cvt.u64.u32 	%rd134, %r70;
	add.s64 	%rd19, %rd6, %rd134;
	st.local.u8 	[%rd19], %rs341;
	ld.global.u8 	%rs224, [%rd18+1];
	mov.b16 	%rs342, 0;
	setp.gt.s16 	%p224, %rs224, 70;
	@%p224 bra 	$L__BB0_252;
	setp.eq.s16 	%p227, %rs224, 65;
	@%p227 bra 	$L__BB0_257;
	setp.eq.s16 	%p228, %rs224, 67;
	@%p228 bra 	$L__BB0_251;
	bra.uni 	$L__BB0_256;
$L__BB0_251:
	mov.b16 	%rs342, 1;
	bra.uni 	$L__BB0_257;
$L__BB0_252:
	setp.eq.s16 	%p225, %rs224, 71;
	@%p225 bra 	$L__BB0_255;
	setp.ne.s16 	%p226, %rs224, 84;
	@%p226 bra 	$L__BB0_256;
	mov.b16 	%rs342, 3;
	bra.uni 	$L__BB0_257;
$L__BB0_255:
	mov.b16 	%rs342, 2;
	bra.uni 	$L__BB0_257;
$L__BB0_256:
	mov.b16 	%rs342, 4;
$L__BB0_257:
	st.local.u8 	[%rd19+1], %rs342;
	ld.global.u8 	%rs230, [%rd18+2];
	mov.b16 	%rs343, 0;
	setp.gt.s16 	%p229, %rs230, 70;
	@%p229 bra 	$L__BB0_261;
	setp.eq.s16 	%p232, %rs230, 65;
	@%p232 bra 	$L__BB0_266;
	setp.eq.s16 	%p233, %rs230, 67;
	@%p233 bra 	$L__BB0_260;
	bra.uni 	$L__BB0_265;
$L__BB0_260:
	mov.b16 	%rs343, 1;
	bra.uni 	$L__BB0_266;
$L__BB0_261:
	setp.eq.s16 	%p230, %rs230, 71;
	@%p230 bra 	$L__BB0_264;
	setp.ne.s16 	%p231, %rs230, 84;
	@%p231 bra 	$L__BB0_265;
	mov.b16 	%rs343, 3;
	bra.uni 	$L__BB0_266;
$L__BB0_264:
	mov.b16 	%rs343, 2;
	bra.uni 	$L__BB0_266;
$L__BB0_265:
	mov.b16 	%rs343, 4;
$L__BB0_266:
	st.local.u8 	[%rd19+2], %rs343;
	ld.global.u8 	%rs236, [%rd18+3];
	mov.b16 	%rs344, 0;
	setp.gt.s16 	%p234, %rs236, 70;
	@%p234 bra 	$L__BB0_270;
	setp.eq.s16 	%p237, %rs236, 65;
	@%p237 bra 	$L__BB0_275;
	setp.eq.s16 	%p238, %rs236, 67;
	@%p238 bra 	$L__BB0_269;
	bra.uni 	$L__BB0_274;
$L__BB0_269:
	mov.b16 	%rs344, 1;
	bra.uni 	$L__BB0_275;
$L__BB0_270:
	setp.eq.s16 	%p235, %rs236, 71;
	@%p235 bra 	$L__BB0_273;
	setp.ne.s16 	%p236, %rs236, 84;
	@%p236 bra 	$L__BB0_274;
	mov.b16 	%rs344, 3;
	bra.uni 	$L__BB0_275;
$L__BB0_273:
	mov.b16 	%rs344, 2;
	bra.uni 	$L__BB0_275;
$L__BB0_274:
	mov.b16 	%rs344, 4;
$L__BB0_275:
	st.local.u8 	[%rd19+3], %rs344;
	add.s32 	%r972, %r70, 4;
	add.s32 	%r402, %r70, 3;
	setp.eq.s32 	%p239, %r402, %r69;
	@%p239 bra 	$L__BB0_276;
	bra.uni 	$L__BB0_240;
$L__BB0_276:
	setp.eq.s32 	%p240, %r68, 0;
	@%p240 bra 	$L__BB0_334;
	mov.b32 	%r974, 0;
$L__BB0_278:
	.pragma "nounroll";
	add.s32 	%r404, %r972, %r67;
	cvt.s64.s32 	%rd135, %r404;
	add.s64 	%rd136, %rd4, %rd135;
	ld.global.u8 	%rs242, [%rd136];
	mov.b16 	%rs349, 0;
	setp.gt.s16 	%p241, %rs242, 70;
	@%p241 bra 	$L__BB0_321;
	setp.eq.s16 	%p244, %rs242, 65;
	@%p244 bra 	$L__BB0_326;
	bra.uni 	$L__BB0_319;
$L__BB0_280:
	setp.eq.s16 	%p193, %rs188, 67;
	@%p193 bra 	$L__BB0_281;
	bra.uni 	$L__BB0_285;
$L__BB0_281:
	mov.b16 	%rs345, 2;
	bra.uni 	$L__BB0_286;
$L__BB0_282:
	setp.eq.s16 	%p190, %rs188, 84;
	@%p190 bra 	$L__BB0_286;
	setp.ne.s16 	%p191, %rs188, 71;
	@%p191 bra 	$L__BB0_285;
	mov.b16 	%rs345, 1;
	bra.uni 	$L__BB0_286;
$L__BB0_285:
	mov.b16 	%rs345, 4;
$L__BB0_286:
	cvt.u64.u32 	%rd128, %r72;
	add.s64 	%rd21, %rd6, %rd128;
	st.local.u8 	[%rd21], %rs345;
	ld.global.u8 	%rs194, [%rd20+-1];
	mov.b16 	%rs346, 0;
	setp.gt.s16 	%p194, %rs194, 70;
	@%p194 bra 	$L__BB0_290;
	setp.eq.s16 	%p197, %rs194, 65;
	@%p197 bra 	$L__BB0_293;
	setp.eq.s16 	%p198, %rs194, 67;
	@%p198 bra 	$L__BB0_289;
	bra.uni 	$L__BB0_294;
$L__BB0_289:
	mov.b16 	%rs346, 2;
	bra.uni 	$L__BB0_295;
$L__BB0_290:
	setp.eq.s16 	%p195, %rs194, 84;
	@%p195 bra 	$L__BB0_295;
	setp.ne.s16 	%p196, %rs194, 71;
	@%p196 bra 	$L__BB0_294;
	mov.b16 	%rs346, 1;
	bra.uni 	$L__BB0_295;
$L__BB0_293:
	mov.b16 	%rs346, 3;
	bra.uni 	$L__BB0_295;
$L__BB0_294:
	mov.b16 	%rs346, 4;
$L__BB0_295:
	st.local.u8 	[%rd21+1], %rs346;
	ld.global.u8 	%rs200, [%rd20+-2];
	mov.b16 	%rs347, 0;
	setp.gt.s16 	%p199, %rs200, 70;
	@%p199 bra 	$L__BB0_299;
	setp.eq.s16 	%p202, %rs200, 65;
	@%p202 bra 	$L__BB0_302;
	setp.eq.s16 	%p203, %rs200, 67;
	@%p203 bra 	$L__BB0_298;
	bra.uni 	$L__BB0_303;
$L__BB0_298:
	mov.b16 	%rs347, 2;
	bra.uni 	$L__BB0_304;
$L__BB0_299:
	setp.eq.s16 	%p200, %rs200, 84;
	@%p200 bra 	$L__BB0_304;
	setp.ne.s16 	%p201, %rs200, 71;
	@%p201 bra 	$L__BB0_303;
	mov.b16 	%rs347, 1;
	bra.uni 	$L__BB0_304;
$L__BB0_302:
	mov.b16 	%rs347, 3;
	bra.uni 	$L__BB0_304;
$L__BB0_303:
	mov.b16 	%rs347, 4;
$L__BB0_304:
	st.local.u8 	[%rd21+2], %rs347;
	ld.global.u8 	%rs206, [%rd20+-3];
	mov.b16 	%rs348, 0;
	setp.gt.s16 	%p204, %rs206, 70;
	@%p204 bra 	$L__BB0_308;
	setp.eq.s16 	%p207, %rs206, 65;
	@%p207 bra 	$L__BB0_311;
	setp.eq.s16 	%p208, %rs206, 67;
	@%p208 bra 	$L__BB0_307;
	bra.uni 	$L__BB0_312;
$L__BB0_307:
	mov.b16 	%rs348, 2;
	bra.uni 	$L__BB0_313;
$L__BB0_308:
	setp.eq.s16 	%p205, %rs206, 84;
	@%p205 bra 	$L__BB0_313;
	setp.ne.s16 	%p206, %rs206, 71;
	@%p206 bra 	$L__BB0_312;
	mov.b16 	%rs348, 1;
	bra.uni 	$L__BB0_313;
$L__BB0_311:
	mov.b16 	%rs348, 3;
	bra.uni 	$L__BB0_313;
$L__BB0_312:
	mov.b16 	%rs348, 4;
$L__BB0_313:
	st.local.u8 	[%rd21+3], %rs348;
	add.s32 	%r975, %r72, 4;
	add.s32 	%r394, %r72, 3;
	setp.eq.s32 	%p209, %r394, %r66;
	@%p209 bra 	$L__BB0_314;
	bra.uni 	$L__BB0_234;
$L__BB0_314:
	setp.eq.s32 	%p210, %r65, 0;
	@%p210 bra 	$L__BB0_334;
	mov.b32 	%r977, 0;
$L__BB0_316:
	.pragma "nounroll";
	sub.s32 	%r396, %r64, %r975;
	add.s32 	%r397, %r396, %r993;
	cvt.s64.s32 	%rd129, %r397;
	add.s64 	%rd130, %rd4, %rd129;
	ld.global.u8 	%rs212, [%rd130];
	mov.b16 	%rs350, 0;
	setp.gt.s16 	%p211, %rs212, 70;
	@%p211 bra 	$L__BB0_329;
	setp.eq.s16 	%p214, %rs212, 65;
	@%p214 bra 	$L__BB0_318;
	bra.uni 	$L__BB0_327;
$L__BB0_318:
	mov.b16 	%rs350, 3;
	bra.uni 	$L__BB0_333;
$L__BB0_319:
	setp.eq.s16 	%p245, %rs242, 67;
	@%p245 bra 	$L__BB0_320;
	bra.uni 	$L__BB0_325;
$L__BB0_320:
	mov.b16 	%rs349, 1;
	bra.uni 	$L__BB0_326;
$L__BB0_321:
	setp.eq.s16 	%p242, %rs242, 71;
	@%p242 bra 	$L__BB0_324;
	setp.ne.s16 	%p243, %rs242, 84;
	@%p243 bra 	$L__BB0_325;
	mov.b16 	%rs349, 3;
	bra.uni 	$L__BB0_326;
$L__BB0_324:
	mov.b16 	%rs349, 2;
	bra.uni 	$L__BB0_326;
$L__BB0_325:
	mov.b16 	%rs349, 4;
$L__BB0_326:
	cvt.u64.u32 	%rd137, %r972;
	add.s64 	%rd138, %rd6, %rd137;
	st.local.u8 	[%rd138], %rs349;
	add.s32 	%r972, %r972, 1;
	add.s32 	%r974, %r974, 1;
	setp.eq.s32 	%p246, %r974, %r68;
	@%p246 bra 	$L__BB0_334;
	bra.uni 	$L__BB0_278;
$L__BB0_327:
	setp.eq.s16 	%p215, %rs212, 67;
	@%p215 bra 	$L__BB0_328;
	bra.uni 	$L__BB0_332;
$L__BB0_328:
	mov.b16 	%rs350, 2;
	bra.uni 	$L__BB0_333;
$L__BB0_329:
	setp.eq.s16 	%p212, %rs212, 84;
	@%p212 bra 	$L__BB0_333;
	setp.ne.s16 	%p213, %rs212, 71;
	@%p213 bra 	$L__BB0_332;
	mov.b16 	%rs350, 1;
	bra.uni 	$L__BB0_333;
$L__BB0_332:
	mov.b16 	%rs350, 4;
$L__BB0_333:
	cvt.u64.u32 	%rd131, %r975;
	add.s64 	%rd132, %rd6, %rd131;
	st.local.u8 	[%rd132], %rs350;
	add.s32 	%r975, %r975, 1;
	add.s32 	%r977, %r977, 1;
	setp.ne.s32 	%p216, %r977, %r65;
	@%p216 bra 	$L__BB0_316;
$L__BB0_334:
	setp.eq.s32 	%p247, %r310, 0;
	@%p247 bra 	$L__BB0_341;
	setp.lt.s32 	%p248, %r2, 1;
	mov.u32 	%r992, %r2;
	@%p248 bra 	$L__BB0_453;
	add.s32 	%r84, %r1, -1;
	and.b32  	%r85, %r2, 3;
	setp.lt.u32 	%p249, %r2, 4;
	mov.b32 	%r989, 1;
	@%p249 bra 	$L__BB0_418;
	and.b32  	%r86, %r2, 2147483644;
	mov.b32 	%r989, 1;
$L__BB0_338:
	mov.u32 	%r91, %r989;
	add.s32 	%r407, %r91, %r84;
	cvt.s64.s32 	%rd139, %r407;
	add.s64 	%rd24, %rd4, %rd139;
	ld.global.u8 	%rs248, [%rd24];
	mov.b16 	%rs355, 0;
	setp.gt.s16 	%p250, %rs248, 70;
	@%p250 bra 	$L__BB0_386;
	setp.eq.s16 	%p253, %rs248, 65;
	@%p253 bra 	$L__BB0_340;
	bra.uni 	$L__BB0_384;
$L__BB0_340:
	mov.b16 	%rs355, 3;
	bra.uni 	$L__BB0_390;
$L__BB0_341:
	setp.lt.s32 	%p278, %r2, 1;
	mov.u32 	%r992, %r2;
	@%p278 bra 	$L__BB0_453;
	and.b32  	%r87, %r2, 3;
	setp.lt.u32 	%p279, %r2, 4;
	mov.b32 	%r986, 1;
	@%p279 bra 	$L__BB0_380;
	and.b32  	%r88, %r2, 2147483644;
	mov.b32 	%r986, 1;
$L__BB0_344:
	mov.u32 	%r89, %r986;
	sub.s32 	%r413, %r1, %r89;
	add.s32 	%r414, %r413, %r2;
	cvt.s64.s32 	%rd145, %r414;
	add.s64 	%rd22, %rd4, %rd145;
	ld.global.u8 	%rs278, [%rd22];
	mov.b16 	%rs351, 0;
	setp.gt.s16 	%p280, %rs278, 70;
	@%p280 bra 	$L__BB0_348;
	setp.eq.s16 	%p283, %rs278, 65;
	@%p283 bra 	$L__BB0_352;
	setp.eq.s16 	%p284, %rs278, 67;
	@%p284 bra 	$L__BB0_347;
	bra.uni 	$L__BB0_351;
$L__BB0_347:
	mov.b16 	%rs351, 1;
	bra.uni 	$L__BB0_352;
$L__BB0_348:
	setp.eq.s16 	%p281, %rs278, 71;
	@%p281 bra 	$L__BB0_678;
	setp.eq.s16 	%p282, %rs278, 84;
	@%p282 bra 	$L__BB0_350;
	bra.uni 	$L__BB0_351;
$L__BB0_350:
	mov.b16 	%rs351, 3;
	bra.uni 	$L__BB0_352;
$L__BB0_351:
	mov.b16 	%rs351, 4;
$L__BB0_352:
	cvt.u64.u32 	%rd146, %r89;
	add.s64 	%rd23, %rd7, %rd146;
	st.local.u8 	[%rd23], %rs351;
	ld.global.u8 	%rs284, [%rd22+-1];
	mov.b16 	%rs352, 0;
	setp.gt.s16 	%p285, %rs284, 70;
	@%p285 bra 	$L__BB0_356;
	setp.eq.s16 	%p288, %rs284, 65;
	@%p288 bra 	$L__BB0_361;
	setp.eq.s16 	%p289, %rs284, 67;
	@%p289 bra 	$L__BB0_355;
	bra.uni 	$L__BB0_360;
$L__BB0_355:
	mov.b16 	%rs352, 1;
	bra.uni 	$L__BB0_361;
$L__BB0_356:
	setp.eq.s16 	%p286, %rs284, 71;
	@%p286 bra 	$L__BB0_359;
	setp.ne.s16 	%p287, %rs284, 84;
	@%p287 bra 	$L__BB0_360;
	mov.b16 	%rs352, 3;
	bra.uni 	$L__BB0_361;
$L__BB0_359:
	mov.b16 	%rs352, 2;
	bra.uni 	$L__BB0_361;
$L__BB0_360:
	mov.b16 	%rs352, 4;
$L__BB0_361:
	st.local.u8 	[%rd23+1], %rs352;
	ld.global.u8 	%rs290, [%rd22+-2];
	mov.b16 	%rs353, 0;
	setp.gt.s16 	%p290, %rs290, 70;
	@%p290 bra 	$L__BB0_365;
	setp.eq.s16 	%p293, %rs290, 65;
	@%p293 bra 	$L__BB0_370;
	setp.eq.s16 	%p294, %rs290, 67;
	@%p294 bra 	$L__BB0_364;
	bra.uni 	$L__BB0_369;
$L__BB0_364:
	mov.b16 	%rs353, 1;
	bra.uni 	$L__BB0_370;
$L__BB0_365:
	setp.eq.s16 	%p291, %rs290, 71;
	@%p291 bra 	$L__BB0_368;
	setp.ne.s16 	%p292, %rs290, 84;
	@%p292 bra 	$L__BB0_369;
	mov.b16 	%rs353, 3;
	bra.uni 	$L__BB0_370;
$L__BB0_368:
	mov.b16 	%rs353, 2;
	bra.uni 	$L__BB0_370;
$L__BB0_369:
	mov.b16 	%rs353, 4;
$L__BB0_370:
	st.local.u8 	[%rd23+2], %rs353;
	ld.global.u8 	%rs296, [%rd22+-3];
	mov.b16 	%rs354, 0;
	setp.gt.s16 	%p295, %rs296, 70;
	@%p295 bra 	$L__BB0_374;
	setp.eq.s16 	%p298, %rs296, 65;
	@%p298 bra 	$L__BB0_379;
	setp.eq.s16 	%p299, %rs296, 67;
	@%p299 bra 	$L__BB0_373;
	bra.uni 	$L__BB0_378;
$L__BB0_373:
	mov.b16 	%rs354, 1;
	bra.uni 	$L__BB0_379;
$L__BB0_374:
	setp.eq.s16 	%p296, %rs296, 71;
	@%p296 bra 	$L__BB0_377;
	setp.ne.s16 	%p297, %rs296, 84;
	@%p297 bra 	$L__BB0_378;
	mov.b16 	%rs354, 3;
	bra.uni 	$L__BB0_379;
$L__BB0_377:
	mov.b16 	%rs354, 2;
	bra.uni 	$L__BB0_379;
$L__BB0_378:
	mov.b16 	%rs354, 4;
$L__BB0_379:
	st.local.u8 	[%rd23+3], %rs354;
	add.s32 	%r986, %r89, 4;
	add.s32 	%r415, %r89, 3;
	setp.eq.s32 	%p300, %r415, %r88;
	@%p300 bra 	$L__BB0_380;
	bra.uni 	$L__BB0_344;
$L__BB0_380:
	setp.eq.s32 	%p301, %r87, 0;
	mov.u32 	%r992, %r2;
	@%p301 bra 	$L__BB0_453;
	mov.b32 	%r988, 0;
$L__BB0_382:
	.pragma "nounroll";
	sub.s32 	%r417, %r1, %r986;
	add.s32 	%r418, %r417, %r2;
	cvt.s64.s32 	%rd147, %r418;
	add.s64 	%rd148, %rd4, %rd147;
	ld.global.u8 	%rs302, [%rd148];
	mov.b16 	%rs361, 0;
	setp.gt.s16 	%p302, %rs302, 70;
	@%p302 bra 	$L__BB0_440;
	setp.eq.s16 	%p305, %rs302, 65;
	@%p305 bra 	$L__BB0_445;
	bra.uni 	$L__BB0_438;
$L__BB0_384:
	setp.eq.s16 	%p254, %rs248, 67;
	@%p254 bra 	$L__BB0_385;
	bra.uni 	$L__BB0_389;
$L__BB0_385:
	mov.b16 	%rs355, 2;
	bra.uni 	$L__BB0_390;
$L__BB0_386:
	setp.eq.s16 	%p251, %rs248, 84;
	@%p251 bra 	$L__BB0_390;
	setp.ne.s16 	%p252, %rs248, 71;
	@%p252 bra 	$L__BB0_389;
	mov.b16 	%rs355, 1;
	bra.uni 	$L__BB0_390;
$L__BB0_389:
	mov.b16 	%rs355, 4;
$L__BB0_390:
	cvt.u64.u32 	%rd140, %r91;
	add.s64 	%rd25, %rd7, %rd140;
	st.local.u8 	[%rd25], %rs355;
	ld.global.u8 	%rs254, [%rd24+1];
	mov.b16 	%rs356, 0;
	setp.gt.s16 	%p255, %rs254, 70;
	@%p255 bra 	$L__BB0_394;
	setp.eq.s16 	%p258, %rs254, 65;
	@%p258 bra 	$L__BB0_397;
	setp.eq.s16 	%p259, %rs254, 67;
	@%p259 bra 	$L__BB0_393;
	bra.uni 	$L__BB0_398;
$L__BB0_393:
	mov.b16 	%rs356, 2;
	bra.uni 	$L__BB0_399;
$L__BB0_394:
	setp.eq.s16 	%p256, %rs254, 84;
	@%p256 bra 	$L__BB0_399;
	setp.ne.s16 	%p257, %rs254, 71;
	@%p257 bra 	$L__BB0_398;
	mov.b16 	%rs356, 1;
	bra.uni 	$L__BB0_399;
$L__BB0_397:
	mov.b16 	%rs356, 3;
	bra.uni 	$L__BB0_399;
$L__BB0_398:
	mov.b16 	%rs356, 4;
$L__BB0_399:
	st.local.u8 	[%rd25+1], %rs356;
	ld.global.u8 	%rs260, [%rd24+2];
	mov.b16 	%rs357, 0;
	setp.gt.s16 	%p260, %rs260, 70;
	@%p260 bra 	$L__BB0_403;
	setp.eq.s16 	%p263, %rs260, 65;
	@%p263 bra 	$L__BB0_406;
	setp.eq.s16 	%p264, %rs260, 67;
	@%p264 bra 	$L__BB0_402;
	bra.uni 	$L__BB0_407;
$L__BB0_402:
	mov.b16 	%rs357, 2;
	bra.uni 	$L__BB0_408;
$L__BB0_403:
	setp.eq.s16 	%p261, %rs260, 84;
	@%p261 bra 	$L__BB0_408;
	setp.ne.s16 	%p262, %rs260, 71;
	@%p262 bra 	$L__BB0_407;
	mov.b16 	%rs357, 1;
	bra.uni 	$L__BB0_408;
$L__BB0_406:
	mov.b16 	%rs357, 3;
	bra.uni 	$L__BB0_408;
$L__BB0_407:
	mov.b16 	%rs357, 4;
$L__BB0_408:
	st.local.u8 	[%rd25+2], %rs357;
	ld.global.u8 	%rs266, [%rd24+3];
	mov.b16 	%rs358, 0;
	setp.gt.s16 	%p265, %rs266, 70;
	@%p265 bra 	$L__BB0_412;
	setp.eq.s16 	%p268, %rs266, 65;
	@%p268 bra 	$L__BB0_415;
	setp.eq.s16 	%p269, %rs266, 67;
	@%p269 bra 	$L__BB0_411;
	bra.uni 	$L__BB0_416;
$L__BB0_411:
	mov.b16 	%rs358, 2;
	bra.uni 	$L__BB0_417;
$L__BB0_412:
	setp.eq.s16 	%p266, %rs266, 84;
	@%p266 bra 	$L__BB0_417;
	setp.ne.s16 	%p267, %rs266, 71;
	@%p267 bra 	$L__BB0_416;
	mov.b16 	%rs358, 1;
	bra.uni 	$L__BB0_417;
$L__BB0_415:
	mov.b16 	%rs358, 3;
	bra.uni 	$L__BB0_417;
$L__BB0_416:
	mov.b16 	%rs358, 4;
$L__BB0_417:
	st.local.u8 	[%rd25+3], %rs358;
	add.s32 	%r989, %r91, 4;
	add.s32 	%r408, %r91, 3;
	setp.eq.s32 	%p270, %r408, %r86;
	@%p270 bra 	$L__BB0_418;
	bra.uni 	$L__BB0_338;
$L__BB0_418:
	setp.eq.s32 	%p271, %r85, 0;
	mov.u32 	%r992, %r2;
	@%p271 bra 	$L__BB0_453;
	mov.b32 	%r991, 0;
$L__BB0_420:
	.pragma "nounroll";
	add.s32 	%r410, %r989, %r84;
	cvt.s64.s32 	%rd141, %r410;
	add.s64 	%rd142, %rd4, %rd141;
	ld.global.u8 	%rs272, [%rd142];
	mov.b16 	%rs362, 0;
	setp.gt.s16 	%p272, %rs272, 70;
	@%p272 bra 	$L__BB0_448;
	setp.eq.s16 	%p275, %rs272, 65;
	@%p275 bra 	$L__BB0_422;
	bra.uni 	$L__BB0_446;
$L__BB0_422:
	mov.b16 	%rs362, 3;
	bra.uni 	$L__BB0_452;
$L__BB0_423:
	setp.eq.s16 	%p184, %rs182, 67;
	@%p184 bra 	$L__BB0_424;
	bra.uni 	$L__BB0_429;
$L__BB0_424:
	mov.b16 	%rs359, 1;
	bra.uni 	$L__BB0_430;
$L__BB0_425:
	setp.eq.s16 	%p181, %rs182, 71;
	@%p181 bra 	$L__BB0_428;
	setp.ne.s16 	%p182, %rs182, 84;
	@%p182 bra 	$L__BB0_429;
	mov.b16 	%rs359, 3;
	bra.uni 	$L__BB0_430;
$L__BB0_428:
	mov.b16 	%rs359, 2;
	bra.uni 	$L__BB0_430;
$L__BB0_429:
	mov.b16 	%rs359, 4;
$L__BB0_430:
	cvt.u64.u32 	%rd124, %r980;
	add.s64 	%rd125, %rd7, %rd124;
	st.local.u8 	[%rd125], %rs359;
	add.s32 	%r980, %r980, 1;
	add.s32 	%r982, %r982, 1;
	setp.eq.s32 	%p185, %r982, %r57;
	mov.u32 	%r993, %r2;
	@%p185 bra 	$L__BB0_453;
	bra.uni 	$L__BB0_189;
$L__BB0_431:
	setp.eq.s16 	%p154, %rs152, 67;
	@%p154 bra 	$L__BB0_432;
	bra.uni 	$L__BB0_436;
$L__BB0_432:
	mov.b16 	%rs360, 2;
	bra.uni 	$L__BB0_437;
$L__BB0_433:
	setp.eq.s16 	%p151, %rs152, 84;
	@%p151 bra 	$L__BB0_437;
	setp.ne.s16 	%p152, %rs152, 71;
	@%p152 bra 	$L__BB0_436;
	mov.b16 	%rs360, 1;
	bra.uni 	$L__BB0_437;
$L__BB0_436:
	mov.b16 	%rs360, 4;
$L__BB0_437:
	cvt.u64.u32 	%rd118, %r983;
	add.s64 	%rd119, %rd7, %rd118;
	st.local.u8 	[%rd119], %rs360;
	add.s32 	%r983, %r983, 1;
	add.s32 	%r985, %r985, 1;
	setp.eq.s32 	%p155, %r985, %r54;
	mov.u32 	%r993, %r2;
	@%p155 bra 	$L__BB0_453;
	bra.uni 	$L__BB0_227;
$L__BB0_438:
	setp.eq.s16 	%p306, %rs302, 67;
	@%p306 bra 	$L__BB0_439;
	bra.uni 	$L__BB0_444;
$L__BB0_439:
	mov.b16 	%rs361, 1;
	bra.uni 	$L__BB0_445;
$L__BB0_440:
	setp.eq.s16 	%p303, %rs302, 71;
	@%p303 bra 	$L__BB0_443;
	setp.ne.s16 	%p304, %rs302, 84;
	@%p304 bra 	$L__BB0_444;
	mov.b16 	%rs361, 3;
	bra.uni 	$L__BB0_445;
$L__BB0_443:
	mov.b16 	%rs361, 2;
	bra.uni 	$L__BB0_445;
$L__BB0_444:
	mov.b16 	%rs361, 4;
$L__BB0_445:
	cvt.u64.u32 	%rd149, %r986;
	add.s64 	%rd150, %rd7, %rd149;
	st.local.u8 	[%rd150], %rs361;
	add.s32 	%r986, %r986, 1;
	add.s32 	%r988, %r988, 1;
	setp.eq.s32 	%p307, %r988, %r87;
	mov.u32 	%r992, %r2;
	@%p307 bra 	$L__BB0_453;
	bra.uni 	$L__BB0_382;
$L__BB0_446:
	setp.eq.s16 	%p276, %rs272, 67;
	@%p276 bra 	$L__BB0_447;
	bra.uni 	$L__BB0_451;
$L__BB0_447:
	mov.b16 	%rs362, 2;
	bra.uni 	$L__BB0_452;
$L__BB0_448:
	setp.eq.s16 	%p273, %rs272, 84;
	@%p273 bra 	$L__BB0_452;
	setp.ne.s16 	%p274, %rs272, 71;
	@%p274 bra 	$L__BB0_451;
	mov.b16 	%rs362, 1;
	bra.uni 	$L__BB0_452;
$L__BB0_451:
	mov.b16 	%rs362, 4;
$L__BB0_452:
	cvt.u64.u32 	%rd143, %r989;
	add.s64 	%rd144, %rd7, %rd143;
	st.local.u8 	[%rd144], %rs362;
	add.s32 	%r989, %r989, 1;
	add.s32 	%r991, %r991, 1;
	setp.ne.s32 	%p277, %r991, %r85;
	mov.u32 	%r992, %r2;
	@%p277 bra 	$L__BB0_420;
$L__BB0_453:
	cvt.s64.s32 	%rd151, %r992;
	add.s64 	%rd152, %rd7, %rd151;
	mov.b16 	%rs307, 4;
	st.local.u8 	[%rd152+1], %rs307;
	st.local.u8 	[%rd7], %rs307;
	cvt.s64.s32 	%rd153, %r993;
	add.s64 	%rd154, %rd6, %rd153;
	st.local.u8 	[%rd154+1], %rs307;
	st.local.u8 	[%rd6], %rs307;
	setp.lt.s32 	%p308, %r993, 1;
	@%p308 bra 	$L__BB0_532;
	ld.param.u32 	%r939, [_Z4thalPcPiiiiiiPdS1_iS0__param_9];
	mad.lo.s32 	%r115, %r939, 1250, -1;
	and.b32  	%r116, %r992, 3;
	and.b32  	%r117, %r992, 2147483644;
	mov.b32 	%r994, 1;
$L__BB0_455:
	mov.u32 	%r118, %r994;
	setp.lt.s32 	%p309, %r992, 1;
	@%p309 bra 	$L__BB0_483;
	setp.lt.u32 	%p310, %r992, 4;
	cvt.u64.u32 	%rd155, %r118;
	add.s64 	%rd156, %rd6, %rd155;
	ld.local.s8 	%r119, [%rd156];
	add.s32 	%r421, %r118, -1;
	mad.lo.s32 	%r120, %r421, %r992, %r115;
	mov.b32 	%r996, 1;
	@%p310 bra 	$L__BB0_471;
	mov.b32 	%r995, 1;
$L__BB0_458:
	cvt.u64.u32 	%rd157, %r995;
	add.s64 	%rd26, %rd7, %rd157;
	ld.local.s8 	%r423, [%rd26];
	add.s32 	%r424, %r423, %r119;
	setp.eq.s32 	%p311, %r424, 3;
	add.s32 	%r425, %r120, %r995;
	mul.wide.s32 	%rd158, %r425, 8;
	add.s64 	%rd27, %rd3, %rd158;
	@%p311 bra 	$L__BB0_460;
	mov.b64 	%rd159, 9218868437227405312;
	st.global.u64 	[%rd27], %rd159;
	mov.b64 	%rd160, -4616189618054758400;
	st.global.u64 	[%rd27+5000], %rd160;
	bra.uni 	$L__BB0_461;
$L__BB0_460:
	mov.b64 	%rd161, 0;
	st.global.u64 	[%rd27], %rd161;
	mov.b64 	%rd162, -4564063970805153792;
	st.global.u64 	[%rd27+5000], %rd162;
$L__BB0_461:
	ld.local.s8 	%r426, [%rd26+1];
	add.s32 	%r427, %r426, %r119;
	setp.eq.s32 	%p312, %r427, 3;
	@%p312 bra 	$L__BB0_463;
	mov.b64 	%rd163, 9218868437227405312;
	st.global.u64 	[%rd27+8], %rd163;
	mov.b64 	%rd164, -4616189618054758400;
	st.global.u64 	[%rd27+5008], %rd164;
	bra.uni 	$L__BB0_464;
$L__BB0_463:
	mov.b64 	%rd165, 0;
	st.global.u64 	[%rd27+8], %rd165;
	mov.b64 	%rd166, -4564063970805153792;
	st.global.u64 	[%rd27+5008], %rd166;
$L__BB0_464:
	ld.local.s8 	%r428, [%rd26+2];
	add.s32 	%r429, %r428, %r119;
	setp.eq.s32 	%p313, %r429, 3;
	@%p313 bra 	$L__BB0_466;
	mov.b64 	%rd167, 9218868437227405312;
	st.global.u64 	[%rd27+16], %rd167;
	mov.b64 	%rd168, -4616189618054758400;
	st.global.u64 	[%rd27+5016], %rd168;
	bra.uni 	$L__BB0_467;
$L__BB0_466:
	mov.b64 	%rd169, 0;
	st.global.u64 	[%rd27+16], %rd169;
	mov.b64 	%rd170, -4564063970805153792;
	st.global.u64 	[%rd27+5016], %rd170;
$L__BB0_467:
	ld.local.s8 	%r430, [%rd26+3];
	add.s32 	%r431, %r430, %r119;
	setp.eq.s32 	%p314, %r431, 3;
	@%p314 bra 	$L__BB0_469;
	mov.b64 	%rd171, 9218868437227405312;
	st.global.u64 	[%rd27+24], %rd171;
	mov.b64 	%rd172, -4616189618054758400;
	st.global.u64 	[%rd27+5024], %rd172;
	bra.uni 	$L__BB0_470;
$L__BB0_469:
	mov.b64 	%rd173, 0;
	st.global.u64 	[%rd27+24], %rd173;
	mov.b64 	%rd174, -4564063970805153792;
	st.global.u64 	[%rd27+5024], %rd174;
$L__BB0_470:
	add.s32 	%r996, %r995, 4;
	add.s32 	%r432, %r995, 3;
	setp.ne.s32 	%p315, %r432, %r117;
	mov.u32 	%r995, %r996;
	@%p315 bra 	$L__BB0_458;
$L__BB0_471:
	setp.eq.s32 	%p316, %r116, 0;
	@%p316 bra 	$L__BB0_483;
	cvt.u64.u32 	%rd175, %r996;
	add.s64 	%rd28, %rd7, %rd175;
	ld.local.s8 	%r433, [%rd28];
	add.s32 	%r434, %r433, %r119;
	setp.eq.s32 	%p317, %r434, 3;
	add.s32 	%r435, %r120, %r996;
	mul.wide.s32 	%rd176, %r435, 8;
	add.s64 	%rd29, %rd3, %rd176;
	@%p317 bra 	$L__BB0_474;
	mov.b64 	%rd177, 9218868437227405312;
	st.global.u64 	[%rd29], %rd177;
	mov.b64 	%rd178, -4616189618054758400;
	st.global.u64 	[%rd29+5000], %rd178;
	bra.uni 	$L__BB0_475;
$L__BB0_474:
	mov.b64 	%rd179, 0;
	st.global.u64 	[%rd29], %rd179;
	mov.b64 	%rd180, -4564063970805153792;
	st.global.u64 	[%rd29+5000], %rd180;
$L__BB0_475:
	setp.eq.s32 	%p318, %r116, 1;
	@%p318 bra 	$L__BB0_483;
	ld.local.s8 	%r436, [%rd28+1];
	add.s32 	%r437, %r436, %r119;
	setp.eq.s32 	%p319, %r437, 3;
	@%p319 bra 	$L__BB0_478;
	mov.b64 	%rd181, 9218868437227405312;
	st.global.u64 	[%rd29+8], %rd181;
	mov.b64 	%rd182, -4616189618054758400;
	st.global.u64 	[%rd29+5008], %rd182;
	bra.uni 	$L__BB0_479;
$L__BB0_478:
	mov.b64 	%rd183, 0;
	st.global.u64 	[%rd29+8], %rd183;
	mov.b64 	%rd184, -4564063970805153792;
	st.global.u64 	[%rd29+5008], %rd184;
$L__BB0_479:
	setp.eq.s32 	%p320, %r116, 2;
	@%p320 bra 	$L__BB0_483;
	ld.local.s8 	%r438, [%rd28+2];
	add.s32 	%r439, %r438, %r119;
	setp.eq.s32 	%p321, %r439, 3;
	@%p321 bra 	$L__BB0_482;
	mov.b64 	%rd185, 9218868437227405312;
	st.global.u64 	[%rd29+16], %rd185;
	mov.b64 	%rd186, -4616189618054758400;
	st.global.u64 	[%rd29+5016], %rd186;
	bra.uni 	$L__BB0_483;
$L__BB0_482:
	mov.b64 	%rd187, 0;
	st.global.u64 	[%rd29+16], %rd187;
	mov.b64 	%rd188, -4564063970805153792;
	st.global.u64 	[%rd29+5016], %rd188;
$L__BB0_483:
	add.s32 	%r994, %r118, 1;
	setp.eq.s32 	%p322, %r118, %r993;
	@%p322 bra 	$L__BB0_484;
	bra.uni 	$L__BB0_455;
$L__BB0_484:
	mov.b32 	%r997, 1;
$L__BB0_485:
	setp.lt.s32 	%p323, %r992, 1;
	@%p323 bra 	$L__BB0_531;
	add.s32 	%r126, %r997, -1;
	cvt.u64.u32 	%rd189, %r997;
	add.s64 	%rd30, %rd6, %rd189;
	mov.b32 	%r998, 1;
$L__BB0_487:
	mov.u32 	%r127, %r998;
	mad.lo.s32 	%r442, %r126, %r992, %r115;
	add.s32 	%r443, %r442, %r127;
	mul.wide.s32 	%rd190, %r443, 8;
	add.s64 	%rd31, %rd3, %rd190;
	ld.global.f64 	%fd910, [%rd31];
	abs.f64 	%fd380, %fd910;
	setp.geu.f64 	%p324, %fd380, 0d41CDCD64FF800000;
	@%p324 bra 	$L__BB0_530;
	ld.local.u8 	%rs45, [%rd30];
	cvt.u32.u16 	%r444, %rs45;
	cvt.s32.s8 	%r445, %r444;
	cvt.u64.u32 	%rd191, %r127;
	add.s64 	%rd32, %rd7, %rd191;
	ld.local.u8 	%rs46, [%rd32];
	cvt.u64.u16 	%rd192, %rs46;
	cvt.s64.s8 	%rd33, %rd192;
	cvt.u32.u16 	%r446, %rs46;
	cvt.s32.s8 	%r447, %r446;
	add.s32 	%r448, %r447, %r445;
	setp.eq.s32 	%p325, %r448, 3;
	@%p325 bra 	$L__BB0_490;
	mov.b64 	%rd193, -4616189618054758400;
	st.global.u64 	[%rd31+5000], %rd193;
	mov.b64 	%rd194, 9218868437227405312;
	st.global.u64 	[%rd31], %rd194;
	mov.f64 	%fd911, 0dBFF0000000000000;
	mov.f64 	%fd910, 0d7FF0000000000000;
	mov.f64 	%fd912, %fd910;
	bra.uni 	$L__BB0_501;
$L__BB0_490:
	cvt.s32.s8 	%r450, %r444;
	mul.wide.s32 	%rd195, %r450, 5;
	add.s64 	%rd34, %rd195, %rd33;
	shl.b64 	%rd196, %rd34, 3;
	add.s64 	%rd197, %rd2, %rd196;
	ld.global.f64 	%fd911, [%rd197+45440];
	ld.local.u8 	%rs308, [%rd30+-1];
	cvt.u64.u16 	%rd198, %rs308;
	cvt.s64.s8 	%rd35, %rd198;
	cvt.u32.u16 	%r451, %rs46;
	ld.local.s8 	%rs309, [%rd32+-1];
	cvt.u32.u16 	%r452, %rs309;
	prmt.b32 	%r453, %r452, %r451, 0x3340U;
	prmt.b32 	%r454, %r444, 0, 0x3340U;
	prmt.b32 	%r455, %r453, %r454, 0x5410U;
	cvt.u32.u16 	%r456, %rs308;
	cvt.s32.s8 	%r457, %r456;
	mov.b32 	%r458, 359705;
	dp4a.s32.u32 	%r459, %r455, %r458, %r457;
	mul.wide.s32 	%rd199, %r459, 8;
	add.s64 	%rd200, %rd2, %rd199;
	ld.global.f64 	%fd383, [%rd200+35440];
	add.f64 	%fd384, %fd911, %fd383;
	ld.global.f64 	%fd912, [%rd197+45640];
	ld.global.f64 	%fd385, [%rd200+40440];
	add.f64 	%fd386, %fd912, %fd385;
	abs.f64 	%fd387, %fd386;
	setp.gt.f64 	%p326, %fd387, 0d41CDCD64FF800000;
	selp.f64 	%fd18, 0dBFF0000000000000, %fd384, %p326;
	selp.f64 	%fd19, 0d7FF0000000000000, %fd386, %p326;
	cvt.u16.u64 	%rs310, %rd33;
	mov.b32 	%r460, {%rs309, %rs310};
	mov.b32 	%r461, 6405;
	dp2a.lo.s32.u32 	%r462, %r460, %r461, %r450;
	mul.wide.s32 	%rd201, %r462, 8;
	add.s64 	%rd36, %rd2, %rd201;
	ld.global.f64 	%fd20, [%rd36+21000];
	abs.f64 	%fd388, %fd20;
	setp.geu.f64 	%p327, %fd388, 0d41CDCD64FF800000;
	@%p327 bra 	$L__BB0_496;
	mad.lo.s64 	%rd205, %rd33, 24, %rd34;
	add.s64 	%rd206, %rd205, %rd35;
	shl.b64 	%rd207, %rd206, 3;
	add.s64 	%rd37, %rd2, %rd207;
	ld.global.f64 	%fd21, [%rd37+23000];
	abs.f64 	%fd403, %fd21;
	setp.geu.f64 	%p332, %fd403, 0d41CDCD64FF800000;
	@%p332 bra 	$L__BB0_494;
	ld.global.f64 	%fd416, [%rd36+20000];
	add.f64 	%fd417, %fd911, %fd416;
	ld.global.f64 	%fd418, [%rd37+22000];
	add.f64 	%fd419, %fd417, %fd418;
	add.f64 	%fd420, %fd912, %fd20;
	add.f64 	%fd421, %fd420, %fd21;
	abs.f64 	%fd422, %fd421;
	setp.gt.f64 	%p336, %fd422, 0d41CDCD64FF800000;
	selp.f64 	%fd907, 0dBFF0000000000000, %fd419, %p336;
	selp.f64 	%fd908, 0d7FF0000000000000, %fd421, %p336;
	add.f64 	%fd423, %fd908, 0d4069000000000000;
	add.f64 	%fd424, %fd907, 0dC016CCCCCCCCCCCD;
	add.f64 	%fd425, %fd14, %fd424;
	div.rn.f64 	%fd909, %fd423, %fd425;
	abs.f64 	%fd426, %fd19;
	setp.geu.f64 	%p337, %fd426, 0d41CDCD64FF800000;
	@%p337 bra 	$L__BB0_499;
	add.f64 	%fd427, %fd19, 0d4069000000000000;
	add.f64 	%fd428, %fd18, 0dC016CCCCCCCCCCCD;
	add.f64 	%fd429, %fd14, %fd428;
	div.rn.f64 	%fd430, %fd427, %fd429;
	setp.lt.f64 	%p338, %fd430, %fd909;
	selp.f64 	%fd907, %fd907, %fd18, %p338;
	selp.f64 	%fd908, %fd908, %fd19, %p338;
	selp.f64 	%fd909, %fd909, %fd430, %p338;
	bra.uni 	$L__BB0_499;
$L__BB0_494:
	ld.global.f64 	%fd404, [%rd36+20000];
	add.f64 	%fd405, %fd911, %fd404;
	add.f64 	%fd406, %fd912, %fd20;
	abs.f64 	%fd407, %fd406;
	setp.gt.f64 	%p333, %fd407, 0d41CDCD64FF800000;
	selp.f64 	%fd907, 0dBFF0000000000000, %fd405, %p333;
	selp.f64 	%fd908, 0d7FF0000000000000, %fd406, %p333;
	add.f64 	%fd408, %fd908, 0d4069000000000000;
	add.f64 	%fd409, %fd907, 0dC016CCCCCCCCCCCD;
	add.f64 	%fd410, %fd14, %fd409;
	div.rn.f64 	%fd909, %fd408, %fd410;
	abs.f64 	%fd411, %fd19;
	setp.geu.f64 	%p334, %fd411, 0d41CDCD64FF800000;
	@%p334 bra 	$L__BB0_499;
	add.f64 	%fd412, %fd19, 0d4069000000000000;
	add.f64 	%fd413, %fd18, 0dC016CCCCCCCCCCCD;
	add.f64 	%fd414, %fd14, %fd413;
	div.rn.f64 	%fd415, %fd412, %fd414;
	setp.lt.f64 	%p335, %fd415, %fd909;
	selp.f64 	%fd907, %fd907, %fd18, %p335;
	selp.f64 	%fd908, %fd908, %fd19, %p335;
	selp.f64 	%fd909, %fd909, %fd415, %p335;
	bra.uni 	$L__BB0_499;
$L__BB0_496:
	mad.lo.s64 	%rd202, %rd33, 24, %rd34;
	add.s64 	%rd203, %rd202, %rd35;
	shl.b64 	%rd204, %rd203, 3;
	add.s64 	%rd38, %rd2, %rd204;
	ld.global.f64 	%fd34, [%rd38+23000];
	abs.f64 	%fd390, %fd34;
	setp.geu.f64 	%p328, %fd390, 0d41CDCD64FF800000;
	mov.f64 	%fd907, %fd18;
	mov.f64 	%fd908, %fd19;
	@%p328 bra 	$L__BB0_499;
	ld.global.f64 	%fd391, [%rd38+22000];
	add.f64 	%fd392, %fd911, %fd391;
	add.f64 	%fd393, %fd912, %fd34;
	abs.f64 	%fd394, %fd393;
	setp.gt.f64 	%p329, %fd394, 0d41CDCD64FF800000;
	selp.f64 	%fd907, 0dBFF0000000000000, %fd392, %p329;
	selp.f64 	%fd908, 0d7FF0000000000000, %fd393, %p329;
	add.f64 	%fd395, %fd908, 0d4069000000000000;
	add.f64 	%fd396, %fd907, 0dC016CCCCCCCCCCCD;
	add.f64 	%fd397, %fd14, %fd396;
	div.rn.f64 	%fd909, %fd395, %fd397;
	abs.f64 	%fd398, %fd19;
	setp.geu.f64 	%p330, %fd398, 0d41CDCD64FF800000;
	@%p330 bra 	$L__BB0_499;
	add.f64 	%fd399, %fd19, 0d4069000000000000;
	add.f64 	%fd400, %fd18, 0dC016CCCCCCCCCCCD;
	add.f64 	%fd401, %fd14, %fd400;
	div.rn.f64 	%fd402, %fd399, %fd401;
	setp.lt.f64 	%p331, %fd402, %fd909;
	selp.f64 	%fd907, %fd907, %fd18, %p331;
	selp.f64 	%fd908, %fd908, %fd19, %p331;
	selp.f64 	%fd909, %fd909, %fd402, %p331;
$L__BB0_499:
	add.f64 	%fd431, %fd911, 0dC016CCCCCCCCCCCD;
	add.f64 	%fd44, %fd14, %fd431;
	abs.f64 	%fd432, %fd908;
	setp.geu.f64 	%p339, %fd432, 0d41CDCD64FF800000;
	@%p339 bra 	$L__BB0_501;
	add.f64 	%fd433, %fd912, 0d4069000000000000;
	div.rn.f64 	%fd434, %fd433, %fd44;
	setp.lt.f64 	%p340, %fd909, %fd434;
	selp.f64 	%fd911, %fd911, %fd907, %p340;
	selp.f64 	%fd912, %fd912, %fd908, %p340;
$L__BB0_501:
	abs.f64 	%fd435, %fd912;
	setp.geu.f64 	%p341, %fd435, 0d41CDCD64FF800000;
	@%p341 bra 	$L__BB0_503;
	st.global.f64 	[%rd31+5000], %fd911;
	st.global.f64 	[%rd31], %fd912;
	mov.f64 	%fd910, %fd912;
$L__BB0_503:
	min.u32 	%r463, %r997, %r127;
	setp.lt.u32 	%p342, %r463, 2;
	mov.f64 	%fd914, 0dBFF0000000000000;
	mov.f64 	%fd915, 0d7FF0000000000000;
	@%p342 bra 	$L__BB0_530;
	ld.param.u32 	%r940, [_Z4thalPcPiiiiiiPdS1_iS0__param_9];
	ld.global.f64 	%fd51, [%rd31+5000];
	add.f64 	%fd438, %fd910, 0d4069000000000000;
	add.f64 	%fd439, %fd51, 0dC016CCCCCCCCCCCD;
	add.f64 	%fd440, %fd14, %fd439;
	div.rn.f64 	%fd52, %fd438, %fd440;
	mul.lo.s32 	%r464, %r126, %r992;
	sub.s32 	%r465, %r464, %r992;
	mad.lo.s32 	%r466, %r940, 1250, %r465;
	add.s32 	%r467, %r466, %r127;
	add.s32 	%r468, %r467, -2;
	mul.wide.s32 	%rd208, %r468, 8;
	add.s64 	%rd39, %rd3, %rd208;
	ld.global.f64 	%fd53, [%rd39];
	abs.f64 	%fd441, %fd53;
	setp.geu.f64 	%p343, %fd441, 0d41CDCD64FF800000;
	@%p343 bra 	$L__BB0_507;
	ld.local.u8 	%r470, [%rd30+-1];
	prmt.b32 	%r471, %r470, %r444, 0x3340U;
	ld.local.u8 	%r472, [%rd32+-1];
	prmt.b32 	%r473, %r472, 0, 0x3340U;
	prmt.b32 	%r474, %r471, %r473, 0x5410U;
	cvt.u32.u16 	%r475, %rs46;
	cvt.s32.s8 	%r476, %r475;
	mov.b32 	%r477, 334205;
	dp4a.s32.u32 	%r478, %r474, %r477, %r476;
	mul.wide.s32 	%rd209, %r478, 8;
	add.s64 	%rd40, %rd2, %rd209;
	ld.global.f64 	%fd54, [%rd40+5000];
	abs.f64 	%fd444, %fd54;
	setp.geu.f64 	%p344, %fd444, 0d41CDCD64FF800000;
	@%p344 bra 	$L__BB0_507;
	ld.global.f64 	%fd445, [%rd39+5000];
	ld.global.f64 	%fd446, [%rd40];
	add.f64 	%fd914, %fd445, %fd446;
	add.f64 	%fd915, %fd53, %fd54;
$L__BB0_507:
	add.f64 	%fd447, %fd915, 0d4069000000000000;
	add.f64 	%fd448, %fd914, 0dC016CCCCCCCCCCCD;
	add.f64 	%fd449, %fd14, %fd448;
	div.rn.f64 	%fd59, %fd447, %fd449;
	setp.lt.f64 	%p345, %fd914, 0dC0A3880000000000;
	selp.f64 	%fd940, 0dC0A9300000000000, %fd914, %p345;
	selp.f64 	%fd941, 0d0000000000000000, %fd915, %p345;
	setp.lt.f64 	%p346, %fd51, 0dC0A3880000000000;
	selp.f64 	%fd62, 0dC0A9300000000000, %fd51, %p346;
	selp.f64 	%fd63, 0d0000000000000000, %fd910, %p346;
	setp.gt.f64 	%p347, %fd59, %fd52;
	@%p347 bra 	$L__BB0_509;
	setp.leu.f64 	%p348, %fd62, 0d0000000000000000;
	setp.leu.f64 	%p349, %fd63, 0d0000000000000000;
	or.pred  	%p350, %p348, %p349;
	@%p350 bra 	$L__BB0_510;
$L__BB0_509:
	st.global.f64 	[%rd31+5000], %fd940;
	st.global.f64 	[%rd31], %fd941;
	bra.uni 	$L__BB0_512;
$L__BB0_510:
	setp.ltu.f64 	%p351, %fd52, %fd59;
	mov.f64 	%fd940, %fd51;
	mov.f64 	%fd941, %fd910;
	@%p351 bra 	$L__BB0_512;
	st.global.f64 	[%rd31+5000], %fd62;
	st.global.f64 	[%rd31], %fd63;
	mov.f64 	%fd940, %fd62;
	mov.f64 	%fd941, %fd63;
$L__BB0_512:
	mov.b32 	%r999, 3;
$L__BB0_513:
	sub.s32 	%r480, %r127, %r999;
	add.s32 	%r481, %r480, 1;
	setp.gt.u32 	%p352, %r480, 2147483646;
	selp.b32 	%r482, %r480, 0, %p352;
	add.s32 	%r1001, %r482, %r126;
	selp.b32 	%r1000, 1, %r481, %p352;
	setp.lt.s32 	%p353, %r1001, 1;
	setp.ge.s32 	%p354, %r1000, %r127;
	or.pred  	%p355, %p353, %p354;
	@%p355 bra 	$L__BB0_529;
$L__BB0_514:
	mov.u32 	%r132, %r1001;
	add.s32 	%r1001, %r132, -1;
	add.s32 	%r484, %r115, %r1000;
	mad.lo.s32 	%r485, %r1001, %r992, %r484;
	mul.wide.s32 	%rd210, %r485, 8;
	add.s64 	%rd41, %rd3, %rd210;
	ld.global.f64 	%fd82, [%rd41];
	abs.f64 	%fd450, %fd82;
	setp.geu.f64 	%p356, %fd450, 0d41CDCD64FF800000;
	@%p356 bra 	$L__BB0_528;
	not.b32 	%r486, %r132;
	add.s32 	%r134, %r997, %r486;
	not.b32 	%r487, %r1000;
	add.s32 	%r135, %r127, %r487;
	add.s32 	%r136, %r135, %r134;
	setp.eq.s32 	%p357, %r134, 0;
	setp.gt.s32 	%p358, %r135, 0;
	and.pred  	%p359, %p357, %p358;
	@%p359 bra 	$L__BB0_517;
	setp.ne.s32 	%p360, %r135, 0;
	setp.lt.s32 	%p361, %r134, 1;
	or.pred  	%p362, %p361, %p360;
	@%p362 bra 	$L__BB0_522;
$L__BB0_517:
	setp.ne.s32 	%p371, %r135, 1;
	setp.ne.s32 	%p372, %r134, 1;
	and.pred  	%p373, %p372, %p371;
	@%p373 bra 	$L__BB0_521;
	setp.eq.s32 	%p376, %r134, 1;
	setp.eq.s32 	%p377, %r135, 1;
	and.pred  	%p379, %p357, %p377;
	setp.eq.s32 	%p380, %r135, 0;
	and.pred  	%p381, %p376, %p380;
	or.pred  	%p382, %p379, %p381;
	mov.f64 	%fd935, 0d0000000000000000;
	mov.f64 	%fd934, 0dC0A9300000000000;
	not.pred 	%p383, %p382;
	@%p383 bra 	$L__BB0_520;
	mul.wide.u32 	%rd246, %r136, 8;
	add.s64 	%rd247, %rd2, %rd246;
	ld.global.f64 	%fd522, [%rd247+25192];
	cvt.u64.u32 	%rd248, %r132;
	add.s64 	%rd249, %rd6, %rd248;
	cvt.s64.s32 	%rd250, %r1000;
	add.s64 	%rd251, %rd7, %rd250;
	ld.local.u8 	%r529, [%rd249];
	prmt.b32 	%r531, %r529, %r444, 0x3340U;
	ld.local.u8 	%r532, [%rd251];
	prmt.b32 	%r533, %r532, 0, 0x3340U;
	prmt.b32 	%r534, %r531, %r533, 0x5410U;
	cvt.u32.u16 	%r535, %rs46;
	cvt.s32.s8 	%r536, %r535;
	mov.b32 	%r537, 334205;
	dp4a.s32.u32 	%r538, %r534, %r537, %r536;
	mul.wide.s32 	%rd252, %r538, 8;
	add.s64 	%rd253, %rd2, %rd252;
	ld.global.f64 	%fd523, [%rd253+5000];
	add.f64 	%fd935, %fd522, %fd523;
	ld.global.f64 	%fd524, [%rd247+24472];
	ld.global.f64 	%fd525, [%rd253];
	add.f64 	%fd934, %fd524, %fd525;
$L__BB0_520:
	add.f64 	%fd526, %fd935, %fd82;
	ld.global.f64 	%fd527, [%rd41+5000];
	add.f64 	%fd528, %fd934, %fd527;
	abs.f64 	%fd529, %fd526;
	setp.gt.f64 	%p384, %fd529, 0d41CDCD64FF800000;
	selp.f64 	%fd530, 0dBFF0000000000000, %fd528, %p384;
	selp.f64 	%fd531, 0d7FF0000000000000, %fd526, %p384;
	add.f64 	%fd532, %fd531, 0d4069000000000000;
	add.f64 	%fd533, %fd530, 0dC016CCCCCCCCCCCD;
	add.f64 	%fd534, %fd14, %fd533;
	div.rn.f64 	%fd535, %fd532, %fd534;
	add.f64 	%fd536, %fd941, 0d4069000000000000;
	add.f64 	%fd537, %fd940, 0dC016CCCCCCCCCCCD;
	add.f64 	%fd538, %fd14, %fd537;
	div.rn.f64 	%fd539, %fd536, %fd538;
	setp.gt.f64 	%p385, %fd535, %fd539;
	selp.f64 	%fd942, %fd530, 0dBFF0000000000000, %p385;
	selp.f64 	%fd943, %fd531, 0d7FF0000000000000, %p385;
	bra.uni 	$L__BB0_526;
$L__BB0_521:
	mul.wide.s32 	%rd229, %r136, 8;
	add.s64 	%rd230, %rd2, %rd229;
	ld.global.f64 	%fd496, [%rd230+25192];
	cvt.u64.u32 	%rd231, %r132;
	add.s64 	%rd232, %rd6, %rd231;
	ld.local.s8 	%r526, [%rd232];
	mul.wide.s32 	%rd233, %r526, 5;
	cvt.s64.s32 	%rd234, %r1000;
	add.s64 	%rd235, %rd7, %rd234;
	ld.local.s8 	%rd236, [%rd235];
	add.s64 	%rd237, %rd233, %rd236;
	shl.b64 	%rd238, %rd237, 3;
	add.s64 	%rd239, %rd2, %rd238;
	ld.global.f64 	%fd497, [%rd239+45640];
	add.f64 	%fd498, %fd496, %fd497;
	cvt.s32.s8 	%r528, %r444;
	mul.wide.s32 	%rd240, %r528, 5;
	cvt.u64.u16 	%rd241, %rs46;
	cvt.s64.s8 	%rd242, %rd241;
	add.s64 	%rd243, %rd240, %rd242;
	shl.b64 	%rd244, %rd243, 3;
	add.s64 	%rd245, %rd2, %rd244;
	ld.global.f64 	%fd499, [%rd245+45640];
	add.f64 	%fd500, %fd498, %fd499;
	add.f64 	%fd501, %fd500, %fd82;
	ld.global.f64 	%fd502, [%rd230+24472];
	ld.global.f64 	%fd503, [%rd239+45440];
	add.f64 	%fd504, %fd502, %fd503;
	ld.global.f64 	%fd505, [%rd245+45440];
	add.f64 	%fd506, %fd504, %fd505;
	ld.global.f64 	%fd507, [%rd41+5000];
	add.f64 	%fd508, %fd506, %fd507;
	abs.f64 	%fd509, %fd501;
	setp.gt.f64 	%p374, %fd509, 0d41CDCD64FF800000;
	selp.f64 	%fd510, 0dBFF0000000000000, %fd508, %p374;
	selp.f64 	%fd511, 0d7FF0000000000000, %fd501, %p374;
	add.f64 	%fd512, %fd511, 0d4069000000000000;
	add.f64 	%fd513, %fd510, 0dC016CCCCCCCCCCCD;
	add.f64 	%fd514, %fd14, %fd513;
	div.rn.f64 	%fd515, %fd512, %fd514;
	add.f64 	%fd516, %fd941, 0d4069000000000000;
	add.f64 	%fd517, %fd940, 0dC016CCCCCCCCCCCD;
	add.f64 	%fd518, %fd14, %fd517;
	div.rn.f64 	%fd519, %fd516, %fd518;
	setp.gt.f64 	%p375, %fd515, %fd519;
	selp.f64 	%fd942, %fd510, 0dBFF0000000000000, %p375;
	selp.f64 	%fd943, %fd511, 0d7FF0000000000000, %p375;
	bra.uni 	$L__BB0_526;
$L__BB0_522:
	setp.ne.s32 	%p363, %r134, 1;
	setp.ne.s32 	%p364, %r135, 1;
	or.pred  	%p365, %p363, %p364;
	@%p365 bra 	$L__BB0_525;
	cvt.u64.u32 	%rd221, %r132;
	add.s64 	%rd222, %rd6, %rd221;
	cvt.s64.s32 	%rd223, %r1000;
	add.s64 	%rd224, %rd7, %rd223;
	ld.local.s8 	%r508, [%rd224+1];
	ld.local.u8 	%r509, [%rd222+1];
	ld.local.u8 	%r510, [%rd222];
	prmt.b32 	%r511, %r510, %r509, 0x3340U;
	ld.local.u8 	%r512, [%rd224];
	prmt.b32 	%r513, %r512, 0, 0x3340U;
	prmt.b32 	%r514, %r511, %r513, 0x5410U;
	mov.b32 	%r515, 334205;
	dp4a.s32.u32 	%r516, %r514, %r515, %r508;
	mul.wide.s32 	%rd225, %r516, 8;
	add.s64 	%rd226, %rd2, %rd225;
	ld.global.f64 	%fd479, [%rd226+10000];
	ld.local.s8 	%r517, [%rd30+-1];
	cvt.u32.u16 	%r518, %rs46;
	ld.local.u8 	%r519, [%rd32+-1];
	prmt.b32 	%r520, %r519, %r518, 0x3340U;
	prmt.b32 	%r522, %r444, 0, 0x3340U;
	prmt.b32 	%r523, %r520, %r522, 0x5410U;
	mov.b32 	%r524, 359705;
	dp4a.s32.u32 	%r525, %r523, %r524, %r517;
	mul.wide.s32 	%rd227, %r525, 8;
	add.s64 	%rd228, %rd2, %rd227;
	ld.global.f64 	%fd480, [%rd228+10000];
	add.f64 	%fd481, %fd479, %fd480;
	ld.global.f64 	%fd482, [%rd41+5000];
	add.f64 	%fd483, %fd481, %fd482;
	ld.global.f64 	%fd484, [%rd226+15000];
	ld.global.f64 	%fd485, [%rd228+15000];
	add.f64 	%fd486, %fd484, %fd485;
	add.f64 	%fd487, %fd486, %fd82;
	abs.f64 	%fd488, %fd487;
	setp.gt.f64 	%p368, %fd488, 0d41CDCD64FF800000;
	selp.f64 	%fd91, 0dBFF0000000000000, %fd483, %p368;
	selp.f64 	%fd92, 0d7FF0000000000000, %fd487, %p368;
	add.f64 	%fd489, %fd92, 0d4069000000000000;
	add.f64 	%fd490, %fd91, 0dC016CCCCCCCCCCCD;
	add.f64 	%fd491, %fd14, %fd490;
	div.rn.f64 	%fd93, %fd489, %fd491;
	add.f64 	%fd492, %fd941, 0d4069000000000000;
	add.f64 	%fd493, %fd940, 0dC016CCCCCCCCCCCD;
	add.f64 	%fd494, %fd14, %fd493;
	div.rn.f64 	%fd94, %fd492, %fd494;
	sub.f64 	%fd495, %fd93, %fd94;
	setp.ltu.f64 	%p369, %fd495, 0d3EB0C6F7A0B5ED8D;
	mov.f64 	%fd943, 0d7FF0000000000000;
	mov.f64 	%fd942, 0dBFF0000000000000;
	@%p369 bra 	$L__BB0_526;
	setp.gt.f64 	%p370, %fd93, %fd94;
	selp.f64 	%fd942, %fd91, 0dBFF0000000000000, %p370;
	selp.f64 	%fd943, %fd92, 0d7FF0000000000000, %p370;
	bra.uni 	$L__BB0_526;
$L__BB0_525:
	mul.wide.s32 	%rd211, %r136, 8;
	add.s64 	%rd212, %rd2, %rd211;
	ld.global.f64 	%fd451, [%rd212+24952];
	cvt.u64.u32 	%rd213, %r132;
	add.s64 	%rd214, %rd6, %rd213;
	cvt.s64.s32 	%rd215, %r1000;
	add.s64 	%rd216, %rd7, %rd215;
	ld.local.s8 	%r488, [%rd216+1];
	ld.local.u8 	%r489, [%rd214+1];
	ld.local.u8 	%r490, [%rd214];
	prmt.b32 	%r491, %r490, %r489, 0x3340U;
	ld.local.u8 	%r492, [%rd216];
	prmt.b32 	%r493, %r492, 0, 0x3340U;
	prmt.b32 	%r494, %r491, %r493, 0x5410U;
	mov.b32 	%r495, 334205;
	dp4a.s32.u32 	%r496, %r494, %r495, %r488;
	mul.wide.s32 	%rd217, %r496, 8;
	add.s64 	%rd218, %rd2, %rd217;
	ld.global.f64 	%fd452, [%rd218+30440];
	add.f64 	%fd453, %fd451, %fd452;
	ld.local.s8 	%r497, [%rd30+-1];
	cvt.u32.u16 	%r498, %rs46;
	ld.local.u8 	%r499, [%rd32+-1];
	prmt.b32 	%r500, %r499, %r498, 0x3340U;
	prmt.b32 	%r502, %r444, 0, 0x3340U;
	prmt.b32 	%r503, %r500, %r502, 0x5410U;
	mov.b32 	%r504, 359705;
	dp4a.s32.u32 	%r505, %r503, %r504, %r497;
	mul.wide.s32 	%rd219, %r505, 8;
	add.s64 	%rd220, %rd2, %rd219;
	ld.global.f64 	%fd454, [%rd220+30440];
	add.f64 	%fd455, %fd453, %fd454;
	add.f64 	%fd456, %fd455, %fd82;
	ld.global.f64 	%fd457, [%rd212+24232];
	ld.global.f64 	%fd458, [%rd218+25440];
	add.f64 	%fd459, %fd457, %fd458;
	ld.global.f64 	%fd460, [%rd220+25440];
	add.f64 	%fd461, %fd459, %fd460;
	sub.s32 	%r506, %r134, %r135;
	abs.s32 	%r507, %r506;
	cvt.rn.f64.s32 	%fd462, %r507;
	fma.rn.f64 	%fd463, %fd462, 0dBFEEF3E864B31D04, %fd461;
	ld.global.f64 	%fd464, [%rd41+5000];
	add.f64 	%fd465, %fd464, %fd463;
	abs.f64 	%fd466, %fd456;
	setp.gt.f64 	%p366, %fd466, 0d41CDCD64FF800000;
	selp.f64 	%fd467, 0dBFF0000000000000, %fd465, %p366;
	selp.f64 	%fd468, 0d7FF0000000000000, %fd456, %p366;
	add.f64 	%fd469, %fd468, 0d4069000000000000;
	add.f64 	%fd470, %fd467, 0dC016CCCCCCCCCCCD;
	add.f64 	%fd471, %fd14, %fd470;
	div.rn.f64 	%fd472, %fd469, %fd471;
	add.f64 	%fd473, %fd941, 0d4069000000000000;
	add.f64 	%fd474, %fd940, 0dC016CCCCCCCCCCCD;
	add.f64 	%fd475, %fd14, %fd474;
	div.rn.f64 	%fd476, %fd473, %fd475;
	setp.gt.f64 	%p367, %fd472, %fd476;
	selp.f64 	%fd942, %fd467, 0dBFF0000000000000, %p367;
	selp.f64 	%fd943, %fd468, 0d7FF0000000000000, %p367;
$L__BB0_526:
	setp.lt.f64 	%p386, %fd942, 0dC0A3880000000000;
	selp.f64 	%fd107, 0dC0A9300000000000, %fd942, %p386;
	selp.f64 	%fd108, 0d0000000000000000, %fd943, %p386;
	abs.f64 	%fd540, %fd108;
	setp.geu.f64 	%p387, %fd540, 0d41CDCD64FF800000;
	@%p387 bra 	$L__BB0_528;
	st.global.f64 	[%rd31], %fd108;
	st.global.f64 	[%rd31+5000], %fd107;
	mov.f64 	%fd940, %fd107;
	mov.f64 	%fd941, %fd108;
$L__BB0_528:
	add.s32 	%r1000, %r1000, 1;
	setp.gt.u32 	%p388, %r132, 1;
	setp.lt.s32 	%p389, %r1000, %r127;
	and.pred  	%p390, %p388, %p389;
	@%p390 bra 	$L__BB0_514;
$L__BB0_529:
	add.s32 	%r999, %r999, 1;
	setp.ne.s32 	%p391, %r999, 33;
	@%p391 bra 	$L__BB0_513;
$L__BB0_530:
	add.s32 	%r998, %r127, 1;
	setp.ne.s32 	%p392, %r127, %r992;
	@%p392 bra 	$L__BB0_487;
$L__BB0_531:
	add.s32 	%r140, %r997, 1;
	setp.ne.s32 	%p393, %r997, %r993;
	mov.u32 	%r997, %r140;
	@%p393 bra 	$L__BB0_485;
$L__BB0_532:
	ld.param.u32 	%r938, [_Z4thalPcPiiiiiiPdS1_iS0__param_6];
	setp.ne.s32 	%p394, %r938, 1;
	mov.f64 	%fd986, 0dFFF0000000000000;
	@%p394 bra 	$L__BB0_552;
	setp.lt.s32 	%p419, %r993, 1;
	mov.b32 	%r1012, 0;
	mov.u32 	%r1013, %r1012;
	@%p419 bra 	$L__BB0_568;
	ld.param.u32 	%r942, [_Z4thalPcPiiiiiiPdS1_iS0__param_9];
	mad.lo.s32 	%r141, %r942, 1250, -1;
	mov.f64 	%fd986, 0dFFF0000000000000;
	mov.b32 	%r1013, 0;
	mov.b32 	%r1002, 1;
	mov.u32 	%r1012, %r1013;
$L__BB0_535:
	setp.lt.s32 	%p420, %r992, 1;
	@%p420 bra 	$L__BB0_551;
	cvt.u64.u32 	%rd268, %r1002;
	add.s64 	%rd42, %rd6, %rd268;
	ld.local.u8 	%rs47, [%rd42];
	cvt.u32.u16 	%r569, %rs47;
	cvt.s32.s8 	%r145, %r569;
	add.s32 	%r570, %r1002, -1;
	mad.lo.s32 	%r146, %r570, %r992, %r141;
	cvt.u64.u16 	%rd269, %rs47;
	cvt.s64.s8 	%rd43, %rd269;
	mul.wide.s32 	%rd44, %r145, 5;
	mov.b32 	%r1005, 1;
	cvt.u16.u64 	%rs315, %rd43;
$L__BB0_537:
	mov.u32 	%r147, %r1005;
	cvt.u64.u32 	%rd270, %r147;
	add.s64 	%rd45, %rd7, %rd270;
	ld.local.u8 	%rs48, [%rd45];
	cvt.u32.u16 	%r571, %rs48;
	cvt.s32.s8 	%r572, %r571;
	add.s32 	%r573, %r572, %r145;
	setp.ne.s32 	%p421, %r573, 3;
	mov.f64 	%fd972, 0dBFF0000000000000;
	mov.f64 	%fd971, 0d7FF0000000000000;
	@%p421 bra 	$L__BB0_550;
	cvt.u64.u16 	%rd271, %rs48;
	cvt.s64.s8 	%rd272, %rd271;
	add.s64 	%rd273, %rd44, %rd272;
	shl.b64 	%rd274, %rd273, 3;
	add.s64 	%rd275, %rd2, %rd274;
	ld.global.f64 	%fd972, [%rd275+45440];
	ld.local.s8 	%r575, [%rd45+1];
	cvt.u32.u16 	%r576, %rs47;
	ld.local.s8 	%rs314, [%rd42+1];
	cvt.u32.u16 	%r577, %rs314;
	prmt.b32 	%r578, %r576, %r577, 0x3340U;
	prmt.b32 	%r579, %r571, 0, 0x3340U;
	prmt.b32 	%r580, %r578, %r579, 0x5410U;
	mov.b32 	%r581, 334205;
	dp4a.s32.u32 	%r582, %r580, %r581, %r575;
	mul.wide.s32 	%rd276, %r582, 8;
	add.s64 	%rd277, %rd2, %rd276;
	ld.global.f64 	%fd613, [%rd277+35440];
	add.f64 	%fd614, %fd972, %fd613;
	ld.global.f64 	%fd971, [%rd275+45640];
	ld.global.f64 	%fd615, [%rd277+40440];
	add.f64 	%fd616, %fd971, %fd615;
	abs.f64 	%fd617, %fd616;
	setp.gt.f64 	%p422, %fd617, 0d41CDCD64FF800000;
	selp.f64 	%fd129, 0dBFF0000000000000, %fd614, %p422;
	selp.f64 	%fd130, 0d7FF0000000000000, %fd616, %p422;
	mov.b32 	%r583, {%rs315, %rs314};
	cvt.s32.s8 	%r584, %r571;
	mov.b32 	%r585, 1305;
	dp2a.lo.s32.u32 	%r586, %r583, %r585, %r584;
	mul.wide.s32 	%rd278, %r586, 8;
	add.s64 	%rd46, %rd2, %rd278;
	ld.global.f64 	%fd131, [%rd46+21000];
	abs.f64 	%fd132, %fd131;
	setp.geu.f64 	%p423, %fd132, 0d41CDCD64FF800000;
	cvt.s16.s8 	%rs316, %rs48;
	mov.b32 	%r587, {%rs315, %rs316};
	dp2a.lo.s32.u32 	%r588, %r587, %r585, %r575;
	mul.wide.s32 	%rd279, %r588, 8;
	add.s64 	%rd47, %rd2, %rd279;
	mov.f64 	%fd962, %fd129;
	mov.f64 	%fd963, %fd130;
	@%p423 bra 	$L__BB0_542;
	ld.global.f64 	%fd133, [%rd47+23000];
	abs.f64 	%fd619, %fd133;
	setp.geu.f64 	%p424, %fd619, 0d41CDCD64FF800000;
	mov.f64 	%fd962, %fd129;
	mov.f64 	%fd963, %fd130;
	@%p424 bra 	$L__BB0_542;
	ld.global.f64 	%fd620, [%rd46+20000];
	add.f64 	%fd621, %fd972, %fd620;
	ld.global.f64 	%fd622, [%rd47+22000];
	add.f64 	%fd623, %fd621, %fd622;
	add.f64 	%fd624, %fd971, %fd131;
	add.f64 	%fd625, %fd624, %fd133;
	abs.f64 	%fd626, %fd625;
	setp.gt.f64 	%p425, %fd626, 0d41CDCD64FF800000;
	selp.f64 	%fd962, 0dBFF0000000000000, %fd623, %p425;
	selp.f64 	%fd963, 0d7FF0000000000000, %fd625, %p425;
	add.f64 	%fd627, %fd963, 0d4069000000000000;
	add.f64 	%fd628, %fd962, 0dC016CCCCCCCCCCCD;
	add.f64 	%fd629, %fd14, %fd628;
	div.rn.f64 	%fd964, %fd627, %fd629;
	abs.f64 	%fd630, %fd130;
	setp.geu.f64 	%p426, %fd630, 0d41CDCD64FF800000;
	@%p426 bra 	$L__BB0_542;
	add.f64 	%fd631, %fd130, 0d4069000000000000;
	add.f64 	%fd632, %fd129, 0dC016CCCCCCCCCCCD;
	add.f64 	%fd633, %fd14, %fd632;
	div.rn.f64 	%fd634, %fd631, %fd633;
	setp.lt.f64 	%p427, %fd634, %fd964;
	selp.f64 	%fd962, %fd962, %fd129, %p427;
	selp.f64 	%fd963, %fd963, %fd130, %p427;
	selp.f64 	%fd964, %fd964, %fd634, %p427;
$L__BB0_542:
	mov.f64 	%fd965, %fd962;
	mov.f64 	%fd966, %fd963;
	@%p423 bra 	$L__BB0_545;
	ld.global.f64 	%fd635, [%rd46+20000];
	add.f64 	%fd636, %fd972, %fd635;
	add.f64 	%fd637, %fd971, %fd131;
	abs.f64 	%fd638, %fd637;
	setp.gt.f64 	%p429, %fd638, 0d41CDCD64FF800000;
	selp.f64 	%fd965, 0dBFF0000000000000, %fd636, %p429;
	selp.f64 	%fd966, 0d7FF0000000000000, %fd637, %p429;
	add.f64 	%fd639, %fd966, 0d4069000000000000;
	add.f64 	%fd640, %fd965, 0dC016CCCCCCCCCCCD;
	add.f64 	%fd641, %fd14, %fd640;
	div.rn.f64 	%fd964, %fd639, %fd641;
	abs.f64 	%fd642, %fd963;
	setp.geu.f64 	%p430, %fd642, 0d41CDCD64FF800000;
	@%p430 bra 	$L__BB0_545;
	add.f64 	%fd643, %fd963, 0d4069000000000000;
	add.f64 	%fd644, %fd962, 0dC016CCCCCCCCCCCD;
	add.f64 	%fd645, %fd14, %fd644;
	div.rn.f64 	%fd646, %fd643, %fd645;
	setp.lt.f64 	%p431, %fd646, %fd964;
	selp.f64 	%fd965, %fd965, %fd962, %p431;
	selp.f64 	%fd966, %fd966, %fd963, %p431;
	selp.f64 	%fd964, %fd964, %fd646, %p431;
$L__BB0_545:
	ld.global.f64 	%fd152, [%rd47+23000];
	abs.f64 	%fd647, %fd152;
	setp.geu.f64 	%p432, %fd647, 0d41CDCD64FF800000;
	mov.f64 	%fd968, %fd965;
	mov.f64 	%fd969, %fd966;
	@%p432 bra 	$L__BB0_548;
	ld.global.f64 	%fd648, [%rd47+22000];
	add.f64 	%fd649, %fd972, %fd648;
	add.f64 	%fd650, %fd971, %fd152;
	abs.f64 	%fd651, %fd650;
	setp.gt.f64 	%p433, %fd651, 0d41CDCD64FF800000;
	selp.f64 	%fd968, 0dBFF0000000000000, %fd649, %p433;
	selp.f64 	%fd969, 0d7FF0000000000000, %fd650, %p433;
	add.f64 	%fd652, %fd969, 0d4069000000000000;
	add.f64 	%fd653, %fd968, 0dC016CCCCCCCCCCCD;
	add.f64 	%fd654, %fd14, %fd653;
	div.rn.f64 	%fd964, %fd652, %fd654;
	abs.f64 	%fd655, %fd966;
	setp.geu.f64 	%p434, %fd655, 0d41CDCD64FF800000;
	@%p434 bra 	$L__BB0_548;
	add.f64 	%fd656, %fd966, 0d4069000000000000;
	add.f64 	%fd657, %fd965, 0dC016CCCCCCCCCCCD;
	add.f64 	%fd658, %fd14, %fd657;
	div.rn.f64 	%fd659, %fd656, %fd658;
	setp.lt.f64 	%p435, %fd659, %fd964;
	selp.f64 	%fd968, %fd968, %fd965, %p435;
	selp.f64 	%fd969, %fd969, %fd966, %p435;
	selp.f64 	%fd964, %fd964, %fd659, %p435;
$L__BB0_548:
	add.f64 	%fd660, %fd972, 0dC016CCCCCCCCCCCD;
	add.f64 	%fd162, %fd14, %fd660;
	abs.f64 	%fd661, %fd969;
	setp.geu.f64 	%p436, %fd661, 0d41CDCD64FF800000;
	@%p436 bra 	$L__BB0_550;
	add.f64 	%fd662, %fd971, 0d4069000000000000;
	div.rn.f64 	%fd663, %fd662, %fd162;
	setp.lt.f64 	%p437, %fd964, %fd663;
	selp.f64 	%fd971, %fd971, %fd969, %p437;
	selp.f64 	%fd972, %fd972, %fd968, %p437;
$L__BB0_550:
	add.f64 	%fd664, %fd972, 0d3EB0C6F7A0B5ED8D;
	add.f64 	%fd665, %fd971, 0d3EB0C6F7A0B5ED8D;
	add.s32 	%r589, %r146, %r147;
	mul.wide.s32 	%rd280, %r589, 8;
	add.s64 	%rd281, %rd3, %rd280;
	ld.global.f64 	%fd666, [%rd281];
	add.f64 	%fd667, %fd665, %fd666;
	add.f64 	%fd668, %fd667, 0d4069000000000000;
	ld.global.f64 	%fd669, [%rd281+5000];
	add.f64 	%fd670, %fd664, %fd669;
	add.f64 	%fd671, %fd670, 0dC016CCCCCCCCCCCD;
	add.f64 	%fd672, %fd14, %fd671;
	div.rn.f64 	%fd673, %fd668, %fd672;
	add.f64 	%fd674, %fd673, 0dC071126666666666;
	setp.gt.f64 	%p438, %fd674, %fd986;
	setp.lt.f64 	%p439, %fd670, 0d0000000000000000;
	setp.lt.f64 	%p440, %fd667, 0d0000000000000000;
	and.pred  	%p441, %p439, %p440;
	and.pred  	%p442, %p441, %p438;
	selp.f64 	%fd986, %fd674, %fd986, %p442;
	selp.b32 	%r1012, %r147, %r1012, %p442;
	selp.b32 	%r1013, %r1002, %r1013, %p442;
	add.s32 	%r1005, %r147, 1;
	setp.ne.s32 	%p443, %r147, %r992;
	@%p443 bra 	$L__BB0_537;
$L__BB0_551:
	add.s32 	%r155, %r1002, 1;
	setp.eq.s32 	%p444, %r1002, %r993;
	mov.u32 	%r1002, %r155;
	@%p444 bra 	$L__BB0_568;
	bra.uni 	$L__BB0_535;
$L__BB0_552:
	setp.lt.s32 	%p395, %r992, 1;
	mov.b32 	%r1012, 0;
	mov.u32 	%r1013, %r993;
	@%p395 bra 	$L__BB0_568;
	ld.param.u32 	%r941, [_Z4thalPcPiiiiiiPdS1_iS0__param_9];
	cvt.s64.s32 	%rd254, %r993;
	add.s64 	%rd48, %rd6, %rd254;
	ld.local.u8 	%rs49, [%rd48];
	cvt.u32.u16 	%r542, %rs49;
	cvt.s32.s8 	%r156, %r542;
	add.s32 	%r543, %r993, -1;
	mul.lo.s32 	%r544, %r543, %r992;
	mad.lo.s32 	%r545, %r941, 1250, %r544;
	add.s32 	%r157, %r545, -1;
	cvt.u64.u16 	%rd255, %rs49;
	cvt.s64.s8 	%rd49, %rd255;
	mul.wide.s32 	%rd50, %r156, 5;
	mov.f64 	%fd986, 0dFFF0000000000000;
	mov.b32 	%r1012, 0;
	mov.b32 	%r1010, 1;
	cvt.u16.u64 	%rs312, %rd49;
$L__BB0_554:
	mov.u32 	%r158, %r1010;
	cvt.u64.u32 	%rd256, %r158;
	add.s64 	%rd51, %rd7, %rd256;
	ld.local.u8 	%rs50, [%rd51];
	cvt.u32.u16 	%r546, %rs50;
	cvt.s32.s8 	%r547, %r546;
	add.s32 	%r548, %r547, %r156;
	setp.ne.s32 	%p396, %r548, 3;
	mov.f64 	%fd985, 0dBFF0000000000000;
	mov.f64 	%fd984, 0d7FF0000000000000;
	@%p396 bra 	$L__BB0_567;
	cvt.u64.u16 	%rd257, %rs50;
	cvt.s64.s8 	%rd258, %rd257;
	add.s64 	%rd259, %rd50, %rd258;
	shl.b64 	%rd260, %rd259, 3;
	add.s64 	%rd261, %rd2, %rd260;
	ld.global.f64 	%fd985, [%rd261+45440];
	ld.local.s8 	%r550, [%rd51+1];
	cvt.u32.u16 	%r551, %rs49;
	ld.local.s8 	%rs311, [%rd48+1];
	cvt.u32.u16 	%r552, %rs311;
	prmt.b32 	%r553, %r551, %r552, 0x3340U;
	prmt.b32 	%r554, %r546, 0, 0x3340U;
	prmt.b32 	%r555, %r553, %r554, 0x5410U;
	mov.b32 	%r556, 334205;
	dp4a.s32.u32 	%r557, %r555, %r556, %r550;
	mul.wide.s32 	%rd262, %r557, 8;
	add.s64 	%rd263, %rd2, %rd262;
	ld.global.f64 	%fd546, [%rd263+35440];
	add.f64 	%fd547, %fd985, %fd546;
	ld.global.f64 	%fd984, [%rd261+45640];
	ld.global.f64 	%fd548, [%rd263+40440];
	add.f64 	%fd549, %fd984, %fd548;
	abs.f64 	%fd550, %fd549;
	setp.gt.f64 	%p397, %fd550, 0d41CDCD64FF800000;
	selp.f64 	%fd172, 0dBFF0000000000000, %fd547, %p397;
	selp.f64 	%fd173, 0d7FF0000000000000, %fd549, %p397;
	mov.b32 	%r558, {%rs312, %rs311};
	mov.b32 	%r560, 1305;
	dp2a.lo.s32.u32 	%r561, %r558, %r560, %r547;
	mul.wide.s32 	%rd264, %r561, 8;
	add.s64 	%rd52, %rd2, %rd264;
	ld.global.f64 	%fd174, [%rd52+21000];
	abs.f64 	%fd175, %fd174;
	setp.geu.f64 	%p398, %fd175, 0d41CDCD64FF800000;
	cvt.s16.s8 	%rs313, %rs50;
	mov.b32 	%r562, {%rs312, %rs313};
	dp2a.lo.s32.u32 	%r563, %r562, %r560, %r550;
	mul.wide.s32 	%rd265, %r563, 8;
	add.s64 	%rd53, %rd2, %rd265;
	mov.f64 	%fd975, %fd172;
	mov.f64 	%fd976, %fd173;
	@%p398 bra 	$L__BB0_559;
	ld.global.f64 	%fd176, [%rd53+23000];
	abs.f64 	%fd552, %fd176;
	setp.geu.f64 	%p399, %fd552, 0d41CDCD64FF800000;
	mov.f64 	%fd975, %fd172;
	mov.f64 	%fd976, %fd173;
	@%p399 bra 	$L__BB0_559;
	ld.global.f64 	%fd553, [%rd52+20000];
	add.f64 	%fd554, %fd985, %fd553;
	ld.global.f64 	%fd555, [%rd53+22000];
	add.f64 	%fd556, %fd554, %fd555;
	add.f64 	%fd557, %fd984, %fd174;
	add.f64 	%fd558, %fd557, %fd176;
	abs.f64 	%fd559, %fd558;
	setp.gt.f64 	%p400, %fd559, 0d41CDCD64FF800000;
	selp.f64 	%fd975, 0dBFF0000000000000, %fd556, %p400;
	selp.f64 	%fd976, 0d7FF0000000000000, %fd558, %p400;
	add.f64 	%fd560, %fd976, 0d4069000000000000;
	add.f64 	%fd561, %fd975, 0dC016CCCCCCCCCCCD;
	add.f64 	%fd562, %fd14, %fd561;
	div.rn.f64 	%fd977, %fd560, %fd562;
	abs.f64 	%fd563, %fd173;
	setp.geu.f64 	%p401, %fd563, 0d41CDCD64FF800000;
	@%p401 bra 	$L__BB0_559;
	add.f64 	%fd564, %fd173, 0d4069000000000000;
	add.f64 	%fd565, %fd172, 0dC016CCCCCCCCCCCD;
	add.f64 	%fd566, %fd14, %fd565;
	div.rn.f64 	%fd567, %fd564, %fd566;
	setp.lt.f64 	%p402, %fd567, %fd977;
	selp.f64 	%fd975, %fd975, %fd172, %p402;
	selp.f64 	%fd976, %fd976, %fd173, %p402;
	selp.f64 	%fd977, %fd977, %fd567, %p402;
$L__BB0_559:
	mov.f64 	%fd978, %fd975;
	mov.f64 	%fd979, %fd976;
	@%p398 bra 	$L__BB0_562;
	ld.global.f64 	%fd568, [%rd52+20000];
	add.f64 	%fd569, %fd985, %fd568;
	add.f64 	%fd570, %fd984, %fd174;
	abs.f64 	%fd571, %fd570;
	setp.gt.f64 	%p404, %fd571, 0d41CDCD64FF800000;
	selp.f64 	%fd978, 0dBFF0000000000000, %fd569, %p404;
	selp.f64 	%fd979, 0d7FF0000000000000, %fd570, %p404;
	add.f64 	%fd572, %fd979, 0d4069000000000000;
	add.f64 	%fd573, %fd978, 0dC016CCCCCCCCCCCD;
	add.f64 	%fd574, %fd14, %fd573;
	div.rn.f64 	%fd977, %fd572, %fd574;
	abs.f64 	%fd575, %fd976;
	setp.geu.f64 	%p405, %fd575, 0d41CDCD64FF800000;
	@%p405 bra 	$L__BB0_562;
	add.f64 	%fd576, %fd976, 0d4069000000000000;
	add.f64 	%fd577, %fd975, 0dC016CCCCCCCCCCCD;
	add.f64 	%fd578, %fd14, %fd577;
	div.rn.f64 	%fd579, %fd576, %fd578;
	setp.lt.f64 	%p406, %fd579, %fd977;
	selp.f64 	%fd978, %fd978, %fd975, %p406;
	selp.f64 	%fd979, %fd979, %fd976, %p406;
	selp.f64 	%fd977, %fd977, %fd579, %p406;
$L__BB0_562:
	ld.global.f64 	%fd195, [%rd53+23000];
	abs.f64 	%fd580, %fd195;
	setp.geu.f64 	%p407, %fd580, 0d41CDCD64FF800000;
	mov.f64 	%fd981, %fd978;
	mov.f64 	%fd982, %fd979;
	@%p407 bra 	$L__BB0_565;
	ld.global.f64 	%fd581, [%rd53+22000];
	add.f64 	%fd582, %fd985, %fd581;
	add.f64 	%fd583, %fd984, %fd195;
	abs.f64 	%fd584, %fd583;
	setp.gt.f64 	%p408, %fd584, 0d41CDCD64FF800000;
	selp.f64 	%fd981, 0dBFF0000000000000, %fd582, %p408;
	selp.f64 	%fd982, 0d7FF0000000000000, %fd583, %p408;
	add.f64 	%fd585, %fd982, 0d4069000000000000;
	add.f64 	%fd586, %fd981, 0dC016CCCCCCCCCCCD;
	add.f64 	%fd587, %fd14, %fd586;
	div.rn.f64 	%fd977, %fd585, %fd587;
	abs.f64 	%fd588, %fd979;
	setp.geu.f64 	%p409, %fd588, 0d41CDCD64FF800000;
	@%p409 bra 	$L__BB0_565;
	add.f64 	%fd589, %fd979, 0d4069000000000000;
	add.f64 	%fd590, %fd978, 0dC016CCCCCCCCCCCD;
	add.f64 	%fd591, %fd14, %fd590;
	div.rn.f64 	%fd592, %fd589, %fd591;
	setp.lt.f64 	%p410, %fd592, %fd977;
	selp.f64 	%fd981, %fd981, %fd978, %p410;
	selp.f64 	%fd982, %fd982, %fd979, %p410;
	selp.f64 	%fd977, %fd977, %fd592, %p410;
$L__BB0_565:
	add.f64 	%fd593, %fd985, 0dC016CCCCCCCCCCCD;
	add.f64 	%fd205, %fd14, %fd593;
	abs.f64 	%fd594, %fd982;
	setp.geu.f64 	%p411, %fd594, 0d41CDCD64FF800000;
	@%p411 bra 	$L__BB0_567;
	add.f64 	%fd595, %fd984, 0d4069000000000000;
	div.rn.f64 	%fd596, %fd595, %fd205;
	setp.lt.f64 	%p412, %fd977, %fd596;
	selp.f64 	%fd984, %fd984, %fd982, %p412;
	selp.f64 	%fd985, %fd985, %fd981, %p412;
$L__BB0_567:
	add.f64 	%fd597, %fd985, 0d3EB0C6F7A0B5ED8D;
	add.f64 	%fd598, %fd984, 0d3EB0C6F7A0B5ED8D;
	add.s32 	%r564, %r157, %r158;
	mul.wide.s32 	%rd266, %r564, 8;
	add.s64 	%rd267, %rd3, %rd266;
	ld.global.f64 	%fd599, [%rd267];
	add.f64 	%fd600, %fd598, %fd599;
	add.f64 	%fd601, %fd600, 0d4069000000000000;
	ld.global.f64 	%fd602, [%rd267+5000];
	add.f64 	%fd603, %fd597, %fd602;
	add.f64 	%fd604, %fd603, 0dC016CCCCCCCCCCCD;
	add.f64 	%fd605, %fd14, %fd604;
	div.rn.f64 	%fd606, %fd601, %fd605;
	add.f64 	%fd607, %fd606, 0dC071126666666666;
	setp.gt.f64 	%p413, %fd607, %fd986;
	setp.lt.f64 	%p414, %fd603, 0d0000000000000000;
	setp.lt.f64 	%p415, %fd600, 0d0000000000000000;
	and.pred  	%p416, %p414, %p415;
	and.pred  	%p417, %p416, %p413;
	selp.f64 	%fd986, %fd607, %fd986, %p417;
	selp.b32 	%r1012, %r158, %r1012, %p417;
	add.s32 	%r1010, %r158, 1;
	setp.ne.s32 	%p418, %r158, %r992;
	mov.u32 	%r1013, %r993;
	@%p418 bra 	$L__BB0_554;
$L__BB0_568:
	abs.f64 	%fd212, %fd986;
	setp.gt.f64 	%p445, %fd212, 0d41CDCD64FF800000;
	selp.b32 	%r1041, 1, %r1012, %p445;
	selp.b32 	%r1042, 1, %r1013, %p445;
	cvt.s64.s32 	%rd282, %r1042;
	add.s64 	%rd54, %rd6, %rd282;
	ld.local.u8 	%rs364, [%rd54];
	cvt.u32.u16 	%r590, %rs364;
	cvt.s32.s8 	%r591, %r590;
	cvt.s64.s32 	%rd283, %r1041;
	add.s64 	%rd55, %rd7, %rd283;
	ld.local.u8 	%rs363, [%rd55];
	cvt.u32.u16 	%r592, %rs363;
	cvt.s32.s8 	%r593, %r592;
	add.s32 	%r594, %r593, %r591;
	setp.ne.s32 	%p446, %r594, 3;
	mov.f64 	%fd997, 0dBFF0000000000000;
	mov.f64 	%fd996, 0d7FF0000000000000;
	@%p446 bra 	$L__BB0_581;
	cvt.u64.u16 	%rd284, %rs363;
	cvt.s64.s8 	%rd285, %rd284;
	mul.wide.s32 	%rd286, %r591, 5;
	add.s64 	%rd287, %rd286, %rd285;
	shl.b64 	%rd288, %rd287, 3;
	add.s64 	%rd289, %rd2, %rd288;
	ld.global.f64 	%fd997, [%rd289+45440];
	ld.local.s8 	%r598, [%rd55+1];
	ld.local.s8 	%rs317, [%rd54+1];
	cvt.u32.u16 	%r599, %rs317;
	prmt.b32 	%r600, %r590, %r599, 0x3340U;
	prmt.b32 	%r601, %r592, 0, 0x3340U;
	prmt.b32 	%r602, %r600, %r601, 0x5410U;
	mov.b32 	%r603, 334205;
	dp4a.s32.u32 	%r604, %r602, %r603, %r598;
	mul.wide.s32 	%rd290, %r604, 8;
	add.s64 	%rd291, %rd2, %rd290;
	ld.global.f64 	%fd678, [%rd291+35440];
	add.f64 	%fd679, %fd997, %fd678;
	ld.global.f64 	%fd996, [%rd289+45640];
	ld.global.f64 	%fd680, [%rd291+40440];
	add.f64 	%fd681, %fd996, %fd680;
	abs.f64 	%fd682, %fd681;
	setp.gt.f64 	%p447, %fd682, 0d41CDCD64FF800000;
	selp.f64 	%fd215, 0dBFF0000000000000, %fd679, %p447;
	selp.f64 	%fd216, 0d7FF0000000000000, %fd681, %p447;
	cvt.s16.s8 	%rs318, %rs364;
	mov.b32 	%r605, {%rs318, %rs317};
	mov.b32 	%r607, 1305;
	dp2a.lo.s32.u32 	%r608, %r605, %r607, %r593;
	mul.wide.s32 	%rd292, %r608, 8;
	add.s64 	%rd56, %rd2, %rd292;
	ld.global.f64 	%fd217, [%rd56+21000];
	abs.f64 	%fd218, %fd217;
	setp.geu.f64 	%p448, %fd218, 0d41CDCD64FF800000;
	cvt.s16.s8 	%rs319, %rs363;
	mov.b32 	%r609, {%rs318, %rs319};
	dp2a.lo.s32.u32 	%r610, %r609, %r607, %r598;
	mul.wide.s32 	%rd293, %r610, 8;
	add.s64 	%rd57, %rd2, %rd293;
	mov.f64 	%fd987, %fd215;
	mov.f64 	%fd988, %fd216;
	@%p448 bra 	$L__BB0_573;
	ld.global.f64 	%fd219, [%rd57+23000];
	abs.f64 	%fd684, %fd219;
	setp.geu.f64 	%p449, %fd684, 0d41CDCD64FF800000;
	mov.f64 	%fd987, %fd215;
	mov.f64 	%fd988, %fd216;
	@%p449 bra 	$L__BB0_573;
	ld.global.f64 	%fd685, [%rd56+20000];
	add.f64 	%fd686, %fd997, %fd685;
	ld.global.f64 	%fd687, [%rd57+22000];
	add.f64 	%fd688, %fd686, %fd687;
	add.f64 	%fd689, %fd996, %fd217;
	add.f64 	%fd690, %fd689, %fd219;
	abs.f64 	%fd691, %fd690;
	setp.gt.f64 	%p450, %fd691, 0d41CDCD64FF800000;
	selp.f64 	%fd987, 0dBFF0000000000000, %fd688, %p450;
	selp.f64 	%fd988, 0d7FF0000000000000, %fd690, %p450;
	add.f64 	%fd692, %fd988, 0d4069000000000000;
	add.f64 	%fd693, %fd987, 0dC016CCCCCCCCCCCD;
	add.f64 	%fd694, %fd14, %fd693;
	div.rn.f64 	%fd989, %fd692, %fd694;
	abs.f64 	%fd695, %fd216;
	setp.geu.f64 	%p451, %fd695, 0d41CDCD64FF800000;
	@%p451 bra 	$L__BB0_573;
	add.f64 	%fd696, %fd216, 0d4069000000000000;
	add.f64 	%fd697, %fd215, 0dC016CCCCCCCCCCCD;
	add.f64 	%fd698, %fd14, %fd697;
	div.rn.f64 	%fd699, %fd696, %fd698;
	setp.lt.f64 	%p452, %fd699, %fd989;
	selp.f64 	%fd987, %fd987, %fd215, %p452;
	selp.f64 	%fd988, %fd988, %fd216, %p452;
	selp.f64 	%fd989, %fd989, %fd699, %p452;
$L__BB0_573:
	setp.geu.f64 	%p453, %fd218, 0d41CDCD64FF800000;
	mov.f64 	%fd990, %fd987;
	mov.f64 	%fd991, %fd988;
	@%p453 bra 	$L__BB0_576;
	ld.global.f64 	%fd700, [%rd56+20000];
	add.f64 	%fd701, %fd997, %fd700;
	add.f64 	%fd702, %fd996, %fd217;
	abs.f64 	%fd703, %fd702;
	setp.gt.f64 	%p454, %fd703, 0d41CDCD64FF800000;
	selp.f64 	%fd990, 0dBFF0000000000000, %fd701, %p454;
	selp.f64 	%fd991, 0d7FF0000000000000, %fd702, %p454;
	add.f64 	%fd704, %fd991, 0d4069000000000000;
	add.f64 	%fd705, %fd990, 0dC016CCCCCCCCCCCD;
	add.f64 	%fd706, %fd14, %fd705;
	div.rn.f64 	%fd989, %fd704, %fd706;
	abs.f64 	%fd707, %fd988;
	setp.geu.f64 	%p455, %fd707, 0d41CDCD64FF800000;
	@%p455 bra 	$L__BB0_576;
	add.f64 	%fd708, %fd988, 0d4069000000000000;
	add.f64 	%fd709, %fd987, 0dC016CCCCCCCCCCCD;
	add.f64 	%fd710, %fd14, %fd709;
	div.rn.f64 	%fd711, %fd708, %fd710;
	setp.lt.f64 	%p456, %fd711, %fd989;
	selp.f64 	%fd990, %fd990, %fd987, %p456;
	selp.f64 	%fd991, %fd991, %fd988, %p456;
	selp.f64 	%fd989, %fd989, %fd711, %p456;
$L__BB0_576:
	ld.global.f64 	%fd238, [%rd57+23000];
	abs.f64 	%fd712, %fd238;
	setp.geu.f64 	%p457, %fd712, 0d41CDCD64FF800000;
	mov.f64 	%fd993, %fd990;
	mov.f64 	%fd994, %fd991;
	@%p457 bra 	$L__BB0_579;
	ld.global.f64 	%fd713, [%rd57+22000];
	add.f64 	%fd714, %fd997, %fd713;
	add.f64 	%fd715, %fd996, %fd238;
	abs.f64 	%fd716, %fd715;
	setp.gt.f64 	%p458, %fd716, 0d41CDCD64FF800000;
	selp.f64 	%fd993, 0dBFF0000000000000, %fd714, %p458;
	selp.f64 	%fd994, 0d7FF0000000000000, %fd715, %p458;
	add.f64 	%fd717, %fd994, 0d4069000000000000;
	add.f64 	%fd718, %fd993, 0dC016CCCCCCCCCCCD;
	add.f64 	%fd719, %fd14, %fd718;
	div.rn.f64 	%fd989, %fd717, %fd719;
	abs.f64 	%fd720, %fd991;
	setp.geu.f64 	%p459, %fd720, 0d41CDCD64FF800000;
	@%p459 bra 	$L__BB0_579;
	add.f64 	%fd721, %fd991, 0d4069000000000000;
	add.f64 	%fd722, %fd990, 0dC016CCCCCCCCCCCD;
	add.f64 	%fd723, %fd14, %fd722;
	div.rn.f64 	%fd724, %fd721, %fd723;
	setp.lt.f64 	%p460, %fd724, %fd989;
	selp.f64 	%fd993, %fd993, %fd990, %p460;
	selp.f64 	%fd994, %fd994, %fd991, %p460;
	selp.f64 	%fd989, %fd989, %fd724, %p460;
$L__BB0_579:
	add.f64 	%fd725, %fd997, 0dC016CCCCCCCCCCCD;
	add.f64 	%fd248, %fd14, %fd725;
	abs.f64 	%fd726, %fd994;
	setp.geu.f64 	%p461, %fd726, 0d41CDCD64FF800000;
	@%p461 bra 	$L__BB0_581;
	add.f64 	%fd727, %fd996, 0d4069000000000000;
	div.rn.f64 	%fd728, %fd727, %fd248;
	setp.lt.f64 	%p462, %fd989, %fd728;
	selp.f64 	%fd996, %fd996, %fd994, %p462;
	selp.f64 	%fd997, %fd997, %fd993, %p462;
$L__BB0_581:
	setp.lt.s32 	%p463, %r993, 1;
	@%p463 bra 	$L__BB0_593;
	ld.param.u32 	%r943, [_Z4thalPcPiiiiiiPdS1_iS0__param_9];
	mul.lo.s32 	%r166, %r943, 50;
	and.b32  	%r167, %r993, 7;
	setp.lt.u32 	%p464, %r993, 8;
	mov.b32 	%r1014, 0;
	@%p464 bra 	$L__BB0_585;
	and.b32  	%r1014, %r993, 2147483640;
	mov.b32 	%r1017, 0;
$L__BB0_584:
	.pragma "nounroll";
	add.s32 	%r613, %r1017, %r166;
	mul.wide.s32 	%rd294, %r613, 4;
	add.s64 	%rd295, %rd1, %rd294;
	mov.b32 	%r614, 0;
	st.global.u32 	[%rd295], %r614;
	st.global.u32 	[%rd295+4], %r614;
	st.global.u32 	[%rd295+8], %r614;
	st.global.u32 	[%rd295+12], %r614;
	st.global.u32 	[%rd295+16], %r614;
	st.global.u32 	[%rd295+20], %r614;
	st.global.u32 	[%rd295+24], %r614;
	st.global.u32 	[%rd295+28], %r614;
	add.s32 	%r1017, %r1017, 8;
	setp.eq.s32 	%p465, %r1017, %r1014;
	@%p465 bra 	$L__BB0_585;
	bra.uni 	$L__BB0_584;
$L__BB0_585:
	setp.eq.s32 	%p466, %r167, 0;
	@%p466 bra 	$L__BB0_593;
	and.b32  	%r170, %r993, 3;
	setp.lt.u32 	%p467, %r167, 4;
	@%p467 bra 	$L__BB0_588;
	add.s32 	%r615, %r1014, %r166;
	mul.wide.s32 	%rd296, %r615, 4;
	add.s64 	%rd297, %rd1, %rd296;
	mov.b32 	%r616, 0;
	st.global.u32 	[%rd297], %r616;
	st.global.u32 	[%rd297+4], %r616;
	st.global.u32 	[%rd297+8], %r616;
	st.global.u32 	[%rd297+12], %r616;
	add.s32 	%r1014, %r1014, 4;
$L__BB0_588:
	setp.eq.s32 	%p468, %r170, 0;
	@%p468 bra 	$L__BB0_593;
	setp.eq.s32 	%p469, %r170, 1;
	@%p469 bra 	$L__BB0_591;
	add.s32 	%r617, %r1014, %r166;
	mul.wide.s32 	%rd298, %r617, 4;
	add.s64 	%rd299, %rd1, %rd298;
	mov.b32 	%r618, 0;
	st.global.u32 	[%rd299], %r618;
	st.global.u32 	[%rd299+4], %r618;
	add.s32 	%r1014, %r1014, 2;
$L__BB0_591:
	and.b32  	%r619, %r993, 1;
	setp.eq.b32 	%p470, %r619, 1;
	not.pred 	%p471, %p470;
	@%p471 bra 	$L__BB0_593;
	add.s32 	%r620, %r1014, %r166;
	mul.wide.s32 	%rd300, %r620, 4;
	add.s64 	%rd301, %rd1, %rd300;
	mov.b32 	%r621, 0;
	st.global.u32 	[%rd301], %r621;
$L__BB0_593:
	setp.lt.s32 	%p472, %r992, 1;
	@%p472 bra 	$L__BB0_605;
	ld.param.u32 	%r944, [_Z4thalPcPiiiiiiPdS1_iS0__param_9];
	mul.lo.s32 	%r175, %r944, 50;
	and.b32  	%r176, %r992, 7;
	setp.lt.u32 	%p473, %r992, 8;
	mov.b32 	%r1019, 0;
	@%p473 bra 	$L__BB0_597;
	and.b32  	%r1019, %r992, 2147483640;
	add.s32 	%r178, %r175, 26;
	mov.b32 	%r1018, 0;
	cvt.s64.s32 	%rd303, %r175;
$L__BB0_596:
	.pragma "nounroll";
	cvt.u64.u32 	%rd302, %r1018;
	add.s64 	%rd304, %rd303, %rd302;
	shl.b64 	%rd305, %rd304, 2;
	add.s64 	%rd306, %rd1, %rd305;
	mov.b32 	%r624, 0;
	st.global.u32 	[%rd306+100], %r624;
	add.s32 	%r625, %r1018, %r178;
	mul.wide.s32 	%rd307, %r625, 4;
	add.s64 	%rd308, %rd1, %rd307;
	st.global.u32 	[%rd308], %r624;
	st.global.u32 	[%rd308+4], %r624;
	st.global.u32 	[%rd308+8], %r624;
	st.global.u32 	[%rd308+12], %r624;
	st.global.u32 	[%rd308+16], %r624;
	st.global.u32 	[%rd308+20], %r624;
	st.global.u32 	[%rd308+24], %r624;
	add.s32 	%r1018, %r1018, 8;
	setp.ne.s32 	%p474, %r1018, %r1019;
	@%p474 bra 	$L__BB0_596;
$L__BB0_597:
	setp.eq.s32 	%p475, %r176, 0;
	@%p475 bra 	$L__BB0_605;
	and.b32  	%r184, %r992, 3;
	setp.lt.u32 	%p476, %r176, 4;
	@%p476 bra 	$L__BB0_600;
	cvt.u64.u32 	%rd309, %r1019;
	cvt.s64.s32 	%rd310, %r175;
	add.s64 	%rd311, %rd310, %rd309;
	shl.b64 	%rd312, %rd311, 2;
	add.s64 	%rd313, %rd1, %rd312;
	mov.b32 	%r626, 0;
	st.global.u32 	[%rd313+100], %r626;
	st.global.u32 	[%rd313+104], %r626;
	st.global.u32 	[%rd313+108], %r626;
	st.global.u32 	[%rd313+112], %r626;
	add.s32 	%r1019, %r1019, 4;
$L__BB0_600:
	setp.eq.s32 	%p477, %r184, 0;
	@%p477 bra 	$L__BB0_605;
	setp.eq.s32 	%p478, %r184, 1;
	@%p478 bra 	$L__BB0_603;
	cvt.s64.s32 	%rd314, %r1019;
	cvt.s64.s32 	%rd315, %r175;
	add.s64 	%rd316, %rd315, %rd314;
	shl.b64 	%rd317, %rd316, 2;
	add.s64 	%rd318, %rd1, %rd317;
	mov.b32 	%r627, 0;
	st.global.u32 	[%rd318+100], %r627;
	st.global.u32 	[%rd318+104], %r627;
	add.s32 	%r1019, %r1019, 2;
$L__BB0_603:
	and.b32  	%r628, %r992, 1;
	setp.eq.b32 	%p479, %r628, 1;
	not.pred 	%p480, %p479;
	@%p480 bra 	$L__BB0_605;
	cvt.s64.s32 	%rd319, %r1019;
	cvt.s64.s32 	%rd320, %r175;
	add.s64 	%rd321, %rd320, %rd319;
	shl.b64 	%rd322, %rd321, 2;
	add.s64 	%rd323, %rd1, %rd322;
	mov.b32 	%r629, 0;
	st.global.u32 	[%rd323+100], %r629;
$L__BB0_605:
	ld.param.u32 	%r945, [_Z4thalPcPiiiiiiPdS1_iS0__param_9];
	add.s32 	%r630, %r1042, -1;
	mad.lo.s32 	%r189, %r945, 1250, -1;
	add.s32 	%r631, %r189, %r1041;
	mad.lo.s32 	%r632, %r630, %r992, %r631;
	mul.wide.s32 	%rd324, %r632, 8;
	add.s64 	%rd58, %rd3, %rd324;
	ld.global.f64 	%fd730, [%rd58];
	abs.f64 	%fd731, %fd730;
	setp.geu.f64 	%p481, %fd731, 0d41CDCD64FF800000;
	mov.f64 	%fd1008, 0d0000000000000000;
	@%p481 bra 	$L__BB0_674;
	ld.param.u32 	%r946, [_Z4thalPcPiiiiiiPdS1_iS0__param_9];
	mul.lo.s32 	%r190, %r946, 50;
	mad.lo.s32 	%r191, %r946, -1200, %r189;
	add.s32 	%r633, %r191, %r1042;
	mul.wide.s32 	%rd325, %r633, 4;
	add.s64 	%rd326, %rd1, %rd325;
	st.global.u32 	[%rd326], %r1041;
	add.s32 	%r634, %r191, %r1041;
	add.s32 	%r635, %r634, 25;
	mul.wide.s32 	%rd327, %r635, 4;
	add.s64 	%rd328, %rd1, %rd327;
	st.global.u32 	[%rd328], %r1042;
	bra.uni 	$L__BB0_608;
$L__BB0_607:
	cvt.s64.s32 	%rd443, %r1042;
	add.s64 	%rd444, %rd6, %rd443;
	ld.local.u8 	%rs364, [%rd444];
	cvt.s64.s32 	%rd445, %r1041;
	add.s64 	%rd446, %rd7, %rd445;
	ld.local.u8 	%rs363, [%rd446];
$L__BB0_608:
	ld.param.u32 	%r947, [_Z4thalPcPiiiiiiPdS1_iS0__param_9];
	mad.lo.s32 	%r196, %r947, 1250, 624;
	cvt.u32.u16 	%r636, %rs364;
	cvt.s32.s8 	%r637, %r636;
	cvt.u32.u16 	%r638, %rs363;
	cvt.s32.s8 	%r639, %r638;
	add.s32 	%r640, %r639, %r637;
	setp.eq.s32 	%p482, %r640, 3;
	@%p482 bra 	$L__BB0_610;
	add.s32 	%r641, %r1042, -1;
	add.s32 	%r642, %r196, %r1041;
	mad.lo.s32 	%r643, %r641, %r992, %r642;
	mul.wide.s32 	%rd329, %r643, 8;
	add.s64 	%rd330, %rd3, %rd329;
	mov.b64 	%rd331, -4616189618054758400;
	st.global.u64 	[%rd330], %rd331;
	mov.b64 	%rd332, 9218868437227405312;
	st.global.u64 	[%rd330+-5000], %rd332;
	mov.f64 	%fd1002, 0d7FF0000000000000;
	mov.f64 	%fd1001, 0dBFF0000000000000;
	bra.uni 	$L__BB0_621;
$L__BB0_610:
	cvt.s32.s8 	%r645, %r636;
	mul.wide.s32 	%rd333, %r645, 5;
	cvt.u64.u16 	%rd334, %rs363;
	cvt.s64.s8 	%rd59, %rd334;
	add.s64 	%rd60, %rd333, %rd59;
	shl.b64 	%rd335, %rd60, 3;
	add.s64 	%rd336, %rd2, %rd335;
	ld.global.f64 	%fd1001, [%rd336+45440];
	cvt.s64.s32 	%rd337, %r1041;
	add.s64 	%rd338, %rd7, %rd337;
	cvt.s64.s32 	%rd339, %r1042;
	add.s64 	%rd340, %rd6, %rd339;
	ld.local.u8 	%rs320, [%rd340+-1];
	cvt.u64.u16 	%rd341, %rs320;
	cvt.s64.s8 	%rd61, %rd341;
	ld.local.s8 	%rs321, [%rd338+-1];
	cvt.u32.u16 	%r646, %rs321;
	cvt.u32.u16 	%r647, %rs363;
	prmt.b32 	%r648, %r647, %r646, 0x3340U;
	prmt.b32 	%r649, %r636, 0, 0x3340U;
	prmt.b32 	%r650, %r648, %r649, 0x5410U;
	cvt.u32.u16 	%r651, %rs320;
	cvt.s32.s8 	%r652, %r651;
	mov.b32 	%r653, 334205;
	dp4a.s32.u32 	%r654, %r650, %r653, %r652;
	mul.wide.s32 	%rd342, %r654, 8;
	add.s64 	%rd343, %rd2, %rd342;
	ld.global.f64 	%fd734, [%rd343+35440];
	add.f64 	%fd735, %fd1001, %fd734;
	ld.global.f64 	%fd1002, [%rd336+45640];
	ld.global.f64 	%fd736, [%rd343+40440];
	add.f64 	%fd737, %fd1002, %fd736;
	abs.f64 	%fd738, %fd737;
	setp.gt.f64 	%p483, %fd738, 0d41CDCD64FF800000;
	selp.f64 	%fd255, 0dBFF0000000000000, %fd735, %p483;
	selp.f64 	%fd256, 0d7FF0000000000000, %fd737, %p483;
	cvt.s16.s8 	%rs322, %rs363;
	mov.b32 	%r655, {%rs322, %rs321};
	mov.b32 	%r656, 1305;
	dp2a.lo.s32.u32 	%r657, %r655, %r656, %r645;
	mul.wide.s32 	%rd344, %r657, 8;
	add.s64 	%rd62, %rd2, %rd344;
	ld.global.f64 	%fd257, [%rd62+21000];
	abs.f64 	%fd739, %fd257;
	setp.geu.f64 	%p484, %fd739, 0d41CDCD64FF800000;
	@%p484 bra 	$L__BB0_616;
	mad.lo.s64 	%rd348, %rd59, 24, %rd60;
	add.s64 	%rd349, %rd348, %rd61;
	shl.b64 	%rd350, %rd349, 3;
	add.s64 	%rd63, %rd2, %rd350;
	ld.global.f64 	%fd258, [%rd63+23000];
	abs.f64 	%fd754, %fd258;
	setp.geu.f64 	%p489, %fd754, 0d41CDCD64FF800000;
	@%p489 bra 	$L__BB0_614;
	ld.global.f64 	%fd767, [%rd62+20000];
	add.f64 	%fd768, %fd1001, %fd767;
	ld.global.f64 	%fd769, [%rd63+22000];
	add.f64 	%fd770, %fd768, %fd769;
	add.f64 	%fd771, %fd1002, %fd257;
	add.f64 	%fd772, %fd771, %fd258;
	abs.f64 	%fd773, %fd772;
	setp.gt.f64 	%p493, %fd773, 0d41CDCD64FF800000;
	selp.f64 	%fd998, 0dBFF0000000000000, %fd770, %p493;
	selp.f64 	%fd999, 0d7FF0000000000000, %fd772, %p493;
	add.f64 	%fd774, %fd999, 0d4069000000000000;
	add.f64 	%fd775, %fd998, 0dC016CCCCCCCCCCCD;
	add.f64 	%fd776, %fd14, %fd775;
	div.rn.f64 	%fd1000, %fd774, %fd776;
	abs.f64 	%fd777, %fd256;
	setp.geu.f64 	%p494, %fd777, 0d41CDCD64FF800000;
	@%p494 bra 	$L__BB0_619;
	add.f64 	%fd778, %fd256, 0d4069000000000000;
	add.f64 	%fd779, %fd255, 0dC016CCCCCCCCCCCD;
	add.f64 	%fd780, %fd14, %fd779;
	div.rn.f64 	%fd781, %fd778, %fd780;
	setp.lt.f64 	%p495, %fd781, %fd1000;
	selp.f64 	%fd998, %fd998, %fd255, %p495;
	selp.f64 	%fd999, %fd999, %fd256, %p495;
	selp.f64 	%fd1000, %fd1000, %fd781, %p495;
	bra.uni 	$L__BB0_619;
$L__BB0_614:
	ld.global.f64 	%fd755, [%rd62+20000];
	add.f64 	%fd756, %fd1001, %fd755;
	add.f64 	%fd757, %fd1002, %fd257;
	abs.f64 	%fd758, %fd757;
	setp.gt.f64 	%p490, %fd758, 0d41CDCD64FF800000;
	selp.f64 	%fd998, 0dBFF0000000000000, %fd756, %p490;
	selp.f64 	%fd999, 0d7FF0000000000000, %fd757, %p490;
	add.f64 	%fd759, %fd999, 0d4069000000000000;
	add.f64 	%fd760, %fd998, 0dC016CCCCCCCCCCCD;
	add.f64 	%fd761, %fd14, %fd760;
	div.rn.f64 	%fd1000, %fd759, %fd761;
	abs.f64 	%fd762, %fd256;
	setp.geu.f64 	%p491, %fd762, 0d41CDCD64FF800000;
	@%p491 bra 	$L__BB0_619;
	add.f64 	%fd763, %fd256, 0d4069000000000000;
	add.f64 	%fd764, %fd255, 0dC016CCCCCCCCCCCD;
	add.f64 	%fd765, %fd14, %fd764;
	div.rn.f64 	%fd766, %fd763, %fd765;
	setp.lt.f64 	%p492, %fd766, %fd1000;
	selp.f64 	%fd998, %fd998, %fd255, %p492;
	selp.f64 	%fd999, %fd999, %fd256, %p492;
	selp.f64 	%fd1000, %fd1000, %fd766, %p492;
	bra.uni 	$L__BB0_619;
$L__BB0_616:
	mad.lo.s64 	%rd345, %rd59, 24, %rd60;
	add.s64 	%rd346, %rd345, %rd61;
	shl.b64 	%rd347, %rd346, 3;
	add.s64 	%rd64, %rd2, %rd347;
	ld.global.f64 	%fd271, [%rd64+23000];
	abs.f64 	%fd741, %fd271;
	setp.geu.f64 	%p485, %fd741, 0d41CDCD64FF800000;
	mov.f64 	%fd998, %fd255;
	mov.f64 	%fd999, %fd256;
	@%p485 bra 	$L__BB0_619;
	ld.global.f64 	%fd742, [%rd64+22000];
	add.f64 	%fd743, %fd1001, %fd742;
	add.f64 	%fd744, %fd1002, %fd271;
	abs.f64 	%fd745, %fd744;
	setp.gt.f64 	%p486, %fd745, 0d41CDCD64FF800000;
	selp.f64 	%fd998, 0dBFF0000000000000, %fd743, %p486;
	selp.f64 	%fd999, 0d7FF0000000000000, %fd744, %p486;
	add.f64 	%fd746, %fd999, 0d4069000000000000;
	add.f64 	%fd747, %fd998, 0dC016CCCCCCCCCCCD;
	add.f64 	%fd748, %fd14, %fd747;
	div.rn.f64 	%fd1000, %fd746, %fd748;
	abs.f64 	%fd749, %fd256;
	setp.geu.f64 	%p487, %fd749, 0d41CDCD64FF800000;
	@%p487 bra 	$L__BB0_619;
	add.f64 	%fd750, %fd256, 0d4069000000000000;
	add.f64 	%fd751, %fd255, 0dC016CCCCCCCCCCCD;
	add.f64 	%fd752, %fd14, %fd751;
	div.rn.f64 	%fd753, %fd750, %fd752;
	setp.lt.f64 	%p488, %fd753, %fd1000;
	selp.f64 	%fd998, %fd998, %fd255, %p488;
	selp.f64 	%fd999, %fd999, %fd256, %p488;
	selp.f64 	%fd1000, %fd1000, %fd753, %p488;
$L__BB0_619:
	add.f64 	%fd782, %fd1001, 0dC016CCCCCCCCCCCD;
	add.f64 	%fd281, %fd14, %fd782;
	abs.f64 	%fd783, %fd999;
	setp.geu.f64 	%p496, %fd783, 0d41CDCD64FF800000;
	@%p496 bra 	$L__BB0_621;
	add.f64 	%fd784, %fd1002, 0d4069000000000000;
	div.rn.f64 	%fd785, %fd784, %fd281;
	setp.lt.f64 	%p497, %fd1000, %fd785;
	selp.f64 	%fd1001, %fd1001, %fd998, %p497;
	selp.f64 	%fd1002, %fd1002, %fd999, %p497;
$L__BB0_621:
	add.s32 	%r197, %r1042, -1;
	mul.lo.s32 	%r198, %r197, %r992;
	add.s32 	%r199, %r196, %r1041;
	add.s32 	%r658, %r199, %r198;
	mul.wide.s32 	%rd351, %r658, 8;
	add.s64 	%rd65, %rd3, %rd351;
	ld.global.f64 	%fd286, [%rd65];
	abs.f64 	%fd287, %fd286;
	abs.f64 	%fd786, %fd1001;
	max.f64 	%fd788, %fd287, %fd786;
	setp.gt.f64 	%p498, %fd788, 0d41CDCD64FF800000;
	sub.f64 	%fd789, %fd286, %fd1001;
	abs.f64 	%fd790, %fd789;
	setp.geu.f64 	%p499, %fd790, 0d3EE4F8B588E368F1;
	or.pred  	%p500, %p498, %p499;
	@%p500 bra 	$L__BB0_623;
	ld.global.f64 	%fd792, [%rd65+-5000];
	abs.f64 	%fd793, %fd792;
	abs.f64 	%fd794, %fd1002;
	max.f64 	%fd796, %fd793, %fd794;
	setp.leu.f64 	%p501, %fd796, 0d41CDCD64FF800000;
	sub.f64 	%fd797, %fd792, %fd1002;
	abs.f64 	%fd798, %fd797;
	setp.lt.f64 	%p502, %fd798, 0d3EE4F8B588E368F1;
	and.pred  	%p503, %p501, %p502;
	@%p503 bra 	$L__BB0_645;
$L__BB0_623:
	mov.pred 	%p633, -1;
	min.s32 	%r842, %r1041, %r1042;
	setp.lt.s32 	%p582, %r842, 2;
	@%p582 bra 	$L__BB0_626;
	add.s32 	%r200, %r1041, -1;
	cvt.u64.u32 	%rd387, %r197;
	add.s64 	%rd388, %rd6, %rd387;
	cvt.u64.u32 	%rd389, %r1042;
	add.s64 	%rd390, %rd6, %rd389;
	cvt.u64.u32 	%rd391, %r200;
	add.s64 	%rd392, %rd7, %rd391;
	cvt.u64.u32 	%rd393, %r1041;
	add.s64 	%rd394, %rd7, %rd393;
	ld.local.s8 	%r843, [%rd394];
	ld.local.u8 	%r844, [%rd388];
	ld.local.u8 	%r845, [%rd390];
	prmt.b32 	%r846, %r845, %r844, 0x3340U;
	ld.local.u8 	%r847, [%rd392];
	prmt.b32 	%r848, %r847, 0, 0x3340U;
	prmt.b32 	%r849, %r846, %r848, 0x5410U;
	mov.b32 	%r850, 359705;
	dp4a.s32.u32 	%r851, %r849, %r850, %r843;
	mul.wide.s32 	%rd395, %r851, 8;
	add.s64 	%rd396, %rd2, %rd395;
	ld.global.f64 	%fd811, [%rd396];
	sub.s32 	%r852, %r198, %r992;
	add.s32 	%r853, %r199, %r852;
	add.s32 	%r854, %r853, -1;
	mul.wide.s32 	%rd397, %r854, 8;
	add.s64 	%rd398, %rd3, %rd397;
	ld.global.f64 	%fd812, [%rd398];
	add.f64 	%fd813, %fd811, %fd812;
	abs.f64 	%fd814, %fd813;
	max.f64 	%fd816, %fd287, %fd814;
	setp.gt.f64 	%p584, %fd816, 0d41CDCD64FF800000;
	sub.f64 	%fd817, %fd286, %fd813;
	abs.f64 	%fd818, %fd817;
	setp.geu.f64 	%p585, %fd818, 0d3EE4F8B588E368F1;
	or.pred  	%p586, %p584, %p585;
	@%p586 bra 	$L__BB0_626;
	add.s32 	%r855, %r191, %r197;
	mul.wide.s32 	%rd399, %r855, 4;
	add.s64 	%rd400, %rd1, %rd399;
	st.global.u32 	[%rd400], %r200;
	add.s32 	%r856, %r191, %r200;
	add.s32 	%r857, %r856, 25;
	mul.wide.s32 	%rd401, %r857, 4;
	add.s64 	%rd402, %rd1, %rd401;
	st.global.u32 	[%rd402], %r197;
	mov.pred 	%p633, 0;
	mov.u32 	%r1041, %r200;
	mov.u32 	%r1042, %r197;
$L__BB0_626:
	not.pred 	%p588, %p633;
	@%p588 bra 	$L__BB0_607;
	mov.b32 	%r1030, 3;
$L__BB0_628:
	mov.u32 	%r205, %r1030;
	add.s32 	%r206, %r1042, -1;
	sub.s32 	%r859, %r1041, %r205;
	add.s32 	%r860, %r859, 1;
	setp.gt.u32 	%p590, %r859, 2147483646;
	abs.s32 	%r861, %r859;
	selp.b32 	%r207, %r861, 0, %p590;
	sub.s32 	%r208, %r206, %r207;
	selp.b32 	%r1040, 1, %r860, %p590;
	setp.lt.s32 	%p591, %r208, 1;
	setp.ge.s32 	%p592, %r1040, %r1041;
	mov.pred 	%p634, -1;
	or.pred  	%p593, %p591, %p592;
	@%p593 bra 	$L__BB0_644;
	ld.param.u32 	%r949, [_Z4thalPcPiiiiiiPdS1_iS0__param_9];
	cvt.s64.s32 	%rd403, %r1041;
	add.s64 	%rd66, %rd7, %rd403;
	cvt.s64.s32 	%rd404, %r1042;
	add.s64 	%rd67, %rd6, %rd404;
	add.s32 	%r863, %r189, %r1041;
	mad.lo.s32 	%r864, %r206, %r992, %r863;
	mul.wide.s32 	%rd405, %r864, 8;
	add.s64 	%rd68, %rd3, %rd405;
	ld.global.f64 	%fd288, [%rd68+5000];
	abs.f64 	%fd289, %fd288;
	add.s32 	%r1031, %r207, -1;
	add.s32 	%r865, %r1031, %r1041;
	sub.s32 	%r866, %r865, %r1040;
	mul.wide.s32 	%rd406, %r866, 8;
	add.s64 	%rd69, %rd2, %rd406;
	add.s32 	%r1039, %r1040, 1;
	add.s32 	%r867, %r190, %r1040;
	add.s32 	%r1038, %r867, 24;
	mad.lo.s32 	%r868, %r949, 1250, %r1040;
	add.s32 	%r869, %r1042, -2;
	sub.s32 	%r870, %r869, %r207;
	mad.lo.s32 	%r871, %r992, %r870, %r868;
	add.s32 	%r1037, %r871, 624;
	sub.s32 	%r872, %r1041, %r1040;
	add.s32 	%r1036, %r872, -2;
	add.s32 	%r873, %r207, %r1040;
	sub.s32 	%r1035, %r873, %r1041;
	sub.s32 	%r1034, %r1042, %r207;
	add.s32 	%r874, %r869, %r190;
	sub.s32 	%r1033, %r874, %r207;
	cvt.u64.u32 	%rd407, %r208;
	add.s64 	%rd447, %rd6, %rd407;
	not.b32 	%r1032, %r207;
$L__BB0_630:
	cvt.s64.s32 	%rd408, %r1040;
	add.s64 	%rd72, %rd7, %rd408;
	add.s32 	%r1034, %r1034, -1;
	add.s32 	%r1031, %r1031, 1;
	add.s32 	%r231, %r1032, 2;
	add.s32 	%r875, %r1036, 1;
	setp.eq.s32 	%p594, %r231, 1;
	setp.gt.s32 	%p595, %r875, 0;
	and.pred  	%p596, %p594, %p595;
	@%p596 bra 	$L__BB0_632;
	setp.ne.s32 	%p597, %r1036, -1;
	setp.lt.s32 	%p598, %r1031, 1;
	or.pred  	%p599, %p598, %p597;
	@%p599 bra 	$L__BB0_637;
$L__BB0_632:
	setp.ne.s32 	%p606, %r1036, 0;
	setp.ne.s32 	%p607, %r1032, -2;
	and.pred  	%p608, %p607, %p606;
	@%p608 bra 	$L__BB0_636;
	setp.eq.s32 	%p610, %r1032, -2;
	setp.eq.s32 	%p611, %r1036, 0;
	and.pred  	%p613, %p594, %p611;
	setp.eq.s32 	%p614, %r1036, -1;
	and.pred  	%p615, %p610, %p614;
	or.pred  	%p616, %p613, %p615;
	mov.f64 	%fd1004, 0d0000000000000000;
	mov.f64 	%fd1003, 0dC0A9300000000000;
	not.pred 	%p617, %p616;
	@%p617 bra 	$L__BB0_635;
	sub.s32 	%r918, %r1041, %r205;
	setp.gt.u32 	%p618, %r918, 2147483646;
	abs.s32 	%r919, %r918;
	selp.b32 	%r920, %r919, 0, %p618;
	add.s32 	%r921, %r920, %r1041;
	add.s32 	%r922, %r918, 1;
	selp.b32 	%r923, 1, %r922, %p618;
	not.b32 	%r924, %r923;
	add.s32 	%r925, %r924, %r921;
	mul.wide.u32 	%rd433, %r925, 8;
	add.s64 	%rd434, %rd2, %rd433;
	ld.global.f64 	%fd876, [%rd434+25192];
	ld.local.s8 	%r926, [%rd66];
	ld.local.u8 	%r927, [%rd67];
	ld.local.u8 	%r928, [%rd447];
	prmt.b32 	%r929, %r928, %r927, 0x3340U;
	ld.local.u8 	%r930, [%rd72];
	prmt.b32 	%r931, %r930, 0, 0x3340U;
	prmt.b32 	%r932, %r929, %r931, 0x5410U;
	mov.b32 	%r933, 334205;
	dp4a.s32.u32 	%r934, %r932, %r933, %r926;
	mul.wide.s32 	%rd435, %r934, 8;
	add.s64 	%rd436, %rd2, %rd435;
	ld.global.f64 	%fd877, [%rd436+5000];
	add.f64 	%fd1004, %fd876, %fd877;
	ld.global.f64 	%fd878, [%rd434+24472];
	ld.global.f64 	%fd879, [%rd436];
	add.f64 	%fd1003, %fd878, %fd879;
$L__BB0_635:
	add.s32 	%r935, %r1037, -625;
	mul.wide.s32 	%rd437, %r935, 8;
	add.s64 	%rd438, %rd3, %rd437;
	ld.global.f64 	%fd880, [%rd438];
	add.f64 	%fd881, %fd1004, %fd880;
	ld.global.f64 	%fd882, [%rd438+5000];
	add.f64 	%fd883, %fd1003, %fd882;
	abs.f64 	%fd884, %fd881;
	setp.gt.f64 	%p619, %fd884, 0d41CDCD64FF800000;
	selp.f64 	%fd1005, 0dBFF0000000000000, %fd883, %p619;
	selp.f64 	%fd1006, 0d7FF0000000000000, %fd881, %p619;
	bra.uni 	$L__BB0_640;
$L__BB0_636:
	ld.global.f64 	%fd859, [%rd69+25192];
	ld.local.s8 	%r915, [%rd447];
	mul.wide.s32 	%rd421, %r915, 5;
	ld.local.s8 	%rd422, [%rd72];
	add.s64 	%rd423, %rd421, %rd422;
	shl.b64 	%rd424, %rd423, 3;
	add.s64 	%rd425, %rd2, %rd424;
	ld.global.f64 	%fd860, [%rd425+45640];
	add.f64 	%fd861, %fd859, %fd860;
	ld.local.s8 	%r916, [%rd67];
	mul.wide.s32 	%rd426, %r916, 5;
	ld.local.s8 	%rd427, [%rd66];
	add.s64 	%rd428, %rd426, %rd427;
	shl.b64 	%rd429, %rd428, 3;
	add.s64 	%rd430, %rd2, %rd429;
	ld.global.f64 	%fd862, [%rd430+45640];
	add.f64 	%fd863, %fd861, %fd862;
	add.s32 	%r917, %r1037, -625;
	mul.wide.s32 	%rd431, %r917, 8;
	add.s64 	%rd432, %rd3, %rd431;
	ld.global.f64 	%fd864, [%rd432];
	add.f64 	%fd865, %fd863, %fd864;
	ld.global.f64 	%fd866, [%rd69+24472];
	ld.global.f64 	%fd867, [%rd425+45440];
	add.f64 	%fd868, %fd866, %fd867;
	ld.global.f64 	%fd869, [%rd430+45440];
	add.f64 	%fd870, %fd868, %fd869;
	ld.global.f64 	%fd871, [%rd432+5000];
	add.f64 	%fd872, %fd870, %fd871;
	abs.f64 	%fd873, %fd865;
	setp.gt.f64 	%p609, %fd873, 0d41CDCD64FF800000;
	selp.f64 	%fd1005, 0dBFF0000000000000, %fd872, %p609;
	selp.f64 	%fd1006, 0d7FF0000000000000, %fd865, %p609;
	bra.uni 	$L__BB0_640;
$L__BB0_637:
	setp.ne.s32 	%p600, %r1032, -2;
	setp.ne.s32 	%p601, %r1036, 0;
	or.pred  	%p602, %p600, %p601;
	@%p602 bra 	$L__BB0_639;
	ld.local.s8 	%r897, [%rd72+1];
	ld.local.u8 	%r898, [%rd447+1];
	ld.local.u8 	%r899, [%rd447];
	prmt.b32 	%r900, %r899, %r898, 0x3340U;
	ld.local.u8 	%r901, [%rd72];
	prmt.b32 	%r902, %r901, 0, 0x3340U;
	prmt.b32 	%r903, %r900, %r902, 0x5410U;
	mov.b32 	%r904, 334205;
	dp4a.s32.u32 	%r905, %r903, %r904, %r897;
	mul.wide.s32 	%rd415, %r905, 8;
	add.s64 	%rd416, %rd2, %rd415;
	ld.global.f64 	%fd837, [%rd416+10000];
	ld.local.s8 	%r906, [%rd67+-1];
	ld.local.u8 	%r907, [%rd66];
	ld.local.u8 	%r908, [%rd66+-1];
	prmt.b32 	%r909, %r908, %r907, 0x3340U;
	ld.local.u8 	%r910, [%rd67];
	prmt.b32 	%r911, %r910, 0, 0x3340U;
	prmt.b32 	%r912, %r909, %r911, 0x5410U;
	mov.b32 	%r913, 359705;
	dp4a.s32.u32 	%r914, %r912, %r913, %r906;
	mul.wide.s32 	%rd417, %r914, 8;
	add.s64 	%rd418, %rd2, %rd417;
	ld.global.f64 	%fd838, [%rd418+10000];
	add.f64 	%fd839, %fd837, %fd838;
	mul.wide.s32 	%rd419, %r1037, 8;
	add.s64 	%rd420, %rd3, %rd419;
	ld.global.f64 	%fd840, [%rd420];
	add.f64 	%fd841, %fd839, %fd840;
	ld.global.f64 	%fd842, [%rd416+15000];
	ld.global.f64 	%fd843, [%rd418+15000];
	add.f64 	%fd844, %fd842, %fd843;
	ld.global.f64 	%fd845, [%rd420+-5000];
	add.f64 	%fd846, %fd844, %fd845;
	abs.f64 	%fd847, %fd846;
	setp.gt.f64 	%p604, %fd847, 0d41CDCD64FF800000;
	selp.f64 	%fd848, 0dBFF0000000000000, %fd841, %p604;
	selp.f64 	%fd849, 0d7FF0000000000000, %fd846, %p604;
	add.f64 	%fd850, %fd849, 0d4069000000000000;
	add.f64 	%fd851, %fd848, 0dC016CCCCCCCCCCCD;
	add.f64 	%fd852, %fd14, %fd851;
	div.rn.f64 	%fd853, %fd850, %fd852;
	ld.global.f64 	%fd854, [%rd68];
	add.f64 	%fd855, %fd854, 0d4069000000000000;
	add.f64 	%fd856, %fd288, 0dC016CCCCCCCCCCCD;
	add.f64 	%fd857, %fd14, %fd856;
	div.rn.f64 	%fd858, %fd855, %fd857;
	setp.ltu.f64 	%p605, %fd853, %fd858;
	selp.f64 	%fd1005, 0dBFF0000000000000, %fd848, %p605;
	selp.f64 	%fd1006, 0d7FF0000000000000, %fd849, %p605;
	bra.uni 	$L__BB0_640;
$L__BB0_639:
	ld.global.f64 	%fd820, [%rd69+24952];
	ld.local.s8 	%r876, [%rd72+1];
	ld.local.u8 	%r877, [%rd447+1];
	ld.local.u8 	%r878, [%rd447];
	prmt.b32 	%r879, %r878, %r877, 0x3340U;
	ld.local.u8 	%r880, [%rd72];
	prmt.b32 	%r881, %r880, 0, 0x3340U;
	prmt.b32 	%r882, %r879, %r881, 0x5410U;
	mov.b32 	%r883, 334205;
	dp4a.s32.u32 	%r884, %r882, %r883, %r876;
	mul.wide.s32 	%rd409, %r884, 8;
	add.s64 	%rd410, %rd2, %rd409;
	ld.global.f64 	%fd821, [%rd410+30440];
	add.f64 	%fd822, %fd820, %fd821;
	ld.local.s8 	%r885, [%rd67+-1];
	ld.local.u8 	%r886, [%rd66];
	ld.local.u8 	%r887, [%rd66+-1];
	prmt.b32 	%r888, %r887, %r886, 0x3340U;
	ld.local.u8 	%r889, [%rd67];
	prmt.b32 	%r890, %r889, 0, 0x3340U;
	prmt.b32 	%r891, %r888, %r890, 0x5410U;
	mov.b32 	%r892, 359705;
	dp4a.s32.u32 	%r893, %r891, %r892, %r885;
	mul.wide.s32 	%rd411, %r893, 8;
	add.s64 	%rd412, %rd2, %rd411;
	ld.global.f64 	%fd823, [%rd412+30440];
	add.f64 	%fd824, %fd822, %fd823;
	add.s32 	%r894, %r1037, -625;
	mul.wide.s32 	%rd413, %r894, 8;
	add.s64 	%rd414, %rd3, %rd413;
	ld.global.f64 	%fd825, [%rd414];
	add.f64 	%fd826, %fd824, %fd825;
	ld.global.f64 	%fd827, [%rd69+24232];
	ld.global.f64 	%fd828, [%rd410+25440];
	add.f64 	%fd829, %fd827, %fd828;
	ld.global.f64 	%fd830, [%rd412+25440];
	add.f64 	%fd831, %fd829, %fd830;
	add.s32 	%r895, %r1035, 1;
	abs.s32 	%r896, %r895;
	cvt.rn.f64.s32 	%fd832, %r896;
	fma.rn.f64 	%fd833, %fd832, 0dBFEEF3E864B31D04, %fd831;
	ld.global.f64 	%fd834, [%rd414+5000];
	add.f64 	%fd835, %fd834, %fd833;
	abs.f64 	%fd836, %fd826;
	setp.gt.f64 	%p603, %fd836, 0d41CDCD64FF800000;
	selp.f64 	%fd1005, 0dBFF0000000000000, %fd835, %p603;
	selp.f64 	%fd1006, 0d7FF0000000000000, %fd826, %p603;
$L__BB0_640:
	abs.f64 	%fd885, %fd1005;
	max.f64 	%fd887, %fd289, %fd885;
	setp.gt.f64 	%p620, %fd887, 0d41CDCD64FF800000;
	sub.f64 	%fd888, %fd288, %fd1005;
	abs.f64 	%fd889, %fd888;
	setp.geu.f64 	%p621, %fd889, 0d3EE4F8B588E368F1;
	or.pred  	%p622, %p620, %p621;
	@%p622 bra 	$L__BB0_643;
	ld.global.f64 	%fd891, [%rd68];
	abs.f64 	%fd892, %fd891;
	abs.f64 	%fd893, %fd1006;
	max.f64 	%fd895, %fd892, %fd893;
	setp.gt.f64 	%p623, %fd895, 0d41CDCD64FF800000;
	sub.f64 	%fd896, %fd891, %fd1006;
	abs.f64 	%fd897, %fd896;
	setp.geu.f64 	%p624, %fd897, 0d3EE4F8B588E368F1;
	or.pred  	%p625, %p623, %p624;
	@%p625 bra 	$L__BB0_643;
	add.s32 	%r1041, %r1039, -1;
	mul.wide.s32 	%rd439, %r1033, 4;
	add.s64 	%rd440, %rd1, %rd439;
	st.global.u32 	[%rd440], %r1041;
	mul.wide.s32 	%rd441, %r1038, 4;
	add.s64 	%rd442, %rd1, %rd441;
	st.global.u32 	[%rd442], %r1034;
	mov.pred 	%p634, 0;
	mov.u32 	%r1042, %r1034;
	bra.uni 	$L__BB0_644;
$L__BB0_643:
	add.s32 	%r1040, %r1040, 1;
	add.s32 	%r234, %r1039, 1;
	setp.gt.s32 	%p628, %r1034, 1;
	setp.lt.s32 	%p629, %r1039, %r1041;
	and.pred  	%p630, %p628, %p629;
	add.s32 	%r1038, %r1038, 1;
	sub.s32 	%r936, %r1037, %r992;
	add.s32 	%r1037, %r936, 1;
	add.s32 	%r1036, %r1036, -1;
	add.s32 	%r1035, %r1035, 2;
	add.s32 	%r1033, %r1033, -1;
	add.s64 	%rd447, %rd447, -1;
	add.s32 	%r1032, %r1032, -1;
	mov.u32 	%r1039, %r234;
	@%p630 bra 	$L__BB0_630;
$L__BB0_644:
	add.s32 	%r1030, %r205, 1;
	setp.lt.u32 	%p631, %r205, 32;
	and.pred  	%p632, %p634, %p631;
	@%p632 bra 	$L__BB0_628;
	bra.uni 	$L__BB0_607;
$L__BB0_645:
	setp.gt.f64 	%p504, %fd212, 0d41CDCD64FF800000;
	ld.global.f64 	%fd801, [%rd58];
	add.f64 	%fd304, %fd996, %fd801;
	ld.global.f64 	%fd802, [%rd58+5000];
	add.f64 	%fd305, %fd997, %fd802;
	mov.f64 	%fd1007, 0d3FE0000000000000;
	@%p504 bra 	$L__BB0_673;
	setp.lt.s32 	%p505, %r993, 1;
	mov.b32 	%r1073, 0;
	@%p505 bra 	$L__BB0_659;
	and.b32  	%r244, %r993, 15;
	setp.lt.u32 	%p506, %r993, 16;
	mov.b32 	%r1073, 0;
	mov.u32 	%r1045, %r1073;
	@%p506 bra 	$L__BB0_650;
	and.b32  	%r1045, %r993, 2147483632;
	neg.s32 	%r1057, %r1045;
	add.s64 	%rd74, %rd1, 32;
	mov.b32 	%r1073, 0;
	mov.u32 	%r1056, %r190;
$L__BB0_649:
	.pragma "nounroll";
	mul.wide.s32 	%rd352, %r1056, 4;
	add.s64 	%rd353, %rd74, %rd352;
	ld.global.u32 	%r663, [%rd353+-32];
	setp.gt.s32 	%p507, %r663, 0;
	selp.u32 	%r664, 1, 0, %p507;
	add.s32 	%r665, %r1073, %r664;
	ld.global.u32 	%r666, [%rd353+-28];
	setp.gt.s32 	%p508, %r666, 0;
	selp.u32 	%r667, 1, 0, %p508;
	add.s32 	%r668, %r665, %r667;
	ld.global.u32 	%r669, [%rd353+-24];
	setp.gt.s32 	%p509, %r669, 0;
	selp.u32 	%r670, 1, 0, %p509;
	add.s32 	%r671, %r668, %r670;
	ld.global.u32 	%r672, [%rd353+-20];
	setp.gt.s32 	%p510, %r672, 0;
	selp.u32 	%r673, 1, 0, %p510;
	add.s32 	%r674, %r671, %r673;
	ld.global.u32 	%r675, [%rd353+-16];
	setp.gt.s32 	%p511, %r675, 0;
	selp.u32 	%r676, 1, 0, %p511;
	add.s32 	%r677, %r674, %r676;
	ld.global.u32 	%r678, [%rd353+-12];
	setp.gt.s32 	%p512, %r678, 0;
	selp.u32 	%r679, 1, 0, %p512;
	add.s32 	%r680, %r677, %r679;
	ld.global.u32 	%r681, [%rd353+-8];
	setp.gt.s32 	%p513, %r681, 0;
	selp.u32 	%r682, 1, 0, %p513;
	add.s32 	%r683, %r680, %r682;
	ld.global.u32 	%r684, [%rd353+-4];
	setp.gt.s32 	%p514, %r684, 0;
	selp.u32 	%r685, 1, 0, %p514;
	add.s32 	%r686, %r683, %r685;
	ld.global.u32 	%r687, [%rd353];
	setp.gt.s32 	%p515, %r687, 0;
	selp.u32 	%r688, 1, 0, %p515;
	add.s32 	%r689, %r686, %r688;
	ld.global.u32 	%r690, [%rd353+4];
	setp.gt.s32 	%p516, %r690, 0;
	selp.u32 	%r691, 1, 0, %p516;
	add.s32 	%r692, %r689, %r691;
	ld.global.u32 	%r693, [%rd353+8];
	setp.gt.s32 	%p517, %r693, 0;
	selp.u32 	%r694, 1, 0, %p517;
	add.s32 	%r695, %r692, %r694;
	ld.global.u32 	%r696, [%rd353+12];
	setp.gt.s32 	%p518, %r696, 0;
	selp.u32 	%r697, 1, 0, %p518;
	add.s32 	%r698, %r695, %r697;
	ld.global.u32 	%r699, [%rd353+16];
	setp.gt.s32 	%p519, %r699, 0;
	selp.u32 	%r700, 1, 0, %p519;
	add.s32 	%r701, %r698, %r700;
	ld.global.u32 	%r702, [%rd353+20];
	setp.gt.s32 	%p520, %r702, 0;
	selp.u32 	%r703, 1, 0, %p520;
	add.s32 	%r704, %r701, %r703;
	ld.global.u32 	%r705, [%rd353+24];
	setp.gt.s32 	%p521, %r705, 0;
	selp.u32 	%r706, 1, 0, %p521;
	add.s32 	%r707, %r704, %r706;
	ld.global.u32 	%r708, [%rd353+28];
	setp.gt.s32 	%p522, %r708, 0;
	selp.u32 	%r709, 1, 0, %p522;
	add.s32 	%r1073, %r707, %r709;
	add.s32 	%r1057, %r1057, 16;
	add.s32 	%r1056, %r1056, 16;
	setp.eq.s32 	%p523, %r1057, 0;
	@%p523 bra 	$L__BB0_650;
	bra.uni 	$L__BB0_649;
$L__BB0_650:
	setp.eq.s32 	%p524, %r244, 0;
	@%p524 bra 	$L__BB0_659;
	and.b32  	%r250, %r993, 7;
	setp.lt.u32 	%p525, %r244, 8;
	@%p525 bra 	$L__BB0_653;
	add.s32 	%r711, %r1045, %r190;
	mul.wide.s32 	%rd354, %r711, 4;
	add.s64 	%rd355, %rd1, %rd354;
	ld.global.u32 	%r712, [%rd355];
	setp.gt.s32 	%p526, %r712, 0;
	selp.u32 	%r713, 1, 0, %p526;
	add.s32 	%r714, %r1073, %r713;
	ld.global.u32 	%r715, [%rd355+4];
	setp.gt.s32 	%p527, %r715, 0;
	selp.u32 	%r716, 1, 0, %p527;
	add.s32 	%r717, %r714, %r716;
	ld.global.u32 	%r718, [%rd355+8];
	setp.gt.s32 	%p528, %r718, 0;
	selp.u32 	%r719, 1, 0, %p528;
	add.s32 	%r720, %r717, %r719;
	ld.global.u32 	%r721, [%rd355+12];
	setp.gt.s32 	%p529, %r721, 0;
	selp.u32 	%r722, 1, 0, %p529;
	add.s32 	%r723, %r720, %r722;
	ld.global.u32 	%r724, [%rd355+16];
	setp.gt.s32 	%p530, %r724, 0;
	selp.u32 	%r725, 1, 0, %p530;
	add.s32 	%r726, %r723, %r725;
	ld.global.u32 	%r727, [%rd355+20];
	setp.gt.s32 	%p531, %r727, 0;
	selp.u32 	%r728, 1, 0, %p531;
	add.s32 	%r729, %r726, %r728;
	ld.global.u32 	%r730, [%rd355+24];
	setp.gt.s32 	%p532, %r730, 0;
	selp.u32 	%r731, 1, 0, %p532;
	add.s32 	%r732, %r729, %r731;
	ld.global.u32 	%r733, [%rd355+28];
	setp.gt.s32 	%p533, %r733, 0;
	selp.u32 	%r734, 1, 0, %p533;
	add.s32 	%r1073, %r732, %r734;
	add.s32 	%r1045, %r1045, 8;
$L__BB0_653:
	setp.eq.s32 	%p534, %r250, 0;
	@%p534 bra 	$L__BB0_659;
	and.b32  	%r256, %r993, 3;
	setp.lt.u32 	%p535, %r250, 4;
	@%p535 bra 	$L__BB0_656;
	add.s32 	%r736, %r1045, %r190;
	mul.wide.s32 	%rd356, %r736, 4;
	add.s64 	%rd357, %rd1, %rd356;
	ld.global.u32 	%r737, [%rd357];
	setp.gt.s32 	%p536, %r737, 0;
	selp.u32 	%r738, 1, 0, %p536;
	add.s32 	%r739, %r1073, %r738;
	ld.global.u32 	%r740, [%rd357+4];
	setp.gt.s32 	%p537, %r740, 0;
	selp.u32 	%r741, 1, 0, %p537;
	add.s32 	%r742, %r739, %r741;
	ld.global.u32 	%r743, [%rd357+8];
	setp.gt.s32 	%p538, %r743, 0;
	selp.u32 	%r744, 1, 0, %p538;
	add.s32 	%r745, %r742, %r744;
	ld.global.u32 	%r746, [%rd357+12];
	setp.gt.s32 	%p539, %r746, 0;
	selp.u32 	%r747, 1, 0, %p539;
	add.s32 	%r1073, %r745, %r747;
	add.s32 	%r1045, %r1045, 4;
$L__BB0_656:
	setp.eq.s32 	%p540, %r256, 0;
	@%p540 bra 	$L__BB0_659;
	add.s32 	%r1053, %r1045, %r190;
	neg.s32 	%r1052, %r256;
$L__BB0_658:
	.pragma "nounroll";
	mul.wide.s32 	%rd358, %r1053, 4;
	add.s64 	%rd359, %rd1, %rd358;
	ld.global.u32 	%r748, [%rd359];
	setp.gt.s32 	%p541, %r748, 0;
	selp.u32 	%r749, 1, 0, %p541;
	add.s32 	%r1073, %r1073, %r749;
	add.s32 	%r1053, %r1053, 1;
	add.s32 	%r1052, %r1052, 1;
	setp.ne.s32 	%p542, %r1052, 0;
	@%p542 bra 	$L__BB0_658;
$L__BB0_659:
	setp.lt.s32 	%p543, %r992, 1;
	@%p543 bra 	$L__BB0_672;
	and.b32  	%r271, %r992, 15;
	setp.lt.u32 	%p544, %r992, 16;
	mov.b32 	%r1064, 0;
	@%p544 bra 	$L__BB0_663;
	and.b32  	%r1064, %r992, 2147483632;
	add.s32 	%r1059, %r191, 27;
	mul.wide.s32 	%rd360, %r190, 4;
	add.s64 	%rd361, %rd360, %rd1;
	add.s64 	%rd448, %rd361, 100;
	neg.s32 	%r1060, %r1064;
	add.s64 	%rd76, %rd1, 28;
$L__BB0_662:
	.pragma "nounroll";
	mul.wide.s32 	%rd362, %r1059, 4;
	add.s64 	%rd363, %rd76, %rd362;
	ld.global.u32 	%r752, [%rd448];
	setp.gt.s32 	%p545, %r752, 0;
	selp.u32 	%r753, 1, 0, %p545;
	add.s32 	%r754, %r1073, %r753;
	ld.global.u32 	%r755, [%rd363+-28];
	setp.gt.s32 	%p546, %r755, 0;
	selp.u32 	%r756, 1, 0, %p546;
	add.s32 	%r757, %r754, %r756;
	ld.global.u32 	%r758, [%rd363+-24];
	setp.gt.s32 	%p547, %r758, 0;
	selp.u32 	%r759, 1, 0, %p547;
	add.s32 	%r760, %r757, %r759;
	ld.global.u32 	%r761, [%rd363+-20];
	setp.gt.s32 	%p548, %r761, 0;
	selp.u32 	%r762, 1, 0, %p548;
	add.s32 	%r763, %r760, %r762;
	ld.global.u32 	%r764, [%rd363+-16];
	setp.gt.s32 	%p549, %r764, 0;
	selp.u32 	%r765, 1, 0, %p549;
	add.s32 	%r766, %r763, %r765;
	ld.global.u32 	%r767, [%rd363+-12];
	setp.gt.s32 	%p550, %r767, 0;
	selp.u32 	%r768, 1, 0, %p550;
	add.s32 	%r769, %r766, %r768;
	ld.global.u32 	%r770, [%rd363+-8];
	setp.gt.s32 	%p551, %r770, 0;
	selp.u32 	%r771, 1, 0, %p551;
	add.s32 	%r772, %r769, %r771;
	ld.global.u32 	%r773, [%rd363+-4];
	setp.gt.s32 	%p552, %r773, 0;
	selp.u32 	%r774, 1, 0, %p552;
	add.s32 	%r775, %r772, %r774;
	ld.global.u32 	%r776, [%rd363];
	setp.gt.s32 	%p553, %r776, 0;
	selp.u32 	%r777, 1, 0, %p553;
	add.s32 	%r778, %r775, %r777;
	ld.global.u32 	%r779, [%rd363+4];
	setp.gt.s32 	%p554, %r779, 0;
	selp.u32 	%r780, 1, 0, %p554;
	add.s32 	%r781, %r778, %r780;
	ld.global.u32 	%r782, [%rd363+8];
	setp.gt.s32 	%p555, %r782, 0;
	selp.u32 	%r783, 1, 0, %p555;
	add.s32 	%r784, %r781, %r783;
	ld.global.u32 	%r785, [%rd363+12];
	setp.gt.s32 	%p556, %r785, 0;
	selp.u32 	%r786, 1, 0, %p556;
	add.s32 	%r787, %r784, %r786;
	ld.global.u32 	%r788, [%rd363+16];
	setp.gt.s32 	%p557, %r788, 0;
	selp.u32 	%r789, 1, 0, %p557;
	add.s32 	%r790, %r787, %r789;
	ld.global.u32 	%r791, [%rd363+20];
	setp.gt.s32 	%p558, %r791, 0;
	selp.u32 	%r792, 1, 0, %p558;
	add.s32 	%r793, %r790, %r792;
	ld.global.u32 	%r794, [%rd363+24];
	setp.gt.s32 	%p559, %r794, 0;
	selp.u32 	%r795, 1, 0, %p559;
	add.s32 	%r796, %r793, %r795;
	ld.global.u32 	%r797, [%rd363+28];
	setp.gt.s32 	%p560, %r797, 0;
	selp.u32 	%r798, 1, 0, %p560;
	add.s32 	%r1073, %r796, %r798;
	add.s64 	%rd448, %rd448, 64;
	add.s32 	%r1060, %r1060, 16;
	add.s32 	%r1059, %r1059, 16;
	setp.ne.s32 	%p561, %r1060, 0;
	@%p561 bra 	$L__BB0_662;
$L__BB0_663:
	setp.eq.s32 	%p562, %r271, 0;
	@%p562 bra 	$L__BB0_672;
	ld.param.u32 	%r948, [_Z4thalPcPiiiiiiPdS1_iS0__param_9];
	mul.lo.s32 	%r800, %r948, -1200;
	mad.lo.s32 	%r801, %r948, 1250, %r800;
	add.s32 	%r290, %r801, 25;
	and.b32  	%r291, %r992, 7;
	setp.lt.u32 	%p563, %r271, 8;
	@%p563 bra 	$L__BB0_666;
	cvt.u64.u32 	%rd364, %r1064;
	cvt.s64.s32 	%rd365, %r190;
	add.s64 	%rd366, %rd364, %rd365;
	shl.b64 	%rd367, %rd366, 2;
	add.s64 	%rd368, %rd1, %rd367;
	ld.global.u32 	%r802, [%rd368+100];
	setp.gt.s32 	%p564, %r802, 0;
	selp.u32 	%r803, 1, 0, %p564;
	add.s32 	%r804, %r1073, %r803;
	cvt.s64.s32 	%rd369, %r290;
	add.s64 	%rd370, %rd364, %rd369;
	shl.b64 	%rd371, %rd370, 2;
	add.s64 	%rd372, %rd1, %rd371;
	ld.global.u32 	%r805, [%rd372+4];
	setp.gt.s32 	%p565, %r805, 0;
	selp.u32 	%r806, 1, 0, %p565;
	add.s32 	%r807, %r804, %r806;
	ld.global.u32 	%r808, [%rd372+8];
	setp.gt.s32 	%p566, %r808, 0;
	selp.u32 	%r809, 1, 0, %p566;
	add.s32 	%r810, %r807, %r809;
	ld.global.u32 	%r811, [%rd372+12];
	setp.gt.s32 	%p567, %r811, 0;
	selp.u32 	%r812, 1, 0, %p567;
	add.s32 	%r813, %r810, %r812;
	ld.global.u32 	%r814, [%rd372+16];
	setp.gt.s32 	%p568, %r814, 0;
	selp.u32 	%r815, 1, 0, %p568;
	add.s32 	%r816, %r813, %r815;
	ld.global.u32 	%r817, [%rd372+20];
	setp.gt.s32 	%p569, %r817, 0;
	selp.u32 	%r818, 1, 0, %p569;
	add.s32 	%r819, %r816, %r818;
	ld.global.u32 	%r820, [%rd372+24];
	setp.gt.s32 	%p570, %r820, 0;
	selp.u32 	%r821, 1, 0, %p570;
	add.s32 	%r822, %r819, %r821;
	ld.global.u32 	%r823, [%rd372+28];
	setp.gt.s32 	%p571, %r823, 0;
	selp.u32 	%r824, 1, 0, %p571;
	add.s32 	%r1073, %r822, %r824;
	add.s32 	%r1064, %r1064, 8;
$L__BB0_666:
	setp.eq.s32 	%p572, %r291, 0;
	@%p572 bra 	$L__BB0_672;
	and.b32  	%r297, %r992, 3;
	setp.lt.u32 	%p573, %r291, 4;
	@%p573 bra 	$L__BB0_669;
	cvt.u64.u32 	%rd373, %r1064;
	cvt.s64.s32 	%rd374, %r190;
	add.s64 	%rd375, %rd373, %rd374;
	shl.b64 	%rd376, %rd375, 2;
	add.s64 	%rd377, %rd1, %rd376;
	ld.global.u32 	%r826, [%rd377+100];
	setp.gt.s32 	%p574, %r826, 0;
	selp.u32 	%r827, 1, 0, %p574;
	add.s32 	%r828, %r1073, %r827;
	cvt.s64.s32 	%rd378, %r290;
	add.s64 	%rd379, %rd373, %rd378;
	shl.b64 	%rd380, %rd379, 2;
	add.s64 	%rd381, %rd1, %rd380;
	ld.global.u32 	%r829, [%rd381+4];
	setp.gt.s32 	%p575, %r829, 0;
	selp.u32 	%r830, 1, 0, %p575;
	add.s32 	%r831, %r828, %r830;
	ld.global.u32 	%r832, [%rd381+8];
	setp.gt.s32 	%p576, %r832, 0;
	selp.u32 	%r833, 1, 0, %p576;
	add.s32 	%r834, %r831, %r833;
	ld.global.u32 	%r835, [%rd381+12];
	setp.gt.s32 	%p577, %r835, 0;
	selp.u32 	%r836, 1, 0, %p577;
	add.s32 	%r1073, %r834, %r836;
	add.s32 	%r1064, %r1064, 4;
$L__BB0_669:
	setp.eq.s32 	%p578, %r297, 0;
	@%p578 bra 	$L__BB0_672;
	cvt.s64.s32 	%rd382, %r190;
	cvt.u64.u32 	%rd383, %r1064;
	add.s64 	%rd384, %rd382, %rd383;
	shl.b64 	%rd385, %rd384, 2;
	add.s64 	%rd386, %rd385, %rd1;
	add.s64 	%rd449, %rd386, 100;
	neg.s32 	%r1071, %r297;
$L__BB0_671:
	.pragma "nounroll";
	ld.global.u32 	%r837, [%rd449];
	setp.gt.s32 	%p579, %r837, 0;
	selp.u32 	%r838, 1, 0, %p579;
	add.s32 	%r1073, %r1073, %r838;
	add.s64 	%rd449, %rd449, 4;
	add.s32 	%r1071, %r1071, 1;
	setp.ne.s32 	%p580, %r1071, 0;
	@%p580 bra 	$L__BB0_671;
$L__BB0_672:
	shr.u32 	%r839, %r1073, 1;
	add.s32 	%r840, %r839, -1;
	cvt.rn.f64.s32 	%fd803, %r840;
	add.f64 	%fd804, %fd305, 0dC016CCCCCCCCCCCD;
	fma.rn.f64 	%fd805, %fd803, 0dBFE0A2B1704FF434, %fd804;
	add.f64 	%fd806, %fd14, %fd805;
	add.f64 	%fd807, %fd304, 0d4069000000000000;
	div.rn.f64 	%fd808, %fd807, %fd806;
	add.f64 	%fd809, %fd808, 0dC071126666666666;
	fma.rn.f64 	%fd1007, %fd809, 0d4059000000000000, 0d3FE0000000000000;
$L__BB0_673:
	cvt.rzi.s32.f64 	%r841, %fd1007;
	cvt.rn.f64.s32 	%fd810, %r841;
	div.rn.f64 	%fd1008, %fd810, 0d4059000000000000;
$L__BB0_674:
	st.param.f64 	[func_retval0], %fd1008;
	ret;
$L__BB0_675:
	mov.b16 	%rs323, 2;
	bra.uni 	$L__BB0_55;
$L__BB0_676:
	mov.b16 	%rs333, 2;
	bra.uni 	$L__BB0_159;
$L__BB0_677:
	mov.b16 	%rs341, 2;
	bra.uni 	$L__BB0_248;
$L__BB0_678:
	mov.b16 	%rs351, 2;
	bra.uni 	$L__BB0_352;

}
.func  (.param .b32 func_retval0) _Z20check_structure_loopPcPiS0_S0_iiPdS1_iS0_(
	.param .b64 _Z20check_structure_loopPcPiS0_S0_iiPdS1_iS0__param_0,
	.param .b64 _Z20check_structure_loopPcPiS0_S0_iiPdS1_iS0__param_1,
	.param .b64 _Z20check_structure_loopPcPiS0_S0_iiPdS1_iS0__param_2,
	.param .b64 _Z20check_structure_loopPcPiS0_S0_iiPdS1_iS0__param_3,
	.param .b32 _Z20check_structure_loopPcPiS0_S0_iiPdS1_iS0__param_4,
	.param .b64 _Z20check_structure_loopPcPiS0_S0_iiPdS1_iS0__param_5,
	.param .b64 _Z20check_structure_loopPcPiS0_S0_iiPdS1_iS0__param_6,
	.param .b32 _Z20check_structure_loopPcPiS0_S0_iiPdS1_iS0__param_7,
	.param .b64 _Z20check_structure_loopPcPiS0_S0_iiPdS1_iS0__param_8
)
{
	.local .align 1 .b8 	__local_depot1[54];
	.reg .b64 	%SP;
	.reg .b64 	%SPL;
	.reg .pred 	%p<3431>;
	.reg .b16 	%rs<1450>;
	.reg .b32 	%r<5524>;
	.reg .b64 	%rd<2720>;
	.reg .b64 	%fd<6074>;

	mov.u64 	%SPL, __local_depot1;
	ld.param.u64 	%rd421, [_Z20check_structure_loopPcPiS0_S0_iiPdS1_iS0__param_0];
	ld.param.u64 	%rd422, [_Z20check_structure_loopPcPiS0_S0_iiPdS1_iS0__param_1];
	ld.param.u32 	%r1171, [_Z20check_structure_loopPcPiS0_S0_iiPdS1_iS0__param_4];
	ld.param.u64 	%rd425, [_Z20check_structure_loopPcPiS0_S0_iiPdS1_iS0__param_5];
	ld.param.u64 	%rd426, [_Z20check_structure_loopPcPiS0_S0_iiPdS1_iS0__param_6];
	ld.param.u32 	%r1172, [_Z20check_structure_loopPcPiS0_S0_iiPdS1_iS0__param_7];
	ld.param.u64 	%rd427, [_Z20check_structure_loopPcPiS0_S0_iiPdS1_iS0__param_8];
	cvta.to.global.u64 	%rd1, %rd427;
	cvta.to.global.u64 	%rd2, %rd425;
	cvta.to.global.u64 	%rd3, %rd426;
	cvta.to.global.u64 	%rd4, %rd421;
	cvta.to.global.u64 	%rd429, %rd422;
	add.u64 	%rd5, %SPL, 0;
	add.u64 	%rd6, %SPL, 27;
	add.u64 	%rd7, %SPL, 0;
	add.u64 	%rd8, %SPL, 27;
	add.u64 	%rd9, %SPL, 0;
	add.u64 	%rd10, %SPL, 27;
	shl.b32 	%r1173, %r1171, 2;
	mul.wide.s32 	%rd436, %r1173, 4;
	add.s64 	%rd11, %rd429, %rd436;
	mov.f64 	%fd1804, 0d3E6466AE23AE1ED1;
	{
	.reg .b32 %temp; 
	mov.b64 	{%temp, %r1174}, %fd1804;
	}
	{
	.reg .b32 %temp; 
	mov.b64 	{%r1175, %temp}, %fd1804;
	}
	setp.lt.s32 	%p17, %r1174, 1048576;
	mov.f64 	%fd1805, 0d41C466AE23AE1ED1;
	{
	.reg .b32 %temp; 
	mov.b64 	{%temp, %r1176}, %fd1805;
	}
	{
	.reg .b32 %temp; 
	mov.b64 	{%r1177, %temp}, %fd1805;
	}
	mov.b32 	%r1178, 1127219200;
	mov.b32 	%r1179, -2147483648;
	mov.b64 	%fd1, {%r1179, %r1178};
	mov.f64 	%fd1806, 0d3E4466AE23AE1ED1;
	{
	.reg .b32 %temp; 
	mov.b64 	{%temp, %r1180}, %fd1806;
	}
	{
	.reg .b32 %temp; 
	mov.b64 	{%r1181, %temp}, %fd1806;
	}
	setp.lt.s32 	%p18, %r1180, 1048576;
	mov.f64 	%fd1807, 0d41A466AE23AE1ED1;
	{
	.reg .b32 %temp; 
	mov.b64 	{%temp, %r1182}, %fd1807;
	}
	{
	.reg .b32 %temp; 
	mov.b64 	{%r1183, %temp}, %fd1807;
	}
	mul.lo.s32 	%r1184, %r1172, 1250;
	add.s32 	%r1, %r1184, -1;
	add.s32 	%r2, %r1184, 624;
	mul.lo.s32 	%r3, %r1172, 50;
	mad.lo.s32 	%r4, %r1172, -1200, %r1;
	add.u64 	%rd12, %SPL, 0;
	add.u64 	%rd13, %SPL, 27;
	add.u64 	%rd14, %SPL, 0;
	add.u64 	%rd15, %SPL, 27;
	selp.b32 	%r1185, %r1176, %r1174, %p17;
	selp.b32 	%r1186, %r1177, %r1175, %p17;
	add.s32 	%r5, %r1185, -1;
	selp.f64 	%fd1808, 0d41C466AE23AE1ED1, 0d3E6466AE23AE1ED1, %p17;
	fma.rn.f64 	%fd1809, %fd1808, 0d7FF0000000000000, 0d7FF0000000000000;
	{
	.reg .b32 %temp; 
	mov.b64 	{%temp, %r1187}, %fd1808;
	}
	and.b32  	%r1188, %r1187, 2147483647;
	setp.eq.s32 	%p19, %r1188, 0;
	selp.f64 	%fd2, 0dFFF0000000000000, %fd1809, %p19;
	selp.b32 	%r1189, -1077, -1023, %p17;
	shr.u32 	%r1190, %r1185, 20;
	add.s32 	%r6, %r1189, %r1190;
	and.b32  	%r1191, %r1185, 1048575;
	or.b32  	%r7, %r1191, 1072693248;
	mov.b64 	%fd3, {%r1186, %r7};
	{
	.reg .b32 %temp; 
	mov.b64 	{%r1192, %temp}, %fd3;
	}
	{
	.reg .b32 %temp; 
	mov.b64 	{%temp, %r1193}, %fd3;
	}
	add.s32 	%r1194, %r1193, -1048576;
	mov.b64 	%fd4, {%r1192, %r1194};
	selp.b32 	%r1195, %r1182, %r1180, %p18;
	selp.b32 	%r1196, %r1183, %r1181, %p18;
	add.s32 	%r8, %r1195, -1;
	selp.f64 	%fd1810, 0d41A466AE23AE1ED1, 0d3E4466AE23AE1ED1, %p18;
	fma.rn.f64 	%fd1811, %fd1810, 0d7FF0000000000000, 0d7FF0000000000000;
	{
	.reg .b32 %temp; 
	mov.b64 	{%temp, %r1197}, %fd1810;
	}
	and.b32  	%r1198, %r1197, 2147483647;
	setp.eq.s32 	%p20, %r1198, 0;
	selp.f64 	%fd5, 0dFFF0000000000000, %fd1811, %p20;
	selp.b32 	%r1199, -1077, -1023, %p18;
	shr.u32 	%r1200, %r1195, 20;
	add.s32 	%r9, %r1199, %r1200;
	and.b32  	%r1201, %r1195, 1048575;
	or.b32  	%r10, %r1201, 1072693248;
	mov.b64 	%fd6, {%r1196, %r10};
	{
	.reg .b32 %temp; 
	mov.b64 	{%r1202, %temp}, %fd6;
	}
	{
	.reg .b32 %temp; 
	mov.b64 	{%temp, %r1203}, %fd6;
	}
	add.s32 	%r1204, %r1203, -1048576;
	mov.b64 	%fd7, {%r1202, %r1204};
	add.s32 	%r11, %r4, 27;
	mov.b64 	%rd2718, 0;
	mov.pred 	%p3416, -1;
$L__BB1_1:
	mov.pred 	%p1, %p3416;
	ld.param.u64 	%rd2703, [_Z20check_structure_loopPcPiS0_S0_iiPdS1_iS0__param_3];
	ld.param.u64 	%rd2701, [_Z20check_structure_loopPcPiS0_S0_iiPdS1_iS0__param_2];
	ld.param.u64 	%rd2693, [_Z20check_structure_loopPcPiS0_S0_iiPdS1_iS0__param_1];
	cvta.to.local.u64 	%rd441, %rd2701;
	shl.b64 	%rd442, %rd2718, 2;
	add.s64 	%rd21, %rd441, %rd442;
	ld.local.u32 	%r12, [%rd21];
	cvta.to.global.u64 	%rd443, %rd2703;
	add.s64 	%rd22, %rd443, %rd442;
	ld.global.u32 	%r13, [%rd22+44];
	shl.b32 	%r1205, %r12, 2;
	cvta.to.global.u64 	%rd444, %rd2693;
	mul.wide.s32 	%rd445, %r1205, 4;
	add.s64 	%rd446, %rd444, %rd445;
	ld.global.u32 	%r14, [%rd446];
	ld.global.u32 	%r15, [%rd446+4];
	and.b32  	%r1206, %r15, -2147483647;
	setp.eq.s32 	%p21, %r1206, 1;
	@%p21 bra 	$L__BB1_27;
	setp.lt.s32 	%p22, %r15, 2;
	@%p22 bra 	$L__BB1_12;
	add.s32 	%r16, %r15, %r14;
	shr.u32 	%r1208, %r15, 31;
	add.s32 	%r1209, %r15, %r1208;
	shr.s32 	%r17, %r1209, 1;
	mov.b32 	%r5058, 0;
$L__BB1_4:
	add.s32 	%r1210, %r5058, %r14;
	cvt.s64.s32 	%rd447, %r1210;
	add.s64 	%rd448, %rd4, %rd447;
	ld.global.u8 	%rs1, [%rd448];
	setp.ne.s16 	%p23, %rs1, 65;
	not.b32 	%r1211, %r5058;
	add.s32 	%r1212, %r16, %r1211;
	cvt.s64.s32 	%rd449, %r1212;
	add.s64 	%rd450, %rd4, %rd449;
	ld.global.u8 	%rs2, [%rd450];
	@%p23 bra 	$L__BB1_6;
	setp.ne.s16 	%p24, %rs2, 84;
	@%p24 bra 	$L__BB1_27;
$L__BB1_6:
	setp.ne.s16 	%p25, %rs1, 84;
	@%p25 bra 	$L__BB1_8;
	setp.ne.s16 	%p26, %rs2, 65;
	@%p26 bra 	$L__BB1_27;
$L__BB1_8:
	setp.eq.s16 	%p27, %rs1, 84;
	setp.eq.s16 	%p28, %rs1, 65;
	setp.ne.s16 	%p29, %rs2, 65;
	or.pred  	%p30, %p29, %p27;
	setp.ne.s16 	%p31, %rs2, 84;
	or.pred  	%p32, %p31, %p28;
	and.pred  	%p33, %p30, %p32;
	not.pred 	%p34, %p33;
	@%p34 bra 	$L__BB1_27;
	setp.eq.s16 	%p35, %rs1, 67;
	setp.ne.s16 	%p36, %rs2, 71;
	and.pred  	%p37, %p36, %p35;
	@%p37 bra 	$L__BB1_27;
	setp.eq.s16 	%p40, %rs1, 71;
	setp.ne.s16 	%p41, %rs2, 67;
	xor.pred  	%p42, %p40, %p41;
	or.pred  	%p43, %p36, %p35;
	and.pred  	%p44, %p42, %p43;
	not.pred 	%p45, %p44;
	@%p45 bra 	$L__BB1_27;
	add.s32 	%r5058, %r5058, 1;
	setp.ne.s32 	%p46, %r5058, %r17;
	@%p46 bra 	$L__BB1_4;
$L__BB1_12:
	ld.global.u32 	%r20, [%rd11];
	ld.global.u32 	%r21, [%rd11+4];
	and.b32  	%r1213, %r21, -2147483647;
	setp.eq.s32 	%p47, %r1213, 1;
	@%p47 bra 	$L__BB1_27;
	setp.lt.s32 	%p48, %r21, 2;
	@%p48 bra 	$L__BB1_23;
	add.s32 	%r22, %r21, %r20;
	shr.u32 	%r1215, %r21, 31;
	add.s32 	%r1216, %r21, %r1215;
	shr.s32 	%r23, %r1216, 1;
	mov.b32 	%r5059, 0;
$L__BB1_15:
	add.s32 	%r1217, %r5059, %r20;
	cvt.s64.s32 	%rd451, %r1217;
	add.s64 	%rd452, %rd4, %rd451;
	ld.global.u8 	%rs3, [%rd452];
	setp.ne.s16 	%p49, %rs3, 65;
	not.b32 	%r1218, %r5059;
	add.s32 	%r1219, %r22, %r1218;
	cvt.s64.s32 	%rd453, %r1219;
	add.s64 	%rd454, %rd4, %rd453;
	ld.global.u8 	%rs4, [%rd454];
	@%p49 bra 	$L__BB1_17;
	setp.ne.s16 	%p50, %rs4, 84;
	@%p50 bra 	$L__BB1_27;
$L__BB1_17:
	setp.ne.s16 	%p51, %rs3, 84;
	@%p51 bra 	$L__BB1_19;
	setp.ne.s16 	%p52, %rs4, 65;
	@%p52 bra 	$L__BB1_27;
$L__BB1_19:
	setp.eq.s16 	%p53, %rs3, 84;
	setp.eq.s16 	%p54, %rs3, 65;
	setp.ne.s16 	%p55, %rs4, 65;
	or.pred  	%p56, %p55, %p53;
	setp.ne.s16 	%p57, %rs4, 84;
	or.pred  	%p58, %p57, %p54;
	and.pred  	%p59, %p56, %p58;
	not.pred 	%p60, %p59;
	@%p60 bra 	$L__BB1_27;
	setp.eq.s16 	%p61, %rs3, 67;
	setp.ne.s16 	%p62, %rs4, 71;
	and.pred  	%p63, %p62, %p61;
	@%p63 bra 	$L__BB1_27;
	setp.eq.s16 	%p66, %rs3, 71;
	setp.ne.s16 	%p67, %rs4, 67;
	xor.pred  	%p68, %p66, %p67;
	or.pred  	%p69, %p62, %p61;
	and.pred  	%p70, %p68, %p69;
	not.pred 	%p71, %p70;
	@%p71 bra 	$L__BB1_27;
	add.s32 	%r5059, %r5059, 1;
	setp.ne.s32 	%p72, %r5059, %r23;
	@%p72 bra 	$L__BB1_15;
$L__BB1_23:
	setp.gt.u32 	%p73, %r5, 2146435070;
	mov.f64 	%fd5447, %fd2;
	@%p73 bra 	$L__BB1_29;
	setp.gt.u32 	%p74, %r7, 1073127582;
	selp.f64 	%fd1812, %fd4, %fd3, %p74;
	selp.u32 	%r1220, 1, 0, %p74;
	add.s32 	%r1221, %r6, %r1220;
	add.f64 	%fd1813, %fd1812, 0dBFF0000000000000;
	add.f64 	%fd1814, %fd1812, 0d3FF0000000000000;
	rcp.approx.ftz.f64 	%fd1815, %fd1814;
	neg.f64 	%fd1816, %fd1814;
	fma.rn.f64 	%fd1817, %fd1816, %fd1815, 0d3FF0000000000000;
	fma.rn.f64 	%fd1818, %fd1817, %fd1817, %fd1817;
	fma.rn.f64 	%fd1819, %fd1818, %fd1815, %fd1815;
	mul.f64 	%fd1820, %fd1813, %fd1819;
	fma.rn.f64 	%fd1821, %fd1813, %fd1819, %fd1820;
	mul.f64 	%fd1822, %fd1821, %fd1821;
	fma.rn.f64 	%fd1823, %fd1822, 0d3EB1380B3AE80F1E, 0d3ED0EE258B7A8B04;
	fma.rn.f64 	%fd1824, %fd1823, %fd1822, 0d3EF3B2669F02676F;
	fma.rn.f64 	%fd1825, %fd1824, %fd1822, 0d3F1745CBA9AB0956;
	fma.rn.f64 	%fd1826, %fd1825, %fd1822, 0d3F3C71C72D1B5154;
	fma.rn.f64 	%fd1827, %fd1826, %fd1822, 0d3F624924923BE72D;
	fma.rn.f64 	%fd1828, %fd1827, %fd1822, 0d3F8999999999A3C4;
	fma.rn.f64 	%fd1829, %fd1828, %fd1822, 0d3FB5555555555554;
	sub.f64 	%fd1830, %fd1813, %fd1821;
	add.f64 	%fd1831, %fd1830, %fd1830;
	neg.f64 	%fd1832, %fd1821;
	fma.rn.f64 	%fd1833, %fd1832, %fd1813, %fd1831;
	mul.f64 	%fd1834, %fd1819, %fd1833;
	mul.f64 	%fd1835, %fd1822, %fd1829;
	fma.rn.f64 	%fd1836, %fd1835, %fd1821, %fd1834;
	xor.b32  	%r1222, %r1221, -2147483648;
	mov.b32 	%r1223, 1127219200;
	mov.b64 	%fd1837, {%r1222, %r1223};
	sub.f64 	%fd1838, %fd1837, %fd1;
	fma.rn.f64 	%fd1839, %fd1838, 0d3FE62E42FEFA39EF, %fd1821;
	fma.rn.f64 	%fd1840, %fd1838, 0dBFE62E42FEFA39EF, %fd1839;
	sub.f64 	%fd1841, %fd1840, %fd1821;
	sub.f64 	%fd1842, %fd1836, %fd1841;
	fma.rn.f64 	%fd1843, %fd1838, 0d3C7ABC9E3B39803F, %fd1842;
	add.f64 	%fd5447, %fd1839, %fd1843;
	bra.uni 	$L__BB1_29;
$L__BB1_25:
	mov.b64 	%rd2718, 1;
	mov.pred 	%p3416, 0;
	@%p1 bra 	$L__BB1_1;
	add.u64 	%rd16, %SPL, 0;
	add.u64 	%rd17, %SPL, 27;
	add.u64 	%rd18, %SPL, 0;
	add.u64 	%rd19, %SPL, 27;
	mov.b32 	%r5385, 2;
	bra.uni 	$L__BB1_2219;
$L__BB1_27:
	setp.gt.u32 	%p75, %r8, 2146435070;
	mov.f64 	%fd5447, %fd5;
	@%p75 bra 	$L__BB1_29;
	setp.gt.u32 	%p76, %r10, 1073127582;
	selp.f64 	%fd1844, %fd7, %fd6, %p76;
	selp.u32 	%r1224, 1, 0, %p76;
	add.s32 	%r1225, %r9, %r1224;
	add.f64 	%fd1845, %fd1844, 0dBFF0000000000000;
	add.f64 	%fd1846, %fd1844, 0d3FF0000000000000;
	rcp.approx.ftz.f64 	%fd1847, %fd1846;
	neg.f64 	%fd1848, %fd1846;
	fma.rn.f64 	%fd1849, %fd1848, %fd1847, 0d3FF0000000000000;
	fma.rn.f64 	%fd1850, %fd1849, %fd1849, %fd1849;
	fma.rn.f64 	%fd1851, %fd1850, %fd1847, %fd1847;
	mul.f64 	%fd1852, %fd1845, %fd1851;
	fma.rn.f64 	%fd1853, %fd1845, %fd1851, %fd1852;
	mul.f64 	%fd1854, %fd1853, %fd1853;
	fma.rn.f64 	%fd1855, %fd1854, 0d3EB1380B3AE80F1E, 0d3ED0EE258B7A8B04;
	fma.rn.f64 	%fd1856, %fd1855, %fd1854, 0d3EF3B2669F02676F;
	fma.rn.f64 	%fd1857, %fd1856, %fd1854, 0d3F1745CBA9AB0956;
	fma.rn.f64 	%fd1858, %fd1857, %fd1854, 0d3F3C71C72D1B5154;
	fma.rn.f64 	%fd1859, %fd1858, %fd1854, 0d3F624924923BE72D;
	fma.rn.f64 	%fd1860, %fd1859, %fd1854, 0d3F8999999999A3C4;
	fma.rn.f64 	%fd1861, %fd1860, %fd1854, 0d3FB5555555555554;
	sub.f64 	%fd1862, %fd1845, %fd1853;
	add.f64 	%fd1863, %fd1862, %fd1862;
	neg.f64 	%fd1864, %fd1853;
	fma.rn.f64 	%fd1865, %fd1864, %fd1845, %fd1863;
	mul.f64 	%fd1866, %fd1851, %fd1865;
	mul.f64 	%fd1867, %fd1854, %fd1861;
	fma.rn.f64 	%fd1868, %fd1867, %fd1853, %fd1866;
	xor.b32  	%r1226, %r1225, -2147483648;
	mov.b32 	%r1227, 1127219200;
	mov.b64 	%fd1869, {%r1226, %r1227};
	sub.f64 	%fd1870, %fd1869, %fd1;
	fma.rn.f64 	%fd1871, %fd1870, 0d3FE62E42FEFA39EF, %fd1853;
	fma.rn.f64 	%fd1872, %fd1870, 0dBFE62E42FEFA39EF, %fd1871;
	sub.f64 	%fd1873, %fd1872, %fd1853;
	sub.f64 	%fd1874, %fd1868, %fd1873;
	fma.rn.f64 	%fd1875, %fd1870, 0d3C7ABC9E3B39803F, %fd1874;
	add.f64 	%fd5447, %fd1871, %fd1875;
$L__BB1_29:
	mul.f64 	%fd11, %fd5447, 0d3FFFCB923A29C77A;
	ld.global.u32 	%r26, [%rd11+4];
	setp.eq.s32 	%p77, %r13, 0;
	@%p77 bra 	$L__BB1_36;
	setp.lt.s32 	%p78, %r15, 1;
	@%p78 bra 	$L__BB1_171;
	and.b32  	%r27, %r15, 3;
	setp.lt.u32 	%p79, %r15, 4;
	mov.b32 	%r5063, 1;
	@%p79 bra 	$L__BB1_112;
	and.b32  	%r28, %r15, 2147483644;
	mov.b32 	%r5063, 1;
$L__BB1_33:
	mov.u32 	%r34, %r5063;
	sub.s32 	%r1230, %r14, %r34;
	add.s32 	%r1231, %r1230, %r15;
	cvt.s64.s32 	%rd455, %r1231;
	add.s64 	%rd25, %rd4, %rd455;
	ld.global.u8 	%rs257, [%rd25];
	mov.b16 	%rs1293, 0;
	setp.gt.s16 	%p80, %rs257, 70;
	@%p80 bra 	$L__BB1_80;
	setp.eq.s16 	%p83, %rs257, 65;
	@%p83 bra 	$L__BB1_35;
	bra.uni 	$L__BB1_78;
$L__BB1_35:
	mov.b16 	%rs1293, 3;
	bra.uni 	$L__BB1_84;
$L__BB1_36:
	setp.lt.s32 	%p119, %r15, 1;
	@%p119 bra 	$L__BB1_171;
	add.s32 	%r29, %r14, -1;
	and.b32  	%r30, %r15, 3;
	setp.lt.u32 	%p120, %r15, 4;
	mov.b32 	%r5062, 1;
	@%p120 bra 	$L__BB1_75;
	and.b32  	%r31, %r15, 2147483644;
	mov.b32 	%r5062, 1;
$L__BB1_39:
	mov.u32 	%r32, %r5062;
	add.s32 	%r1237, %r32, %r29;
	cvt.s64.s32 	%rd459, %r1237;
	add.s64 	%rd23, %rd4, %rd459;
	ld.global.u8 	%rs299, [%rd23];
	mov.b16 	%rs1289, 0;
	setp.gt.s16 	%p121, %rs299, 70;
	@%p121 bra 	$L__BB1_43;
	setp.eq.s16 	%p124, %rs299, 65;
	@%p124 bra 	$L__BB1_47;
	setp.eq.s16 	%p125, %rs299, 67;
	@%p125 bra 	$L__BB1_42;
	bra.uni 	$L__BB1_46;
$L__BB1_42:
	mov.b16 	%rs1289, 1;
	bra.uni 	$L__BB1_47;
$L__BB1_43:
	setp.eq.s16 	%p122, %rs299, 71;
	@%p122 bra 	$L__BB1_3112;
	setp.eq.s16 	%p123, %rs299, 84;
	@%p123 bra 	$L__BB1_45;
	bra.uni 	$L__BB1_46;
$L__BB1_45:
	mov.b16 	%rs1289, 3;
	bra.uni 	$L__BB1_47;
$L__BB1_46:
	mov.b16 	%rs1289, 4;
$L__BB1_47:
	cvt.u64.u32 	%rd460, %r32;
	add.s64 	%rd24, %rd9, %rd460;
	st.local.u8 	[%rd24], %rs1289;
	ld.global.u8 	%rs305, [%rd23+1];
	mov.b16 	%rs1290, 0;
	setp.gt.s16 	%p126, %rs305, 70;
	@%p126 bra 	$L__BB1_51;
	setp.eq.s16 	%p129, %rs305, 65;
	@%p129 bra 	$L__BB1_56;
	setp.eq.s16 	%p130, %rs305, 67;
	@%p130 bra 	$L__BB1_50;
	bra.uni 	$L__BB1_55;
$L__BB1_50:
	mov.b16 	%rs1290, 1;
	bra.uni 	$L__BB1_56;
$L__BB1_51:
	setp.eq.s16 	%p127, %rs305, 71;
	@%p127 bra 	$L__BB1_54;
	setp.ne.s16 	%p128, %rs305, 84;
	@%p128 bra 	$L__BB1_55;
	mov.b16 	%rs1290, 3;
	bra.uni 	$L__BB1_56;
$L__BB1_54:
	mov.b16 	%rs1290, 2;
	bra.uni 	$L__BB1_56;
$L__BB1_55:
	mov.b16 	%rs1290, 4;
$L__BB1_56:
	st.local.u8 	[%rd24+1], %rs1290;
	ld.global.u8 	%rs311, [%rd23+2];
	mov.b16 	%rs1291, 0;
	setp.gt.s16 	%p131, %rs311, 70;
	@%p131 bra 	$L__BB1_60;
	setp.eq.s16 	%p134, %rs311, 65;
	@%p134 bra 	$L__BB1_65;
	setp.eq.s16 	%p135, %rs311, 67;
	@%p135 bra 	$L__BB1_59;
	bra.uni 	$L__BB1_64;
$L__BB1_59:
	mov.b16 	%rs1291, 1;
	bra.uni 	$L__BB1_65;
$L__BB1_60:
	setp.eq.s16 	%p132, %rs311, 71;
	@%p132 bra 	$L__BB1_63;
	setp.ne.s16 	%p133, %rs311, 84;
	@%p133 bra 	$L__BB1_64;
	mov.b16 	%rs1291, 3;
	bra.uni 	$L__BB1_65;
$L__BB1_63:
	mov.b16 	%rs1291, 2;
	bra.uni 	$L__BB1_65;
$L__BB1_64:
	mov.b16 	%rs1291, 4;
$L__BB1_65:
	st.local.u8 	[%rd24+2], %rs1291;
	ld.global.u8 	%rs317, [%rd23+3];
	mov.b16 	%rs1292, 0;
	setp.gt.s16 	%p136, %rs317, 70;
	@%p136 bra 	$L__BB1_69;
	setp.eq.s16 	%p139, %rs317, 65;
	@%p139 bra 	$L__BB1_74;
	setp.eq.s16 	%p140, %rs317, 67;
	@%p140 bra 	$L__BB1_68;
	bra.uni 	$L__BB1_73;
$L__BB1_68:
	mov.b16 	%rs1292, 1;
	bra.uni 	$L__BB1_74;
$L__BB1_69:
	setp.eq.s16 	%p137, %rs317, 71;
	@%p137 bra 	$L__BB1_72;
	setp.ne.s16 	%p138, %rs317, 84;
	@%p138 bra 	$L__BB1_73;
	mov.b16 	%rs1292, 3;
	bra.uni 	$L__BB1_74;
$L__BB1_72:
	mov.b16 	%rs1292, 2;
	bra.uni 	$L__BB1_74;
$L__BB1_73:
	mov.b16 	%rs1292, 4;
$L__BB1_74:
	st.local.u8 	[%rd24+3], %rs1292;
	add.s32 	%r5062, %r32, 4;
	add.s32 	%r1238, %r32, 3;
	setp.eq.s32 	%p141, %r1238, %r31;
	@%p141 bra 	$L__BB1_75;
	bra.uni 	$L__BB1_39;
$L__BB1_75:
	setp.eq.s32 	%p142, %r30, 0;
	@%p142 bra 	$L__BB1_171;
	add.s32 	%r1239, %r5062, %r29;
	cvt.s64.s32 	%rd461, %r1239;
	add.s64 	%rd27, %rd4, %rd461;
	ld.global.u8 	%rs323, [%rd27];
	mov.b16 	%rs1297, 0;
	setp.gt.s16 	%p143, %rs323, 70;
	@%p143 bra 	$L__BB1_118;
	setp.eq.s16 	%p146, %rs323, 65;
	@%p146 bra 	$L__BB1_123;
	bra.uni 	$L__BB1_116;
$L__BB1_78:
	setp.eq.s16 	%p84, %rs257, 67;
	@%p84 bra 	$L__BB1_79;
	bra.uni 	$L__BB1_83;
$L__BB1_79:
	mov.b16 	%rs1293, 2;
	bra.uni 	$L__BB1_84;
$L__BB1_80:
	setp.eq.s16 	%p81, %rs257, 84;
	@%p81 bra 	$L__BB1_84;
	setp.ne.s16 	%p82, %rs257, 71;
	@%p82 bra 	$L__BB1_83;
	mov.b16 	%rs1293, 1;
	bra.uni 	$L__BB1_84;
$L__BB1_83:
	mov.b16 	%rs1293, 4;
$L__BB1_84:
	cvt.u64.u32 	%rd456, %r34;
	add.s64 	%rd26, %rd9, %rd456;
	st.local.u8 	[%rd26], %rs1293;
	ld.global.u8 	%rs263, [%rd25+-1];
	mov.b16 	%rs1294, 0;
	setp.gt.s16 	%p85, %rs263, 70;
	@%p85 bra 	$L__BB1_88;
	setp.eq.s16 	%p88, %rs263, 65;
	@%p88 bra 	$L__BB1_91;
	setp.eq.s16 	%p89, %rs263, 67;
	@%p89 bra 	$L__BB1_87;
	bra.uni 	$L__BB1_92;
$L__BB1_87:
	mov.b16 	%rs1294, 2;
	bra.uni 	$L__BB1_93;
$L__BB1_88:
	setp.eq.s16 	%p86, %rs263, 84;
	@%p86 bra 	$L__BB1_93;
	setp.ne.s16 	%p87, %rs263, 71;
	@%p87 bra 	$L__BB1_92;
	mov.b16 	%rs1294, 1;
	bra.uni 	$L__BB1_93;
$L__BB1_91:
	mov.b16 	%rs1294, 3;
	bra.uni 	$L__BB1_93;
$L__BB1_92:
	mov.b16 	%rs1294, 4;
$L__BB1_93:
	st.local.u8 	[%rd26+1], %rs1294;
	ld.global.u8 	%rs269, [%rd25+-2];
	mov.b16 	%rs1295, 0;
	setp.gt.s16 	%p90, %rs269, 70;
	@%p90 bra 	$L__BB1_97;
	setp.eq.s16 	%p93, %rs269, 65;
	@%p93 bra 	$L__BB1_100;
	setp.eq.s16 	%p94, %rs269, 67;
	@%p94 bra 	$L__BB1_96;
	bra.uni 	$L__BB1_101;
$L__BB1_96:
	mov.b16 	%rs1295, 2;
	bra.uni 	$L__BB1_102;
$L__BB1_97:
	setp.eq.s16 	%p91, %rs269, 84;
	@%p91 bra 	$L__BB1_102;
	setp.ne.s16 	%p92, %rs269, 71;
	@%p92 bra 	$L__BB1_101;
	mov.b16 	%rs1295, 1;
	bra.uni 	$L__BB1_102;
$L__BB1_100:
	mov.b16 	%rs1295, 3;
	bra.uni 	$L__BB1_102;
$L__BB1_101:
	mov.b16 	%rs1295, 4;
$L__BB1_102:
	st.local.u8 	[%rd26+2], %rs1295;
	ld.global.u8 	%rs275, [%rd25+-3];
	mov.b16 	%rs1296, 0;
	setp.gt.s16 	%p95, %rs275, 70;
	@%p95 bra 	$L__BB1_106;
	setp.eq.s16 	%p98, %rs275, 65;
	@%p98 bra 	$L__BB1_109;
	setp.eq.s16 	%p99, %rs275, 67;
	@%p99 bra 	$L__BB1_105;
	bra.uni 	$L__BB1_110;
$L__BB1_105:
	mov.b16 	%rs1296, 2;
	bra.uni 	$L__BB1_111;
$L__BB1_106:
	setp.eq.s16 	%p96, %rs275, 84;
	@%p96 bra 	$L__BB1_111;
	setp.ne.s16 	%p97, %rs275, 71;
	@%p97 bra 	$L__BB1_110;
	mov.b16 	%rs1296, 1;
	bra.uni 	$L__BB1_111;
$L__BB1_109:
	mov.b16 	%rs1296, 3;
	bra.uni 	$L__BB1_111;
$L__BB1_110:
	mov.b16 	%rs1296, 4;
$L__BB1_111:
	st.local.u8 	[%rd26+3], %rs1296;
	add.s32 	%r5063, %r34, 4;
	add.s32 	%r1232, %r34, 3;
	setp.eq.s32 	%p100, %r1232, %r28;
	@%p100 bra 	$L__BB1_112;
	bra.uni 	$L__BB1_33;
$L__BB1_112:
	setp.eq.s32 	%p101, %r27, 0;
	@%p101 bra 	$L__BB1_171;
	sub.s32 	%r1233, %r14, %r5063;
	add.s32 	%r1234, %r1233, %r15;
	cvt.s64.s32 	%rd457, %r1234;
	add.s64 	%rd29, %rd4, %rd457;
	ld.global.u8 	%rs281, [%rd29];
	mov.b16 	%rs1300, 0;
	setp.gt.s16 	%p102, %rs281, 70;
	@%p102 bra 	$L__BB1_146;
	setp.eq.s16 	%p105, %rs281, 65;
	@%p105 bra 	$L__BB1_115;
	bra.uni 	$L__BB1_144;
$L__BB1_115:
	mov.b16 	%rs1300, 3;
	bra.uni 	$L__BB1_150;
$L__BB1_116:
	setp.eq.s16 	%p147, %rs323, 67;
	@%p147 bra 	$L__BB1_117;
	bra.uni 	$L__BB1_122;
$L__BB1_117:
	mov.b16 	%rs1297, 1;
	bra.uni 	$L__BB1_123;
$L__BB1_118:
	setp.eq.s16 	%p144, %rs323, 71;
	@%p144 bra 	$L__BB1_121;
	setp.ne.s16 	%p145, %rs323, 84;
	@%p145 bra 	$L__BB1_122;
	mov.b16 	%rs1297, 3;
	bra.uni 	$L__BB1_123;
$L__BB1_121:
	mov.b16 	%rs1297, 2;
	bra.uni 	$L__BB1_123;
$L__BB1_122:
	mov.b16 	%rs1297, 4;
$L__BB1_123:
	cvt.u64.u32 	%rd462, %r5062;
	add.s64 	%rd28, %rd9, %rd462;
	st.local.u8 	[%rd28], %rs1297;
	setp.eq.s32 	%p148, %r30, 1;
	@%p148 bra 	$L__BB1_171;
	ld.global.u8 	%rs329, [%rd27+1];
	mov.b16 	%rs1298, 0;
	setp.gt.s16 	%p149, %rs329, 70;
	@%p149 bra 	$L__BB1_128;
	setp.eq.s16 	%p152, %rs329, 65;
	@%p152 bra 	$L__BB1_133;
	setp.eq.s16 	%p153, %rs329, 67;
	@%p153 bra 	$L__BB1_127;
	bra.uni 	$L__BB1_132;
$L__BB1_127:
	mov.b16 	%rs1298, 1;
	bra.uni 	$L__BB1_133;
$L__BB1_128:
	setp.eq.s16 	%p150, %rs329, 71;
	@%p150 bra 	$L__BB1_131;
	setp.ne.s16 	%p151, %rs329, 84;
	@%p151 bra 	$L__BB1_132;
	mov.b16 	%rs1298, 3;
	bra.uni 	$L__BB1_133;
$L__BB1_131:
	mov.b16 	%rs1298, 2;
	bra.uni 	$L__BB1_133;
$L__BB1_132:
	mov.b16 	%rs1298, 4;
$L__BB1_133:
	st.local.u8 	[%rd28+1], %rs1298;
	setp.eq.s32 	%p154, %r30, 2;
	@%p154 bra 	$L__BB1_171;
	ld.global.u8 	%rs335, [%rd27+2];
	mov.b16 	%rs1299, 0;
	setp.gt.s16 	%p155, %rs335, 70;
	@%p155 bra 	$L__BB1_138;
	setp.eq.s16 	%p158, %rs335, 65;
	@%p158 bra 	$L__BB1_143;
	setp.eq.s16 	%p159, %rs335, 67;
	@%p159 bra 	$L__BB1_137;
	bra.uni 	$L__BB1_142;
$L__BB1_137:
	mov.b16 	%rs1299, 1;
	bra.uni 	$L__BB1_143;
$L__BB1_138:
	setp.eq.s16 	%p156, %rs335, 71;
	@%p156 bra 	$L__BB1_141;
	setp.ne.s16 	%p157, %rs335, 84;
	@%p157 bra 	$L__BB1_142;
	mov.b16 	%rs1299, 3;
	bra.uni 	$L__BB1_143;
$L__BB1_141:
	mov.b16 	%rs1299, 2;
	bra.uni 	$L__BB1_143;
$L__BB1_142:
	mov.b16 	%rs1299, 4;
$L__BB1_143:
	st.local.u8 	[%rd28+2], %rs1299;
	bra.uni 	$L__BB1_171;
$L__BB1_144:
	setp.eq.s16 	%p106, %rs281, 67;
	@%p106 bra 	$L__BB1_145;
	bra.uni 	$L__BB1_149;
$L__BB1_145:
	mov.b16 	%rs1300, 2;
	bra.uni 	$L__BB1_150;
$L__BB1_146:
	setp.eq.s16 	%p103, %rs281, 84;
	@%p103 bra 	$L__BB1_150;
	setp.ne.s16 	%p104, %rs281, 71;
	@%p104 bra 	$L__BB1_149;
	mov.b16 	%rs1300, 1;
	bra.uni 	$L__BB1_150;
$L__BB1_149:
	mov.b16 	%rs1300, 4;
$L__BB1_150:
	cvt.u64.u32 	%rd458, %r5063;
	add.s64 	%rd30, %rd9, %rd458;
	st.local.u8 	[%rd30], %rs1300;
	setp.eq.s32 	%p107, %r27, 1;
	@%p107 bra 	$L__BB1_171;
	ld.global.u8 	%rs287, [%rd29+-1];
	mov.b16 	%rs1301, 0;
	setp.gt.s16 	%p108, %rs287, 70;
	@%p108 bra 	$L__BB1_155;
	setp.eq.s16 	%p111, %rs287, 65;
	@%p111 bra 	$L__BB1_158;
	setp.eq.s16 	%p112, %rs287, 67;
	@%p112 bra 	$L__BB1_154;
	bra.uni 	$L__BB1_159;
$L__BB1_154:
	mov.b16 	%rs1301, 2;
	bra.uni 	$L__BB1_160;
$L__BB1_155:
	setp.eq.s16 	%p109, %rs287, 84;
	@%p109 bra 	$L__BB1_160;
	setp.ne.s16 	%p110, %rs287, 71;
	@%p110 bra 	$L__BB1_159;
	mov.b16 	%rs1301, 1;
	bra.uni 	$L__BB1_160;
$L__BB1_158:
	mov.b16 	%rs1301, 3;
	bra.uni 	$L__BB1_160;
$L__BB1_159:
	mov.b16 	%rs1301, 4;
$L__BB1_160:
	st.local.u8 	[%rd30+1], %rs1301;
	setp.eq.s32 	%p113, %r27, 2;
	@%p113 bra 	$L__BB1_171;
	ld.global.u8 	%rs293, [%rd29+-2];
	mov.b16 	%rs1302, 0;
	setp.gt.s16 	%p114, %rs293, 70;
	@%p114 bra 	$L__BB1_165;
	setp.eq.s16 	%p117, %rs293, 65;
	@%p117 bra 	$L__BB1_168;
	setp.eq.s16 	%p118, %rs293, 67;
	@%p118 bra 	$L__BB1_164;
	bra.uni 	$L__BB1_169;
$L__BB1_164:
	mov.b16 	%rs1302, 2;
	bra.uni 	$L__BB1_170;
$L__BB1_165:
	setp.eq.s16 	%p115, %rs293, 84;
	@%p115 bra 	$L__BB1_170;
	setp.ne.s16 	%p116, %rs293, 71;
	@%p116 bra 	$L__BB1_169;
	mov.b16 	%rs1302, 1;
	bra.uni 	$L__BB1_170;
$L__BB1_168:
	mov.b16 	%rs1302, 3;
	bra.uni 	$L__BB1_170;
$L__BB1_169:
	mov.b16 	%rs1302, 4;
$L__BB1_170:
	st.local.u8 	[%rd30+2], %rs1302;
$L__BB1_171:
	setp.lt.s32 	%p160, %r26, 1;
	@%p160 bra 	$L__BB1_242;
	ld.global.u32 	%r1241, [%rd11];
	add.s32 	%r38, %r1241, -1;
	and.b32  	%r39, %r26, 3;
	setp.lt.u32 	%p161, %r26, 4;
	mov.b32 	%r5065, 1;
	@%p161 bra 	$L__BB1_211;
	and.b32  	%r40, %r26, 2147483644;
	mov.b32 	%r5065, 1;
$L__BB1_174:
	mov.u32 	%r41, %r5065;
	add.s32 	%r1243, %r41, %r38;
	cvt.s64.s32 	%rd463, %r1243;
	add.s64 	%rd31, %rd4, %rd463;
	ld.global.u8 	%rs341, [%rd31];
	mov.b16 	%rs1303, 0;
	setp.gt.s16 	%p162, %rs341, 70;
	@%p162 bra 	$L__BB1_178;
	setp.eq.s16 	%p165, %rs341, 65;
	@%p165 bra 	$L__BB1_181;
	setp.eq.s16 	%p166, %rs341, 67;
	@%p166 bra 	$L__BB1_177;
	bra.uni 	$L__BB1_182;
$L__BB1_177:
	mov.b16 	%rs1303, 2;
	bra.uni 	$L__BB1_183;
$L__BB1_178:
	setp.eq.s16 	%p163, %rs341, 84;
	@%p163 bra 	$L__BB1_183;
	setp.ne.s16 	%p164, %rs341, 71;
	@%p164 bra 	$L__BB1_182;
	mov.b16 	%rs1303, 1;
	bra.uni 	$L__BB1_183;
$L__BB1_181:
	mov.b16 	%rs1303, 3;
	bra.uni 	$L__BB1_183;
$L__BB1_182:
	mov.b16 	%rs1303, 4;
$L__BB1_183:
	cvt.u64.u32 	%rd464, %r41;
	add.s64 	%rd32, %rd10, %rd464;
	st.local.u8 	[%rd32], %rs1303;
	ld.global.u8 	%rs347, [%rd31+1];
	mov.b16 	%rs1304, 0;
	setp.gt.s16 	%p167, %rs347, 70;
	@%p167 bra 	$L__BB1_187;
	setp.eq.s16 	%p170, %rs347, 65;
	@%p170 bra 	$L__BB1_190;
	setp.eq.s16 	%p171, %rs347, 67;
	@%p171 bra 	$L__BB1_186;
	bra.uni 	$L__BB1_191;
$L__BB1_186:
	mov.b16 	%rs1304, 2;
	bra.uni 	$L__BB1_192;
$L__BB1_187:
	setp.eq.s16 	%p168, %rs347, 84;
	@%p168 bra 	$L__BB1_192;
	setp.ne.s16 	%p169, %rs347, 71;
	@%p169 bra 	$L__BB1_191;
	mov.b16 	%rs1304, 1;
	bra.uni 	$L__BB1_192;
$L__BB1_190:
	mov.b16 	%rs1304, 3;
	bra.uni 	$L__BB1_192;
$L__BB1_191:
	mov.b16 	%rs1304, 4;
$L__BB1_192:
	st.local.u8 	[%rd32+1], %rs1304;
	ld.global.u8 	%rs353, [%rd31+2];
	mov.b16 	%rs1305, 0;
	setp.gt.s16 	%p172, %rs353, 70;
	@%p172 bra 	$L__BB1_196;
	setp.eq.s16 	%p175, %rs353, 65;
	@%p175 bra 	$L__BB1_199;
	setp.eq.s16 	%p176, %rs353, 67;
	@%p176 bra 	$L__BB1_195;
	bra.uni 	$L__BB1_200;
$L__BB1_195:
	mov.b16 	%rs1305, 2;
	bra.uni 	$L__BB1_201;
$L__BB1_196:
	setp.eq.s16 	%p173, %rs353, 84;
	@%p173 bra 	$L__BB1_201;
	setp.ne.s16 	%p174, %rs353, 71;
	@%p174 bra 	$L__BB1_200;
	mov.b16 	%rs1305, 1;
	bra.uni 	$L__BB1_201;
$L__BB1_199:
	mov.b16 	%rs1305, 3;
	bra.uni 	$L__BB1_201;
$L__BB1_200:
	mov.b16 	%rs1305, 4;
$L__BB1_201:
	st.local.u8 	[%rd32+2], %rs1305;
	ld.global.u8 	%rs359, [%rd31+3];
	mov.b16 	%rs1306, 0;
	setp.gt.s16 	%p177, %rs359, 70;
	@%p177 bra 	$L__BB1_205;
	setp.eq.s16 	%p180, %rs359, 65;
	@%p180 bra 	$L__BB1_208;
	setp.eq.s16 	%p181, %rs359, 67;
	@%p181 bra 	$L__BB1_204;
	bra.uni 	$L__BB1_209;
$L__BB1_204:
	mov.b16 	%rs1306, 2;
	bra.uni 	$L__BB1_210;
$L__BB1_205:
	setp.eq.s16 	%p178, %rs359, 84;
	@%p178 bra 	$L__BB1_210;
	setp.ne.s16 	%p179, %rs359, 71;
	@%p179 bra 	$L__BB1_209;
	mov.b16 	%rs1306, 1;
	bra.uni 	$L__BB1_210;
$L__BB1_208:
	mov.b16 	%rs1306, 3;
	bra.uni 	$L__BB1_210;
$L__BB1_209:
	mov.b16 	%rs1306, 4;
$L__BB1_210:
	st.local.u8 	[%rd32+3], %rs1306;
	add.s32 	%r5065, %r41, 4;
	add.s32 	%r1244, %r41, 3;
	setp.ne.s32 	%p182, %r1244, %r40;
	@%p182 bra 	$L__BB1_174;
$L__BB1_211:
	setp.eq.s32 	%p183, %r39, 0;
	@%p183 bra 	$L__BB1_242;
	add.s32 	%r1245, %r5065, %r38;
	cvt.s64.s32 	%rd465, %r1245;
	add.s64 	%rd33, %rd4, %rd465;
	ld.global.u8 	%rs365, [%rd33];
	mov.b16 	%rs1307, 0;
	setp.gt.s16 	%p184, %rs365, 70;
	@%p184 bra 	$L__BB1_216;
	setp.eq.s16 	%p187, %rs365, 65;
	@%p187 bra 	$L__BB1_219;
	setp.eq.s16 	%p188, %rs365, 67;
	@%p188 bra 	$L__BB1_215;
	bra.uni 	$L__BB1_220;
$L__BB1_215:
	mov.b16 	%rs1307, 2;
	bra.uni 	$L__BB1_221;
$L__BB1_216:
	setp.eq.s16 	%p185, %rs365, 84;
	@%p185 bra 	$L__BB1_221;
	setp.ne.s16 	%p186, %rs365, 71;
	@%p186 bra 	$L__BB1_220;
	mov.b16 	%rs1307, 1;
	bra.uni 	$L__BB1_221;
$L__BB1_219:
	mov.b16 	%rs1307, 3;
	bra.uni 	$L__BB1_221;
$L__BB1_220:
	mov.b16 	%rs1307, 4;
$L__BB1_221:
	cvt.u64.u32 	%rd466, %r5065;
	add.s64 	%rd34, %rd10, %rd466;
	st.local.u8 	[%rd34], %rs1307;
	setp.eq.s32 	%p189, %r39, 1;
	@%p189 bra 	$L__BB1_242;
	ld.global.u8 	%rs371, [%rd33+1];
	mov.b16 	%rs1308, 0;
	setp.gt.s16 	%p190, %rs371, 70;
	@%p190 bra 	$L__BB1_226;
	setp.eq.s16 	%p193, %rs371, 65;
	@%p193 bra 	$L__BB1_229;
	setp.eq.s16 	%p194, %rs371, 67;
	@%p194 bra 	$L__BB1_225;
	bra.uni 	$L__BB1_230;
$L__BB1_225:
	mov.b16 	%rs1308, 2;
	bra.uni 	$L__BB1_231;
$L__BB1_226:
	setp.eq.s16 	%p191, %rs371, 84;
	@%p191 bra 	$L__BB1_231;
	setp.ne.s16 	%p192, %rs371, 71;
	@%p192 bra 	$L__BB1_230;
	mov.b16 	%rs1308, 1;
	bra.uni 	$L__BB1_231;
$L__BB1_229:
	mov.b16 	%rs1308, 3;
	bra.uni 	$L__BB1_231;
$L__BB1_230:
	mov.b16 	%rs1308, 4;
$L__BB1_231:
	st.local.u8 	[%rd34+1], %rs1308;
	setp.eq.s32 	%p195, %r39, 2;
	@%p195 bra 	$L__BB1_242;
	ld.global.u8 	%rs377, [%rd33+2];
	mov.b16 	%rs1309, 0;
	setp.gt.s16 	%p196, %rs377, 70;
	@%p196 bra 	$L__BB1_236;
	setp.eq.s16 	%p199, %rs377, 65;
	@%p199 bra 	$L__BB1_239;
	setp.eq.s16 	%p200, %rs377, 67;
	@%p200 bra 	$L__BB1_235;
	bra.uni 	$L__BB1_240;
$L__BB1_235:
	mov.b16 	%rs1309, 2;
	bra.uni 	$L__BB1_241;
$L__BB1_236:
	setp.eq.s16 	%p197, %rs377, 84;
	@%p197 bra 	$L__BB1_241;
	setp.ne.s16 	%p198, %rs377, 71;
	@%p198 bra 	$L__BB1_240;
	mov.b16 	%rs1309, 1;
	bra.uni 	$L__BB1_241;
$L__BB1_239:
	mov.b16 	%rs1309, 3;
	bra.uni 	$L__BB1_241;
$L__BB1_240:
	mov.b16 	%rs1309, 4;
$L__BB1_241:
	st.local.u8 	[%rd34+2], %rs1309;
$L__BB1_242:
	cvt.s64.s32 	%rd467, %r26;
	add.s64 	%rd468, %rd10, %rd467;
	mov.b16 	%rs382, 4;
	st.local.u8 	[%rd468+1], %rs382;
	st.local.u8 	[%rd10], %rs382;
	cvt.s64.s32 	%rd469, %r15;
	add.s64 	%rd470, %rd9, %rd469;
	st.local.u8 	[%rd470+1], %rs382;
	st.local.u8 	[%rd9], %rs382;
	setp.lt.s32 	%p201, %r15, 1;
	mov.b32 	%r5080, 0;
	mov.f64 	%fd5514, 0dFFF0000000000000;
	mov.u32 	%r5081, %r5080;
	@%p201 bra 	$L__BB1_339;
	and.b32  	%r44, %r26, 3;
	and.b32  	%r45, %r26, 2147483644;
	mov.b32 	%r5066, 1;
$L__BB1_244:
	mov.u32 	%r46, %r5066;
	@%p160 bra 	$L__BB1_272;
	setp.lt.u32 	%p203, %r26, 4;
	cvt.u64.u32 	%rd471, %r46;
	add.s64 	%rd472, %rd9, %rd471;
	ld.local.s8 	%r47, [%rd472];
	add.s32 	%r1249, %r46, -1;
	mad.lo.s32 	%r48, %r1249, %r26, %r1;
	mov.b32 	%r5068, 1;
	@%p203 bra 	$L__BB1_260;
	mov.b32 	%r5067, 1;
$L__BB1_247:
	cvt.u64.u32 	%rd473, %r5067;
	add.s64 	%rd35, %rd10, %rd473;
	ld.local.s8 	%r1251, [%rd35];
	add.s32 	%r1252, %r1251, %r47;
	setp.eq.s32 	%p204, %r1252, 3;
	add.s32 	%r1253, %r48, %r5067;
	mul.wide.s32 	%rd474, %r1253, 8;
	add.s64 	%rd36, %rd3, %rd474;
	@%p204 bra 	$L__BB1_249;
	mov.b64 	%rd475, 9218868437227405312;
	st.global.u64 	[%rd36], %rd475;
	mov.b64 	%rd476, -4616189618054758400;
	st.global.u64 	[%rd36+5000], %rd476;
	bra.uni 	$L__BB1_250;
$L__BB1_249:
	mov.b64 	%rd477, 0;
	st.global.u64 	[%rd36], %rd477;
	mov.b64 	%rd478, -4564063970805153792;
	st.global.u64 	[%rd36+5000], %rd478;
$L__BB1_250:
	ld.local.s8 	%r1254, [%rd35+1];
	add.s32 	%r1255, %r1254, %r47;
	setp.eq.s32 	%p205, %r1255, 3;
	@%p205 bra 	$L__BB1_252;
	mov.b64 	%rd479, 9218868437227405312;
	st.global.u64 	[%rd36+8], %rd479;
	mov.b64 	%rd480, -4616189618054758400;
	st.global.u64 	[%rd36+5008], %rd480;
	bra.uni 	$L__BB1_253;
$L__BB1_252:
	mov.b64 	%rd481, 0;
	st.global.u64 	[%rd36+8], %rd481;
	mov.b64 	%rd482, -4564063970805153792;
	st.global.u64 	[%rd36+5008], %rd482;
$L__BB1_253:
	ld.local.s8 	%r1256, [%rd35+2];
	add.s32 	%r1257, %r1256, %r47;
	setp.eq.s32 	%p206, %r1257, 3;
	@%p206 bra 	$L__BB1_255;
	mov.b64 	%rd483, 9218868437227405312;
	st.global.u64 	[%rd36+16], %rd483;
	mov.b64 	%rd484, -4616189618054758400;
	st.global.u64 	[%rd36+5016], %rd484;
	bra.uni 	$L__BB1_256;
$L__BB1_255:
	mov.b64 	%rd485, 0;
	st.global.u64 	[%rd36+16], %rd485;
	mov.b64 	%rd486, -4564063970805153792;
	st.global.u64 	[%rd36+5016], %rd486;
$L__BB1_256:
	ld.local.s8 	%r1258, [%rd35+3];
	add.s32 	%r1259, %r1258, %r47;
	setp.eq.s32 	%p207, %r1259, 3;
	@%p207 bra 	$L__BB1_258;
	mov.b64 	%rd487, 9218868437227405312;
	st.global.u64 	[%rd36+24], %rd487;
	mov.b64 	%rd488, -4616189618054758400;
	st.global.u64 	[%rd36+5024], %rd488;
	bra.uni 	$L__BB1_259;
$L__BB1_258:
	mov.b64 	%rd489, 0;
	st.global.u64 	[%rd36+24], %rd489;
	mov.b64 	%rd490, -4564063970805153792;
	st.global.u64 	[%rd36+5024], %rd490;
$L__BB1_259:
	add.s32 	%r5068, %r5067, 4;
	add.s32 	%r1260, %r5067, 3;
	setp.ne.s32 	%p208, %r1260, %r45;
	mov.u32 	%r5067, %r5068;
	@%p208 bra 	$L__BB1_247;
$L__BB1_260:
	setp.eq.s32 	%p209, %r44, 0;
	@%p209 bra 	$L__BB1_272;
	cvt.u64.u32 	%rd491, %r5068;
	add.s64 	%rd37, %rd10, %rd491;
	ld.local.s8 	%r1261, [%rd37];
	add.s32 	%r1262, %r1261, %r47;
	setp.eq.s32 	%p210, %r1262, 3;
	add.s32 	%r1263, %r48, %r5068;
	mul.wide.s32 	%rd492, %r1263, 8;
	add.s64 	%rd38, %rd3, %rd492;
	@%p210 bra 	$L__BB1_263;
	mov.b64 	%rd493, 9218868437227405312;
	st.global.u64 	[%rd38], %rd493;
	mov.b64 	%rd494, -4616189618054758400;
	st.global.u64 	[%rd38+5000], %rd494;
	bra.uni 	$L__BB1_264;
$L__BB1_263:
	mov.b64 	%rd495, 0;
	st.global.u64 	[%rd38], %rd495;
	mov.b64 	%rd496, -4564063970805153792;
	st.global.u64 	[%rd38+5000], %rd496;
$L__BB1_264:
	setp.eq.s32 	%p211, %r44, 1;
	@%p211 bra 	$L__BB1_272;
	ld.local.s8 	%r1264, [%rd37+1];
	add.s32 	%r1265, %r1264, %r47;
	setp.eq.s32 	%p212, %r1265, 3;
	@%p212 bra 	$L__BB1_267;
	mov.b64 	%rd497, 9218868437227405312;
	st.global.u64 	[%rd38+8], %rd497;
	mov.b64 	%rd498, -4616189618054758400;
	st.global.u64 	[%rd38+5008], %rd498;
	bra.uni 	$L__BB1_268;
$L__BB1_267:
	mov.b64 	%rd499, 0;
	st.global.u64 	[%rd38+8], %rd499;
	mov.b64 	%rd500, -4564063970805153792;
	st.global.u64 	[%rd38+5008], %rd500;
$L__BB1_268:
	setp.eq.s32 	%p213, %r44, 2;
	@%p213 bra 	$L__BB1_272;
	ld.local.s8 	%r1266, [%rd37+2];
	add.s32 	%r1267, %r1266, %r47;
	setp.eq.s32 	%p214, %r1267, 3;
	@%p214 bra 	$L__BB1_271;
	mov.b64 	%rd501, 9218868437227405312;
	st.global.u64 	[%rd38+16], %rd501;
	mov.b64 	%rd502, -4616189618054758400;
	st.global.u64 	[%rd38+5016], %rd502;
	bra.uni 	$L__BB1_272;
$L__BB1_271:
	mov.b64 	%rd503, 0;
	st.global.u64 	[%rd38+16], %rd503;
	mov.b64 	%rd504, -4564063970805153792;
	st.global.u64 	[%rd38+5016], %rd504;
$L__BB1_272:
	add.s32 	%r5066, %r46, 1;
	setp.ne.s32 	%p215, %r46, %r15;
	@%p215 bra 	$L__BB1_244;
	mov.b32 	%r5069, 1;
$L__BB1_274:
	@%p160 bra 	$L__BB1_320;
	add.s32 	%r54, %r5069, -1;
	cvt.u64.u32 	%rd505, %r5069;
	add.s64 	%rd39, %rd9, %rd505;
	mov.b32 	%r5070, 1;
$L__BB1_276:
	mov.u32 	%r55, %r5070;
	mad.lo.s32 	%r1270, %r54, %r26, %r1;
	add.s32 	%r1271, %r1270, %r55;
	mul.wide.s32 	%rd506, %r1271, 8;
	add.s64 	%rd40, %rd3, %rd506;
	ld.global.f64 	%fd5451, [%rd40];
	abs.f64 	%fd1877, %fd5451;
	setp.geu.f64 	%p217, %fd1877, 0d41CDCD64FF800000;
	@%p217 bra 	$L__BB1_319;
	ld.local.u8 	%rs26, [%rd39];
	cvt.u32.u16 	%r1272, %rs26;
	cvt.s32.s8 	%r1273, %r1272;
	cvt.u64.u32 	%rd507, %r55;
	add.s64 	%rd41, %rd10, %rd507;
	ld.local.u8 	%rs27, [%rd41];
	cvt.u64.u16 	%rd508, %rs27;
	cvt.s64.s8 	%rd42, %rd508;
	cvt.u32.u16 	%r1274, %rs27;
	cvt.s32.s8 	%r1275, %r1274;
	add.s32 	%r1276, %r1275, %r1273;
	setp.eq.s32 	%p218, %r1276, 3;
	@%p218 bra 	$L__BB1_279;
	mov.b64 	%rd509, -4616189618054758400;
	st.global.u64 	[%rd40+5000], %rd509;
	mov.b64 	%rd510, 9218868437227405312;
	st.global.u64 	[%rd40], %rd510;
	mov.f64 	%fd5453, 0dBFF0000000000000;
	mov.f64 	%fd5451, 0d7FF0000000000000;
	mov.f64 	%fd5452, %fd5451;
	bra.uni 	$L__BB1_290;
$L__BB1_279:
	cvt.u32.u16 	%r1277, %rs26;
	cvt.s32.s8 	%r1278, %r1277;
	mul.wide.s32 	%rd511, %r1278, 5;
	add.s64 	%rd43, %rd511, %rd42;
	shl.b64 	%rd512, %rd43, 3;
	add.s64 	%rd513, %rd2, %rd512;
	ld.global.f64 	%fd5453, [%rd513+45440];
	ld.local.u8 	%rs383, [%rd39+-1];
	cvt.u64.u16 	%rd514, %rs383;
	cvt.s64.s8 	%rd44, %rd514;
	cvt.u32.u16 	%r1279, %rs27;
	ld.local.s8 	%rs384, [%rd41+-1];
	cvt.u32.u16 	%r1280, %rs384;
	prmt.b32 	%r1281, %r1280, %r1279, 0x3340U;
	prmt.b32 	%r1282, %r1277, 0, 0x3340U;
	prmt.b32 	%r1283, %r1281, %r1282, 0x5410U;
	cvt.u32.u16 	%r1284, %rs383;
	cvt.s32.s8 	%r1285, %r1284;
	mov.b32 	%r1286, 359705;
	dp4a.s32.u32 	%r1287, %r1283, %r1286, %r1285;
	mul.wide.s32 	%rd515, %r1287, 8;
	add.s64 	%rd516, %rd2, %rd515;
	ld.global.f64 	%fd1880, [%rd516+35440];
	add.f64 	%fd1881, %fd5453, %fd1880;
	ld.global.f64 	%fd5452, [%rd513+45640];
	ld.global.f64 	%fd1882, [%rd516+40440];
	add.f64 	%fd1883, %fd5452, %fd1882;
	abs.f64 	%fd1884, %fd1883;
	setp.gt.f64 	%p219, %fd1884, 0d41CDCD64FF800000;
	selp.f64 	%fd15, 0dBFF0000000000000, %fd1881, %p219;
	selp.f64 	%fd16, 0d7FF0000000000000, %fd1883, %p219;
	cvt.u16.u64 	%rs385, %rd42;
	mov.b32 	%r1288, {%rs384, %rs385};
	mov.b32 	%r1289, 6405;
	dp2a.lo.s32.u32 	%r1290, %r1288, %r1289, %r1278;
	mul.wide.s32 	%rd517, %r1290, 8;
	add.s64 	%rd45, %rd2, %rd517;
	ld.global.f64 	%fd17, [%rd45+21000];
	abs.f64 	%fd1885, %fd17;
	setp.geu.f64 	%p220, %fd1885, 0d41CDCD64FF800000;
	@%p220 bra 	$L__BB1_285;
	mad.lo.s64 	%rd521, %rd42, 24, %rd43;
	add.s64 	%rd522, %rd521, %rd44;
	shl.b64 	%rd523, %rd522, 3;
	add.s64 	%rd46, %rd2, %rd523;
	ld.global.f64 	%fd18, [%rd46+23000];
	abs.f64 	%fd1900, %fd18;
	setp.geu.f64 	%p225, %fd1900, 0d41CDCD64FF800000;
	@%p225 bra 	$L__BB1_283;
	ld.global.f64 	%fd1913, [%rd45+20000];
	add.f64 	%fd1914, %fd5453, %fd1913;
	ld.global.f64 	%fd1915, [%rd46+22000];
	add.f64 	%fd1916, %fd1914, %fd1915;
	add.f64 	%fd1917, %fd5452, %fd17;
	add.f64 	%fd1918, %fd1917, %fd18;
	abs.f64 	%fd1919, %fd1918;
	setp.gt.f64 	%p229, %fd1919, 0d41CDCD64FF800000;
	selp.f64 	%fd5448, 0dBFF0000000000000, %fd1916, %p229;
	selp.f64 	%fd5449, 0d7FF0000000000000, %fd1918, %p229;
	add.f64 	%fd1920, %fd5449, 0d4069000000000000;
	add.f64 	%fd1921, %fd5448, 0dC016CCCCCCCCCCCD;
	add.f64 	%fd1922, %fd11, %fd1921;
	div.rn.f64 	%fd5450, %fd1920, %fd1922;
	abs.f64 	%fd1923, %fd16;
	setp.geu.f64 	%p230, %fd1923, 0d41CDCD64FF800000;
	@%p230 bra 	$L__BB1_288;
	add.f64 	%fd1924, %fd16, 0d4069000000000000;
	add.f64 	%fd1925, %fd15, 0dC016CCCCCCCCCCCD;
	add.f64 	%fd1926, %fd11, %fd1925;
	div.rn.f64 	%fd1927, %fd1924, %fd1926;
	setp.lt.f64 	%p231, %fd1927, %fd5450;
	selp.f64 	%fd5448, %fd5448, %fd15, %p231;
	selp.f64 	%fd5449, %fd5449, %fd16, %p231;
	selp.f64 	%fd5450, %fd5450, %fd1927, %p231;
	bra.uni 	$L__BB1_288;
$L__BB1_283:
	ld.global.f64 	%fd1901, [%rd45+20000];
	add.f64 	%fd1902, %fd5453, %fd1901;
	add.f64 	%fd1903, %fd5452, %fd17;
	abs.f64 	%fd1904, %fd1903;
	setp.gt.f64 	%p226, %fd1904, 0d41CDCD64FF800000;
	selp.f64 	%fd5448, 0dBFF0000000000000, %fd1902, %p226;
	selp.f64 	%fd5449, 0d7FF0000000000000, %fd1903, %p226;
	add.f64 	%fd1905, %fd5449, 0d4069000000000000;
	add.f64 	%fd1906, %fd5448, 0dC016CCCCCCCCCCCD;
	add.f64 	%fd1907, %fd11, %fd1906;
	div.rn.f64 	%fd5450, %fd1905, %fd1907;
	abs.f64 	%fd1908, %fd16;
	setp.geu.f64 	%p227, %fd1908, 0d41CDCD64FF800000;
	@%p227 bra 	$L__BB1_288;
	add.f64 	%fd1909, %fd16, 0d4069000000000000;
	add.f64 	%fd1910, %fd15, 0dC016CCCCCCCCCCCD;
	add.f64 	%fd1911, %fd11, %fd1910;
	div.rn.f64 	%fd1912, %fd1909, %fd1911;
	setp.lt.f64 	%p228, %fd1912, %fd5450;
	selp.f64 	%fd5448, %fd5448, %fd15, %p228;
	selp.f64 	%fd5449, %fd5449, %fd16, %p228;
	selp.f64 	%fd5450, %fd5450, %fd1912, %p228;
	bra.uni 	$L__BB1_288;
$L__BB1_285:
	mad.lo.s64 	%rd518, %rd42, 24, %rd43;
	add.s64 	%rd519, %rd518, %rd44;
	shl.b64 	%rd520, %rd519, 3;
	add.s64 	%rd47, %rd2, %rd520;
	ld.global.f64 	%fd31, [%rd47+23000];
	abs.f64 	%fd1887, %fd31;
	setp.geu.f64 	%p221, %fd1887, 0d41CDCD64FF800000;
	mov.f64 	%fd5448, %fd15;
	mov.f64 	%fd5449, %fd16;
	@%p221 bra 	$L__BB1_288;
	ld.global.f64 	%fd1888, [%rd47+22000];
	add.f64 	%fd1889, %fd5453, %fd1888;
	add.f64 	%fd1890, %fd5452, %fd31;
	abs.f64 	%fd1891, %fd1890;
	setp.gt.f64 	%p222, %fd1891, 0d41CDCD64FF800000;
	selp.f64 	%fd5448, 0dBFF0000000000000, %fd1889, %p222;
	selp.f64 	%fd5449, 0d7FF0000000000000, %fd1890, %p222;
	add.f64 	%fd1892, %fd5449, 0d4069000000000000;
	add.f64 	%fd1893, %fd5448, 0dC016CCCCCCCCCCCD;
	add.f64 	%fd1894, %fd11, %fd1893;
	div.rn.f64 	%fd5450, %fd1892, %fd1894;
	abs.f64 	%fd1895, %fd16;
	setp.geu.f64 	%p223, %fd1895, 0d41CDCD64FF800000;
	@%p223 bra 	$L__BB1_288;
	add.f64 	%fd1896, %fd16, 0d4069000000000000;
	add.f64 	%fd1897, %fd15, 0dC016CCCCCCCCCCCD;
	add.f64 	%fd1898, %fd11, %fd1897;
	div.rn.f64 	%fd1899, %fd1896, %fd1898;
	setp.lt.f64 	%p224, %fd1899, %fd5450;
	selp.f64 	%fd5448, %fd5448, %fd15, %p224;
	selp.f64 	%fd5449, %fd5449, %fd16, %p224;
	selp.f64 	%fd5450, %fd5450, %fd1899, %p224;
$L__BB1_288:
	add.f64 	%fd1928, %fd5453, 0dC016CCCCCCCCCCCD;
	add.f64 	%fd41, %fd11, %fd1928;
	abs.f64 	%fd1929, %fd5449;
	setp.geu.f64 	%p232, %fd1929, 0d41CDCD64FF800000;
	@%p232 bra 	$L__BB1_290;
	add.f64 	%fd1930, %fd5452, 0d4069000000000000;
	div.rn.f64 	%fd1931, %fd1930, %fd41;
	setp.lt.f64 	%p233, %fd5450, %fd1931;
	selp.f64 	%fd5452, %fd5452, %fd5449, %p233;
	selp.f64 	%fd5453, %fd5453, %fd5448, %p233;
$L__BB1_290:
	abs.f64 	%fd1932, %fd5452;
	setp.geu.f64 	%p234, %fd1932, 0d41CDCD64FF800000;
	@%p234 bra 	$L__BB1_292;
	st.global.f64 	[%rd40+5000], %fd5453;
	st.global.f64 	[%rd40], %fd5452;
	mov.f64 	%fd5451, %fd5452;
$L__BB1_292:
	min.u32 	%r1291, %r5069, %r55;
	setp.lt.u32 	%p235, %r1291, 2;
	mov.f64 	%fd5455, 0dBFF0000000000000;
	mov.f64 	%fd5456, 0d7FF0000000000000;
	@%p235 bra 	$L__BB1_319;
	ld.param.u32 	%r5049, [_Z20check_structure_loopPcPiS0_S0_iiPdS1_iS0__param_7];
	ld.global.f64 	%fd48, [%rd40+5000];
	add.f64 	%fd1935, %fd5451, 0d4069000000000000;
	add.f64 	%fd1936, %fd48, 0dC016CCCCCCCCCCCD;
	add.f64 	%fd1937, %fd11, %fd1936;
	div.rn.f64 	%fd49, %fd1935, %fd1937;
	mul.lo.s32 	%r1292, %r54, %r26;
	sub.s32 	%r1293, %r1292, %r26;
	mad.lo.s32 	%r1294, %r5049, 1250, %r1293;
	add.s32 	%r1295, %r1294, %r55;
	add.s32 	%r1296, %r1295, -2;
	mul.wide.s32 	%rd524, %r1296, 8;
	add.s64 	%rd48, %rd3, %rd524;
	ld.global.f64 	%fd50, [%rd48];
	abs.f64 	%fd1938, %fd50;
	setp.geu.f64 	%p236, %fd1938, 0d41CDCD64FF800000;
	@%p236 bra 	$L__BB1_296;
	cvt.u32.u16 	%r1297, %rs26;
	ld.local.u8 	%r1298, [%rd39+-1];
	prmt.b32 	%r1299, %r1298, %r1297, 0x3340U;
	ld.local.u8 	%r1300, [%rd41+-1];
	prmt.b32 	%r1301, %r1300, 0, 0x3340U;
	prmt.b32 	%r1302, %r1299, %r1301, 0x5410U;
	cvt.u32.u16 	%r1303, %rs27;
	cvt.s32.s8 	%r1304, %r1303;
	mov.b32 	%r1305, 334205;
	dp4a.s32.u32 	%r1306, %r1302, %r1305, %r1304;
	mul.wide.s32 	%rd525, %r1306, 8;
	add.s64 	%rd49, %rd2, %rd525;
	ld.global.f64 	%fd51, [%rd49+5000];
	abs.f64 	%fd1941, %fd51;
	setp.geu.f64 	%p237, %fd1941, 0d41CDCD64FF800000;
	@%p237 bra 	$L__BB1_296;
	ld.global.f64 	%fd1942, [%rd48+5000];
	ld.global.f64 	%fd1943, [%rd49];
	add.f64 	%fd5455, %fd1942, %fd1943;
	add.f64 	%fd5456, %fd50, %fd51;
$L__BB1_296:
	add.f64 	%fd1944, %fd5456, 0d4069000000000000;
	add.f64 	%fd1945, %fd5455, 0dC016CCCCCCCCCCCD;
	add.f64 	%fd1946, %fd11, %fd1945;
	div.rn.f64 	%fd56, %fd1944, %fd1946;
	setp.lt.f64 	%p238, %fd5455, 0dC0A3880000000000;
	selp.f64 	%fd5481, 0dC0A9300000000000, %fd5455, %p238;
	selp.f64 	%fd5482, 0d0000000000000000, %fd5456, %p238;
	setp.lt.f64 	%p239, %fd48, 0dC0A3880000000000;
	selp.f64 	%fd59, 0dC0A9300000000000, %fd48, %p239;
	selp.f64 	%fd60, 0d0000000000000000, %fd5451, %p239;
	setp.gt.f64 	%p240, %fd56, %fd49;
	@%p240 bra 	$L__BB1_298;
	setp.leu.f64 	%p241, %fd59, 0d0000000000000000;
	setp.leu.f64 	%p242, %fd60, 0d0000000000000000;
	or.pred  	%p243, %p241, %p242;
	@%p243 bra 	$L__BB1_299;
$L__BB1_298:
	st.global.f64 	[%rd40+5000], %fd5481;
	st.global.f64 	[%rd40], %fd5482;
	bra.uni 	$L__BB1_301;
$L__BB1_299:
	setp.ltu.f64 	%p244, %fd49, %fd56;
	mov.f64 	%fd5481, %fd48;
	mov.f64 	%fd5482, %fd5451;
	@%p244 bra 	$L__BB1_301;
	st.global.f64 	[%rd40+5000], %fd59;
	st.global.f64 	[%rd40], %fd60;
	mov.f64 	%fd5481, %fd59;
	mov.f64 	%fd5482, %fd60;
$L__BB1_301:
	cvt.u64.u16 	%rd526, %rs27;
	cvt.s64.s8 	%rd50, %rd526;
	cvt.u64.u16 	%rd527, %rs26;
	cvt.s64.s8 	%rd52, %rd527;
	mov.b32 	%r5071, 3;
	mad.lo.s64 	%rd558, %rd52, 5, %rd50;
	shl.b64 	%rd559, %rd558, 3;
	add.s64 	%rd560, %rd2, %rd559;
$L__BB1_302:
	sub.s32 	%r1308, %r55, %r5071;
	add.s32 	%r1309, %r1308, 1;
	setp.gt.u32 	%p245, %r1308, 2147483646;
	selp.b32 	%r1310, %r1308, 0, %p245;
	add.s32 	%r5073, %r1310, %r54;
	selp.b32 	%r5072, 1, %r1309, %p245;
	setp.lt.s32 	%p246, %r5073, 1;
	setp.ge.s32 	%p247, %r5072, %r55;
	or.pred  	%p248, %p246, %p247;
	@%p248 bra 	$L__BB1_318;
$L__BB1_303:
	mov.u32 	%r60, %r5073;
	add.s32 	%r5073, %r60, -1;
	add.s32 	%r1312, %r1, %r5072;
	mad.lo.s32 	%r1313, %r5073, %r26, %r1312;
	mul.wide.s32 	%rd528, %r1313, 8;
	add.s64 	%rd53, %rd3, %rd528;
	ld.global.f64 	%fd79, [%rd53];
	abs.f64 	%fd1947, %fd79;
	setp.geu.f64 	%p249, %fd1947, 0d41CDCD64FF800000;
	@%p249 bra 	$L__BB1_317;
	not.b32 	%r1314, %r60;
	add.s32 	%r62, %r5069, %r1314;
	not.b32 	%r1315, %r5072;
	add.s32 	%r63, %r55, %r1315;
	add.s32 	%r64, %r63, %r62;
	setp.eq.s32 	%p250, %r62, 0;
	setp.gt.s32 	%p251, %r63, 0;
	and.pred  	%p252, %p250, %p251;
	@%p252 bra 	$L__BB1_306;
	setp.ne.s32 	%p253, %r63, 0;
	setp.lt.s32 	%p254, %r62, 1;
	or.pred  	%p255, %p254, %p253;
	@%p255 bra 	$L__BB1_311;
$L__BB1_306:
	setp.ne.s32 	%p264, %r63, 1;
	setp.ne.s32 	%p265, %r62, 1;
	and.pred  	%p266, %p265, %p264;
	@%p266 bra 	$L__BB1_310;
	setp.eq.s32 	%p269, %r62, 1;
	setp.eq.s32 	%p270, %r63, 1;
	and.pred  	%p272, %p250, %p270;
	setp.eq.s32 	%p273, %r63, 0;
	and.pred  	%p274, %p269, %p273;
	or.pred  	%p275, %p272, %p274;
	mov.f64 	%fd5476, 0d0000000000000000;
	mov.f64 	%fd5475, 0dC0A9300000000000;
	not.pred 	%p276, %p275;
	@%p276 bra 	$L__BB1_309;
	mul.wide.u32 	%rd561, %r64, 8;
	add.s64 	%rd562, %rd2, %rd561;
	ld.global.f64 	%fd2019, [%rd562+25192];
	cvt.u64.u32 	%rd563, %r60;
	add.s64 	%rd564, %rd9, %rd563;
	cvt.s64.s32 	%rd565, %r5072;
	add.s64 	%rd566, %rd10, %rd565;
	ld.local.u8 	%r1355, [%rd564];
	cvt.u32.u16 	%r1356, %rs26;
	prmt.b32 	%r1357, %r1355, %r1356, 0x3340U;
	ld.local.u8 	%r1358, [%rd566];
	prmt.b32 	%r1359, %r1358, 0, 0x3340U;
	prmt.b32 	%r1360, %r1357, %r1359, 0x5410U;
	cvt.u32.u64 	%r1361, %rd50;
	mov.b32 	%r1362, 334205;
	dp4a.s32.u32 	%r1363, %r1360, %r1362, %r1361;
	mul.wide.s32 	%rd567, %r1363, 8;
	add.s64 	%rd568, %rd2, %rd567;
	ld.global.f64 	%fd2020, [%rd568+5000];
	add.f64 	%fd5476, %fd2019, %fd2020;
	ld.global.f64 	%fd2021, [%rd562+24472];
	ld.global.f64 	%fd2022, [%rd568];
	add.f64 	%fd5475, %fd2021, %fd2022;
$L__BB1_309:
	add.f64 	%fd2023, %fd5476, %fd79;
	ld.global.f64 	%fd2024, [%rd53+5000];
	add.f64 	%fd2025, %fd5475, %fd2024;
	abs.f64 	%fd2026, %fd2023;
	setp.gt.f64 	%p277, %fd2026, 0d41CDCD64FF800000;
	selp.f64 	%fd2027, 0dBFF0000000000000, %fd2025, %p277;
	selp.f64 	%fd2028, 0d7FF0000000000000, %fd2023, %p277;
	add.f64 	%fd2029, %fd2028, 0d4069000000000000;
	add.f64 	%fd2030, %fd2027, 0dC016CCCCCCCCCCCD;
	add.f64 	%fd2031, %fd11, %fd2030;
	div.rn.f64 	%fd2032, %fd2029, %fd2031;
	add.f64 	%fd2033, %fd5482, 0d4069000000000000;
	add.f64 	%fd2034, %fd5481, 0dC016CCCCCCCCCCCD;
	add.f64 	%fd2035, %fd11, %fd2034;
	div.rn.f64 	%fd2036, %fd2033, %fd2035;
	setp.gt.f64 	%p278, %fd2032, %fd2036;
	selp.f64 	%fd5483, %fd2028, 0d7FF0000000000000, %p278;
	selp.f64 	%fd5484, %fd2027, 0dBFF0000000000000, %p278;
	bra.uni 	$L__BB1_315;
$L__BB1_310:
	mul.wide.s32 	%rd547, %r64, 8;
	add.s64 	%rd548, %rd2, %rd547;
	ld.global.f64 	%fd1993, [%rd548+25192];
	cvt.u64.u32 	%rd549, %r60;
	add.s64 	%rd550, %rd9, %rd549;
	ld.local.s8 	%r1354, [%rd550];
	mul.wide.s32 	%rd551, %r1354, 5;
	cvt.s64.s32 	%rd552, %r5072;
	add.s64 	%rd553, %rd10, %rd552;
	ld.local.s8 	%rd554, [%rd553];
	add.s64 	%rd555, %rd551, %rd554;
	shl.b64 	%rd556, %rd555, 3;
	add.s64 	%rd557, %rd2, %rd556;
	ld.global.f64 	%fd1994, [%rd557+45640];
	add.f64 	%fd1995, %fd1993, %fd1994;
	ld.global.f64 	%fd1996, [%rd560+45640];
	add.f64 	%fd1997, %fd1995, %fd1996;
	add.f64 	%fd1998, %fd1997, %fd79;
	ld.global.f64 	%fd1999, [%rd548+24472];
	ld.global.f64 	%fd2000, [%rd557+45440];
	add.f64 	%fd2001, %fd1999, %fd2000;
	ld.global.f64 	%fd2002, [%rd560+45440];
	add.f64 	%fd2003, %fd2001, %fd2002;
	ld.global.f64 	%fd2004, [%rd53+5000];
	add.f64 	%fd2005, %fd2003, %fd2004;
	abs.f64 	%fd2006, %fd1998;
	setp.gt.f64 	%p267, %fd2006, 0d41CDCD64FF800000;
	selp.f64 	%fd2007, 0dBFF0000000000000, %fd2005, %p267;
	selp.f64 	%fd2008, 0d7FF0000000000000, %fd1998, %p267;
	add.f64 	%fd2009, %fd2008, 0d4069000000000000;
	add.f64 	%fd2010, %fd2007, 0dC016CCCCCCCCCCCD;
	add.f64 	%fd2011, %fd11, %fd2010;
	div.rn.f64 	%fd2012, %fd2009, %fd2011;
	add.f64 	%fd2013, %fd5482, 0d4069000000000000;
	add.f64 	%fd2014, %fd5481, 0dC016CCCCCCCCCCCD;
	add.f64 	%fd2015, %fd11, %fd2014;
	div.rn.f64 	%fd2016, %fd2013, %fd2015;
	setp.gt.f64 	%p268, %fd2012, %fd2016;
	selp.f64 	%fd5483, %fd2008, 0d7FF0000000000000, %p268;
	selp.f64 	%fd5484, %fd2007, 0dBFF0000000000000, %p268;
	bra.uni 	$L__BB1_315;
$L__BB1_311:
	setp.ne.s32 	%p256, %r62, 1;
	setp.ne.s32 	%p257, %r63, 1;
	or.pred  	%p258, %p256, %p257;
	@%p258 bra 	$L__BB1_314;
	cvt.u64.u32 	%rd539, %r60;
	add.s64 	%rd540, %rd9, %rd539;
	cvt.s64.s32 	%rd541, %r5072;
	add.s64 	%rd542, %rd10, %rd541;
	ld.local.s8 	%r1336, [%rd542+1];
	ld.local.u8 	%r1337, [%rd540+1];
	ld.local.u8 	%r1338, [%rd540];
	prmt.b32 	%r1339, %r1338, %r1337, 0x3340U;
	ld.local.u8 	%r1340, [%rd542];
	prmt.b32 	%r1341, %r1340, 0, 0x3340U;
	prmt.b32 	%r1342, %r1339, %r1341, 0x5410U;
	mov.b32 	%r1343, 334205;
	dp4a.s32.u32 	%r1344, %r1342, %r1343, %r1336;
	mul.wide.s32 	%rd543, %r1344, 8;
	add.s64 	%rd544, %rd2, %rd543;
	ld.global.f64 	%fd1976, [%rd544+10000];
	ld.local.s8 	%r1345, [%rd39+-1];
	cvt.u32.u16 	%r1346, %rs27;
	ld.local.u8 	%r1347, [%rd41+-1];
	prmt.b32 	%r1348, %r1347, %r1346, 0x3340U;
	cvt.u32.u16 	%r1349, %rs26;
	prmt.b32 	%r1350, %r1349, 0, 0x3340U;
	prmt.b32 	%r1351, %r1348, %r1350, 0x5410U;
	mov.b32 	%r1352, 359705;
	dp4a.s32.u32 	%r1353, %r1351, %r1352, %r1345;
	mul.wide.s32 	%rd545, %r1353, 8;
	add.s64 	%rd546, %rd2, %rd545;
	ld.global.f64 	%fd1977, [%rd546+10000];
	add.f64 	%fd1978, %fd1976, %fd1977;
	ld.global.f64 	%fd1979, [%rd53+5000];
	add.f64 	%fd1980, %fd1978, %fd1979;
	ld.global.f64 	%fd1981, [%rd544+15000];
	ld.global.f64 	%fd1982, [%rd546+15000];
	add.f64 	%fd1983, %fd1981, %fd1982;
	add.f64 	%fd1984, %fd1983, %fd79;
	abs.f64 	%fd1985, %fd1984;
	setp.gt.f64 	%p261, %fd1985, 0d41CDCD64FF800000;
	selp.f64 	%fd88, 0dBFF0000000000000, %fd1980, %p261;
	selp.f64 	%fd89, 0d7FF0000000000000, %fd1984, %p261;
	add.f64 	%fd1986, %fd89, 0d4069000000000000;
	add.f64 	%fd1987, %fd88, 0dC016CCCCCCCCCCCD;
	add.f64 	%fd1988, %fd11, %fd1987;
	div.rn.f64 	%fd90, %fd1986, %fd1988;
	add.f64 	%fd1989, %fd5482, 0d4069000000000000;
	add.f64 	%fd1990, %fd5481, 0dC016CCCCCCCCCCCD;
	add.f64 	%fd1991, %fd11, %fd1990;
	div.rn.f64 	%fd91, %fd1989, %fd1991;
	sub.f64 	%fd1992, %fd90, %fd91;
	setp.ltu.f64 	%p262, %fd1992, 0d3EB0C6F7A0B5ED8D;
	mov.f64 	%fd5484, 0dBFF0000000000000;
	mov.f64 	%fd5483, 0d7FF0000000000000;
	@%p262 bra 	$L__BB1_315;
	setp.gt.f64 	%p263, %fd90, %fd91;
	selp.f64 	%fd5483, %fd89, 0d7FF0000000000000, %p263;
	selp.f64 	%fd5484, %fd88, 0dBFF0000000000000, %p263;
	bra.uni 	$L__BB1_315;
$L__BB1_314:
	mul.wide.s32 	%rd529, %r64, 8;
	add.s64 	%rd530, %rd2, %rd529;
	ld.global.f64 	%fd1948, [%rd530+24952];
	cvt.u64.u32 	%rd531, %r60;
	add.s64 	%rd532, %rd9, %rd531;
	cvt.s64.s32 	%rd533, %r5072;
	add.s64 	%rd534, %rd10, %rd533;
	ld.local.s8 	%r1316, [%rd534+1];
	ld.local.u8 	%r1317, [%rd532+1];
	ld.local.u8 	%r1318, [%rd532];
	prmt.b32 	%r1319, %r1318, %r1317, 0x3340U;
	ld.local.u8 	%r1320, [%rd534];
	prmt.b32 	%r1321, %r1320, 0, 0x3340U;
	prmt.b32 	%r1322, %r1319, %r1321, 0x5410U;
	mov.b32 	%r1323, 334205;
	dp4a.s32.u32 	%r1324, %r1322, %r1323, %r1316;
	mul.wide.s32 	%rd535, %r1324, 8;
	add.s64 	%rd536, %rd2, %rd535;
	ld.global.f64 	%fd1949, [%rd536+30440];
	add.f64 	%fd1950, %fd1948, %fd1949;
	ld.local.s8 	%r1325, [%rd39+-1];
	cvt.u32.u16 	%r1326, %rs27;
	ld.local.u8 	%r1327, [%rd41+-1];
	prmt.b32 	%r1328, %r1327, %r1326, 0x3340U;
	cvt.u32.u16 	%r1329, %rs26;
	prmt.b32 	%r1330, %r1329, 0, 0x3340U;
	prmt.b32 	%r1331, %r1328, %r1330, 0x5410U;
	mov.b32 	%r1332, 359705;
	dp4a.s32.u32 	%r1333, %r1331, %r1332, %r1325;
	mul.wide.s32 	%rd537, %r1333, 8;
	add.s64 	%rd538, %rd2, %rd537;
	ld.global.f64 	%fd1951, [%rd538+30440];
	add.f64 	%fd1952, %fd1950, %fd1951;
	add.f64 	%fd1953, %fd1952, %fd79;
	ld.global.f64 	%fd1954, [%rd530+24232];
	ld.global.f64 	%fd1955, [%rd536+25440];
	add.f64 	%fd1956, %fd1954, %fd1955;
	ld.global.f64 	%fd1957, [%rd538+25440];
	add.f64 	%fd1958, %fd1956, %fd1957;
	sub.s32 	%r1334, %r62, %r63;
	abs.s32 	%r1335, %r1334;
	cvt.rn.f64.s32 	%fd1959, %r1335;
	fma.rn.f64 	%fd1960, %fd1959, 0dBFEEF3E864B31D04, %fd1958;
	ld.global.f64 	%fd1961, [%rd53+5000];
	add.f64 	%fd1962, %fd1961, %fd1960;
	abs.f64 	%fd1963, %fd1953;
	setp.gt.f64 	%p259, %fd1963, 0d41CDCD64FF800000;
	selp.f64 	%fd1964, 0dBFF0000000000000, %fd1962, %p259;
	selp.f64 	%fd1965, 0d7FF0000000000000, %fd1953, %p259;
	add.f64 	%fd1966, %fd1965, 0d4069000000000000;
	add.f64 	%fd1967, %fd1964, 0dC016CCCCCCCCCCCD;
	add.f64 	%fd1968, %fd11, %fd1967;
	div.rn.f64 	%fd1969, %fd1966, %fd1968;
	add.f64 	%fd1970, %fd5482, 0d4069000000000000;
	add.f64 	%fd1971, %fd5481, 0dC016CCCCCCCCCCCD;
	add.f64 	%fd1972, %fd11, %fd1971;
	div.rn.f64 	%fd1973, %fd1970, %fd1972;
	setp.gt.f64 	%p260, %fd1969, %fd1973;
	selp.f64 	%fd5483, %fd1965, 0d7FF0000000000000, %p260;
	selp.f64 	%fd5484, %fd1964, 0dBFF0000000000000, %p260;
$L__BB1_315:
	setp.lt.f64 	%p279, %fd5484, 0dC0A3880000000000;
	selp.f64 	%fd104, 0d0000000000000000, %fd5483, %p279;
	selp.f64 	%fd105, 0dC0A9300000000000, %fd5484, %p279;
	abs.f64 	%fd2037, %fd104;
	setp.geu.f64 	%p280, %fd2037, 0d41CDCD64FF800000;
	@%p280 bra 	$L__BB1_317;
	st.global.f64 	[%rd40], %fd104;
	st.global.f64 	[%rd40+5000], %fd105;
	mov.f64 	%fd5481, %fd105;
	mov.f64 	%fd5482, %fd104;
$L__BB1_317:
	add.s32 	%r5072, %r5072, 1;
	setp.gt.u32 	%p281, %r60, 1;
	setp.lt.s32 	%p282, %r5072, %r55;
	and.pred  	%p283, %p281, %p282;
	@%p283 bra 	$L__BB1_303;
$L__BB1_318:
	add.s32 	%r5071, %r5071, 1;
	setp.ne.s32 	%p284, %r5071, 33;
	@%p284 bra 	$L__BB1_302;
$L__BB1_319:
	add.s32 	%r5070, %r55, 1;
	setp.ne.s32 	%p285, %r55, %r26;
	@%p285 bra 	$L__BB1_276;
$L__BB1_320:
	add.s32 	%r68, %r5069, 1;
	setp.ne.s32 	%p286, %r5069, %r15;
	mov.u32 	%r5069, %r68;
	@%p286 bra 	$L__BB1_274;
	mov.f64 	%fd5514, 0dFFF0000000000000;
	mov.b32 	%r5081, 0;
	mov.b32 	%r5074, 1;
	mov.u32 	%r5080, %r5081;
$L__BB1_322:
	setp.lt.s32 	%p287, %r26, 1;
	@%p287 bra 	$L__BB1_338;
	cvt.u64.u32 	%rd569, %r5074;
	add.s64 	%rd54, %rd9, %rd569;
	ld.local.u8 	%rs28, [%rd54];
	add.s32 	%r1367, %r5074, -1;
	mad.lo.s32 	%r72, %r1367, %r26, %r1;
	cvt.u64.u16 	%rd570, %rs28;
	cvt.s64.s8 	%rd55, %rd570;
	mov.b32 	%r5077, 1;
$L__BB1_324:
	mov.u32 	%r73, %r5077;
	cvt.u64.u32 	%rd571, %r73;
	add.s64 	%rd56, %rd10, %rd571;
	ld.local.u8 	%rs29, [%rd56];
	cvt.u32.u16 	%r1368, %rs29;
	cvt.s32.s8 	%r1369, %r1368;
	cvt.u32.u16 	%r1370, %rs28;
	cvt.s32.s8 	%r1371, %r1370;
	add.s32 	%r1372, %r1369, %r1371;
	setp.ne.s32 	%p288, %r1372, 3;
	mov.f64 	%fd5513, 0dBFF0000000000000;
	mov.f64 	%fd5512, 0d7FF0000000000000;
	@%p288 bra 	$L__BB1_337;
	cvt.u32.u16 	%r1373, %rs29;
	cvt.u64.u16 	%rd572, %rs29;
	cvt.s64.s8 	%rd573, %rd572;
	mad.lo.s64 	%rd574, %rd55, 5, %rd573;
	shl.b64 	%rd575, %rd574, 3;
	add.s64 	%rd576, %rd2, %rd575;
	ld.global.f64 	%fd5513, [%rd576+45440];
	ld.local.s8 	%r1374, [%rd56+1];
	cvt.u32.u16 	%r1375, %rs28;
	ld.local.s8 	%rs386, [%rd54+1];
	cvt.u32.u16 	%r1376, %rs386;
	prmt.b32 	%r1377, %r1375, %r1376, 0x3340U;
	prmt.b32 	%r1378, %r1373, 0, 0x3340U;
	prmt.b32 	%r1379, %r1377, %r1378, 0x5410U;
	mov.b32 	%r1380, 334205;
	dp4a.s32.u32 	%r1381, %r1379, %r1380, %r1374;
	mul.wide.s32 	%rd577, %r1381, 8;
	add.s64 	%rd578, %rd2, %rd577;
	ld.global.f64 	%fd2042, [%rd578+35440];
	add.f64 	%fd2043, %fd5513, %fd2042;
	ld.global.f64 	%fd5512, [%rd576+45640];
	ld.global.f64 	%fd2044, [%rd578+40440];
	add.f64 	%fd2045, %fd5512, %fd2044;
	abs.f64 	%fd2046, %fd2045;
	setp.gt.f64 	%p289, %fd2046, 0d41CDCD64FF800000;
	selp.f64 	%fd126, 0dBFF0000000000000, %fd2043, %p289;
	selp.f64 	%fd127, 0d7FF0000000000000, %fd2045, %p289;
	cvt.u16.u64 	%rs387, %rd55;
	mov.b32 	%r1382, {%rs387, %rs386};
	cvt.s32.s8 	%r1383, %r1373;
	mov.b32 	%r1384, 1305;
	dp2a.lo.s32.u32 	%r1385, %r1382, %r1384, %r1383;
	mul.wide.s32 	%rd579, %r1385, 8;
	add.s64 	%rd57, %rd2, %rd579;
	ld.global.f64 	%fd128, [%rd57+21000];
	abs.f64 	%fd129, %fd128;
	setp.geu.f64 	%p290, %fd129, 0d41CDCD64FF800000;
	cvt.s16.s8 	%rs388, %rs29;
	mov.b32 	%r1386, {%rs387, %rs388};
	dp2a.lo.s32.u32 	%r1387, %r1386, %r1384, %r1374;
	mul.wide.s32 	%rd580, %r1387, 8;
	add.s64 	%rd58, %rd2, %rd580;
	mov.f64 	%fd5503, %fd126;
	mov.f64 	%fd5504, %fd127;
	@%p290 bra 	$L__BB1_329;
	ld.global.f64 	%fd130, [%rd58+23000];
	abs.f64 	%fd2048, %fd130;
	setp.geu.f64 	%p291, %fd2048, 0d41CDCD64FF800000;
	mov.f64 	%fd5503, %fd126;
	mov.f64 	%fd5504, %fd127;
	@%p291 bra 	$L__BB1_329;
	ld.global.f64 	%fd2049, [%rd57+20000];
	add.f64 	%fd2050, %fd5513, %fd2049;
	ld.global.f64 	%fd2051, [%rd58+22000];
	add.f64 	%fd2052, %fd2050, %fd2051;
	add.f64 	%fd2053, %fd5512, %fd128;
	add.f64 	%fd2054, %fd2053, %fd130;
	abs.f64 	%fd2055, %fd2054;
	setp.gt.f64 	%p292, %fd2055, 0d41CDCD64FF800000;
	selp.f64 	%fd5503, 0dBFF0000000000000, %fd2052, %p292;
	selp.f64 	%fd5504, 0d7FF0000000000000, %fd2054, %p292;
	add.f64 	%fd2056, %fd5504, 0d4069000000000000;
	add.f64 	%fd2057, %fd5503, 0dC016CCCCCCCCCCCD;
	add.f64 	%fd2058, %fd11, %fd2057;
	div.rn.f64 	%fd5505, %fd2056, %fd2058;
	abs.f64 	%fd2059, %fd127;
	setp.geu.f64 	%p293, %fd2059, 0d41CDCD64FF800000;
	@%p293 bra 	$L__BB1_329;
	add.f64 	%fd2060, %fd127, 0d4069000000000000;
	add.f64 	%fd2061, %fd126, 0dC016CCCCCCCCCCCD;
	add.f64 	%fd2062, %fd11, %fd2061;
	div.rn.f64 	%fd2063, %fd2060, %fd2062;
	setp.lt.f64 	%p294, %fd2063, %fd5505;
	selp.f64 	%fd5503, %fd5503, %fd126, %p294;
	selp.f64 	%fd5504, %fd5504, %fd127, %p294;
	selp.f64 	%fd5505, %fd5505, %fd2063, %p294;
$L__BB1_329:
	mov.f64 	%fd5506, %fd5503;
	mov.f64 	%fd5507, %fd5504;
	@%p290 bra 	$L__BB1_332;
	ld.global.f64 	%fd2064, [%rd57+20000];
	add.f64 	%fd2065, %fd5513, %fd2064;
	add.f64 	%fd2066, %fd5512, %fd128;
	abs.f64 	%fd2067, %fd2066;
	setp.gt.f64 	%p296, %fd2067, 0d41CDCD64FF800000;
	selp.f64 	%fd5506, 0dBFF0000000000000, %fd2065, %p296;
	selp.f64 	%fd5507, 0d7FF0000000000000, %fd2066, %p296;
	add.f64 	%fd2068, %fd5507, 0d4069000000000000;
	add.f64 	%fd2069, %fd5506, 0dC016CCCCCCCCCCCD;
	add.f64 	%fd2070, %fd11, %fd2069;
	div.rn.f64 	%fd5505, %fd2068, %fd2070;
	abs.f64 	%fd2071, %fd5504;
	setp.geu.f64 	%p297, %fd2071, 0d41CDCD64FF800000;
	@%p297 bra 	$L__BB1_332;
	add.f64 	%fd2072, %fd5504, 0d4069000000000000;
	add.f64 	%fd2073, %fd5503, 0dC016CCCCCCCCCCCD;
	add.f64 	%fd2074, %fd11, %fd2073;
	div.rn.f64 	%fd2075, %fd2072, %fd2074;
	setp.lt.f64 	%p298, %fd2075, %fd5505;
	selp.f64 	%fd5506, %fd5506, %fd5503, %p298;
	selp.f64 	%fd5507, %fd5507, %fd5504, %p298;
	selp.f64 	%fd5505, %fd5505, %fd2075, %p298;
$L__BB1_332:
	ld.global.f64 	%fd149, [%rd58+23000];
	abs.f64 	%fd2076, %fd149;
	setp.geu.f64 	%p299, %fd2076, 0d41CDCD64FF800000;
	mov.f64 	%fd5509, %fd5506;
	mov.f64 	%fd5510, %fd5507;
	@%p299 bra 	$L__BB1_335;
	ld.global.f64 	%fd2077, [%rd58+22000];
	add.f64 	%fd2078, %fd5513, %fd2077;
	add.f64 	%fd2079, %fd5512, %fd149;
	abs.f64 	%fd2080, %fd2079;
	setp.gt.f64 	%p300, %fd2080, 0d41CDCD64FF800000;
	selp.f64 	%fd5509, 0dBFF0000000000000, %fd2078, %p300;
	selp.f64 	%fd5510, 0d7FF0000000000000, %fd2079, %p300;
	add.f64 	%fd2081, %fd5510, 0d4069000000000000;
	add.f64 	%fd2082, %fd5509, 0dC016CCCCCCCCCCCD;
	add.f64 	%fd2083, %fd11, %fd2082;
	div.rn.f64 	%fd5505, %fd2081, %fd2083;
	abs.f64 	%fd2084, %fd5507;
	setp.geu.f64 	%p301, %fd2084, 0d41CDCD64FF800000;
	@%p301 bra 	$L__BB1_335;
	add.f64 	%fd2085, %fd5507, 0d4069000000000000;
	add.f64 	%fd2086, %fd5506, 0dC016CCCCCCCCCCCD;
	add.f64 	%fd2087, %fd11, %fd2086;
	div.rn.f64 	%fd2088, %fd2085, %fd2087;
	setp.lt.f64 	%p302, %fd2088, %fd5505;
	selp.f64 	%fd5509, %fd5509, %fd5506, %p302;
	selp.f64 	%fd5510, %fd5510, %fd5507, %p302;
	selp.f64 	%fd5505, %fd5505, %fd2088, %p302;
$L__BB1_335:
	add.f64 	%fd2089, %fd5513, 0dC016CCCCCCCCCCCD;
	add.f64 	%fd159, %fd11, %fd2089;
	abs.f64 	%fd2090, %fd5510;
	setp.geu.f64 	%p303, %fd2090, 0d41CDCD64FF800000;
	@%p303 bra 	$L__BB1_337;
	add.f64 	%fd2091, %fd5512, 0d4069000000000000;
	div.rn.f64 	%fd2092, %fd2091, %fd159;
	setp.lt.f64 	%p304, %fd5505, %fd2092;
	selp.f64 	%fd5512, %fd5512, %fd5510, %p304;
	selp.f64 	%fd5513, %fd5513, %fd5509, %p304;
$L__BB1_337:
	add.f64 	%fd2093, %fd5513, 0d3EB0C6F7A0B5ED8D;
	add.f64 	%fd2094, %fd5512, 0d3EB0C6F7A0B5ED8D;
	add.s32 	%r1388, %r72, %r73;
	mul.wide.s32 	%rd581, %r1388, 8;
	add.s64 	%rd582, %rd3, %rd581;
	ld.global.f64 	%fd2095, [%rd582];
	add.f64 	%fd2096, %fd2094, %fd2095;
	add.f64 	%fd2097, %fd2096, 0d4069000000000000;
	ld.global.f64 	%fd2098, [%rd582+5000];
	add.f64 	%fd2099, %fd2093, %fd2098;
	add.f64 	%fd2100, %fd2099, 0dC016CCCCCCCCCCCD;
	add.f64 	%fd2101, %fd11, %fd2100;
	div.rn.f64 	%fd2102, %fd2097, %fd2101;
	add.f64 	%fd2103, %fd2102, 0dC071126666666666;
	setp.gt.f64 	%p305, %fd2103, %fd5514;
	setp.lt.f64 	%p306, %fd2099, 0d0000000000000000;
	setp.lt.f64 	%p307, %fd2096, 0d0000000000000000;
	and.pred  	%p308, %p306, %p307;
	and.pred  	%p309, %p308, %p305;
	selp.f64 	%fd5514, %fd2103, %fd5514, %p309;
	selp.b32 	%r5080, %r73, %r5080, %p309;
	selp.b32 	%r5081, %r5074, %r5081, %p309;
	add.s32 	%r5077, %r73, 1;
	setp.ne.s32 	%p310, %r73, %r26;
	@%p310 bra 	$L__BB1_324;
$L__BB1_338:
	add.s32 	%r81, %r5074, 1;
	setp.ne.s32 	%p311, %r5074, %r15;
	mov.u32 	%r5074, %r81;
	@%p311 bra 	$L__BB1_322;
$L__BB1_339:
	abs.f64 	%fd167, %fd5514;
	setp.gt.f64 	%p312, %fd167, 0d41CDCD64FF800000;
	selp.b32 	%r5103, 1, %r5080, %p312;
	selp.b32 	%r5104, 1, %r5081, %p312;
	cvt.s64.s32 	%rd583, %r5104;
	add.s64 	%rd59, %rd9, %rd583;
	ld.local.u8 	%rs1311, [%rd59];
	cvt.u32.u16 	%r1389, %rs1311;
	cvt.s32.s8 	%r1390, %r1389;
	cvt.s64.s32 	%rd584, %r5103;
	add.s64 	%rd60, %rd10, %rd584;
	ld.local.u8 	%rs1310, [%rd60];
	cvt.u32.u16 	%r1391, %rs1310;
	cvt.s32.s8 	%r1392, %r1391;
	add.s32 	%r1393, %r1392, %r1390;
	setp.ne.s32 	%p313, %r1393, 3;
	mov.f64 	%fd5526, 0dBFF0000000000000;
	mov.f64 	%fd5525, 0d7FF0000000000000;
	@%p313 bra 	$L__BB1_352;
	cvt.u32.u16 	%r1394, %rs1311;
	cvt.u32.u16 	%r1395, %rs1310;
	cvt.u64.u16 	%rd585, %rs1310;
	cvt.s64.s8 	%rd586, %rd585;
	cvt.s32.s8 	%r1396, %r1394;
	mul.wide.s32 	%rd587, %r1396, 5;
	add.s64 	%rd588, %rd587, %rd586;
	shl.b64 	%rd589, %rd588, 3;
	add.s64 	%rd590, %rd2, %rd589;
	ld.global.f64 	%fd5526, [%rd590+45440];
	ld.local.s8 	%r1397, [%rd60+1];
	ld.local.s8 	%rs389, [%rd59+1];
	cvt.u32.u16 	%r1398, %rs389;
	prmt.b32 	%r1399, %r1394, %r1398, 0x3340U;
	prmt.b32 	%r1400, %r1395, 0, 0x3340U;
	prmt.b32 	%r1401, %r1399, %r1400, 0x5410U;
	mov.b32 	%r1402, 334205;
	dp4a.s32.u32 	%r1403, %r1401, %r1402, %r1397;
	mul.wide.s32 	%rd591, %r1403, 8;
	add.s64 	%rd592, %rd2, %rd591;
	ld.global.f64 	%fd2107, [%rd592+35440];
	add.f64 	%fd2108, %fd5526, %fd2107;
	ld.global.f64 	%fd5525, [%rd590+45640];
	ld.global.f64 	%fd2109, [%rd592+40440];
	add.f64 	%fd2110, %fd5525, %fd2109;
	abs.f64 	%fd2111, %fd2110;
	setp.gt.f64 	%p314, %fd2111, 0d41CDCD64FF800000;
	selp.f64 	%fd170, 0dBFF0000000000000, %fd2108, %p314;
	selp.f64 	%fd171, 0d7FF0000000000000, %fd2110, %p314;
	cvt.s16.s8 	%rs390, %rs1311;
	mov.b32 	%r1404, {%rs390, %rs389};
	cvt.s32.s8 	%r1405, %r1395;
	mov.b32 	%r1406, 1305;
	dp2a.lo.s32.u32 	%r1407, %r1404, %r1406, %r1405;
	mul.wide.s32 	%rd593, %r1407, 8;
	add.s64 	%rd61, %rd2, %rd593;
	ld.global.f64 	%fd172, [%rd61+21000];
	abs.f64 	%fd173, %fd172;
	setp.geu.f64 	%p315, %fd173, 0d41CDCD64FF800000;
	cvt.s16.s8 	%rs391, %rs1310;
	mov.b32 	%r1408, {%rs390, %rs391};
	dp2a.lo.s32.u32 	%r1409, %r1408, %r1406, %r1397;
	mul.wide.s32 	%rd594, %r1409, 8;
	add.s64 	%rd62, %rd2, %rd594;
	mov.f64 	%fd5516, %fd170;
	mov.f64 	%fd5517, %fd171;
	@%p315 bra 	$L__BB1_344;
	ld.global.f64 	%fd174, [%rd62+23000];
	abs.f64 	%fd2113, %fd174;
	setp.geu.f64 	%p316, %fd2113, 0d41CDCD64FF800000;
	mov.f64 	%fd5516, %fd170;
	mov.f64 	%fd5517, %fd171;
	@%p316 bra 	$L__BB1_344;
	ld.global.f64 	%fd2114, [%rd61+20000];
	add.f64 	%fd2115, %fd5526, %fd2114;
	ld.global.f64 	%fd2116, [%rd62+22000];
	add.f64 	%fd2117, %fd2115, %fd2116;
	add.f64 	%fd2118, %fd5525, %fd172;
	add.f64 	%fd2119, %fd2118, %fd174;
	abs.f64 	%fd2120, %fd2119;
	setp.gt.f64 	%p317, %fd2120, 0d41CDCD64FF800000;
	selp.f64 	%fd5516, 0dBFF0000000000000, %fd2117, %p317;
	selp.f64 	%fd5517, 0d7FF0000000000000, %fd2119, %p317;
	add.f64 	%fd2121, %fd5517, 0d4069000000000000;
	add.f64 	%fd2122, %fd5516, 0dC016CCCCCCCCCCCD;
	add.f64 	%fd2123, %fd11, %fd2122;
	div.rn.f64 	%fd5518, %fd2121, %fd2123;
	abs.f64 	%fd2124, %fd171;
	setp.geu.f64 	%p318, %fd2124, 0d41CDCD64FF800000;
	@%p318 bra 	$L__BB1_344;
	add.f64 	%fd2125, %fd171, 0d4069000000000000;
	add.f64 	%fd2126, %fd170, 0dC016CCCCCCCCCCCD;
	add.f64 	%fd2127, %fd11, %fd2126;
	div.rn.f64 	%fd2128, %fd2125, %fd2127;
	setp.lt.f64 	%p319, %fd2128, %fd5518;
	selp.f64 	%fd5516, %fd5516, %fd170, %p319;
	selp.f64 	%fd5517, %fd5517, %fd171, %p319;
	selp.f64 	%fd5518, %fd5518, %fd2128, %p319;
$L__BB1_344:
	mov.f64 	%fd5519, %fd5516;
	mov.f64 	%fd5520, %fd5517;
	@%p315 bra 	$L__BB1_347;
	ld.global.f64 	%fd2129, [%rd61+20000];
	add.f64 	%fd2130, %fd5526, %fd2129;
	add.f64 	%fd2131, %fd5525, %fd172;
	abs.f64 	%fd2132, %fd2131;
	setp.gt.f64 	%p321, %fd2132, 0d41CDCD64FF800000;
	selp.f64 	%fd5519, 0dBFF0000000000000, %fd2130, %p321;
	selp.f64 	%fd5520, 0d7FF0000000000000, %fd2131, %p321;
	add.f64 	%fd2133, %fd5520, 0d4069000000000000;
	add.f64 	%fd2134, %fd5519, 0dC016CCCCCCCCCCCD;
	add.f64 	%fd2135, %fd11, %fd2134;
	div.rn.f64 	%fd5518, %fd2133, %fd2135;
	abs.f64 	%fd2136, %fd5517;
	setp.geu.f64 	%p322, %fd2136, 0d41CDCD64FF800000;
	@%p322 bra 	$L__BB1_347;
	add.f64 	%fd2137, %fd5517, 0d4069000000000000;
	add.f64 	%fd2138, %fd5516, 0dC016CCCCCCCCCCCD;
	add.f64 	%fd2139, %fd11, %fd2138;
	div.rn.f64 	%fd2140, %fd2137, %fd2139;
	setp.lt.f64 	%p323, %fd2140, %fd5518;
	selp.f64 	%fd5519, %fd5519, %fd5516, %p323;
	selp.f64 	%fd5520, %fd5520, %fd5517, %p323;
	selp.f64 	%fd5518, %fd5518, %fd2140, %p323;
$L__BB1_347:
	ld.global.f64 	%fd193, [%rd62+23000];
	abs.f64 	%fd2141, %fd193;
	setp.geu.f64 	%p324, %fd2141, 0d41CDCD64FF800000;
	mov.f64 	%fd5522, %fd5519;
	mov.f64 	%fd5523, %fd5520;
	@%p324 bra 	$L__BB1_350;
	ld.global.f64 	%fd2142, [%rd62+22000];
	add.f64 	%fd2143, %fd5526, %fd2142;
	add.f64 	%fd2144, %fd5525, %fd193;
	abs.f64 	%fd2145, %fd2144;
	setp.gt.f64 	%p325, %fd2145, 0d41CDCD64FF800000;
	selp.f64 	%fd5522, 0dBFF0000000000000, %fd2143, %p325;
	selp.f64 	%fd5523, 0d7FF0000000000000, %fd2144, %p325;
	add.f64 	%fd2146, %fd5523, 0d4069000000000000;
	add.f64 	%fd2147, %fd5522, 0dC016CCCCCCCCCCCD;
	add.f64 	%fd2148, %fd11, %fd2147;
	div.rn.f64 	%fd5518, %fd2146, %fd2148;
	abs.f64 	%fd2149, %fd5520;
	setp.geu.f64 	%p326, %fd2149, 0d41CDCD64FF800000;
	@%p326 bra 	$L__BB1_350;
	add.f64 	%fd2150, %fd5520, 0d4069000000000000;
	add.f64 	%fd2151, %fd5519, 0dC016CCCCCCCCCCCD;
	add.f64 	%fd2152, %fd11, %fd2151;
	div.rn.f64 	%fd2153, %fd2150, %fd2152;
	setp.lt.f64 	%p327, %fd2153, %fd5518;
	selp.f64 	%fd5522, %fd5522, %fd5519, %p327;
	selp.f64 	%fd5523, %fd5523, %fd5520, %p327;
	selp.f64 	%fd5518, %fd5518, %fd2153, %p327;
$L__BB1_350:
	add.f64 	%fd2154, %fd5526, 0dC016CCCCCCCCCCCD;
	add.f64 	%fd203, %fd11, %fd2154;
	abs.f64 	%fd2155, %fd5523;
	setp.geu.f64 	%p328, %fd2155, 0d41CDCD64FF800000;
	@%p328 bra 	$L__BB1_352;
	add.f64 	%fd2156, %fd5525, 0d4069000000000000;
	div.rn.f64 	%fd2157, %fd2156, %fd203;
	setp.lt.f64 	%p329, %fd5518, %fd2157;
	selp.f64 	%fd5525, %fd5525, %fd5523, %p329;
	selp.f64 	%fd5526, %fd5526, %fd5522, %p329;
$L__BB1_352:
	setp.lt.s32 	%p330, %r15, 1;
	@%p330 bra 	$L__BB1_364;
	and.b32  	%r86, %r15, 7;
	setp.lt.u32 	%p331, %r15, 8;
	mov.b32 	%r5084, 0;
	@%p331 bra 	$L__BB1_356;
	and.b32  	%r5084, %r15, 2147483640;
	mov.b32 	%r5087, 0;
$L__BB1_355:
	.pragma "nounroll";
	add.s32 	%r1412, %r5087, %r3;
	mul.wide.s32 	%rd595, %r1412, 4;
	add.s64 	%rd596, %rd1, %rd595;
	mov.b32 	%r1413, 0;
	st.global.u32 	[%rd596], %r1413;
	st.global.u32 	[%rd596+4], %r1413;
	st.global.u32 	[%rd596+8], %r1413;
	st.global.u32 	[%rd596+12], %r1413;
	st.global.u32 	[%rd596+16], %r1413;
	st.global.u32 	[%rd596+20], %r1413;
	st.global.u32 	[%rd596+24], %r1413;
	st.global.u32 	[%rd596+28], %r1413;
	add.s32 	%r5087, %r5087, 8;
	setp.eq.s32 	%p332, %r5087, %r5084;
	@%p332 bra 	$L__BB1_356;
	bra.uni 	$L__BB1_355;
$L__BB1_356:
	setp.eq.s32 	%p333, %r86, 0;
	@%p333 bra 	$L__BB1_364;
	and.b32  	%r89, %r15, 3;
	setp.lt.u32 	%p334, %r86, 4;
	@%p334 bra 	$L__BB1_359;
	add.s32 	%r1414, %r5084, %r3;
	mul.wide.s32 	%rd597, %r1414, 4;
	add.s64 	%rd598, %rd1, %rd597;
	mov.b32 	%r1415, 0;
	st.global.u32 	[%rd598], %r1415;
	st.global.u32 	[%rd598+4], %r1415;
	st.global.u32 	[%rd598+8], %r1415;
	st.global.u32 	[%rd598+12], %r1415;
	add.s32 	%r5084, %r5084, 4;
$L__BB1_359:
	setp.eq.s32 	%p335, %r89, 0;
	@%p335 bra 	$L__BB1_364;
	setp.eq.s32 	%p336, %r89, 1;
	@%p336 bra 	$L__BB1_362;
	add.s32 	%r1416, %r5084, %r3;
	mul.wide.s32 	%rd599, %r1416, 4;
	add.s64 	%rd600, %rd1, %rd599;
	mov.b32 	%r1417, 0;
	st.global.u32 	[%rd600], %r1417;
	st.global.u32 	[%rd600+4], %r1417;
	add.s32 	%r5084, %r5084, 2;
$L__BB1_362:
	and.b32  	%r1418, %r15, 1;
	setp.eq.b32 	%p337, %r1418, 1;
	not.pred 	%p338, %p337;
	@%p338 bra 	$L__BB1_364;
	add.s32 	%r1419, %r5084, %r3;
	mul.wide.s32 	%rd601, %r1419, 4;
	add.s64 	%rd602, %rd1, %rd601;
	mov.b32 	%r1420, 0;
	st.global.u32 	[%rd602], %r1420;
$L__BB1_364:
	setp.lt.s32 	%p339, %r26, 1;
	@%p339 bra 	$L__BB1_376;
	and.b32  	%r94, %r26, 7;
	setp.lt.u32 	%p340, %r26, 8;
	mov.b32 	%r5089, 0;
	@%p340 bra 	$L__BB1_368;
	and.b32  	%r5089, %r26, 2147483640;
	mov.b32 	%r5088, 0;
$L__BB1_367:
	.pragma "nounroll";
	cvt.u64.u32 	%rd603, %r5088;
	cvt.s64.s32 	%rd604, %r3;
	add.s64 	%rd605, %rd604, %rd603;
	shl.b64 	%rd606, %rd605, 2;
	add.s64 	%rd607, %rd1, %rd606;
	mov.b32 	%r1423, 0;
	st.global.u32 	[%rd607+100], %r1423;
	add.s32 	%r1424, %r5088, %r11;
	mul.wide.s32 	%rd608, %r1424, 4;
	add.s64 	%rd609, %rd1, %rd608;
	st.global.u32 	[%rd609], %r1423;
	st.global.u32 	[%rd609+4], %r1423;
	st.global.u32 	[%rd609+8], %r1423;
	st.global.u32 	[%rd609+12], %r1423;
	st.global.u32 	[%rd609+16], %r1423;
	st.global.u32 	[%rd609+20], %r1423;
	st.global.u32 	[%rd609+24], %r1423;
	add.s32 	%r5088, %r5088, 8;
	setp.ne.s32 	%p341, %r5088, %r5089;
	@%p341 bra 	$L__BB1_367;
$L__BB1_368:
	setp.eq.s32 	%p342, %r94, 0;
	@%p342 bra 	$L__BB1_376;
	and.b32  	%r101, %r26, 3;
	setp.lt.u32 	%p343, %r94, 4;
	@%p343 bra 	$L__BB1_371;
	cvt.u64.u32 	%rd610, %r5089;
	cvt.s64.s32 	%rd611, %r3;
	add.s64 	%rd612, %rd611, %rd610;
	shl.b64 	%rd613, %rd612, 2;
	add.s64 	%rd614, %rd1, %rd613;
	mov.b32 	%r1425, 0;
	st.global.u32 	[%rd614+100], %r1425;
	add.s32 	%r1426, %r5089, %r11;
	mul.wide.s32 	%rd615, %r1426, 4;
	add.s64 	%rd616, %rd1, %rd615;
	st.global.u32 	[%rd616], %r1425;
	st.global.u32 	[%rd616+4], %r1425;
	st.global.u32 	[%rd616+8], %r1425;
	add.s32 	%r5089, %r5089, 4;
$L__BB1_371:
	setp.eq.s32 	%p344, %r101, 0;
	@%p344 bra 	$L__BB1_376;
	setp.eq.s32 	%p345, %r101, 1;
	@%p345 bra 	$L__BB1_374;
	cvt.u64.u32 	%rd617, %r5089;
	cvt.s64.s32 	%rd618, %r3;
	add.s64 	%rd619, %rd618, %rd617;
	shl.b64 	%rd620, %rd619, 2;
	add.s64 	%rd621, %rd1, %rd620;
	mov.b32 	%r1427, 0;
	st.global.u32 	[%rd621+100], %r1427;
	add.s32 	%r1428, %r5089, %r11;
	mul.wide.s32 	%rd622, %r1428, 4;
	add.s64 	%rd623, %rd1, %rd622;
	st.global.u32 	[%rd623], %r1427;
	add.s32 	%r5089, %r5089, 2;
$L__BB1_374:
	and.b32  	%r1429, %r26, 1;
	setp.eq.b32 	%p346, %r1429, 1;
	not.pred 	%p347, %p346;
	@%p347 bra 	$L__BB1_376;
	cvt.u64.u32 	%rd624, %r5089;
	cvt.s64.s32 	%rd625, %r3;
	add.s64 	%rd626, %rd625, %rd624;
	shl.b64 	%rd627, %rd626, 2;
	add.s64 	%rd628, %rd1, %rd627;
	mov.b32 	%r1430, 0;
	st.global.u32 	[%rd628+100], %r1430;
$L__BB1_376:
	add.s32 	%r1431, %r5104, -1;
	add.s32 	%r1432, %r1, %r5103;
	mad.lo.s32 	%r1433, %r1431, %r26, %r1432;
	mul.wide.s32 	%rd629, %r1433, 8;
	add.s64 	%rd63, %rd3, %rd629;
	ld.global.f64 	%fd2159, [%rd63];
	abs.f64 	%fd2160, %fd2159;
	setp.geu.f64 	%p348, %fd2160, 0d41CDCD64FF800000;
	mov.f64 	%fd5537, 0d0000000000000000;
	@%p348 bra 	$L__BB1_447;
	add.s32 	%r1434, %r4, %r5104;
	mul.wide.s32 	%rd630, %r1434, 4;
	add.s64 	%rd631, %rd1, %rd630;
	st.global.u32 	[%rd631], %r5103;
	add.s32 	%r1435, %r4, %r5103;
	add.s32 	%r1436, %r1435, 25;
	mul.wide.s32 	%rd632, %r1436, 4;
	add.s64 	%rd633, %rd1, %rd632;
	st.global.u32 	[%rd633], %r5104;
	bra.uni 	$L__BB1_379;
$L__BB1_378:
	cvt.s64.s32 	%rd2686, %r5104;
	add.s64 	%rd2687, %rd9, %rd2686;
	ld.local.u8 	%rs1311, [%rd2687];
	cvt.s64.s32 	%rd2688, %r5103;
	add.s64 	%rd2689, %rd10, %rd2688;
	ld.local.u8 	%rs1310, [%rd2689];
$L__BB1_379:
	cvt.u32.u16 	%r1437, %rs1311;
	cvt.s32.s8 	%r1438, %r1437;
	cvt.u32.u16 	%r1439, %rs1310;
	cvt.s32.s8 	%r1440, %r1439;
	add.s32 	%r1441, %r1440, %r1438;
	setp.eq.s32 	%p349, %r1441, 3;
	@%p349 bra 	$L__BB1_381;
	add.s32 	%r1442, %r5104, -1;
	add.s32 	%r1443, %r2, %r5103;
	mad.lo.s32 	%r1444, %r1442, %r26, %r1443;
	mul.wide.s32 	%rd634, %r1444, 8;
	add.s64 	%rd635, %rd3, %rd634;
	mov.b64 	%rd636, -4616189618054758400;
	st.global.u64 	[%rd635], %rd636;
	mov.b64 	%rd637, 9218868437227405312;
	st.global.u64 	[%rd635+-5000], %rd637;
	mov.f64 	%fd5531, 0dBFF0000000000000;
	mov.f64 	%fd5530, 0d7FF0000000000000;
	bra.uni 	$L__BB1_392;
$L__BB1_381:
	cvt.s32.s8 	%r1446, %r1437;
	mul.wide.s32 	%rd638, %r1446, 5;
	cvt.u64.u16 	%rd639, %rs1310;
	cvt.s64.s8 	%rd64, %rd639;
	add.s64 	%rd65, %rd638, %rd64;
	shl.b64 	%rd640, %rd65, 3;
	add.s64 	%rd641, %rd2, %rd640;
	ld.global.f64 	%fd5531, [%rd641+45440];
	cvt.s64.s32 	%rd642, %r5103;
	add.s64 	%rd643, %rd10, %rd642;
	cvt.s64.s32 	%rd644, %r5104;
	add.s64 	%rd645, %rd9, %rd644;
	ld.local.u8 	%rs392, [%rd645+-1];
	cvt.u64.u16 	%rd646, %rs392;
	cvt.s64.s8 	%rd66, %rd646;
	ld.local.s8 	%rs393, [%rd643+-1];
	cvt.u32.u16 	%r1447, %rs393;
	cvt.u32.u16 	%r1448, %rs1310;
	prmt.b32 	%r1449, %r1448, %r1447, 0x3340U;
	prmt.b32 	%r1450, %r1437, 0, 0x3340U;
	prmt.b32 	%r1451, %r1449, %r1450, 0x5410U;
	cvt.u32.u16 	%r1452, %rs392;
	cvt.s32.s8 	%r1453, %r1452;
	mov.b32 	%r1454, 334205;
	dp4a.s32.u32 	%r1455, %r1451, %r1454, %r1453;
	mul.wide.s32 	%rd647, %r1455, 8;
	add.s64 	%rd648, %rd2, %rd647;
	ld.global.f64 	%fd2163, [%rd648+35440];
	add.f64 	%fd2164, %fd5531, %fd2163;
	ld.global.f64 	%fd5530, [%rd641+45640];
	ld.global.f64 	%fd2165, [%rd648+40440];
	add.f64 	%fd2166, %fd5530, %fd2165;
	abs.f64 	%fd2167, %fd2166;
	setp.gt.f64 	%p350, %fd2167, 0d41CDCD64FF800000;
	selp.f64 	%fd210, 0dBFF0000000000000, %fd2164, %p350;
	selp.f64 	%fd211, 0d7FF0000000000000, %fd2166, %p350;
	cvt.s16.s8 	%rs394, %rs1310;
	mov.b32 	%r1456, {%rs394, %rs393};
	mov.b32 	%r1457, 1305;
	dp2a.lo.s32.u32 	%r1458, %r1456, %r1457, %r1446;
	mul.wide.s32 	%rd649, %r1458, 8;
	add.s64 	%rd67, %rd2, %rd649;
	ld.global.f64 	%fd212, [%rd67+21000];
	abs.f64 	%fd2168, %fd212;
	setp.geu.f64 	%p351, %fd2168, 0d41CDCD64FF800000;
	@%p351 bra 	$L__BB1_387;
	mad.lo.s64 	%rd653, %rd64, 24, %rd65;
	add.s64 	%rd654, %rd653, %rd66;
	shl.b64 	%rd655, %rd654, 3;
	add.s64 	%rd68, %rd2, %rd655;
	ld.global.f64 	%fd213, [%rd68+23000];
	abs.f64 	%fd2183, %fd213;
	setp.geu.f64 	%p356, %fd2183, 0d41CDCD64FF800000;
	@%p356 bra 	$L__BB1_385;
	ld.global.f64 	%fd2196, [%rd67+20000];
	add.f64 	%fd2197, %fd5531, %fd2196;
	ld.global.f64 	%fd2198, [%rd68+22000];
	add.f64 	%fd2199, %fd2197, %fd2198;
	add.f64 	%fd2200, %fd5530, %fd212;
	add.f64 	%fd2201, %fd2200, %fd213;
	abs.f64 	%fd2202, %fd2201;
	setp.gt.f64 	%p360, %fd2202, 0d41CDCD64FF800000;
	selp.f64 	%fd5527, 0dBFF0000000000000, %fd2199, %p360;
	selp.f64 	%fd5528, 0d7FF0000000000000, %fd2201, %p360;
	add.f64 	%fd2203, %fd5528, 0d4069000000000000;
	add.f64 	%fd2204, %fd5527, 0dC016CCCCCCCCCCCD;
	add.f64 	%fd2205, %fd11, %fd2204;
	div.rn.f64 	%fd5529, %fd2203, %fd2205;
	abs.f64 	%fd2206, %fd211;
	setp.geu.f64 	%p361, %fd2206, 0d41CDCD64FF800000;
	@%p361 bra 	$L__BB1_390;
	add.f64 	%fd2207, %fd211, 0d4069000000000000;
	add.f64 	%fd2208, %fd210, 0dC016CCCCCCCCCCCD;
	add.f64 	%fd2209, %fd11, %fd2208;
	div.rn.f64 	%fd2210, %fd2207, %fd2209;
	setp.lt.f64 	%p362, %fd2210, %fd5529;
	selp.f64 	%fd5527, %fd5527, %fd210, %p362;
	selp.f64 	%fd5528, %fd5528, %fd211, %p362;
	selp.f64 	%fd5529, %fd5529, %fd2210, %p362;
	bra.uni 	$L__BB1_390;
$L__BB1_385:
	ld.global.f64 	%fd2184, [%rd67+20000];
	add.f64 	%fd2185, %fd5531, %fd2184;
	add.f64 	%fd2186, %fd5530, %fd212;
	abs.f64 	%fd2187, %fd2186;
	setp.gt.f64 	%p357, %fd2187, 0d41CDCD64FF800000;
	selp.f64 	%fd5527, 0dBFF0000000000000, %fd2185, %p357;
	selp.f64 	%fd5528, 0d7FF0000000000000, %fd2186, %p357;
	add.f64 	%fd2188, %fd5528, 0d4069000000000000;
	add.f64 	%fd2189, %fd5527, 0dC016CCCCCCCCCCCD;
	add.f64 	%fd2190, %fd11, %fd2189;
	div.rn.f64 	%fd5529, %fd2188, %fd2190;
	abs.f64 	%fd2191, %fd211;
	setp.geu.f64 	%p358, %fd2191, 0d41CDCD64FF800000;
	@%p358 bra 	$L__BB1_390;
	add.f64 	%fd2192, %fd211, 0d4069000000000000;
	add.f64 	%fd2193, %fd210, 0dC016CCCCCCCCCCCD;
	add.f64 	%fd2194, %fd11, %fd2193;
	div.rn.f64 	%fd2195, %fd2192, %fd2194;
	setp.lt.f64 	%p359, %fd2195, %fd5529;
	selp.f64 	%fd5527, %fd5527, %fd210, %p359;
	selp.f64 	%fd5528, %fd5528, %fd211, %p359;
	selp.f64 	%fd5529, %fd5529, %fd2195, %p359;
	bra.uni 	$L__BB1_390;
$L__BB1_387:
	mad.lo.s64 	%rd650, %rd64, 24, %rd65;
	add.s64 	%rd651, %rd650, %rd66;
	shl.b64 	%rd652, %rd651, 3;
	add.s64 	%rd69, %rd2, %rd652;
	ld.global.f64 	%fd226, [%rd69+23000];
	abs.f64 	%fd2170, %fd226;
	setp.geu.f64 	%p352, %fd2170, 0d41CDCD64FF800000;
	mov.f64 	%fd5527, %fd210;
	mov.f64 	%fd5528, %fd211;
	@%p352 bra 	$L__BB1_390;
	ld.global.f64 	%fd2171, [%rd69+22000];
	add.f64 	%fd2172, %fd5531, %fd2171;
	add.f64 	%fd2173, %fd5530, %fd226;
	abs.f64 	%fd2174, %fd2173;
	setp.gt.f64 	%p353, %fd2174, 0d41CDCD64FF800000;
	selp.f64 	%fd5527, 0dBFF0000000000000, %fd2172, %p353;
	selp.f64 	%fd5528, 0d7FF0000000000000, %fd2173, %p353;
	add.f64 	%fd2175, %fd5528, 0d4069000000000000;
	add.f64 	%fd2176, %fd5527, 0dC016CCCCCCCCCCCD;
	add.f64 	%fd2177, %fd11, %fd2176;
	div.rn.f64 	%fd5529, %fd2175, %fd2177;
	abs.f64 	%fd2178, %fd211;
	setp.geu.f64 	%p354, %fd2178, 0d41CDCD64FF800000;
	@%p354 bra 	$L__BB1_390;
	add.f64 	%fd2179, %fd211, 0d4069000000000000;
	add.f64 	%fd2180, %fd210, 0dC016CCCCCCCCCCCD;
	add.f64 	%fd2181, %fd11, %fd2180;
	div.rn.f64 	%fd2182, %fd2179, %fd2181;
	setp.lt.f64 	%p355, %fd2182, %fd5529;
	selp.f64 	%fd5527, %fd5527, %fd210, %p355;
	selp.f64 	%fd5528, %fd5528, %fd211, %p355;
	selp.f64 	%fd5529, %fd5529, %fd2182, %p355;
$L__BB1_390:
	add.f64 	%fd2211, %fd5531, 0dC016CCCCCCCCCCCD;
	add.f64 	%fd236, %fd11, %fd2211;
	abs.f64 	%fd2212, %fd5528;
	setp.geu.f64 	%p363, %fd2212, 0d41CDCD64FF800000;
	@%p363 bra 	$L__BB1_392;
	add.f64 	%fd2213, %fd5530, 0d4069000000000000;
	div.rn.f64 	%fd2214, %fd2213, %fd236;
	setp.lt.f64 	%p364, %fd5529, %fd2214;
	selp.f64 	%fd5530, %fd5530, %fd5528, %p364;
	selp.f64 	%fd5531, %fd5531, %fd5527, %p364;
$L__BB1_392:
	add.s32 	%r110, %r5104, -1;
	mul.lo.s32 	%r111, %r110, %r26;
	add.s32 	%r112, %r2, %r5103;
	add.s32 	%r1459, %r112, %r111;
	mul.wide.s32 	%rd656, %r1459, 8;
	add.s64 	%rd70, %rd3, %rd656;
	ld.global.f64 	%fd241, [%rd70];
	abs.f64 	%fd242, %fd241;
	abs.f64 	%fd2215, %fd5531;
	max.f64 	%fd2217, %fd242, %fd2215;
	setp.gt.f64 	%p365, %fd2217, 0d41CDCD64FF800000;
	sub.f64 	%fd2218, %fd241, %fd5531;
	abs.f64 	%fd2219, %fd2218;
	setp.geu.f64 	%p366, %fd2219, 0d3EE4F8B588E368F1;
	or.pred  	%p367, %p365, %p366;
	@%p367 bra 	$L__BB1_394;
	ld.global.f64 	%fd2221, [%rd70+-5000];
	abs.f64 	%fd2222, %fd2221;
	abs.f64 	%fd2223, %fd5530;
	max.f64 	%fd2225, %fd2222, %fd2223;
	setp.leu.f64 	%p368, %fd2225, 0d41CDCD64FF800000;
	sub.f64 	%fd2226, %fd2221, %fd5530;
	abs.f64 	%fd2227, %fd2226;
	setp.lt.f64 	%p369, %fd2227, 0d3EE4F8B588E368F1;
	and.pred  	%p370, %p368, %p369;
	@%p370 bra 	$L__BB1_416;
$L__BB1_394:
	mov.pred 	%p3417, -1;
	min.s32 	%r4954, %r5103, %r5104;
	setp.lt.s32 	%p3366, %r4954, 2;
	@%p3366 bra 	$L__BB1_397;
	add.s32 	%r113, %r5103, -1;
	cvt.u64.u32 	%rd2617, %r110;
	add.s64 	%rd2618, %rd9, %rd2617;
	cvt.u64.u32 	%rd2619, %r5104;
	add.s64 	%rd2620, %rd9, %rd2619;
	cvt.u64.u32 	%rd2621, %r113;
	add.s64 	%rd2622, %rd10, %rd2621;
	cvt.u64.u32 	%rd2623, %r5103;
	add.s64 	%rd2624, %rd10, %rd2623;
	ld.local.s8 	%r4955, [%rd2624];
	ld.local.u8 	%r4956, [%rd2618];
	ld.local.u8 	%r4957, [%rd2620];
	prmt.b32 	%r4958, %r4957, %r4956, 0x3340U;
	ld.local.u8 	%r4959, [%rd2622];
	prmt.b32 	%r4960, %r4959, 0, 0x3340U;
	prmt.b32 	%r4961, %r4958, %r4960, 0x5410U;
	mov.b32 	%r4962, 359705;
	dp4a.s32.u32 	%r4963, %r4961, %r4962, %r4955;
	mul.wide.s32 	%rd2625, %r4963, 8;
	add.s64 	%rd2626, %rd2, %rd2625;
	ld.global.f64 	%fd5346, [%rd2626];
	sub.s32 	%r4964, %r111, %r26;
	add.s32 	%r4965, %r112, %r4964;
	add.s32 	%r4966, %r4965, -1;
	mul.wide.s32 	%rd2627, %r4966, 8;
	add.s64 	%rd2628, %rd3, %rd2627;
	ld.global.f64 	%fd5347, [%rd2628];
	add.f64 	%fd5348, %fd5346, %fd5347;
	abs.f64 	%fd5349, %fd5348;
	max.f64 	%fd5351, %fd242, %fd5349;
	setp.gt.f64 	%p3368, %fd5351, 0d41CDCD64FF800000;
	sub.f64 	%fd5352, %fd241, %fd5348;
	abs.f64 	%fd5353, %fd5352;
	setp.geu.f64 	%p3369, %fd5353, 0d3EE4F8B588E368F1;
	or.pred  	%p3370, %p3368, %p3369;
	@%p3370 bra 	$L__BB1_397;
	add.s32 	%r4967, %r4, %r110;
	mul.wide.s32 	%rd2629, %r4967, 4;
	add.s64 	%rd2630, %rd1, %rd2629;
	st.global.u32 	[%rd2630], %r113;
	add.s32 	%r4968, %r4, %r113;
	add.s32 	%r4969, %r4968, 25;
	mul.wide.s32 	%rd2631, %r4969, 4;
	add.s64 	%rd2632, %rd1, %rd2631;
	st.global.u32 	[%rd2632], %r110;
	mov.pred 	%p3417, 0;
	mov.u32 	%r5103, %r113;
	mov.u32 	%r5104, %r110;
$L__BB1_397:
	not.pred 	%p3372, %p3417;
	@%p3372 bra 	$L__BB1_378;
	mov.b32 	%r5100, 3;
$L__BB1_399:
	mov.u32 	%r118, %r5100;
	add.s32 	%r119, %r5104, -1;
	sub.s32 	%r4971, %r5103, %r118;
	add.s32 	%r4972, %r4971, 1;
	setp.gt.u32 	%p3374, %r4971, 2147483646;
	abs.s32 	%r4973, %r4971;
	selp.b32 	%r120, %r4973, 0, %p3374;
	sub.s32 	%r5102, %r119, %r120;
	selp.b32 	%r5101, 1, %r4972, %p3374;
	setp.lt.s32 	%p3375, %r5102, 1;
	setp.ge.s32 	%p3376, %r5101, %r5103;
	mov.pred 	%p3418, -1;
	or.pred  	%p3377, %p3375, %p3376;
	@%p3377 bra 	$L__BB1_415;
	cvt.s64.s32 	%rd2633, %r5103;
	add.s64 	%rd71, %rd10, %rd2633;
	cvt.s64.s32 	%rd2634, %r5104;
	add.s64 	%rd72, %rd9, %rd2634;
	add.s32 	%r4975, %r1, %r5103;
	mad.lo.s32 	%r4976, %r119, %r26, %r4975;
	mul.wide.s32 	%rd2635, %r4976, 8;
	add.s64 	%rd73, %rd3, %rd2635;
	ld.global.f64 	%fd243, [%rd73+5000];
	abs.f64 	%fd244, %fd243;
	add.s32 	%r4977, %r120, %r5103;
	not.b32 	%r4978, %r5101;
	add.s32 	%r4979, %r4978, %r4977;
	mul.wide.s32 	%rd2636, %r4979, 8;
	add.s64 	%rd74, %rd2, %rd2636;
	add.f64 	%fd5355, %fd243, 0dC016CCCCCCCCCCCD;
	add.f64 	%fd245, %fd11, %fd5355;
	mul.wide.u32 	%rd2637, %r4979, 8;
	add.s64 	%rd75, %rd2, %rd2637;
$L__BB1_401:
	not.b32 	%r4980, %r5102;
	add.s32 	%r125, %r5104, %r4980;
	not.b32 	%r4981, %r5101;
	add.s32 	%r126, %r5103, %r4981;
	setp.eq.s32 	%p3378, %r125, 0;
	setp.gt.s32 	%p3379, %r126, 0;
	and.pred  	%p3380, %p3378, %p3379;
	@%p3380 bra 	$L__BB1_403;
	setp.ne.s32 	%p3381, %r126, 0;
	setp.lt.s32 	%p3382, %r125, 1;
	or.pred  	%p3383, %p3382, %p3381;
	@%p3383 bra 	$L__BB1_408;
$L__BB1_403:
	setp.ne.s32 	%p3390, %r126, 1;
	setp.ne.s32 	%p3391, %r125, 1;
	and.pred  	%p3392, %p3391, %p3390;
	@%p3392 bra 	$L__BB1_407;
	setp.eq.s32 	%p3394, %r125, 1;
	setp.eq.s32 	%p3395, %r126, 1;
	setp.eq.s32 	%p3396, %r125, 0;
	and.pred  	%p3397, %p3396, %p3395;
	setp.eq.s32 	%p3398, %r126, 0;
	and.pred  	%p3399, %p3394, %p3398;
	or.pred  	%p3400, %p3397, %p3399;
	mov.f64 	%fd5533, 0d0000000000000000;
	mov.f64 	%fd5532, 0dC0A9300000000000;
	not.pred 	%p3401, %p3400;
	@%p3401 bra 	$L__BB1_406;
	ld.global.f64 	%fd5410, [%rd75+25192];
	cvt.u64.u32 	%rd2674, %r5102;
	add.s64 	%rd2675, %rd9, %rd2674;
	cvt.s64.s32 	%rd2676, %r5101;
	add.s64 	%rd2677, %rd10, %rd2676;
	ld.local.s8 	%r5031, [%rd71];
	ld.local.u8 	%r5032, [%rd2675];
	ld.local.u8 	%r5033, [%rd72];
	prmt.b32 	%r5034, %r5032, %r5033, 0x3340U;
	ld.local.u8 	%r5035, [%rd2677];
	prmt.b32 	%r5036, %r5035, 0, 0x3340U;
	prmt.b32 	%r5037, %r5034, %r5036, 0x5410U;
	mov.b32 	%r5038, 334205;
	dp4a.s32.u32 	%r5039, %r5037, %r5038, %r5031;
	mul.wide.s32 	%rd2678, %r5039, 8;
	add.s64 	%rd2679, %rd2, %rd2678;
	ld.global.f64 	%fd5411, [%rd2679+5000];
	add.f64 	%fd5533, %fd5410, %fd5411;
	ld.global.f64 	%fd5412, [%rd75+24472];
	ld.global.f64 	%fd5413, [%rd2679];
	add.f64 	%fd5532, %fd5412, %fd5413;
$L__BB1_406:
	add.s32 	%r5040, %r5102, -1;
	add.s32 	%r5041, %r1, %r5101;
	mad.lo.s32 	%r5042, %r5040, %r26, %r5041;
	mul.wide.s32 	%rd2680, %r5042, 8;
	add.s64 	%rd2681, %rd3, %rd2680;
	ld.global.f64 	%fd5414, [%rd2681];
	add.f64 	%fd5415, %fd5533, %fd5414;
	ld.global.f64 	%fd5416, [%rd2681+5000];
	add.f64 	%fd5417, %fd5532, %fd5416;
	abs.f64 	%fd5418, %fd5415;
	setp.gt.f64 	%p3402, %fd5418, 0d41CDCD64FF800000;
	selp.f64 	%fd5535, 0dBFF0000000000000, %fd5417, %p3402;
	selp.f64 	%fd5534, 0d7FF0000000000000, %fd5415, %p3402;
	bra.uni 	$L__BB1_411;
$L__BB1_407:
	ld.global.f64 	%fd5393, [%rd74+25192];
	cvt.u64.u32 	%rd2658, %r5102;
	add.s64 	%rd2659, %rd9, %rd2658;
	ld.local.s8 	%r5026, [%rd2659];
	mul.wide.s32 	%rd2660, %r5026, 5;
	cvt.s64.s32 	%rd2661, %r5101;
	add.s64 	%rd2662, %rd10, %rd2661;
	ld.local.s8 	%rd2663, [%rd2662];
	add.s64 	%rd2664, %rd2660, %rd2663;
	shl.b64 	%rd2665, %rd2664, 3;
	add.s64 	%rd2666, %rd2, %rd2665;
	ld.global.f64 	%fd5394, [%rd2666+45640];
	add.f64 	%fd5395, %fd5393, %fd5394;
	ld.local.s8 	%r5027, [%rd72];
	mul.wide.s32 	%rd2667, %r5027, 5;
	ld.local.s8 	%rd2668, [%rd71];
	add.s64 	%rd2669, %rd2667, %rd2668;
	shl.b64 	%rd2670, %rd2669, 3;
	add.s64 	%rd2671, %rd2, %rd2670;
	ld.global.f64 	%fd5396, [%rd2671+45640];
	add.f64 	%fd5397, %fd5395, %fd5396;
	add.s32 	%r5028, %r5102, -1;
	add.s32 	%r5029, %r1, %r5101;
	mad.lo.s32 	%r5030, %r5028, %r26, %r5029;
	mul.wide.s32 	%rd2672, %r5030, 8;
	add.s64 	%rd2673, %rd3, %rd2672;
	ld.global.f64 	%fd5398, [%rd2673];
	add.f64 	%fd5399, %fd5397, %fd5398;
	ld.global.f64 	%fd5400, [%rd74+24472];
	ld.global.f64 	%fd5401, [%rd2666+45440];
	add.f64 	%fd5402, %fd5400, %fd5401;
	ld.global.f64 	%fd5403, [%rd2671+45440];
	add.f64 	%fd5404, %fd5402, %fd5403;
	ld.global.f64 	%fd5405, [%rd2673+5000];
	add.f64 	%fd5406, %fd5404, %fd5405;
	abs.f64 	%fd5407, %fd5399;
	setp.gt.f64 	%p3393, %fd5407, 0d41CDCD64FF800000;
	selp.f64 	%fd5535, 0dBFF0000000000000, %fd5406, %p3393;
	selp.f64 	%fd5534, 0d7FF0000000000000, %fd5399, %p3393;
	bra.uni 	$L__BB1_411;
$L__BB1_408:
	setp.ne.s32 	%p3384, %r125, 1;
	setp.ne.s32 	%p3385, %r126, 1;
	or.pred  	%p3386, %p3384, %p3385;
	@%p3386 bra 	$L__BB1_410;
	cvt.u64.u32 	%rd2648, %r5102;
	add.s64 	%rd2649, %rd9, %rd2648;
	cvt.s64.s32 	%rd2650, %r5101;
	add.s64 	%rd2651, %rd10, %rd2650;
	ld.local.s8 	%r5005, [%rd2651+1];
	ld.local.u8 	%r5006, [%rd2649+1];
	ld.local.u8 	%r5007, [%rd2649];
	prmt.b32 	%r5008, %r5007, %r5006, 0x3340U;
	ld.local.u8 	%r5009, [%rd2651];
	prmt.b32 	%r5010, %r5009, 0, 0x3340U;
	prmt.b32 	%r5011, %r5008, %r5010, 0x5410U;
	mov.b32 	%r5012, 334205;
	dp4a.s32.u32 	%r5013, %r5011, %r5012, %r5005;
	mul.wide.s32 	%rd2652, %r5013, 8;
	add.s64 	%rd2653, %rd2, %rd2652;
	ld.global.f64 	%fd5373, [%rd2653+10000];
	ld.local.s8 	%r5014, [%rd72+-1];
	ld.local.u8 	%r5015, [%rd71];
	ld.local.u8 	%r5016, [%rd71+-1];
	prmt.b32 	%r5017, %r5016, %r5015, 0x3340U;
	ld.local.u8 	%r5018, [%rd72];
	prmt.b32 	%r5019, %r5018, 0, 0x3340U;
	prmt.b32 	%r5020, %r5017, %r5019, 0x5410U;
	mov.b32 	%r5021, 359705;
	dp4a.s32.u32 	%r5022, %r5020, %r5021, %r5014;
	mul.wide.s32 	%rd2654, %r5022, 8;
	add.s64 	%rd2655, %rd2, %rd2654;
	ld.global.f64 	%fd5374, [%rd2655+10000];
	add.f64 	%fd5375, %fd5373, %fd5374;
	add.s32 	%r5023, %r5102, -1;
	add.s32 	%r5024, %r2, %r5101;
	mad.lo.s32 	%r5025, %r5023, %r26, %r5024;
	mul.wide.s32 	%rd2656, %r5025, 8;
	add.s64 	%rd2657, %rd3, %rd2656;
	ld.global.f64 	%fd5376, [%rd2657];
	add.f64 	%fd5377, %fd5375, %fd5376;
	ld.global.f64 	%fd5378, [%rd2653+15000];
	ld.global.f64 	%fd5379, [%rd2655+15000];
	add.f64 	%fd5380, %fd5378, %fd5379;
	ld.global.f64 	%fd5381, [%rd2657+-5000];
	add.f64 	%fd5382, %fd5380, %fd5381;
	abs.f64 	%fd5383, %fd5382;
	setp.gt.f64 	%p3388, %fd5383, 0d41CDCD64FF800000;
	selp.f64 	%fd5384, 0dBFF0000000000000, %fd5377, %p3388;
	selp.f64 	%fd5385, 0d7FF0000000000000, %fd5382, %p3388;
	add.f64 	%fd5386, %fd5385, 0d4069000000000000;
	add.f64 	%fd5387, %fd5384, 0dC016CCCCCCCCCCCD;
	add.f64 	%fd5388, %fd11, %fd5387;
	div.rn.f64 	%fd5389, %fd5386, %fd5388;
	ld.global.f64 	%fd5390, [%rd73];
	add.f64 	%fd5391, %fd5390, 0d4069000000000000;
	div.rn.f64 	%fd5392, %fd5391, %fd245;
	setp.ltu.f64 	%p3389, %fd5389, %fd5392;
	selp.f64 	%fd5534, 0d7FF0000000000000, %fd5385, %p3389;
	selp.f64 	%fd5535, 0dBFF0000000000000, %fd5384, %p3389;
	bra.uni 	$L__BB1_411;
$L__BB1_410:
	ld.global.f64 	%fd5356, [%rd74+24952];
	cvt.u64.u32 	%rd2638, %r5102;
	add.s64 	%rd2639, %rd9, %rd2638;
	cvt.s64.s32 	%rd2640, %r5101;
	add.s64 	%rd2641, %rd10, %rd2640;
	ld.local.s8 	%r4982, [%rd2641+1];
	ld.local.u8 	%r4983, [%rd2639+1];
	ld.local.u8 	%r4984, [%rd2639];
	prmt.b32 	%r4985, %r4984, %r4983, 0x3340U;
	ld.local.u8 	%r4986, [%rd2641];
	prmt.b32 	%r4987, %r4986, 0, 0x3340U;
	prmt.b32 	%r4988, %r4985, %r4987, 0x5410U;
	mov.b32 	%r4989, 334205;
	dp4a.s32.u32 	%r4990, %r4988, %r4989, %r4982;
	mul.wide.s32 	%rd2642, %r4990, 8;
	add.s64 	%rd2643, %rd2, %rd2642;
	ld.global.f64 	%fd5357, [%rd2643+30440];
	add.f64 	%fd5358, %fd5356, %fd5357;
	ld.local.s8 	%r4991, [%rd72+-1];
	ld.local.u8 	%r4992, [%rd71];
	ld.local.u8 	%r4993, [%rd71+-1];
	prmt.b32 	%r4994, %r4993, %r4992, 0x3340U;
	ld.local.u8 	%r4995, [%rd72];
	prmt.b32 	%r4996, %r4995, 0, 0x3340U;
	prmt.b32 	%r4997, %r4994, %r4996, 0x5410U;
	mov.b32 	%r4998, 359705;
	dp4a.s32.u32 	%r4999, %r4997, %r4998, %r4991;
	mul.wide.s32 	%rd2644, %r4999, 8;
	add.s64 	%rd2645, %rd2, %rd2644;
	ld.global.f64 	%fd5359, [%rd2645+30440];
	add.f64 	%fd5360, %fd5358, %fd5359;
	add.s32 	%r5000, %r5102, -1;
	add.s32 	%r5001, %r1, %r5101;
	mad.lo.s32 	%r5002, %r5000, %r26, %r5001;
	mul.wide.s32 	%rd2646, %r5002, 8;
	add.s64 	%rd2647, %rd3, %rd2646;
	ld.global.f64 	%fd5361, [%rd2647];
	add.f64 	%fd5362, %fd5360, %fd5361;
	ld.global.f64 	%fd5363, [%rd74+24232];
	ld.global.f64 	%fd5364, [%rd2643+25440];
	add.f64 	%fd5365, %fd5363, %fd5364;
	ld.global.f64 	%fd5366, [%rd2645+25440];
	add.f64 	%fd5367, %fd5365, %fd5366;
	sub.s32 	%r5003, %r125, %r126;
	abs.s32 	%r5004, %r5003;
	cvt.rn.f64.s32 	%fd5368, %r5004;
	fma.rn.f64 	%fd5369, %fd5368, 0dBFEEF3E864B31D04, %fd5367;
	ld.global.f64 	%fd5370, [%rd2647+5000];
	add.f64 	%fd5371, %fd5370, %fd5369;
	abs.f64 	%fd5372, %fd5362;
	setp.gt.f64 	%p3387, %fd5372, 0d41CDCD64FF800000;
	selp.f64 	%fd5535, 0dBFF0000000000000, %fd5371, %p3387;
	selp.f64 	%fd5534, 0d7FF0000000000000, %fd5362, %p3387;
$L__BB1_411:
	abs.f64 	%fd5419, %fd5535;
	max.f64 	%fd5421, %fd244, %fd5419;
	setp.gt.f64 	%p3403, %fd5421, 0d41CDCD64FF800000;
	sub.f64 	%fd5422, %fd243, %fd5535;
	abs.f64 	%fd5423, %fd5422;
	setp.geu.f64 	%p3404, %fd5423, 0d3EE4F8B588E368F1;
	or.pred  	%p3405, %p3403, %p3404;
	@%p3405 bra 	$L__BB1_414;
	ld.global.f64 	%fd5425, [%rd73];
	abs.f64 	%fd5426, %fd5425;
	abs.f64 	%fd5427, %fd5534;
	max.f64 	%fd5429, %fd5426, %fd5427;
	setp.gt.f64 	%p3406, %fd5429, 0d41CDCD64FF800000;
	sub.f64 	%fd5430, %fd5425, %fd5534;
	abs.f64 	%fd5431, %fd5430;
	setp.geu.f64 	%p3407, %fd5431, 0d3EE4F8B588E368F1;
	or.pred  	%p3408, %p3406, %p3407;
	@%p3408 bra 	$L__BB1_414;
	add.s32 	%r5043, %r4, %r5102;
	mul.wide.s32 	%rd2682, %r5043, 4;
	add.s64 	%rd2683, %rd1, %rd2682;
	st.global.u32 	[%rd2683], %r5101;
	add.s32 	%r5044, %r4, %r5101;
	add.s32 	%r5045, %r5044, 25;
	mul.wide.s32 	%rd2684, %r5045, 4;
	add.s64 	%rd2685, %rd1, %rd2684;
	st.global.u32 	[%rd2685], %r5102;
	mov.pred 	%p3418, 0;
	mov.u32 	%r5103, %r5101;
	mov.u32 	%r5104, %r5102;
	bra.uni 	$L__BB1_415;
$L__BB1_414:
	add.s32 	%r127, %r5102, -1;
	add.s32 	%r5101, %r5101, 1;
	setp.gt.s32 	%p3411, %r5102, 1;
	setp.lt.s32 	%p3412, %r5101, %r5103;
	and.pred  	%p3413, %p3411, %p3412;
	mov.u32 	%r5102, %r127;
	@%p3413 bra 	$L__BB1_401;
$L__BB1_415:
	add.s32 	%r5100, %r118, 1;
	setp.lt.u32 	%p3414, %r118, 32;
	and.pred  	%p3415, %p3418, %p3414;
	@%p3415 bra 	$L__BB1_399;
	bra.uni 	$L__BB1_378;
$L__BB1_416:
	ld.global.f64 	%fd2230, [%rd63];
	add.f64 	%fd260, %fd5525, %fd2230;
	ld.global.f64 	%fd2231, [%rd63+5000];
	add.f64 	%fd261, %fd5526, %fd2231;
	mov.f64 	%fd5536, 0d3FE0000000000000;
	@%p312 bra 	$L__BB1_446;
	mov.b32 	%r5128, 0;
	@%p330 bra 	$L__BB1_431;
	and.b32  	%r132, %r15, 15;
	setp.lt.u32 	%p373, %r15, 16;
	mov.b32 	%r5128, 0;
	mov.u32 	%r5107, %r5128;
	@%p373 bra 	$L__BB1_421;
	and.b32  	%r5107, %r15, 2147483632;
	mov.b32 	%r5128, 0;
	mov.u32 	%r5116, %r5128;
$L__BB1_420:
	.pragma "nounroll";
	add.s32 	%r1464, %r5116, %r3;
	mul.wide.s32 	%rd657, %r1464, 4;
	add.s64 	%rd658, %rd1, %rd657;
	ld.global.u32 	%r1465, [%rd658];
	setp.gt.s32 	%p374, %r1465, 0;
	selp.u32 	%r1466, 1, 0, %p374;
	add.s32 	%r1467, %r5128, %r1466;
	ld.global.u32 	%r1468, [%rd658+4];
	setp.gt.s32 	%p375, %r1468, 0;
	selp.u32 	%r1469, 1, 0, %p375;
	add.s32 	%r1470, %r1467, %r1469;
	ld.global.u32 	%r1471, [%rd658+8];
	setp.gt.s32 	%p376, %r1471, 0;
	selp.u32 	%r1472, 1, 0, %p376;
	add.s32 	%r1473, %r1470, %r1472;
	ld.global.u32 	%r1474, [%rd658+12];
	setp.gt.s32 	%p377, %r1474, 0;
	selp.u32 	%r1475, 1, 0, %p377;
	add.s32 	%r1476, %r1473, %r1475;
	ld.global.u32 	%r1477, [%rd658+16];
	setp.gt.s32 	%p378, %r1477, 0;
	selp.u32 	%r1478, 1, 0, %p378;
	add.s32 	%r1479, %r1476, %r1478;
	ld.global.u32 	%r1480, [%rd658+20];
	setp.gt.s32 	%p379, %r1480, 0;
	selp.u32 	%r1481, 1, 0, %p379;
	add.s32 	%r1482, %r1479, %r1481;
	ld.global.u32 	%r1483, [%rd658+24];
	setp.gt.s32 	%p380, %r1483, 0;
	selp.u32 	%r1484, 1, 0, %p380;
	add.s32 	%r1485, %r1482, %r1484;
	ld.global.u32 	%r1486, [%rd658+28];
	setp.gt.s32 	%p381, %r1486, 0;
	selp.u32 	%r1487, 1, 0, %p381;
	add.s32 	%r1488, %r1485, %r1487;
	ld.global.u32 	%r1489, [%rd658+32];
	setp.gt.s32 	%p382, %r1489, 0;
	selp.u32 	%r1490, 1, 0, %p382;
	add.s32 	%r1491, %r1488, %r1490;
	ld.global.u32 	%r1492, [%rd658+36];
	setp.gt.s32 	%p383, %r1492, 0;
	selp.u32 	%r1493, 1, 0, %p383;
	add.s32 	%r1494, %r1491, %r1493;
	ld.global.u32 	%r1495, [%rd658+40];
	setp.gt.s32 	%p384, %r1495, 0;
	selp.u32 	%r1496, 1, 0, %p384;
	add.s32 	%r1497, %r1494, %r1496;
	ld.global.u32 	%r1498, [%rd658+44];
	setp.gt.s32 	%p385, %r1498, 0;
	selp.u32 	%r1499, 1, 0, %p385;
	add.s32 	%r1500, %r1497, %r1499;
	ld.global.u32 	%r1501, [%rd658+48];
	setp.gt.s32 	%p386, %r1501, 0;
	selp.u32 	%r1502, 1, 0, %p386;
	add.s32 	%r1503, %r1500, %r1502;
	ld.global.u32 	%r1504, [%rd658+52];
	setp.gt.s32 	%p387, %r1504, 0;
	selp.u32 	%r1505, 1, 0, %p387;
	add.s32 	%r1506, %r1503, %r1505;
	ld.global.u32 	%r1507, [%rd658+56];
	setp.gt.s32 	%p388, %r1507, 0;
	selp.u32 	%r1508, 1, 0, %p388;
	add.s32 	%r1509, %r1506, %r1508;
	ld.global.u32 	%r1510, [%rd658+60];
	setp.gt.s32 	%p389, %r1510, 0;
	selp.u32 	%r1511, 1, 0, %p389;
	add.s32 	%r5128, %r1509, %r1511;
	add.s32 	%r5116, %r5116, 16;
	setp.eq.s32 	%p390, %r5116, %r5107;
	@%p390 bra 	$L__BB1_421;
	bra.uni 	$L__BB1_420;
$L__BB1_421:
	setp.eq.s32 	%p391, %r132, 0;
	@%p391 bra 	$L__BB1_431;
	and.b32  	%r137, %r15, 7;
	setp.lt.u32 	%p392, %r132, 8;
	@%p392 bra 	$L__BB1_424;
	add.s32 	%r1513, %r5107, %r3;
	mul.wide.s32 	%rd659, %r1513, 4;
	add.s64 	%rd660, %rd1, %rd659;
	ld.global.u32 	%r1514, [%rd660];
	setp.gt.s32 	%p393, %r1514, 0;
	selp.u32 	%r1515, 1, 0, %p393;
	add.s32 	%r1516, %r5128, %r1515;
	ld.global.u32 	%r1517, [%rd660+4];
	setp.gt.s32 	%p394, %r1517, 0;
	selp.u32 	%r1518, 1, 0, %p394;
	add.s32 	%r1519, %r1516, %r1518;
	ld.global.u32 	%r1520, [%rd660+8];
	setp.gt.s32 	%p395, %r1520, 0;
	selp.u32 	%r1521, 1, 0, %p395;
	add.s32 	%r1522, %r1519, %r1521;
	ld.global.u32 	%r1523, [%rd660+12];
	setp.gt.s32 	%p396, %r1523, 0;
	selp.u32 	%r1524, 1, 0, %p396;
	add.s32 	%r1525, %r1522, %r1524;
	ld.global.u32 	%r1526, [%rd660+16];
	setp.gt.s32 	%p397, %r1526, 0;
	selp.u32 	%r1527, 1, 0, %p397;
	add.s32 	%r1528, %r1525, %r1527;
	ld.global.u32 	%r1529, [%rd660+20];
	setp.gt.s32 	%p398, %r1529, 0;
	selp.u32 	%r1530, 1, 0, %p398;
	add.s32 	%r1531, %r1528, %r1530;
	ld.global.u32 	%r1532, [%rd660+24];
	setp.gt.s32 	%p399, %r1532, 0;
	selp.u32 	%r1533, 1, 0, %p399;
	add.s32 	%r1534, %r1531, %r1533;
	ld.global.u32 	%r1535, [%rd660+28];
	setp.gt.s32 	%p400, %r1535, 0;
	selp.u32 	%r1536, 1, 0, %p400;
	add.s32 	%r5128, %r1534, %r1536;
	add.s32 	%r5107, %r5107, 8;
$L__BB1_424:
	setp.eq.s32 	%p401, %r137, 0;
	@%p401 bra 	$L__BB1_431;
	and.b32  	%r143, %r15, 3;
	setp.lt.u32 	%p402, %r137, 4;
	@%p402 bra 	$L__BB1_427;
	add.s32 	%r1538, %r5107, %r3;
	mul.wide.s32 	%rd661, %r1538, 4;
	add.s64 	%rd662, %rd1, %rd661;
	ld.global.u32 	%r1539, [%rd662];
	setp.gt.s32 	%p403, %r1539, 0;
	selp.u32 	%r1540, 1, 0, %p403;
	add.s32 	%r1541, %r5128, %r1540;
	ld.global.u32 	%r1542, [%rd662+4];
	setp.gt.s32 	%p404, %r1542, 0;
	selp.u32 	%r1543, 1, 0, %p404;
	add.s32 	%r1544, %r1541, %r1543;
	ld.global.u32 	%r1545, [%rd662+8];
	setp.gt.s32 	%p405, %r1545, 0;
	selp.u32 	%r1546, 1, 0, %p405;
	add.s32 	%r1547, %r1544, %r1546;
	ld.global.u32 	%r1548, [%rd662+12];
	setp.gt.s32 	%p406, %r1548, 0;
	selp.u32 	%r1549, 1, 0, %p406;
	add.s32 	%r5128, %r1547, %r1549;
	add.s32 	%r5107, %r5107, 4;
$L__BB1_427:
	setp.eq.s32 	%p407, %r143, 0;
	@%p407 bra 	$L__BB1_431;
	add.s32 	%r1550, %r5107, %r3;
	mul.wide.s32 	%rd663, %r1550, 4;
	add.s64 	%rd76, %rd1, %rd663;
	ld.global.u32 	%r1551, [%rd76];
	setp.gt.s32 	%p408, %r1551, 0;
	selp.u32 	%r1552, 1, 0, %p408;
	add.s32 	%r5128, %r5128, %r1552;
	setp.eq.s32 	%p409, %r143, 1;
	@%p409 bra 	$L__BB1_431;
	ld.global.u32 	%r1553, [%rd76+4];
	setp.gt.s32 	%p410, %r1553, 0;
	selp.u32 	%r1554, 1, 0, %p410;
	add.s32 	%r5128, %r5128, %r1554;
	setp.eq.s32 	%p411, %r143, 2;
	@%p411 bra 	$L__BB1_431;
	ld.global.u32 	%r1555, [%rd76+8];
	setp.gt.s32 	%p412, %r1555, 0;
	selp.u32 	%r1556, 1, 0, %p412;
	add.s32 	%r5128, %r5128, %r1556;
$L__BB1_431:
	setp.lt.s32 	%p413, %r26, 1;
	@%p413 bra 	$L__BB1_445;
	and.b32  	%r153, %r26, 15;
	setp.lt.u32 	%p414, %r26, 16;
	mov.b32 	%r5121, 0;
	@%p414 bra 	$L__BB1_435;
	and.b32  	%r5121, %r26, 2147483632;
	mov.b32 	%r5118, 0;
$L__BB1_434:
	.pragma "nounroll";
	cvt.u64.u32 	%rd664, %r5118;
	cvt.s64.s32 	%rd665, %r3;
	add.s64 	%rd666, %rd664, %rd665;
	shl.b64 	%rd667, %rd666, 2;
	add.s64 	%rd668, %rd1, %rd667;
	ld.global.u32 	%r1560, [%rd668+100];
	setp.gt.s32 	%p415, %r1560, 0;
	selp.u32 	%r1561, 1, 0, %p415;
	add.s32 	%r1562, %r5128, %r1561;
	add.s32 	%r1563, %r5118, %r11;
	mul.wide.s32 	%rd669, %r1563, 4;
	add.s64 	%rd670, %rd1, %rd669;
	ld.global.u32 	%r1564, [%rd670];
	setp.gt.s32 	%p416, %r1564, 0;
	selp.u32 	%r1565, 1, 0, %p416;
	add.s32 	%r1566, %r1562, %r1565;
	ld.global.u32 	%r1567, [%rd670+4];
	setp.gt.s32 	%p417, %r1567, 0;
	selp.u32 	%r1568, 1, 0, %p417;
	add.s32 	%r1569, %r1566, %r1568;
	ld.global.u32 	%r1570, [%rd670+8];
	setp.gt.s32 	%p418, %r1570, 0;
	selp.u32 	%r1571, 1, 0, %p418;
	add.s32 	%r1572, %r1569, %r1571;
	ld.global.u32 	%r1573, [%rd670+12];
	setp.gt.s32 	%p419, %r1573, 0;
	selp.u32 	%r1574, 1, 0, %p419;
	add.s32 	%r1575, %r1572, %r1574;
	ld.global.u32 	%r1576, [%rd670+16];
	setp.gt.s32 	%p420, %r1576, 0;
	selp.u32 	%r1577, 1, 0, %p420;
	add.s32 	%r1578, %r1575, %r1577;
	ld.global.u32 	%r1579, [%rd670+20];
	setp.gt.s32 	%p421, %r1579, 0;
	selp.u32 	%r1580, 1, 0, %p421;
	add.s32 	%r1581, %r1578, %r1580;
	ld.global.u32 	%r1582, [%rd670+24];
	setp.gt.s32 	%p422, %r1582, 0;
	selp.u32 	%r1583, 1, 0, %p422;
	add.s32 	%r1584, %r1581, %r1583;
	ld.global.u32 	%r1585, [%rd670+28];
	setp.gt.s32 	%p423, %r1585, 0;
	selp.u32 	%r1586, 1, 0, %p423;
	add.s32 	%r1587, %r1584, %r1586;
	ld.global.u32 	%r1588, [%rd670+32];
	setp.gt.s32 	%p424, %r1588, 0;
	selp.u32 	%r1589, 1, 0, %p424;
	add.s32 	%r1590, %r1587, %r1589;
	ld.global.u32 	%r1591, [%rd670+36];
	setp.gt.s32 	%p425, %r1591, 0;
	selp.u32 	%r1592, 1, 0, %p425;
	add.s32 	%r1593, %r1590, %r1592;
	ld.global.u32 	%r1594, [%rd670+40];
	setp.gt.s32 	%p426, %r1594, 0;
	selp.u32 	%r1595, 1, 0, %p426;
	add.s32 	%r1596, %r1593, %r1595;
	ld.global.u32 	%r1597, [%rd670+44];
	setp.gt.s32 	%p427, %r1597, 0;
	selp.u32 	%r1598, 1, 0, %p427;
	add.s32 	%r1599, %r1596, %r1598;
	ld.global.u32 	%r1600, [%rd670+48];
	setp.gt.s32 	%p428, %r1600, 0;
	selp.u32 	%r1601, 1, 0, %p428;
	add.s32 	%r1602, %r1599, %r1601;
	ld.global.u32 	%r1603, [%rd670+52];
	setp.gt.s32 	%p429, %r1603, 0;
	selp.u32 	%r1604, 1, 0, %p429;
	add.s32 	%r1605, %r1602, %r1604;
	ld.global.u32 	%r1606, [%rd670+56];
	setp.gt.s32 	%p430, %r1606, 0;
	selp.u32 	%r1607, 1, 0, %p430;
	add.s32 	%r5128, %r1605, %r1607;
	add.s32 	%r5118, %r5118, 16;
	setp.ne.s32 	%p431, %r5118, %r5121;
	@%p431 bra 	$L__BB1_434;
$L__BB1_435:
	setp.eq.s32 	%p432, %r153, 0;
	@%p432 bra 	$L__BB1_445;
	and.b32  	%r166, %r26, 7;
	setp.lt.u32 	%p433, %r153, 8;
	@%p433 bra 	$L__BB1_438;
	cvt.u64.u32 	%rd671, %r5121;
	cvt.s64.s32 	%rd672, %r3;
	add.s64 	%rd673, %rd671, %rd672;
	shl.b64 	%rd674, %rd673, 2;
	add.s64 	%rd675, %rd1, %rd674;
	ld.global.u32 	%r1609, [%rd675+100];
	setp.gt.s32 	%p434, %r1609, 0;
	selp.u32 	%r1610, 1, 0, %p434;
	add.s32 	%r1611, %r5128, %r1610;
	add.s32 	%r1612, %r5121, %r11;
	mul.wide.s32 	%rd676, %r1612, 4;
	add.s64 	%rd677, %rd1, %rd676;
	ld.global.u32 	%r1613, [%rd677];
	setp.gt.s32 	%p435, %r1613, 0;
	selp.u32 	%r1614, 1, 0, %p435;
	add.s32 	%r1615, %r1611, %r1614;
	ld.global.u32 	%r1616, [%rd677+4];
	setp.gt.s32 	%p436, %r1616, 0;
	selp.u32 	%r1617, 1, 0, %p436;
	add.s32 	%r1618, %r1615, %r1617;
	ld.global.u32 	%r1619, [%rd677+8];
	setp.gt.s32 	%p437, %r1619, 0;
	selp.u32 	%r1620, 1, 0, %p437;
	add.s32 	%r1621, %r1618, %r1620;
	ld.global.u32 	%r1622, [%rd677+12];
	setp.gt.s32 	%p438, %r1622, 0;
	selp.u32 	%r1623, 1, 0, %p438;
	add.s32 	%r1624, %r1621, %r1623;
	ld.global.u32 	%r1625, [%rd677+16];
	setp.gt.s32 	%p439, %r1625, 0;
	selp.u32 	%r1626, 1, 0, %p439;
	add.s32 	%r1627, %r1624, %r1626;
	ld.global.u32 	%r1628, [%rd677+20];
	setp.gt.s32 	%p440, %r1628, 0;
	selp.u32 	%r1629, 1, 0, %p440;
	add.s32 	%r1630, %r1627, %r1629;
	ld.global.u32 	%r1631, [%rd677+24];
	setp.gt.s32 	%p441, %r1631, 0;
	selp.u32 	%r1632, 1, 0, %p441;
	add.s32 	%r5128, %r1630, %r1632;
	add.s32 	%r5121, %r5121, 8;
$L__BB1_438:
	setp.eq.s32 	%p442, %r166, 0;
	@%p442 bra 	$L__BB1_445;
	and.b32  	%r172, %r26, 3;
	setp.lt.u32 	%p443, %r166, 4;
	@%p443 bra 	$L__BB1_441;
	cvt.u64.u32 	%rd678, %r5121;
	cvt.s64.s32 	%rd679, %r3;
	add.s64 	%rd680, %rd678, %rd679;
	shl.b64 	%rd681, %rd680, 2;
	add.s64 	%rd682, %rd1, %rd681;
	ld.global.u32 	%r1634, [%rd682+100];
	setp.gt.s32 	%p444, %r1634, 0;
	selp.u32 	%r1635, 1, 0, %p444;
	add.s32 	%r1636, %r5128, %r1635;
	add.s32 	%r1637, %r5121, %r11;
	mul.wide.s32 	%rd683, %r1637, 4;
	add.s64 	%rd684, %rd1, %rd683;
	ld.global.u32 	%r1638, [%rd684];
	setp.gt.s32 	%p445, %r1638, 0;
	selp.u32 	%r1639, 1, 0, %p445;
	add.s32 	%r1640, %r1636, %r1639;
	ld.global.u32 	%r1641, [%rd684+4];
	setp.gt.s32 	%p446, %r1641, 0;
	selp.u32 	%r1642, 1, 0, %p446;
	add.s32 	%r1643, %r1640, %r1642;
	ld.global.u32 	%r1644, [%rd684+8];
	setp.gt.s32 	%p447, %r1644, 0;
	selp.u32 	%r1645, 1, 0, %p447;
	add.s32 	%r5128, %r1643, %r1645;
	add.s32 	%r5121, %r5121, 4;
$L__BB1_441:
	setp.eq.s32 	%p448, %r172, 0;
	@%p448 bra 	$L__BB1_445;
	cvt.u64.u32 	%rd685, %r5121;
	cvt.s64.s32 	%rd686, %r3;
	add.s64 	%rd687, %rd685, %rd686;
	shl.b64 	%rd688, %rd687, 2;
	add.s64 	%rd689, %rd1, %rd688;
	ld.global.u32 	%r1646, [%rd689+100];
	setp.gt.s32 	%p449, %r1646, 0;
	selp.u32 	%r1647, 1, 0, %p449;
	add.s32 	%r5128, %r5128, %r1647;
	setp.eq.s32 	%p450, %r172, 1;
	@%p450 bra 	$L__BB1_445;
	add.s32 	%r1648, %r5121, %r11;
	mul.wide.s32 	%rd690, %r1648, 4;
	add.s64 	%rd77, %rd1, %rd690;
	ld.global.u32 	%r1649, [%rd77];
	setp.gt.s32 	%p451, %r1649, 0;
	selp.u32 	%r1650, 1, 0, %p451;
	add.s32 	%r5128, %r5128, %r1650;
	setp.eq.s32 	%p452, %r172, 2;
	@%p452 bra 	$L__BB1_445;
	ld.global.u32 	%r1651, [%rd77+4];
	setp.gt.s32 	%p453, %r1651, 0;
	selp.u32 	%r1652, 1, 0, %p453;
	add.s32 	%r5128, %r5128, %r1652;
$L__BB1_445:
	shr.u32 	%r1653, %r5128, 1;
	add.s32 	%r1654, %r1653, -1;
	cvt.rn.f64.s32 	%fd2232, %r1654;
	add.f64 	%fd2233, %fd261, 0dC016CCCCCCCCCCCD;
	fma.rn.f64 	%fd2234, %fd2232, 0dBFE0A2B1704FF434, %fd2233;
	add.f64 	%fd2235, %fd11, %fd2234;
	add.f64 	%fd2236, %fd260, 0d4069000000000000;
	div.rn.f64 	%fd2237, %fd2236, %fd2235;
	add.f64 	%fd2238, %fd2237, 0dC071126666666666;
	fma.rn.f64 	%fd5536, %fd2238, 0d4059000000000000, 0d3FE0000000000000;
$L__BB1_446:
	cvt.rzi.s32.f64 	%r1655, %fd5536;
	cvt.rn.f64.s32 	%fd2239, %r1655;
	div.rn.f64 	%fd5537, %fd2239, 0d4059000000000000;
$L__BB1_447:
	ld.param.u64 	%rd2704, [_Z20check_structure_loopPcPiS0_S0_iiPdS1_iS0__param_3];
	cvta.to.global.u64 	%rd691, %rd2704;
	ld.global.u32 	%r1657, [%rd691+36];
	mad.lo.s32 	%r1658, %r1657, 5, 44;
	cvt.rn.f64.s32 	%fd2240, %r1658;
	setp.gt.f64 	%p454, %fd5537, %fd2240;
	mov.b32 	%r5523, 0;
	@%p454 bra 	$L__BB1_3111;
	ld.param.u64 	%rd2694, [_Z20check_structure_loopPcPiS0_S0_iiPdS1_iS0__param_1];
	ld.global.u32 	%r182, [%rd22+44];
	cvta.to.global.u64 	%rd692, %rd2694;
	mul.wide.s32 	%rd693, %r1205, 4;
	add.s64 	%rd694, %rd692, %rd693;
	ld.global.u32 	%r183, [%rd694];
	ld.global.u32 	%r184, [%rd694+4];
	and.b32  	%r1660, %r184, -2147483647;
	setp.eq.s32 	%p455, %r1660, 1;
	@%p455 bra 	$L__BB1_472;
	setp.lt.s32 	%p456, %r184, 2;
	@%p456 bra 	$L__BB1_459;
	add.s32 	%r185, %r184, %r183;
	shr.u32 	%r1662, %r184, 31;
	add.s32 	%r1663, %r184, %r1662;
	shr.s32 	%r186, %r1663, 1;
	mov.b32 	%r5129, 0;
$L__BB1_451:
	add.s32 	%r1664, %r5129, %r183;
	cvt.s64.s32 	%rd695, %r1664;
	add.s64 	%rd696, %rd4, %rd695;
	ld.global.u8 	%rs36, [%rd696];
	setp.ne.s16 	%p457, %rs36, 65;
	not.b32 	%r1665, %r5129;
	add.s32 	%r1666, %r185, %r1665;
	cvt.s64.s32 	%rd697, %r1666;
	add.s64 	%rd698, %rd4, %rd697;
	ld.global.u8 	%rs37, [%rd698];
	@%p457 bra 	$L__BB1_453;
	setp.ne.s16 	%p458, %rs37, 84;
	@%p458 bra 	$L__BB1_472;
$L__BB1_453:
	setp.ne.s16 	%p459, %rs36, 84;
	@%p459 bra 	$L__BB1_455;
	setp.ne.s16 	%p460, %rs37, 65;
	@%p460 bra 	$L__BB1_472;
$L__BB1_455:
	setp.eq.s16 	%p461, %rs36, 84;
	setp.eq.s16 	%p462, %rs36, 65;
	setp.ne.s16 	%p463, %rs37, 65;
	or.pred  	%p464, %p463, %p461;
	setp.ne.s16 	%p465, %rs37, 84;
	or.pred  	%p466, %p465, %p462;
	and.pred  	%p467, %p464, %p466;
	not.pred 	%p468, %p467;
	@%p468 bra 	$L__BB1_472;
	setp.eq.s16 	%p469, %rs36, 67;
	setp.ne.s16 	%p470, %rs37, 71;
	and.pred  	%p471, %p470, %p469;
	@%p471 bra 	$L__BB1_472;
	setp.eq.s16 	%p474, %rs36, 71;
	setp.ne.s16 	%p475, %rs37, 67;
	xor.pred  	%p476, %p474, %p475;
	or.pred  	%p477, %p470, %p469;
	and.pred  	%p478, %p476, %p477;
	not.pred 	%p479, %p478;
	@%p479 bra 	$L__BB1_472;
	add.s32 	%r5129, %r5129, 1;
	setp.ne.s32 	%p480, %r5129, %r186;
	@%p480 bra 	$L__BB1_451;
$L__BB1_459:
	ld.global.u32 	%r189, [%rd11];
	ld.global.u32 	%r190, [%rd11+4];
	and.b32  	%r1667, %r190, -2147483647;
	setp.eq.s32 	%p481, %r1667, 1;
	@%p481 bra 	$L__BB1_472;
	setp.lt.s32 	%p482, %r190, 2;
	@%p482 bra 	$L__BB1_470;
	add.s32 	%r191, %r190, %r189;
	shr.u32 	%r1669, %r190, 31;
	add.s32 	%r1670, %r190, %r1669;
	shr.s32 	%r192, %r1670, 1;
	mov.b32 	%r5130, 0;
$L__BB1_462:
	add.s32 	%r1671, %r5130, %r189;
	cvt.s64.s32 	%rd699, %r1671;
	add.s64 	%rd700, %rd4, %rd699;
	ld.global.u8 	%rs38, [%rd700];
	setp.ne.s16 	%p483, %rs38, 65;
	not.b32 	%r1672, %r5130;
	add.s32 	%r1673, %r191, %r1672;
	cvt.s64.s32 	%rd701, %r1673;
	add.s64 	%rd702, %rd4, %rd701;
	ld.global.u8 	%rs39, [%rd702];
	@%p483 bra 	$L__BB1_464;
	setp.ne.s16 	%p484, %rs39, 84;
	@%p484 bra 	$L__BB1_472;
$L__BB1_464:
	setp.ne.s16 	%p485, %rs38, 84;
	@%p485 bra 	$L__BB1_466;
	setp.ne.s16 	%p486, %rs39, 65;
	@%p486 bra 	$L__BB1_472;
$L__BB1_466:
	setp.eq.s16 	%p487, %rs38, 84;
	setp.eq.s16 	%p488, %rs38, 65;
	setp.ne.s16 	%p489, %rs39, 65;
	or.pred  	%p490, %p489, %p487;
	setp.ne.s16 	%p491, %rs39, 84;
	or.pred  	%p492, %p491, %p488;
	and.pred  	%p493, %p490, %p492;
	not.pred 	%p494, %p493;
	@%p494 bra 	$L__BB1_472;
	setp.eq.s16 	%p495, %rs38, 67;
	setp.ne.s16 	%p496, %rs39, 71;
	and.pred  	%p497, %p496, %p495;
	@%p497 bra 	$L__BB1_472;
	setp.eq.s16 	%p500, %rs38, 71;
	setp.ne.s16 	%p501, %rs39, 67;
	xor.pred  	%p502, %p500, %p501;
	or.pred  	%p503, %p496, %p495;
	and.pred  	%p504, %p502, %p503;
	not.pred 	%p505, %p504;
	@%p505 bra 	$L__BB1_472;
	add.s32 	%r5130, %r5130, 1;
	setp.ne.s32 	%p506, %r5130, %r192;
	@%p506 bra 	$L__BB1_462;
$L__BB1_470:
	setp.gt.u32 	%p507, %r5, 2146435070;
	mov.f64 	%fd5538, %fd2;
	@%p507 bra 	$L__BB1_474;
	setp.gt.u32 	%p508, %r7, 1073127582;
	selp.f64 	%fd2241, %fd4, %fd3, %p508;
	selp.u32 	%r1674, 1, 0, %p508;
	add.s32 	%r1675, %r6, %r1674;
	add.f64 	%fd2242, %fd2241, 0dBFF0000000000000;
	add.f64 	%fd2243, %fd2241, 0d3FF0000000000000;
	rcp.approx.ftz.f64 	%fd2244, %fd2243;
	neg.f64 	%fd2245, %fd2243;
	fma.rn.f64 	%fd2246, %fd2245, %fd2244, 0d3FF0000000000000;
	fma.rn.f64 	%fd2247, %fd2246, %fd2246, %fd2246;
	fma.rn.f64 	%fd2248, %fd2247, %fd2244, %fd2244;
	mul.f64 	%fd2249, %fd2242, %fd2248;
	fma.rn.f64 	%fd2250, %fd2242, %fd2248, %fd2249;
	mul.f64 	%fd2251, %fd2250, %fd2250;
	fma.rn.f64 	%fd2252, %fd2251, 0d3EB1380B3AE80F1E, 0d3ED0EE258B7A8B04;
	fma.rn.f64 	%fd2253, %fd2252, %fd2251, 0d3EF3B2669F02676F;
	fma.rn.f64 	%fd2254, %fd2253, %fd2251, 0d3F1745CBA9AB0956;
	fma.rn.f64 	%fd2255, %fd2254, %fd2251, 0d3F3C71C72D1B5154;
	fma.rn.f64 	%fd2256, %fd2255, %fd2251, 0d3F624924923BE72D;
	fma.rn.f64 	%fd2257, %fd2256, %fd2251, 0d3F8999999999A3C4;
	fma.rn.f64 	%fd2258, %fd2257, %fd2251, 0d3FB5555555555554;
	sub.f64 	%fd2259, %fd2242, %fd2250;
	add.f64 	%fd2260, %fd2259, %fd2259;
	neg.f64 	%fd2261, %fd2250;
	fma.rn.f64 	%fd2262, %fd2261, %fd2242, %fd2260;
	mul.f64 	%fd2263, %fd2248, %fd2262;
	mul.f64 	%fd2264, %fd2251, %fd2258;
	fma.rn.f64 	%fd2265, %fd2264, %fd2250, %fd2263;
	xor.b32  	%r1676, %r1675, -2147483648;
	mov.b32 	%r1677, 1127219200;
	mov.b64 	%fd2266, {%r1676, %r1677};
	sub.f64 	%fd2267, %fd2266, %fd1;
	fma.rn.f64 	%fd2268, %fd2267, 0d3FE62E42FEFA39EF, %fd2250;
	fma.rn.f64 	%fd2269, %fd2267, 0dBFE62E42FEFA39EF, %fd2268;
	sub.f64 	%fd2270, %fd2269, %fd2250;
	sub.f64 	%fd2271, %fd2265, %fd2270;
	fma.rn.f64 	%fd2272, %fd2267, 0d3C7ABC9E3B39803F, %fd2271;
	add.f64 	%fd5538, %fd2268, %fd2272;
	bra.uni 	$L__BB1_474;
$L__BB1_472:
	setp.gt.u32 	%p509, %r8, 2146435070;
	mov.f64 	%fd5538, %fd5;
	@%p509 bra 	$L__BB1_474;
	setp.gt.u32 	%p510, %r10, 1073127582;
	selp.f64 	%fd2273, %fd7, %fd6, %p510;
	selp.u32 	%r1678, 1, 0, %p510;
	add.s32 	%r1679, %r9, %r1678;
	add.f64 	%fd2274, %fd2273, 0dBFF0000000000000;
	add.f64 	%fd2275, %fd2273, 0d3FF0000000000000;
	rcp.approx.ftz.f64 	%fd2276, %fd2275;
	neg.f64 	%fd2277, %fd2275;
	fma.rn.f64 	%fd2278, %fd2277, %fd2276, 0d3FF0000000000000;
	fma.rn.f64 	%fd2279, %fd2278, %fd2278, %fd2278;
	fma.rn.f64 	%fd2280, %fd2279, %fd2276, %fd2276;
	mul.f64 	%fd2281, %fd2274, %fd2280;
	fma.rn.f64 	%fd2282, %fd2274, %fd2280, %fd2281;
	mul.f64 	%fd2283, %fd2282, %fd2282;
	fma.rn.f64 	%fd2284, %fd2283, 0d3EB1380B3AE80F1E, 0d3ED0EE258B7A8B04;
	fma.rn.f64 	%fd2285, %fd2284, %fd2283, 0d3EF3B2669F02676F;
	fma.rn.f64 	%fd2286, %fd2285, %fd2283, 0d3F1745CBA9AB0956;
	fma.rn.f64 	%fd2287, %fd2286, %fd2283, 0d3F3C71C72D1B5154;
	fma.rn.f64 	%fd2288, %fd2287, %fd2283, 0d3F624924923BE72D;
	fma.rn.f64 	%fd2289, %fd2288, %fd2283, 0d3F8999999999A3C4;
	fma.rn.f64 	%fd2290, %fd2289, %fd2283, 0d3FB5555555555554;
	sub.f64 	%fd2291, %fd2274, %fd2282;
	add.f64 	%fd2292, %fd2291, %fd2291;
	neg.f64 	%fd2293, %fd2282;
	fma.rn.f64 	%fd2294, %fd2293, %fd2274, %fd2292;
	mul.f64 	%fd2295, %fd2280, %fd2294;
	mul.f64 	%fd2296, %fd2283, %fd2290;
	fma.rn.f64 	%fd2297, %fd2296, %fd2282, %fd2295;
	xor.b32  	%r1680, %r1679, -2147483648;
	mov.b32 	%r1681, 1127219200;
	mov.b64 	%fd2298, {%r1680, %r1681};
	sub.f64 	%fd2299, %fd2298, %fd1;
	fma.rn.f64 	%fd2300, %fd2299, 0d3FE62E42FEFA39EF, %fd2282;
	fma.rn.f64 	%fd2301, %fd2299, 0dBFE62E42FEFA39EF, %fd2300;
	sub.f64 	%fd2302, %fd2301, %fd2282;
	sub.f64 	%fd2303, %fd2297, %fd2302;
	fma.rn.f64 	%fd2304, %fd2299, 0d3C7ABC9E3B39803F, %fd2303;
	add.f64 	%fd5538, %fd2300, %fd2304;
$L__BB1_474:
	mul.f64 	%fd269, %fd5538, 0d3FFFCB923A29C77A;
	ld.global.u32 	%r195, [%rd11+4];
	setp.eq.s32 	%p511, %r182, 0;
	@%p511 bra 	$L__BB1_481;
	setp.lt.s32 	%p512, %r184, 1;
	@%p512 bra 	$L__BB1_616;
	and.b32  	%r196, %r184, 3;
	setp.lt.u32 	%p513, %r184, 4;
	mov.b32 	%r5134, 1;
	@%p513 bra 	$L__BB1_557;
	and.b32  	%r197, %r184, 2147483644;
	mov.b32 	%r5134, 1;
$L__BB1_478:
	mov.u32 	%r203, %r5134;
	sub.s32 	%r1684, %r183, %r203;
	add.s32 	%r1685, %r1684, %r184;
	cvt.s64.s32 	%rd703, %r1685;
	add.s64 	%rd80, %rd4, %rd703;
	ld.global.u8 	%rs406, [%rd80];
	mov.b16 	%rs1316, 0;
	setp.gt.s16 	%p514, %rs406, 70;
	@%p514 bra 	$L__BB1_525;
	setp.eq.s16 	%p517, %rs406, 65;
	@%p517 bra 	$L__BB1_480;
	bra.uni 	$L__BB1_523;
$L__BB1_480:
	mov.b16 	%rs1316, 3;
	bra.uni 	$L__BB1_529;
$L__BB1_481:
	setp.lt.s32 	%p553, %r184, 1;
	@%p553 bra 	$L__BB1_616;
	add.s32 	%r198, %r183, -1;
	and.b32  	%r199, %r184, 3;
	setp.lt.u32 	%p554, %r184, 4;
	mov.b32 	%r5133, 1;
	@%p554 bra 	$L__BB1_520;
	and.b32  	%r200, %r184, 2147483644;
	mov.b32 	%r5133, 1;
$L__BB1_484:
	mov.u32 	%r201, %r5133;
	add.s32 	%r1691, %r201, %r198;
	cvt.s64.s32 	%rd707, %r1691;
	add.s64 	%rd78, %rd4, %rd707;
	ld.global.u8 	%rs448, [%rd78];
	mov.b16 	%rs1312, 0;
	setp.gt.s16 	%p555, %rs448, 70;
	@%p555 bra 	$L__BB1_488;
	setp.eq.s16 	%p558, %rs448, 65;
	@%p558 bra 	$L__BB1_492;
	setp.eq.s16 	%p559, %rs448, 67;
	@%p559 bra 	$L__BB1_487;
	bra.uni 	$L__BB1_491;
$L__BB1_487:
	mov.b16 	%rs1312, 1;
	bra.uni 	$L__BB1_492;
$L__BB1_488:
	setp.eq.s16 	%p556, %rs448, 71;
	@%p556 bra 	$L__BB1_3113;
	setp.eq.s16 	%p557, %rs448, 84;
	@%p557 bra 	$L__BB1_490;
	bra.uni 	$L__BB1_491;
$L__BB1_490:
	mov.b16 	%rs1312, 3;
	bra.uni 	$L__BB1_492;
$L__BB1_491:
	mov.b16 	%rs1312, 4;
$L__BB1_492:
	cvt.u64.u32 	%rd708, %r201;
	add.s64 	%rd79, %rd7, %rd708;
	st.local.u8 	[%rd79], %rs1312;
	ld.global.u8 	%rs454, [%rd78+1];
	mov.b16 	%rs1313, 0;
	setp.gt.s16 	%p560, %rs454, 70;
	@%p560 bra 	$L__BB1_496;
	setp.eq.s16 	%p563, %rs454, 65;
	@%p563 bra 	$L__BB1_501;
	setp.eq.s16 	%p564, %rs454, 67;
	@%p564 bra 	$L__BB1_495;
	bra.uni 	$L__BB1_500;
$L__BB1_495:
	mov.b16 	%rs1313, 1;
	bra.uni 	$L__BB1_501;
$L__BB1_496:
	setp.eq.s16 	%p561, %rs454, 71;
	@%p561 bra 	$L__BB1_499;
	setp.ne.s16 	%p562, %rs454, 84;
	@%p562 bra 	$L__BB1_500;
	mov.b16 	%rs1313, 3;
	bra.uni 	$L__BB1_501;
$L__BB1_499:
	mov.b16 	%rs1313, 2;
	bra.uni 	$L__BB1_501;
$L__BB1_500:
	mov.b16 	%rs1313, 4;
$L__BB1_501:
	st.local.u8 	[%rd79+1], %rs1313;
	ld.global.u8 	%rs460, [%rd78+2];
	mov.b16 	%rs1314, 0;
	setp.gt.s16 	%p565, %rs460, 70;
	@%p565 bra 	$L__BB1_505;
	setp.eq.s16 	%p568, %rs460, 65;
	@%p568 bra 	$L__BB1_510;
	setp.eq.s16 	%p569, %rs460, 67;
	@%p569 bra 	$L__BB1_504;
	bra.uni 	$L__BB1_509;
$L__BB1_504:
	mov.b16 	%rs1314, 1;
	bra.uni 	$L__BB1_510;
$L__BB1_505:
	setp.eq.s16 	%p566, %rs460, 71;
	@%p566 bra 	$L__BB1_508;
	setp.ne.s16 	%p567, %rs460, 84;
	@%p567 bra 	$L__BB1_509;
	mov.b16 	%rs1314, 3;
	bra.uni 	$L__BB1_510;
$L__BB1_508:
	mov.b16 	%rs1314, 2;
	bra.uni 	$L__BB1_510;
$L__BB1_509:
	mov.b16 	%rs1314, 4;
$L__BB1_510:
	st.local.u8 	[%rd79+2], %rs1314;
	ld.global.u8 	%rs466, [%rd78+3];
	mov.b16 	%rs1315, 0;
	setp.gt.s16 	%p570, %rs466, 70;
	@%p570 bra 	$L__BB1_514;
	setp.eq.s16 	%p573, %rs466, 65;
	@%p573 bra 	$L__BB1_519;
	setp.eq.s16 	%p574, %rs466, 67;
	@%p574 bra 	$L__BB1_513;
	bra.uni 	$L__BB1_518;
$L__BB1_513:
	mov.b16 	%rs1315, 1;
	bra.uni 	$L__BB1_519;
$L__BB1_514:
	setp.eq.s16 	%p571, %rs466, 71;
	@%p571 bra 	$L__BB1_517;
	setp.ne.s16 	%p572, %rs466, 84;
	@%p572 bra 	$L__BB1_518;
	mov.b16 	%rs1315, 3;
	bra.uni 	$L__BB1_519;
$L__BB1_517:
	mov.b16 	%rs1315, 2;
	bra.uni 	$L__BB1_519;
$L__BB1_518:
	mov.b16 	%rs1315, 4;
$L__BB1_519:
	st.local.u8 	[%rd79+3], %rs1315;
	add.s32 	%r5133, %r201, 4;
	add.s32 	%r1692, %r201, 3;
	setp.eq.s32 	%p575, %r1692, %r200;
	@%p575 bra 	$L__BB1_520;
	bra.uni 	$L__BB1_484;
$L__BB1_520:
	setp.eq.s32 	%p576, %r199, 0;
	@%p576 bra 	$L__BB1_616;
	add.s32 	%r1693, %r5133, %r198;
	cvt.s64.s32 	%rd709, %r1693;
	add.s64 	%rd82, %rd4, %rd709;
	ld.global.u8 	%rs472, [%rd82];
	mov.b16 	%rs1320, 0;
	setp.gt.s16 	%p577, %rs472, 70;
	@%p577 bra 	$L__BB1_563;
	setp.eq.s16 	%p580, %rs472, 65;
	@%p580 bra 	$L__BB1_568;
	bra.uni 	$L__BB1_561;
$L__BB1_523:
	setp.eq.s16 	%p518, %rs406, 67;
	@%p518 bra 	$L__BB1_524;
	bra.uni 	$L__BB1_528;
$L__BB1_524:
	mov.b16 	%rs1316, 2;
	bra.uni 	$L__BB1_529;
$L__BB1_525:
	setp.eq.s16 	%p515, %rs406, 84;
	@%p515 bra 	$L__BB1_529;
	setp.ne.s16 	%p516, %rs406, 71;
	@%p516 bra 	$L__BB1_528;
	mov.b16 	%rs1316, 1;
	bra.uni 	$L__BB1_529;
$L__BB1_528:
	mov.b16 	%rs1316, 4;
$L__BB1_529:
	cvt.u64.u32 	%rd704, %r203;
	add.s64 	%rd81, %rd7, %rd704;
	st.local.u8 	[%rd81], %rs1316;
	ld.global.u8 	%rs412, [%rd80+-1];
	mov.b16 	%rs1317, 0;
	setp.gt.s16 	%p519, %rs412, 70;
	@%p519 bra 	$L__BB1_533;
	setp.eq.s16 	%p522, %rs412, 65;
	@%p522 bra 	$L__BB1_536;
	setp.eq.s16 	%p523, %rs412, 67;
	@%p523 bra 	$L__BB1_532;
	bra.uni 	$L__BB1_537;
$L__BB1_532:
	mov.b16 	%rs1317, 2;
	bra.uni 	$L__BB1_538;
$L__BB1_533:
	setp.eq.s16 	%p520, %rs412, 84;
	@%p520 bra 	$L__BB1_538;
	setp.ne.s16 	%p521, %rs412, 71;
	@%p521 bra 	$L__BB1_537;
	mov.b16 	%rs1317, 1;
	bra.uni 	$L__BB1_538;
$L__BB1_536:
	mov.b16 	%rs1317, 3;
	bra.uni 	$L__BB1_538;
$L__BB1_537:
	mov.b16 	%rs1317, 4;
$L__BB1_538:
	st.local.u8 	[%rd81+1], %rs1317;
	ld.global.u8 	%rs418, [%rd80+-2];
	mov.b16 	%rs1318, 0;
	setp.gt.s16 	%p524, %rs418, 70;
	@%p524 bra 	$L__BB1_542;
	setp.eq.s16 	%p527, %rs418, 65;
	@%p527 bra 	$L__BB1_545;
	setp.eq.s16 	%p528, %rs418, 67;
	@%p528 bra 	$L__BB1_541;
	bra.uni 	$L__BB1_546;
$L__BB1_541:
	mov.b16 	%rs1318, 2;
	bra.uni 	$L__BB1_547;
$L__BB1_542:
	setp.eq.s16 	%p525, %rs418, 84;
	@%p525 bra 	$L__BB1_547;
	setp.ne.s16 	%p526, %rs418, 71;
	@%p526 bra 	$L__BB1_546;
	mov.b16 	%rs1318, 1;
	bra.uni 	$L__BB1_547;
$L__BB1_545:
	mov.b16 	%rs1318, 3;
	bra.uni 	$L__BB1_547;
$L__BB1_546:
	mov.b16 	%rs1318, 4;
$L__BB1_547:
	st.local.u8 	[%rd81+2], %rs1318;
	ld.global.u8 	%rs424, [%rd80+-3];
	mov.b16 	%rs1319, 0;
	setp.gt.s16 	%p529, %rs424, 70;
	@%p529 bra 	$L__BB1_551;
	setp.eq.s16 	%p532, %rs424, 65;
	@%p532 bra 	$L__BB1_554;
	setp.eq.s16 	%p533, %rs424, 67;
	@%p533 bra 	$L__BB1_550;
	bra.uni 	$L__BB1_555;
$L__BB1_550:
	mov.b16 	%rs1319, 2;
	bra.uni 	$L__BB1_556;
$L__BB1_551:
	setp.eq.s16 	%p530, %rs424, 84;
	@%p530 bra 	$L__BB1_556;
	setp.ne.s16 	%p531, %rs424, 71;
	@%p531 bra 	$L__BB1_555;
	mov.b16 	%rs1319, 1;
	bra.uni 	$L__BB1_556;
$L__BB1_554:
	mov.b16 	%rs1319, 3;
	bra.uni 	$L__BB1_556;
$L__BB1_555:
	mov.b16 	%rs1319, 4;
$L__BB1_556:
	st.local.u8 	[%rd81+3], %rs1319;
	add.s32 	%r5134, %r203, 4;
	add.s32 	%r1686, %r203, 3;
	setp.eq.s32 	%p534, %r1686, %r197;
	@%p534 bra 	$L__BB1_557;
	bra.uni 	$L__BB1_478;
$L__BB1_557:
	setp.eq.s32 	%p535, %r196, 0;
	@%p535 bra 	$L__BB1_616;
	sub.s32 	%r1687, %r183, %r5134;
	add.s32 	%r1688, %r1687, %r184;
	cvt.s64.s32 	%rd705, %r1688;
	add.s64 	%rd84, %rd4, %rd705;
	ld.global.u8 	%rs430, [%rd84];
	mov.b16 	%rs1323, 0;
	setp.gt.s16 	%p536, %rs430, 70;
	@%p536 bra 	$L__BB1_591;
	setp.eq.s16 	%p539, %rs430, 65;
	@%p539 bra 	$L__BB1_560;
	bra.uni 	$L__BB1_589;
$L__BB1_560:
	mov.b16 	%rs1323, 3;
	bra.uni 	$L__BB1_595;
$L__BB1_561:
	setp.eq.s16 	%p581, %rs472, 67;
	@%p581 bra 	$L__BB1_562;
	bra.uni 	$L__BB1_567;
$L__BB1_562:
	mov.b16 	%rs1320, 1;
	bra.uni 	$L__BB1_568;
$L__BB1_563:
	setp.eq.s16 	%p578, %rs472, 71;
	@%p578 bra 	$L__BB1_566;
	setp.ne.s16 	%p579, %rs472, 84;
	@%p579 bra 	$L__BB1_567;
	mov.b16 	%rs1320, 3;
	bra.uni 	$L__BB1_568;
$L__BB1_566:
	mov.b16 	%rs1320, 2;
	bra.uni 	$L__BB1_568;
$L__BB1_567:
	mov.b16 	%rs1320, 4;
$L__BB1_568:
	cvt.u64.u32 	%rd710, %r5133;
	add.s64 	%rd83, %rd7, %rd710;
	st.local.u8 	[%rd83], %rs1320;
	setp.eq.s32 	%p582, %r199, 1;
	@%p582 bra 	$L__BB1_616;
	ld.global.u8 	%rs478, [%rd82+1];
	mov.b16 	%rs1321, 0;
	setp.gt.s16 	%p583, %rs478, 70;
	@%p583 bra 	$L__BB1_573;
	setp.eq.s16 	%p586, %rs478, 65;
	@%p586 bra 	$L__BB1_578;
	setp.eq.s16 	%p587, %rs478, 67;
	@%p587 bra 	$L__BB1_572;
	bra.uni 	$L__BB1_577;
$L__BB1_572:
	mov.b16 	%rs1321, 1;
	bra.uni 	$L__BB1_578;
$L__BB1_573:
	setp.eq.s16 	%p584, %rs478, 71;
	@%p584 bra 	$L__BB1_576;
	setp.ne.s16 	%p585, %rs478, 84;
	@%p585 bra 	$L__BB1_577;
	mov.b16 	%rs1321, 3;
	bra.uni 	$L__BB1_578;
$L__BB1_576:
	mov.b16 	%rs1321, 2;
	bra.uni 	$L__BB1_578;
$L__BB1_577:
	mov.b16 	%rs1321, 4;
$L__BB1_578:
	st.local.u8 	[%rd83+1], %rs1321;
	setp.eq.s32 	%p588, %r199, 2;
	@%p588 bra 	$L__BB1_616;
	ld.global.u8 	%rs484, [%rd82+2];
	mov.b16 	%rs1322, 0;
	setp.gt.s16 	%p589, %rs484, 70;
	@%p589 bra 	$L__BB1_583;
	setp.eq.s16 	%p592, %rs484, 65;
	@%p592 bra 	$L__BB1_588;
	setp.eq.s16 	%p593, %rs484, 67;
	@%p593 bra 	$L__BB1_582;
	bra.uni 	$L__BB1_587;
$L__BB1_582:
	mov.b16 	%rs1322, 1;
	bra.uni 	$L__BB1_588;
$L__BB1_583:
	setp.eq.s16 	%p590, %rs484, 71;
	@%p590 bra 	$L__BB1_586;
	setp.ne.s16 	%p591, %rs484, 84;
	@%p591 bra 	$L__BB1_587;
	mov.b16 	%rs1322, 3;
	bra.uni 	$L__BB1_588;
$L__BB1_586:
	mov.b16 	%rs1322, 2;
	bra.uni 	$L__BB1_588;
$L__BB1_587:
	mov.b16 	%rs1322, 4;
$L__BB1_588:
	st.local.u8 	[%rd83+2], %rs1322;
	bra.uni 	$L__BB1_616;
$L__BB1_589:
	setp.eq.s16 	%p540, %rs430, 67;
	@%p540 bra 	$L__BB1_590;
	bra.uni 	$L__BB1_594;
$L__BB1_590:
	mov.b16 	%rs1323, 2;
	bra.uni 	$L__BB1_595;
$L__BB1_591:
	setp.eq.s16 	%p537, %rs430, 84;
	@%p537 bra 	$L__BB1_595;
	setp.ne.s16 	%p538, %rs430, 71;
	@%p538 bra 	$L__BB1_594;
	mov.b16 	%rs1323, 1;
	bra.uni 	$L__BB1_595;
$L__BB1_594:
	mov.b16 	%rs1323, 4;
$L__BB1_595:
	cvt.u64.u32 	%rd706, %r5134;
	add.s64 	%rd85, %rd7, %rd706;
	st.local.u8 	[%rd85], %rs1323;
	setp.eq.s32 	%p541, %r196, 1;
	@%p541 bra 	$L__BB1_616;
	ld.global.u8 	%rs436, [%rd84+-1];
	mov.b16 	%rs1324, 0;
	setp.gt.s16 	%p542, %rs436, 70;
	@%p542 bra 	$L__BB1_600;
	setp.eq.s16 	%p545, %rs436, 65;
	@%p545 bra 	$L__BB1_603;
	setp.eq.s16 	%p546, %rs436, 67;
	@%p546 bra 	$L__BB1_599;
	bra.uni 	$L__BB1_604;
$L__BB1_599:
	mov.b16 	%rs1324, 2;
	bra.uni 	$L__BB1_605;
$L__BB1_600:
	setp.eq.s16 	%p543, %rs436, 84;
	@%p543 bra 	$L__BB1_605;
	setp.ne.s16 	%p544, %rs436, 71;
	@%p544 bra 	$L__BB1_604;
	mov.b16 	%rs1324, 1;
	bra.uni 	$L__BB1_605;
$L__BB1_603:
	mov.b16 	%rs1324, 3;
	bra.uni 	$L__BB1_605;
$L__BB1_604:
	mov.b16 	%rs1324, 4;
$L__BB1_605:
	st.local.u8 	[%rd85+1], %rs1324;
	setp.eq.s32 	%p547, %r196, 2;
	@%p547 bra 	$L__BB1_616;
	ld.global.u8 	%rs442, [%rd84+-2];
	mov.b16 	%rs1325, 0;
	setp.gt.s16 	%p548, %rs442, 70;
	@%p548 bra 	$L__BB1_610;
	setp.eq.s16 	%p551, %rs442, 65;
	@%p551 bra 	$L__BB1_613;
	setp.eq.s16 	%p552, %rs442, 67;
	@%p552 bra 	$L__BB1_609;
	bra.uni 	$L__BB1_614;
$L__BB1_609:
	mov.b16 	%rs1325, 2;
	bra.uni 	$L__BB1_615;
$L__BB1_610:
	setp.eq.s16 	%p549, %rs442, 84;
	@%p549 bra 	$L__BB1_615;
	setp.ne.s16 	%p550, %rs442, 71;
	@%p550 bra 	$L__BB1_614;
	mov.b16 	%rs1325, 1;
	bra.uni 	$L__BB1_615;
$L__BB1_613:
	mov.b16 	%rs1325, 3;
	bra.uni 	$L__BB1_615;
$L__BB1_614:
	mov.b16 	%rs1325, 4;
$L__BB1_615:
	st.local.u8 	[%rd85+2], %rs1325;
$L__BB1_616:
	setp.lt.s32 	%p594, %r195, 1;
	@%p594 bra 	$L__BB1_687;
	ld.global.u32 	%r1695, [%rd11];
	add.s32 	%r207, %r1695, -1;
	and.b32  	%r208, %r195, 3;
	setp.lt.u32 	%p595, %r195, 4;
	mov.b32 	%r5136, 1;
	@%p595 bra 	$L__BB1_656;
	and.b32  	%r209, %r195, 2147483644;
	mov.b32 	%r5136, 1;
$L__BB1_619:
	mov.u32 	%r210, %r5136;
	add.s32 	%r1697, %r210, %r207;
	cvt.s64.s32 	%rd711, %r1697;
	add.s64 	%rd86, %rd4, %rd711;
	ld.global.u8 	%rs490, [%rd86];
	mov.b16 	%rs1326, 0;
	setp.gt.s16 	%p596, %rs490, 70;
	@%p596 bra 	$L__BB1_623;
	setp.eq.s16 	%p599, %rs490, 65;
	@%p599 bra 	$L__BB1_626;
	setp.eq.s16 	%p600, %rs490, 67;
	@%p600 bra 	$L__BB1_622;
	bra.uni 	$L__BB1_627;
$L__BB1_622:
	mov.b16 	%rs1326, 2;
	bra.uni 	$L__BB1_628;
$L__BB1_623:
	setp.eq.s16 	%p597, %rs490, 84;
	@%p597 bra 	$L__BB1_628;
	setp.ne.s16 	%p598, %rs490, 71;
	@%p598 bra 	$L__BB1_627;
	mov.b16 	%rs1326, 1;
	bra.uni 	$L__BB1_628;
$L__BB1_626:
	mov.b16 	%rs1326, 3;
	bra.uni 	$L__BB1_628;
$L__BB1_627:
	mov.b16 	%rs1326, 4;
$L__BB1_628:
	cvt.u64.u32 	%rd712, %r210;
	add.s64 	%rd87, %rd8, %rd712;
	st.local.u8 	[%rd87], %rs1326;
	ld.global.u8 	%rs496, [%rd86+1];
	mov.b16 	%rs1327, 0;
	setp.gt.s16 	%p601, %rs496, 70;
	@%p601 bra 	$L__BB1_632;
	setp.eq.s16 	%p604, %rs496, 65;
	@%p604 bra 	$L__BB1_635;
	setp.eq.s16 	%p605, %rs496, 67;
	@%p605 bra 	$L__BB1_631;
	bra.uni 	$L__BB1_636;
$L__BB1_631:
	mov.b16 	%rs1327, 2;
	bra.uni 	$L__BB1_637;
$L__BB1_632:
	setp.eq.s16 	%p602, %rs496, 84;
	@%p602 bra 	$L__BB1_637;
	setp.ne.s16 	%p603, %rs496, 71;
	@%p603 bra 	$L__BB1_636;
	mov.b16 	%rs1327, 1;
	bra.uni 	$L__BB1_637;
$L__BB1_635:
	mov.b16 	%rs1327, 3;
	bra.uni 	$L__BB1_637;
$L__BB1_636:
	mov.b16 	%rs1327, 4;
$L__BB1_637:
	st.local.u8 	[%rd87+1], %rs1327;
	ld.global.u8 	%rs502, [%rd86+2];
	mov.b16 	%rs1328, 0;
	setp.gt.s16 	%p606, %rs502, 70;
	@%p606 bra 	$L__BB1_641;
	setp.eq.s16 	%p609, %rs502, 65;
	@%p609 bra 	$L__BB1_644;
	setp.eq.s16 	%p610, %rs502, 67;
	@%p610 bra 	$L__BB1_640;
	bra.uni 	$L__BB1_645;
$L__BB1_640:
	mov.b16 	%rs1328, 2;
	bra.uni 	$L__BB1_646;
$L__BB1_641:
	setp.eq.s16 	%p607, %rs502, 84;
	@%p607 bra 	$L__BB1_646;
	setp.ne.s16 	%p608, %rs502, 71;
	@%p608 bra 	$L__BB1_645;
	mov.b16 	%rs1328, 1;
	bra.uni 	$L__BB1_646;
$L__BB1_644:
	mov.b16 	%rs1328, 3;
	bra.uni 	$L__BB1_646;
$L__BB1_645:
	mov.b16 	%rs1328, 4;
$L__BB1_646:
	st.local.u8 	[%rd87+2], %rs1328;
	ld.global.u8 	%rs508, [%rd86+3];
	mov.b16 	%rs1329, 0;
	setp.gt.s16 	%p611, %rs508, 70;
	@%p611 bra 	$L__BB1_650;
	setp.eq.s16 	%p614, %rs508, 65;
	@%p614 bra 	$L__BB1_653;
	setp.eq.s16 	%p615, %rs508, 67;
	@%p615 bra 	$L__BB1_649;
	bra.uni 	$L__BB1_654;
$L__BB1_649:
	mov.b16 	%rs1329, 2;
	bra.uni 	$L__BB1_655;
$L__BB1_650:
	setp.eq.s16 	%p612, %rs508, 84;
	@%p612 bra 	$L__BB1_655;
	setp.ne.s16 	%p613, %rs508, 71;
	@%p613 bra 	$L__BB1_654;
	mov.b16 	%rs1329, 1;
	bra.uni 	$L__BB1_655;
$L__BB1_653:
	mov.b16 	%rs1329, 3;
	bra.uni 	$L__BB1_655;
$L__BB1_654:
	mov.b16 	%rs1329, 4;
$L__BB1_655:
	st.local.u8 	[%rd87+3], %rs1329;
	add.s32 	%r5136, %r210, 4;
	add.s32 	%r1698, %r210, 3;
	setp.ne.s32 	%p616, %r1698, %r209;
	@%p616 bra 	$L__BB1_619;
$L__BB1_656:
	setp.eq.s32 	%p617, %r208, 0;
	@%p617 bra 	$L__BB1_687;
	add.s32 	%r1699, %r5136, %r207;
	cvt.s64.s32 	%rd713, %r1699;
	add.s64 	%rd88, %rd4, %rd713;
	ld.global.u8 	%rs514, [%rd88];
	mov.b16 	%rs1330, 0;
	setp.gt.s16 	%p618, %rs514, 70;
	@%p618 bra 	$L__BB1_661;
	setp.eq.s16 	%p621, %rs514, 65;
	@%p621 bra 	$L__BB1_664;
	setp.eq.s16 	%p622, %rs514, 67;
	@%p622 bra 	$L__BB1_660;
	bra.uni 	$L__BB1_665;
$L__BB1_660:
	mov.b16 	%rs1330, 2;
	bra.uni 	$L__BB1_666;
$L__BB1_661:
	setp.eq.s16 	%p619, %rs514, 84;
	@%p619 bra 	$L__BB1_666;
	setp.ne.s16 	%p620, %rs514, 71;
	@%p620 bra 	$L__BB1_665;
	mov.b16 	%rs1330, 1;
	bra.uni 	$L__BB1_666;
$L__BB1_664:
	mov.b16 	%rs1330, 3;
	bra.uni 	$L__BB1_666;
$L__BB1_665:
	mov.b16 	%rs1330, 4;
$L__BB1_666:
	cvt.u64.u32 	%rd714, %r5136;
	add.s64 	%rd89, %rd8, %rd714;
	st.local.u8 	[%rd89], %rs1330;
	setp.eq.s32 	%p623, %r208, 1;
	@%p623 bra 	$L__BB1_687;
	ld.global.u8 	%rs520, [%rd88+1];
	mov.b16 	%rs1331, 0;
	setp.gt.s16 	%p624, %rs520, 70;
	@%p624 bra 	$L__BB1_671;
	setp.eq.s16 	%p627, %rs520, 65;
	@%p627 bra 	$L__BB1_674;
	setp.eq.s16 	%p628, %rs520, 67;
	@%p628 bra 	$L__BB1_670;
	bra.uni 	$L__BB1_675;
$L__BB1_670:
	mov.b16 	%rs1331, 2;
	bra.uni 	$L__BB1_676;
$L__BB1_671:
	setp.eq.s16 	%p625, %rs520, 84;
	@%p625 bra 	$L__BB1_676;
	setp.ne.s16 	%p626, %rs520, 71;
	@%p626 bra 	$L__BB1_675;
	mov.b16 	%rs1331, 1;
	bra.uni 	$L__BB1_676;
$L__BB1_674:
	mov.b16 	%rs1331, 3;
	bra.uni 	$L__BB1_676;
$L__BB1_675:
	mov.b16 	%rs1331, 4;
$L__BB1_676:
	st.local.u8 	[%rd89+1], %rs1331;
	setp.eq.s32 	%p629, %r208, 2;
	@%p629 bra 	$L__BB1_687;
	ld.global.u8 	%rs526, [%rd88+2];
	mov.b16 	%rs1332, 0;
	setp.gt.s16 	%p630, %rs526, 70;
	@%p630 bra 	$L__BB1_681;
	setp.eq.s16 	%p633, %rs526, 65;
	@%p633 bra 	$L__BB1_684;
	setp.eq.s16 	%p634, %rs526, 67;
	@%p634 bra 	$L__BB1_680;
	bra.uni 	$L__BB1_685;
$L__BB1_680:
	mov.b16 	%rs1332, 2;
	bra.uni 	$L__BB1_686;
$L__BB1_681:
	setp.eq.s16 	%p631, %rs526, 84;
	@%p631 bra 	$L__BB1_686;
	setp.ne.s16 	%p632, %rs526, 71;
	@%p632 bra 	$L__BB1_685;
	mov.b16 	%rs1332, 1;
	bra.uni 	$L__BB1_686;
$L__BB1_684:
	mov.b16 	%rs1332, 3;
	bra.uni 	$L__BB1_686;
$L__BB1_685:
	mov.b16 	%rs1332, 4;
$L__BB1_686:
	st.local.u8 	[%rd89+2], %rs1332;
$L__BB1_687:
	cvt.s64.s32 	%rd715, %r195;
	add.s64 	%rd716, %rd8, %rd715;
	mov.b16 	%rs531, 4;
	st.local.u8 	[%rd716+1], %rs531;
	st.local.u8 	[%rd8], %rs531;
	cvt.s64.s32 	%rd717, %r184;
	add.s64 	%rd718, %rd7, %rd717;
	st.local.u8 	[%rd718+1], %rs531;
	st.local.u8 	[%rd7], %rs531;
	setp.lt.s32 	%p635, %r184, 1;
	@%p635 bra 	$L__BB1_724;
	and.b32  	%r213, %r195, 3;
	and.b32  	%r214, %r195, 2147483644;
	mov.b32 	%r5137, 1;
$L__BB1_689:
	mov.u32 	%r215, %r5137;
	@%p594 bra 	$L__BB1_717;
	setp.lt.u32 	%p637, %r195, 4;
	cvt.u64.u32 	%rd719, %r215;
	add.s64 	%rd720, %rd7, %rd719;
	ld.local.s8 	%r216, [%rd720];
	add.s32 	%r1702, %r215, -1;
	mad.lo.s32 	%r217, %r1702, %r195, %r1;
	mov.b32 	%r5139, 1;
	@%p637 bra 	$L__BB1_705;
	mov.b32 	%r5138, 1;
$L__BB1_692:
	cvt.u64.u32 	%rd721, %r5138;
	add.s64 	%rd90, %rd8, %rd721;
	ld.local.s8 	%r1704, [%rd90];
	add.s32 	%r1705, %r1704, %r216;
	setp.eq.s32 	%p638, %r1705, 3;
	add.s32 	%r1706, %r217, %r5138;
	mul.wide.s32 	%rd722, %r1706, 8;
	add.s64 	%rd91, %rd3, %rd722;
	@%p638 bra 	$L__BB1_694;
	mov.b64 	%rd723, 9218868437227405312;
	st.global.u64 	[%rd91], %rd723;
	mov.b64 	%rd724, -4616189618054758400;
	st.global.u64 	[%rd91+5000], %rd724;
	bra.uni 	$L__BB1_695;
$L__BB1_694:
	mov.b64 	%rd725, 0;
	st.global.u64 	[%rd91], %rd725;
	mov.b64 	%rd726, -4564063970805153792;
	st.global.u64 	[%rd91+5000], %rd726;
$L__BB1_695:
	ld.local.s8 	%r1707, [%rd90+1];
	add.s32 	%r1708, %r1707, %r216;
	setp.eq.s32 	%p639, %r1708, 3;
	@%p639 bra 	$L__BB1_697;
	mov.b64 	%rd727, 9218868437227405312;
	st.global.u64 	[%rd91+8], %rd727;
	mov.b64 	%rd728, -4616189618054758400;
	st.global.u64 	[%rd91+5008], %rd728;
	bra.uni 	$L__BB1_698;
$L__BB1_697:
	mov.b64 	%rd729, 0;
	st.global.u64 	[%rd91+8], %rd729;
	mov.b64 	%rd730, -4564063970805153792;
	st.global.u64 	[%rd91+5008], %rd730;
$L__BB1_698:
	ld.local.s8 	%r1709, [%rd90+2];
	add.s32 	%r1710, %r1709, %r216;
	setp.eq.s32 	%p640, %r1710, 3;
	@%p640 bra 	$L__BB1_700;
	mov.b64 	%rd731, 9218868437227405312;
	st.global.u64 	[%rd91+16], %rd731;
	mov.b64 	%rd732, -4616189618054758400;
	st.global.u64 	[%rd91+5016], %rd732;
	bra.uni 	$L__BB1_701;
$L__BB1_700:
	mov.b64 	%rd733, 0;
	st.global.u64 	[%rd91+16], %rd733;
	mov.b64 	%rd734, -4564063970805153792;
	st.global.u64 	[%rd91+5016], %rd734;
$L__BB1_701:
	ld.local.s8 	%r1711, [%rd90+3];
	add.s32 	%r1712, %r1711, %r216;
	setp.eq.s32 	%p641, %r1712, 3;
	@%p641 bra 	$L__BB1_703;
	mov.b64 	%rd735, 9218868437227405312;
	st.global.u64 	[%rd91+24], %rd735;
	mov.b64 	%rd736, -4616189618054758400;
	st.global.u64 	[%rd91+5024], %rd736;
	bra.uni 	$L__BB1_704;
$L__BB1_703:
	mov.b64 	%rd737, 0;
	st.global.u64 	[%rd91+24], %rd737;
	mov.b64 	%rd738, -4564063970805153792;
	st.global.u64 	[%rd91+5024], %rd738;
$L__BB1_704:
	add.s32 	%r5139, %r5138, 4;
	add.s32 	%r1713, %r5138, 3;
	setp.ne.s32 	%p642, %r1713, %r214;
	mov.u32 	%r5138, %r5139;
	@%p642 bra 	$L__BB1_692;
$L__BB1_705:
	setp.eq.s32 	%p643, %r213, 0;
	@%p643 bra 	$L__BB1_717;
	cvt.u64.u32 	%rd739, %r5139;
	add.s64 	%rd92, %rd8, %rd739;
	ld.local.s8 	%r1714, [%rd92];
	add.s32 	%r1715, %r1714, %r216;
	setp.eq.s32 	%p644, %r1715, 3;
	add.s32 	%r1716, %r217, %r5139;
	mul.wide.s32 	%rd740, %r1716, 8;
	add.s64 	%rd93, %rd3, %rd740;
	@%p644 bra 	$L__BB1_708;
	mov.b64 	%rd741, 9218868437227405312;
	st.global.u64 	[%rd93], %rd741;
	mov.b64 	%rd742, -4616189618054758400;
	st.global.u64 	[%rd93+5000], %rd742;
	bra.uni 	$L__BB1_709;
$L__BB1_708:
	mov.b64 	%rd743, 0;
	st.global.u64 	[%rd93], %rd743;
	mov.b64 	%rd744, -4564063970805153792;
	st.global.u64 	[%rd93+5000], %rd744;
$L__BB1_709:
	setp.eq.s32 	%p645, %r213, 1;
	@%p645 bra 	$L__BB1_717;
	ld.local.s8 	%r1717, [%rd92+1];
	add.s32 	%r1718, %r1717, %r216;
	setp.eq.s32 	%p646, %r1718, 3;
	@%p646 bra 	$L__BB1_712;
	mov.b64 	%rd745, 9218868437227405312;
	st.global.u64 	[%rd93+8], %rd745;
	mov.b64 	%rd746, -4616189618054758400;
	st.global.u64 	[%rd93+5008], %rd746;
	bra.uni 	$L__BB1_713;
$L__BB1_712:
	mov.b64 	%rd747, 0;
	st.global.u64 	[%rd93+8], %rd747;
	mov.b64 	%rd748, -4564063970805153792;
	st.global.u64 	[%rd93+5008], %rd748;
$L__BB1_713:
	setp.eq.s32 	%p647, %r213, 2;
	@%p647 bra 	$L__BB1_717;
	ld.local.s8 	%r1719, [%rd92+2];
	add.s32 	%r1720, %r1719, %r216;
	setp.eq.s32 	%p648, %r1720, 3;
	@%p648 bra 	$L__BB1_716;
	mov.b64 	%rd749, 9218868437227405312;
	st.global.u64 	[%rd93+16], %rd749;
	mov.b64 	%rd750, -4616189618054758400;
	st.global.u64 	[%rd93+5016], %rd750;
	bra.uni 	$L__BB1_717;
$L__BB1_716:
	mov.b64 	%rd751, 0;
	st.global.u64 	[%rd93+16], %rd751;
	mov.b64 	%rd752, -4564063970805153792;
	st.global.u64 	[%rd93+5016], %rd752;
$L__BB1_717:
	add.s32 	%r5137, %r215, 1;
	setp.ne.s32 	%p649, %r215, %r184;
	@%p649 bra 	$L__BB1_689;
	mov.b32 	%r5140, 1;
$L__BB1_719:
	@%p594 bra 	$L__BB1_797;
	add.s32 	%r223, %r5140, -1;
	cvt.u64.u32 	%rd753, %r5140;
	add.s64 	%rd96, %rd7, %rd753;
	mov.b32 	%r5141, 1;
$L__BB1_721:
	mov.u32 	%r224, %r5141;
	mad.lo.s32 	%r1723, %r223, %r195, %r1;
	add.s32 	%r1724, %r1723, %r224;
	mul.wide.s32 	%rd754, %r1724, 8;
	add.s64 	%rd97, %rd3, %rd754;
	ld.global.f64 	%fd5542, [%rd97];
	abs.f64 	%fd2305, %fd5542;
	setp.geu.f64 	%p651, %fd2305, 0d41CDCD64FF800000;
	@%p651 bra 	$L__BB1_796;
	ld.local.u8 	%rs62, [%rd96];
	cvt.u32.u16 	%r1725, %rs62;
	cvt.s32.s8 	%r1726, %r1725;
	cvt.u64.u32 	%rd755, %r224;
	add.s64 	%rd98, %rd8, %rd755;
	ld.local.u8 	%rs63, [%rd98];
	cvt.u64.u16 	%rd756, %rs63;
	cvt.s64.s8 	%rd99, %rd756;
	cvt.u32.u16 	%r1727, %rs63;
	cvt.s32.s8 	%r1728, %r1727;
	add.s32 	%r1729, %r1728, %r1726;
	setp.eq.s32 	%p652, %r1729, 3;
	@%p652 bra 	$L__BB1_756;
	mov.b64 	%rd757, -4616189618054758400;
	st.global.u64 	[%rd97+5000], %rd757;
	mov.b64 	%rd758, 9218868437227405312;
	st.global.u64 	[%rd97], %rd758;
	mov.f64 	%fd5544, 0dBFF0000000000000;
	mov.f64 	%fd5542, 0d7FF0000000000000;
	mov.f64 	%fd5543, %fd5542;
	bra.uni 	$L__BB1_767;
$L__BB1_724:
	setp.lt.s32 	%p721, %r195, 1;
	mov.b32 	%r5147, 0;
	mov.f64 	%fd5604, 0dFFF0000000000000;
	@%p721 bra 	$L__BB1_740;
	cvt.s64.s32 	%rd817, %r184;
	add.s64 	%rd94, %rd7, %rd817;
	ld.local.u8 	%rs61, [%rd94];
	cvt.u64.u16 	%rd818, %rs61;
	cvt.s64.s8 	%rd95, %rd818;
	mov.f64 	%fd5604, 0dFFF0000000000000;
	mov.b32 	%r5147, 0;
	mov.b32 	%r5145, 1;
$L__BB1_726:
	mov.u32 	%r238, %r5145;
	cvt.u64.u32 	%rd819, %r238;
	add.s64 	%rd111, %rd8, %rd819;
	ld.local.u8 	%rs64, [%rd111];
	cvt.u32.u16 	%r1820, %rs64;
	cvt.s32.s8 	%r1821, %r1820;
	cvt.u32.u16 	%r1822, %rs61;
	cvt.s32.s8 	%r1823, %r1822;
	add.s32 	%r1824, %r1821, %r1823;
	setp.ne.s32 	%p722, %r1824, 3;
	mov.f64 	%fd5603, 0dBFF0000000000000;
	mov.f64 	%fd5602, 0d7FF0000000000000;
	@%p722 bra 	$L__BB1_739;
	cvt.u32.u16 	%r1825, %rs64;
	cvt.u64.u16 	%rd820, %rs64;
	cvt.s64.s8 	%rd821, %rd820;
	mad.lo.s64 	%rd822, %rd95, 5, %rd821;
	shl.b64 	%rd823, %rd822, 3;
	add.s64 	%rd824, %rd2, %rd823;
	ld.global.f64 	%fd5603, [%rd824+45440];
	ld.local.s8 	%r1826, [%rd111+1];
	cvt.u32.u16 	%r1827, %rs61;
	ld.local.s8 	%rs535, [%rd94+1];
	cvt.u32.u16 	%r1828, %rs535;
	prmt.b32 	%r1829, %r1827, %r1828, 0x3340U;
	prmt.b32 	%r1830, %r1825, 0, 0x3340U;
	prmt.b32 	%r1831, %r1829, %r1830, 0x5410U;
	mov.b32 	%r1832, 334205;
	dp4a.s32.u32 	%r1833, %r1831, %r1832, %r1826;
	mul.wide.s32 	%rd825, %r1833, 8;
	add.s64 	%rd826, %rd2, %rd825;
	ld.global.f64 	%fd2471, [%rd826+35440];
	add.f64 	%fd2472, %fd5603, %fd2471;
	ld.global.f64 	%fd5602, [%rd824+45640];
	ld.global.f64 	%fd2473, [%rd826+40440];
	add.f64 	%fd2474, %fd5602, %fd2473;
	abs.f64 	%fd2475, %fd2474;
	setp.gt.f64 	%p723, %fd2475, 0d41CDCD64FF800000;
	selp.f64 	%fd383, 0dBFF0000000000000, %fd2472, %p723;
	selp.f64 	%fd384, 0d7FF0000000000000, %fd2474, %p723;
	cvt.u16.u64 	%rs536, %rd95;
	mov.b32 	%r1834, {%rs536, %rs535};
	cvt.s32.s8 	%r1835, %r1825;
	mov.b32 	%r1836, 1305;
	dp2a.lo.s32.u32 	%r1837, %r1834, %r1836, %r1835;
	mul.wide.s32 	%rd827, %r1837, 8;
	add.s64 	%rd112, %rd2, %rd827;
	ld.global.f64 	%fd385, [%rd112+21000];
	abs.f64 	%fd386, %fd385;
	setp.geu.f64 	%p724, %fd386, 0d41CDCD64FF800000;
	cvt.s16.s8 	%rs537, %rs64;
	mov.b32 	%r1838, {%rs536, %rs537};
	dp2a.lo.s32.u32 	%r1839, %r1838, %r1836, %r1826;
	mul.wide.s32 	%rd828, %r1839, 8;
	add.s64 	%rd113, %rd2, %rd828;
	mov.f64 	%fd5593, %fd383;
	mov.f64 	%fd5594, %fd384;
	@%p724 bra 	$L__BB1_731;
	ld.global.f64 	%fd387, [%rd113+23000];
	abs.f64 	%fd2477, %fd387;
	setp.geu.f64 	%p725, %fd2477, 0d41CDCD64FF800000;
	mov.f64 	%fd5593, %fd383;
	mov.f64 	%fd5594, %fd384;
	@%p725 bra 	$L__BB1_731;
	ld.global.f64 	%fd2478, [%rd112+20000];
	add.f64 	%fd2479, %fd5603, %fd2478;
	ld.global.f64 	%fd2480, [%rd113+22000];
	add.f64 	%fd2481, %fd2479, %fd2480;
	add.f64 	%fd2482, %fd5602, %fd385;
	add.f64 	%fd2483, %fd2482, %fd387;
	abs.f64 	%fd2484, %fd2483;
	setp.gt.f64 	%p726, %fd2484, 0d41CDCD64FF800000;
	selp.f64 	%fd5593, 0dBFF0000000000000, %fd2481, %p726;
	selp.f64 	%fd5594, 0d7FF0000000000000, %fd2483, %p726;
	add.f64 	%fd2485, %fd5594, 0d4069000000000000;
	add.f64 	%fd2486, %fd5593, 0dC016CCCCCCCCCCCD;
	add.f64 	%fd2487, %fd269, %fd2486;
	div.rn.f64 	%fd5595, %fd2485, %fd2487;
	abs.f64 	%fd2488, %fd384;
	setp.geu.f64 	%p727, %fd2488, 0d41CDCD64FF800000;
	@%p727 bra 	$L__BB1_731;
	add.f64 	%fd2489, %fd384, 0d4069000000000000;
	add.f64 	%fd2490, %fd383, 0dC016CCCCCCCCCCCD;
	add.f64 	%fd2491, %fd269, %fd2490;
	div.rn.f64 	%fd2492, %fd2489, %fd2491;
	setp.lt.f64 	%p728, %fd2492, %fd5595;
	selp.f64 	%fd5593, %fd5593, %fd383, %p728;
	selp.f64 	%fd5594, %fd5594, %fd384, %p728;
	selp.f64 	%fd5595, %fd5595, %fd2492, %p728;
$L__BB1_731:
	mov.f64 	%fd5596, %fd5593;
	mov.f64 	%fd5597, %fd5594;
	@%p724 bra 	$L__BB1_734;
	ld.global.f64 	%fd2493, [%rd112+20000];
	add.f64 	%fd2494, %fd5603, %fd2493;
	add.f64 	%fd2495, %fd5602, %fd385;
	abs.f64 	%fd2496, %fd2495;
	setp.gt.f64 	%p730, %fd2496, 0d41CDCD64FF800000;
	selp.f64 	%fd5596, 0dBFF0000000000000, %fd2494, %p730;
	selp.f64 	%fd5597, 0d7FF0000000000000, %fd2495, %p730;
	add.f64 	%fd2497, %fd5597, 0d4069000000000000;
	add.f64 	%fd2498, %fd5596, 0dC016CCCCCCCCCCCD;
	add.f64 	%fd2499, %fd269, %fd2498;
	div.rn.f64 	%fd5595, %fd2497, %fd2499;
	abs.f64 	%fd2500, %fd5594;
	setp.geu.f64 	%p731, %fd2500, 0d41CDCD64FF800000;
	@%p731 bra 	$L__BB1_734;
	add.f64 	%fd2501, %fd5594, 0d4069000000000000;
	add.f64 	%fd2502, %fd5593, 0dC016CCCCCCCCCCCD;
	add.f64 	%fd2503, %fd269, %fd2502;
	div.rn.f64 	%fd2504, %fd2501, %fd2503;
	setp.lt.f64 	%p732, %fd2504, %fd5595;
	selp.f64 	%fd5596, %fd5596, %fd5593, %p732;
	selp.f64 	%fd5597, %fd5597, %fd5594, %p732;
	selp.f64 	%fd5595, %fd5595, %fd2504, %p732;
$L__BB1_734:
	ld.global.f64 	%fd406, [%rd113+23000];
	abs.f64 	%fd2505, %fd406;
	setp.geu.f64 	%p733, %fd2505, 0d41CDCD64FF800000;
	mov.f64 	%fd5599, %fd5596;
	mov.f64 	%fd5600, %fd5597;
	@%p733 bra 	$L__BB1_737;
	ld.global.f64 	%fd2506, [%rd113+22000];
	add.f64 	%fd2507, %fd5603, %fd2506;
	add.f64 	%fd2508, %fd5602, %fd406;
	abs.f64 	%fd2509, %fd2508;
	setp.gt.f64 	%p734, %fd2509, 0d41CDCD64FF800000;
	selp.f64 	%fd5599, 0dBFF0000000000000, %fd2507, %p734;
	selp.f64 	%fd5600, 0d7FF0000000000000, %fd2508, %p734;
	add.f64 	%fd2510, %fd5600, 0d4069000000000000;
	add.f64 	%fd2511, %fd5599, 0dC016CCCCCCCCCCCD;
	add.f64 	%fd2512, %fd269, %fd2511;
	div.rn.f64 	%fd5595, %fd2510, %fd2512;
	abs.f64 	%fd2513, %fd5597;
	setp.geu.f64 	%p735, %fd2513, 0d41CDCD64FF800000;
	@%p735 bra 	$L__BB1_737;
	add.f64 	%fd2514, %fd5597, 0d4069000000000000;
	add.f64 	%fd2515, %fd5596, 0dC016CCCCCCCCCCCD;
	add.f64 	%fd2516, %fd269, %fd2515;
	div.rn.f64 	%fd2517, %fd2514, %fd2516;
	setp.lt.f64 	%p736, %fd2517, %fd5595;
	selp.f64 	%fd5599, %fd5599, %fd5596, %p736;
	selp.f64 	%fd5600, %fd5600, %fd5597, %p736;
	selp.f64 	%fd5595, %fd5595, %fd2517, %p736;
$L__BB1_737:
	add.f64 	%fd2518, %fd5603, 0dC016CCCCCCCCCCCD;
	add.f64 	%fd416, %fd269, %fd2518;
	abs.f64 	%fd2519, %fd5600;
	setp.geu.f64 	%p737, %fd2519, 0d41CDCD64FF800000;
	@%p737 bra 	$L__BB1_739;
	add.f64 	%fd2520, %fd5602, 0d4069000000000000;
	div.rn.f64 	%fd2521, %fd2520, %fd416;
	setp.lt.f64 	%p738, %fd5595, %fd2521;
	selp.f64 	%fd5602, %fd5602, %fd5600, %p738;
	selp.f64 	%fd5603, %fd5603, %fd5599, %p738;
$L__BB1_739:
	add.f64 	%fd2522, %fd5603, 0d3EB0C6F7A0B5ED8D;
	add.f64 	%fd2523, %fd5602, 0d3EB0C6F7A0B5ED8D;
	add.s32 	%r1840, %r184, -1;
	mad.lo.s32 	%r1841, %r1840, %r195, %r1;
	add.s32 	%r1842, %r1841, %r238;
	mul.wide.s32 	%rd829, %r1842, 8;
	add.s64 	%rd830, %rd3, %rd829;
	ld.global.f64 	%fd2524, [%rd830];
	add.f64 	%fd2525, %fd2523, %fd2524;
	add.f64 	%fd2526, %fd2525, 0d4069000000000000;
	ld.global.f64 	%fd2527, [%rd830+5000];
	add.f64 	%fd2528, %fd2522, %fd2527;
	add.f64 	%fd2529, %fd2528, 0dC016CCCCCCCCCCCD;
	add.f64 	%fd2530, %fd269, %fd2529;
	div.rn.f64 	%fd2531, %fd2526, %fd2530;
	add.f64 	%fd2532, %fd2531, 0dC071126666666666;
	setp.gt.f64 	%p739, %fd2532, %fd5604;
	setp.lt.f64 	%p740, %fd2528, 0d0000000000000000;
	setp.lt.f64 	%p741, %fd2525, 0d0000000000000000;
	and.pred  	%p742, %p740, %p741;
	and.pred  	%p743, %p742, %p739;
	selp.f64 	%fd5604, %fd2532, %fd5604, %p743;
	selp.b32 	%r5147, %r238, %r5147, %p743;
	add.s32 	%r5145, %r238, 1;
	setp.ne.s32 	%p744, %r238, %r195;
	@%p744 bra 	$L__BB1_726;
$L__BB1_740:
	abs.f64 	%fd423, %fd5604;
	setp.gt.f64 	%p745, %fd423, 0d41CDCD64FF800000;
	selp.b32 	%r5167, 1, %r5147, %p745;
	selp.b32 	%r5168, 1, %r184, %p745;
	cvt.s64.s32 	%rd831, %r5168;
	add.s64 	%rd114, %rd7, %rd831;
	ld.local.u8 	%rs1334, [%rd114];
	cvt.u32.u16 	%r1843, %rs1334;
	cvt.s32.s8 	%r1844, %r1843;
	cvt.s64.s32 	%rd832, %r5167;
	add.s64 	%rd115, %rd8, %rd832;
	ld.local.u8 	%rs1333, [%rd115];
	cvt.u32.u16 	%r1845, %rs1333;
	cvt.s32.s8 	%r1846, %r1845;
	add.s32 	%r1847, %r1846, %r1844;
	setp.ne.s32 	%p746, %r1847, 3;
	mov.f64 	%fd5615, 0dBFF0000000000000;
	mov.f64 	%fd5614, 0d7FF0000000000000;
	@%p746 bra 	$L__BB1_753;
	cvt.u32.u16 	%r1848, %rs1334;
	cvt.u32.u16 	%r1849, %rs1333;
	cvt.u64.u16 	%rd833, %rs1333;
	cvt.s64.s8 	%rd834, %rd833;
	cvt.s32.s8 	%r1850, %r1848;
	mul.wide.s32 	%rd835, %r1850, 5;
	add.s64 	%rd836, %rd835, %rd834;
	shl.b64 	%rd837, %rd836, 3;
	add.s64 	%rd838, %rd2, %rd837;
	ld.global.f64 	%fd5615, [%rd838+45440];
	ld.local.s8 	%r1851, [%rd115+1];
	ld.local.s8 	%rs538, [%rd114+1];
	cvt.u32.u16 	%r1852, %rs538;
	prmt.b32 	%r1853, %r1848, %r1852, 0x3340U;
	prmt.b32 	%r1854, %r1849, 0, 0x3340U;
	prmt.b32 	%r1855, %r1853, %r1854, 0x5410U;
	mov.b32 	%r1856, 334205;
	dp4a.s32.u32 	%r1857, %r1855, %r1856, %r1851;
	mul.wide.s32 	%rd839, %r1857, 8;
	add.s64 	%rd840, %rd2, %rd839;
	ld.global.f64 	%fd2536, [%rd840+35440];
	add.f64 	%fd2537, %fd5615, %fd2536;
	ld.global.f64 	%fd5614, [%rd838+45640];
	ld.global.f64 	%fd2538, [%rd840+40440];
	add.f64 	%fd2539, %fd5614, %fd2538;
	abs.f64 	%fd2540, %fd2539;
	setp.gt.f64 	%p747, %fd2540, 0d41CDCD64FF800000;
	selp.f64 	%fd426, 0dBFF0000000000000, %fd2537, %p747;
	selp.f64 	%fd427, 0d7FF0000000000000, %fd2539, %p747;
	cvt.s16.s8 	%rs539, %rs1334;
	mov.b32 	%r1858, {%rs539, %rs538};
	cvt.s32.s8 	%r1859, %r1849;
	mov.b32 	%r1860, 1305;
	dp2a.lo.s32.u32 	%r1861, %r1858, %r1860, %r1859;
	mul.wide.s32 	%rd841, %r1861, 8;
	add.s64 	%rd116, %rd2, %rd841;
	ld.global.f64 	%fd428, [%rd116+21000];
	abs.f64 	%fd429, %fd428;
	setp.geu.f64 	%p748, %fd429, 0d41CDCD64FF800000;
	cvt.s16.s8 	%rs540, %rs1333;
	mov.b32 	%r1862, {%rs539, %rs540};
	dp2a.lo.s32.u32 	%r1863, %r1862, %r1860, %r1851;
	mul.wide.s32 	%rd842, %r1863, 8;
	add.s64 	%rd117, %rd2, %rd842;
	mov.f64 	%fd5605, %fd426;
	mov.f64 	%fd5606, %fd427;
	@%p748 bra 	$L__BB1_745;
	ld.global.f64 	%fd430, [%rd117+23000];
	abs.f64 	%fd2542, %fd430;
	setp.geu.f64 	%p749, %fd2542, 0d41CDCD64FF800000;
	mov.f64 	%fd5605, %fd426;
	mov.f64 	%fd5606, %fd427;
	@%p749 bra 	$L__BB1_745;
	ld.global.f64 	%fd2543, [%rd116+20000];
	add.f64 	%fd2544, %fd5615, %fd2543;
	ld.global.f64 	%fd2545, [%rd117+22000];
	add.f64 	%fd2546, %fd2544, %fd2545;
	add.f64 	%fd2547, %fd5614, %fd428;
	add.f64 	%fd2548, %fd2547, %fd430;
	abs.f64 	%fd2549, %fd2548;
	setp.gt.f64 	%p750, %fd2549, 0d41CDCD64FF800000;
	selp.f64 	%fd5605, 0dBFF0000000000000, %fd2546, %p750;
	selp.f64 	%fd5606, 0d7FF0000000000000, %fd2548, %p750;
	add.f64 	%fd2550, %fd5606, 0d4069000000000000;
	add.f64 	%fd2551, %fd5605, 0dC016CCCCCCCCCCCD;
	add.f64 	%fd2552, %fd269, %fd2551;
	div.rn.f64 	%fd5607, %fd2550, %fd2552;
	abs.f64 	%fd2553, %fd427;
	setp.geu.f64 	%p751, %fd2553, 0d41CDCD64FF800000;
	@%p751 bra 	$L__BB1_745;
	add.f64 	%fd2554, %fd427, 0d4069000000000000;
	add.f64 	%fd2555, %fd426, 0dC016CCCCCCCCCCCD;
	add.f64 	%fd2556, %fd269, %fd2555;
	div.rn.f64 	%fd2557, %fd2554, %fd2556;
	setp.lt.f64 	%p752, %fd2557, %fd5607;
	selp.f64 	%fd5605, %fd5605, %fd426, %p752;
	selp.f64 	%fd5606, %fd5606, %fd427, %p752;
	selp.f64 	%fd5607, %fd5607, %fd2557, %p752;
$L__BB1_745:
	mov.f64 	%fd5608, %fd5605;
	mov.f64 	%fd5609, %fd5606;
	@%p748 bra 	$L__BB1_748;
	ld.global.f64 	%fd2558, [%rd116+20000];
	add.f64 	%fd2559, %fd5615, %fd2558;
	add.f64 	%fd2560, %fd5614, %fd428;
	abs.f64 	%fd2561, %fd2560;
	setp.gt.f64 	%p754, %fd2561, 0d41CDCD64FF800000;
	selp.f64 	%fd5608, 0dBFF0000000000000, %fd2559, %p754;
	selp.f64 	%fd5609, 0d7FF0000000000000, %fd2560, %p754;
	add.f64 	%fd2562, %fd5609, 0d4069000000000000;
	add.f64 	%fd2563, %fd5608, 0dC016CCCCCCCCCCCD;
	add.f64 	%fd2564, %fd269, %fd2563;
	div.rn.f64 	%fd5607, %fd2562, %fd2564;
	abs.f64 	%fd2565, %fd5606;
	setp.geu.f64 	%p755, %fd2565, 0d41CDCD64FF800000;
	@%p755 bra 	$L__BB1_748;
	add.f64 	%fd2566, %fd5606, 0d4069000000000000;
	add.f64 	%fd2567, %fd5605, 0dC016CCCCCCCCCCCD;
	add.f64 	%fd2568, %fd269, %fd2567;
	div.rn.f64 	%fd2569, %fd2566, %fd2568;
	setp.lt.f64 	%p756, %fd2569, %fd5607;
	selp.f64 	%fd5608, %fd5608, %fd5605, %p756;
	selp.f64 	%fd5609, %fd5609, %fd5606, %p756;
	selp.f64 	%fd5607, %fd5607, %fd2569, %p756;
$L__BB1_748:
	ld.global.f64 	%fd449, [%rd117+23000];
	abs.f64 	%fd2570, %fd449;
	setp.geu.f64 	%p757, %fd2570, 0d41CDCD64FF800000;
	mov.f64 	%fd5611, %fd5608;
	mov.f64 	%fd5612, %fd5609;
	@%p757 bra 	$L__BB1_751;
	ld.global.f64 	%fd2571, [%rd117+22000];
	add.f64 	%fd2572, %fd5615, %fd2571;
	add.f64 	%fd2573, %fd5614, %fd449;
	abs.f64 	%fd2574, %fd2573;
	setp.gt.f64 	%p758, %fd2574, 0d41CDCD64FF800000;
	selp.f64 	%fd5611, 0dBFF0000000000000, %fd2572, %p758;
	selp.f64 	%fd5612, 0d7FF0000000000000, %fd2573, %p758;
	add.f64 	%fd2575, %fd5612, 0d4069000000000000;
	add.f64 	%fd2576, %fd5611, 0dC016CCCCCCCCCCCD;
	add.f64 	%fd2577, %fd269, %fd2576;
	div.rn.f64 	%fd5607, %fd2575, %fd2577;
	abs.f64 	%fd2578, %fd5609;
	setp.geu.f64 	%p759, %fd2578, 0d41CDCD64FF800000;
	@%p759 bra 	$L__BB1_751;
	add.f64 	%fd2579, %fd5609, 0d4069000000000000;
	add.f64 	%fd2580, %fd5608, 0dC016CCCCCCCCCCCD;
	add.f64 	%fd2581, %fd269, %fd2580;
	div.rn.f64 	%fd2582, %fd2579, %fd2581;
	setp.lt.f64 	%p760, %fd2582, %fd5607;
	selp.f64 	%fd5611, %fd5611, %fd5608, %p760;
	selp.f64 	%fd5612, %fd5612, %fd5609, %p760;
	selp.f64 	%fd5607, %fd5607, %fd2582, %p760;
$L__BB1_751:
	add.f64 	%fd2583, %fd5615, 0dC016CCCCCCCCCCCD;
	add.f64 	%fd459, %fd269, %fd2583;
	abs.f64 	%fd2584, %fd5612;
	setp.geu.f64 	%p761, %fd2584, 0d41CDCD64FF800000;
	@%p761 bra 	$L__BB1_753;
	add.f64 	%fd2585, %fd5614, 0d4069000000000000;
	div.rn.f64 	%fd2586, %fd2585, %fd459;
	setp.lt.f64 	%p762, %fd5607, %fd2586;
	selp.f64 	%fd5614, %fd5614, %fd5612, %p762;
	selp.f64 	%fd5615, %fd5615, %fd5611, %p762;
$L__BB1_753:
	setp.lt.s32 	%p763, %r184, 1;
	@%p763 bra 	$L__BB1_807;
	and.b32  	%r245, %r184, 7;
	setp.lt.u32 	%p764, %r184, 8;
	mov.b32 	%r5148, 0;
	@%p764 bra 	$L__BB1_799;
	and.b32  	%r5148, %r184, 2147483640;
	mov.b32 	%r5151, 0;
	bra.uni 	$L__BB1_798;
$L__BB1_756:
	cvt.u32.u16 	%r1730, %rs62;
	cvt.s32.s8 	%r1731, %r1730;
	mul.wide.s32 	%rd759, %r1731, 5;
	add.s64 	%rd100, %rd759, %rd99;
	shl.b64 	%rd760, %rd100, 3;
	add.s64 	%rd761, %rd2, %rd760;
	ld.global.f64 	%fd5544, [%rd761+45440];
	ld.local.u8 	%rs532, [%rd96+-1];
	cvt.u64.u16 	%rd762, %rs532;
	cvt.s64.s8 	%rd101, %rd762;
	cvt.u32.u16 	%r1732, %rs63;
	ld.local.s8 	%rs533, [%rd98+-1];
	cvt.u32.u16 	%r1733, %rs533;
	prmt.b32 	%r1734, %r1733, %r1732, 0x3340U;
	prmt.b32 	%r1735, %r1730, 0, 0x3340U;
	prmt.b32 	%r1736, %r1734, %r1735, 0x5410U;
	cvt.u32.u16 	%r1737, %rs532;
	cvt.s32.s8 	%r1738, %r1737;
	mov.b32 	%r1739, 359705;
	dp4a.s32.u32 	%r1740, %r1736, %r1739, %r1738;
	mul.wide.s32 	%rd763, %r1740, 8;
	add.s64 	%rd764, %rd2, %rd763;
	ld.global.f64 	%fd2308, [%rd764+35440];
	add.f64 	%fd2309, %fd5544, %fd2308;
	ld.global.f64 	%fd5543, [%rd761+45640];
	ld.global.f64 	%fd2310, [%rd764+40440];
	add.f64 	%fd2311, %fd5543, %fd2310;
	abs.f64 	%fd2312, %fd2311;
	setp.gt.f64 	%p653, %fd2312, 0d41CDCD64FF800000;
	selp.f64 	%fd273, 0dBFF0000000000000, %fd2309, %p653;
	selp.f64 	%fd274, 0d7FF0000000000000, %fd2311, %p653;
	cvt.u16.u64 	%rs534, %rd99;
	mov.b32 	%r1741, {%rs533, %rs534};
	mov.b32 	%r1742, 6405;
	dp2a.lo.s32.u32 	%r1743, %r1741, %r1742, %r1731;
	mul.wide.s32 	%rd765, %r1743, 8;
	add.s64 	%rd102, %rd2, %rd765;
	ld.global.f64 	%fd275, [%rd102+21000];
	abs.f64 	%fd2313, %fd275;
	setp.geu.f64 	%p654, %fd2313, 0d41CDCD64FF800000;
	@%p654 bra 	$L__BB1_762;
	mad.lo.s64 	%rd769, %rd99, 24, %rd100;
	add.s64 	%rd770, %rd769, %rd101;
	shl.b64 	%rd771, %rd770, 3;
	add.s64 	%rd103, %rd2, %rd771;
	ld.global.f64 	%fd276, [%rd103+23000];
	abs.f64 	%fd2328, %fd276;
	setp.geu.f64 	%p659, %fd2328, 0d41CDCD64FF800000;
	@%p659 bra 	$L__BB1_760;
	ld.global.f64 	%fd2341, [%rd102+20000];
	add.f64 	%fd2342, %fd5544, %fd2341;
	ld.global.f64 	%fd2343, [%rd103+22000];
	add.f64 	%fd2344, %fd2342, %fd2343;
	add.f64 	%fd2345, %fd5543, %fd275;
	add.f64 	%fd2346, %fd2345, %fd276;
	abs.f64 	%fd2347, %fd2346;
	setp.gt.f64 	%p663, %fd2347, 0d41CDCD64FF800000;
	selp.f64 	%fd5539, 0dBFF0000000000000, %fd2344, %p663;
	selp.f64 	%fd5540, 0d7FF0000000000000, %fd2346, %p663;
	add.f64 	%fd2348, %fd5540, 0d4069000000000000;
	add.f64 	%fd2349, %fd5539, 0dC016CCCCCCCCCCCD;
	add.f64 	%fd2350, %fd269, %fd2349;
	div.rn.f64 	%fd5541, %fd2348, %fd2350;
	abs.f64 	%fd2351, %fd274;
	setp.geu.f64 	%p664, %fd2351, 0d41CDCD64FF800000;
	@%p664 bra 	$L__BB1_765;
	add.f64 	%fd2352, %fd274, 0d4069000000000000;
	add.f64 	%fd2353, %fd273, 0dC016CCCCCCCCCCCD;
	add.f64 	%fd2354, %fd269, %fd2353;
	div.rn.f64 	%fd2355, %fd2352, %fd2354;
	setp.lt.f64 	%p665, %fd2355, %fd5541;
	selp.f64 	%fd5539, %fd5539, %fd273, %p665;
	selp.f64 	%fd5540, %fd5540, %fd274, %p665;
	selp.f64 	%fd5541, %fd5541, %fd2355, %p665;
	bra.uni 	$L__BB1_765;
$L__BB1_760:
	ld.global.f64 	%fd2329, [%rd102+20000];
	add.f64 	%fd2330, %fd5544, %fd2329;
	add.f64 	%fd2331, %fd5543, %fd275;
	abs.f64 	%fd2332, %fd2331;
	setp.gt.f64 	%p660, %fd2332, 0d41CDCD64FF800000;
	selp.f64 	%fd5539, 0dBFF0000000000000, %fd2330, %p660;
	selp.f64 	%fd5540, 0d7FF0000000000000, %fd2331, %p660;
	add.f64 	%fd2333, %fd5540, 0d4069000000000000;
	add.f64 	%fd2334, %fd5539, 0dC016CCCCCCCCCCCD;
	add.f64 	%fd2335, %fd269, %fd2334;
	div.rn.f64 	%fd5541, %fd2333, %fd2335;
	abs.f64 	%fd2336, %fd274;
	setp.geu.f64 	%p661, %fd2336, 0d41CDCD64FF800000;
	@%p661 bra 	$L__BB1_765;
	add.f64 	%fd2337, %fd274, 0d4069000000000000;
	add.f64 	%fd2338, %fd273, 0dC016CCCCCCCCCCCD;
	add.f64 	%fd2339, %fd269, %fd2338;
	div.rn.f64 	%fd2340, %fd2337, %fd2339;
	setp.lt.f64 	%p662, %fd2340, %fd5541;
	selp.f64 	%fd5539, %fd5539, %fd273, %p662;
	selp.f64 	%fd5540, %fd5540, %fd274, %p662;
	selp.f64 	%fd5541, %fd5541, %fd2340, %p662;
	bra.uni 	$L__BB1_765;
$L__BB1_762:
	mad.lo.s64 	%rd766, %rd99, 24, %rd100;
	add.s64 	%rd767, %rd766, %rd101;
	shl.b64 	%rd768, %rd767, 3;
	add.s64 	%rd104, %rd2, %rd768;
	ld.global.f64 	%fd289, [%rd104+23000];
	abs.f64 	%fd2315, %fd289;
	setp.geu.f64 	%p655, %fd2315, 0d41CDCD64FF800000;
	mov.f64 	%fd5539, %fd273;
	mov.f64 	%fd5540, %fd274;
	@%p655 bra 	$L__BB1_765;
	ld.global.f64 	%fd2316, [%rd104+22000];
	add.f64 	%fd2317, %fd5544, %fd2316;
	add.f64 	%fd2318, %fd5543, %fd289;
	abs.f64 	%fd2319, %fd2318;
	setp.gt.f64 	%p656, %fd2319, 0d41CDCD64FF800000;
	selp.f64 	%fd5539, 0dBFF0000000000000, %fd2317, %p656;
	selp.f64 	%fd5540, 0d7FF0000000000000, %fd2318, %p656;
	add.f64 	%fd2320, %fd5540, 0d4069000000000000;
	add.f64 	%fd2321, %fd5539, 0dC016CCCCCCCCCCCD;
	add.f64 	%fd2322, %fd269, %fd2321;
	div.rn.f64 	%fd5541, %fd2320, %fd2322;
	abs.f64 	%fd2323, %fd274;
	setp.geu.f64 	%p657, %fd2323, 0d41CDCD64FF800000;
	@%p657 bra 	$L__BB1_765;
	add.f64 	%fd2324, %fd274, 0d4069000000000000;
	add.f64 	%fd2325, %fd273, 0dC016CCCCCCCCCCCD;
	add.f64 	%fd2326, %fd269, %fd2325;
	div.rn.f64 	%fd2327, %fd2324, %fd2326;
	setp.lt.f64 	%p658, %fd2327, %fd5541;
	selp.f64 	%fd5539, %fd5539, %fd273, %p658;
	selp.f64 	%fd5540, %fd5540, %fd274, %p658;
	selp.f64 	%fd5541, %fd5541, %fd2327, %p658;
$L__BB1_765:
	add.f64 	%fd2356, %fd5544, 0dC016CCCCCCCCCCCD;
	add.f64 	%fd299, %fd269, %fd2356;
	abs.f64 	%fd2357, %fd5540;
	setp.geu.f64 	%p666, %fd2357, 0d41CDCD64FF800000;
	@%p666 bra 	$L__BB1_767;
	add.f64 	%fd2358, %fd5543, 0d4069000000000000;
	div.rn.f64 	%fd2359, %fd2358, %fd299;
	setp.lt.f64 	%p667, %fd5541, %fd2359;
	selp.f64 	%fd5543, %fd5543, %fd5540, %p667;
	selp.f64 	%fd5544, %fd5544, %fd5539, %p667;
$L__BB1_767:
	abs.f64 	%fd2360, %fd5543;
	setp.geu.f64 	%p668, %fd2360, 0d41CDCD64FF800000;
	@%p668 bra 	$L__BB1_769;
	st.global.f64 	[%rd97+5000], %fd5544;
	st.global.f64 	[%rd97], %fd5543;
	mov.f64 	%fd5542, %fd5543;
$L__BB1_769:
	min.u32 	%r1744, %r5140, %r224;
	setp.lt.u32 	%p669, %r1744, 2;
	mov.f64 	%fd5546, 0dBFF0000000000000;
	mov.f64 	%fd5547, 0d7FF0000000000000;
	@%p669 bra 	$L__BB1_796;
	ld.param.u32 	%r5050, [_Z20check_structure_loopPcPiS0_S0_iiPdS1_iS0__param_7];
	ld.global.f64 	%fd306, [%rd97+5000];
	add.f64 	%fd2363, %fd5542, 0d4069000000000000;
	add.f64 	%fd2364, %fd306, 0dC016CCCCCCCCCCCD;
	add.f64 	%fd2365, %fd269, %fd2364;
	div.rn.f64 	%fd307, %fd2363, %fd2365;
	mul.lo.s32 	%r1745, %r223, %r195;
	sub.s32 	%r1746, %r1745, %r195;
	mad.lo.s32 	%r1747, %r5050, 1250, %r1746;
	add.s32 	%r1748, %r1747, %r224;
	add.s32 	%r1749, %r1748, -2;
	mul.wide.s32 	%rd772, %r1749, 8;
	add.s64 	%rd105, %rd3, %rd772;
	ld.global.f64 	%fd308, [%rd105];
	abs.f64 	%fd2366, %fd308;
	setp.geu.f64 	%p670, %fd2366, 0d41CDCD64FF800000;
	@%p670 bra 	$L__BB1_773;
	cvt.u32.u16 	%r1750, %rs62;
	ld.local.u8 	%r1751, [%rd96+-1];
	prmt.b32 	%r1752, %r1751, %r1750, 0x3340U;
	ld.local.u8 	%r1753, [%rd98+-1];
	prmt.b32 	%r1754, %r1753, 0, 0x3340U;
	prmt.b32 	%r1755, %r1752, %r1754, 0x5410U;
	cvt.u32.u16 	%r1756, %rs63;
	cvt.s32.s8 	%r1757, %r1756;
	mov.b32 	%r1758, 334205;
	dp4a.s32.u32 	%r1759, %r1755, %r1758, %r1757;
	mul.wide.s32 	%rd773, %r1759, 8;
	add.s64 	%rd106, %rd2, %rd773;
	ld.global.f64 	%fd309, [%rd106+5000];
	abs.f64 	%fd2369, %fd309;
	setp.geu.f64 	%p671, %fd2369, 0d41CDCD64FF800000;
	@%p671 bra 	$L__BB1_773;
	ld.global.f64 	%fd2370, [%rd105+5000];
	ld.global.f64 	%fd2371, [%rd106];
	add.f64 	%fd5546, %fd2370, %fd2371;
	add.f64 	%fd5547, %fd308, %fd309;
$L__BB1_773:
	add.f64 	%fd2372, %fd5547, 0d4069000000000000;
	add.f64 	%fd2373, %fd5546, 0dC016CCCCCCCCCCCD;
	add.f64 	%fd2374, %fd269, %fd2373;
	div.rn.f64 	%fd314, %fd2372, %fd2374;
	setp.lt.f64 	%p672, %fd5546, 0dC0A3880000000000;
	selp.f64 	%fd5572, 0dC0A9300000000000, %fd5546, %p672;
	selp.f64 	%fd5573, 0d0000000000000000, %fd5547, %p672;
	setp.lt.f64 	%p673, %fd306, 0dC0A3880000000000;
	selp.f64 	%fd317, 0dC0A9300000000000, %fd306, %p673;
	selp.f64 	%fd318, 0d0000000000000000, %fd5542, %p673;
	setp.gt.f64 	%p674, %fd314, %fd307;
	@%p674 bra 	$L__BB1_775;
	setp.leu.f64 	%p675, %fd317, 0d0000000000000000;
	setp.leu.f64 	%p676, %fd318, 0d0000000000000000;
	or.pred  	%p677, %p675, %p676;
	@%p677 bra 	$L__BB1_776;
$L__BB1_775:
	st.global.f64 	[%rd97+5000], %fd5572;
	st.global.f64 	[%rd97], %fd5573;
	bra.uni 	$L__BB1_778;
$L__BB1_776:
	setp.ltu.f64 	%p678, %fd307, %fd314;
	mov.f64 	%fd5572, %fd306;
	mov.f64 	%fd5573, %fd5542;
	@%p678 bra 	$L__BB1_778;
	st.global.f64 	[%rd97+5000], %fd317;
	st.global.f64 	[%rd97], %fd318;
	mov.f64 	%fd5572, %fd317;
	mov.f64 	%fd5573, %fd318;
$L__BB1_778:
	cvt.u64.u16 	%rd774, %rs63;
	cvt.s64.s8 	%rd107, %rd774;
	cvt.u64.u16 	%rd775, %rs62;
	cvt.s64.s8 	%rd109, %rd775;
	mov.b32 	%r5142, 3;
	mad.lo.s64 	%rd806, %rd109, 5, %rd107;
	shl.b64 	%rd807, %rd806, 3;
	add.s64 	%rd808, %rd2, %rd807;
$L__BB1_779:
	sub.s32 	%r1761, %r224, %r5142;
	add.s32 	%r1762, %r1761, 1;
	setp.gt.u32 	%p679, %r1761, 2147483646;
	selp.b32 	%r1763, %r1761, 0, %p679;
	add.s32 	%r5144, %r1763, %r223;
	selp.b32 	%r5143, 1, %r1762, %p679;
	setp.lt.s32 	%p680, %r5144, 1;
	setp.ge.s32 	%p681, %r5143, %r224;
	or.pred  	%p682, %p680, %p681;
	@%p682 bra 	$L__BB1_795;
$L__BB1_780:
	mov.u32 	%r229, %r5144;
	add.s32 	%r5144, %r229, -1;
	add.s32 	%r1765, %r1, %r5143;
	mad.lo.s32 	%r1766, %r5144, %r195, %r1765;
	mul.wide.s32 	%rd776, %r1766, 8;
	add.s64 	%rd110, %rd3, %rd776;
	ld.global.f64 	%fd337, [%rd110];
	abs.f64 	%fd2375, %fd337;
	setp.geu.f64 	%p683, %fd2375, 0d41CDCD64FF800000;
	@%p683 bra 	$L__BB1_794;
	not.b32 	%r1767, %r229;
	add.s32 	%r231, %r5140, %r1767;
	not.b32 	%r1768, %r5143;
	add.s32 	%r232, %r224, %r1768;
	add.s32 	%r233, %r232, %r231;
	setp.eq.s32 	%p684, %r231, 0;
	setp.gt.s32 	%p685, %r232, 0;
	and.pred  	%p686, %p684, %p685;
	@%p686 bra 	$L__BB1_783;
	setp.ne.s32 	%p687, %r232, 0;
	setp.lt.s32 	%p688, %r231, 1;
	or.pred  	%p689, %p688, %p687;
	@%p689 bra 	$L__BB1_788;
$L__BB1_783:
	setp.ne.s32 	%p698, %r232, 1;
	setp.ne.s32 	%p699, %r231, 1;
	and.pred  	%p700, %p699, %p698;
	@%p700 bra 	$L__BB1_787;
	setp.eq.s32 	%p703, %r231, 1;
	setp.eq.s32 	%p704, %r232, 1;
	and.pred  	%p706, %p684, %p704;
	setp.eq.s32 	%p707, %r232, 0;
	and.pred  	%p708, %p703, %p707;
	or.pred  	%p709, %p706, %p708;
	mov.f64 	%fd5567, 0d0000000000000000;
	mov.f64 	%fd5566, 0dC0A9300000000000;
	not.pred 	%p710, %p709;
	@%p710 bra 	$L__BB1_786;
	mul.wide.u32 	%rd809, %r233, 8;
	add.s64 	%rd810, %rd2, %rd809;
	ld.global.f64 	%fd2447, [%rd810+25192];
	cvt.u64.u32 	%rd811, %r229;
	add.s64 	%rd812, %rd7, %rd811;
	cvt.s64.s32 	%rd813, %r5143;
	add.s64 	%rd814, %rd8, %rd813;
	ld.local.u8 	%r1808, [%rd812];
	cvt.u32.u16 	%r1809, %rs62;
	prmt.b32 	%r1810, %r1808, %r1809, 0x3340U;
	ld.local.u8 	%r1811, [%rd814];
	prmt.b32 	%r1812, %r1811, 0, 0x3340U;
	prmt.b32 	%r1813, %r1810, %r1812, 0x5410U;
	cvt.u32.u64 	%r1814, %rd107;
	mov.b32 	%r1815, 334205;
	dp4a.s32.u32 	%r1816, %r1813, %r1815, %r1814;
	mul.wide.s32 	%rd815, %r1816, 8;
	add.s64 	%rd816, %rd2, %rd815;
	ld.global.f64 	%fd2448, [%rd816+5000];
	add.f64 	%fd5567, %fd2447, %fd2448;
	ld.global.f64 	%fd2449, [%rd810+24472];
	ld.global.f64 	%fd2450, [%rd816];
	add.f64 	%fd5566, %fd2449, %fd2450;
$L__BB1_786:
	add.f64 	%fd2451, %fd5567, %fd337;
	ld.global.f64 	%fd2452, [%rd110+5000];
	add.f64 	%fd2453, %fd5566, %fd2452;
	abs.f64 	%fd2454, %fd2451;
	setp.gt.f64 	%p711, %fd2454, 0d41CDCD64FF800000;
	selp.f64 	%fd2455, 0dBFF0000000000000, %fd2453, %p711;
	selp.f64 	%fd2456, 0d7FF0000000000000, %fd2451, %p711;
	add.f64 	%fd2457, %fd2456, 0d4069000000000000;
	add.f64 	%fd2458, %fd2455, 0dC016CCCCCCCCCCCD;
	add.f64 	%fd2459, %fd269, %fd2458;
	div.rn.f64 	%fd2460, %fd2457, %fd2459;
	add.f64 	%fd2461, %fd5573, 0d4069000000000000;
	add.f64 	%fd2462, %fd5572, 0dC016CCCCCCCCCCCD;
	add.f64 	%fd2463, %fd269, %fd2462;
	div.rn.f64 	%fd2464, %fd2461, %fd2463;
	setp.gt.f64 	%p712, %fd2460, %fd2464;
	selp.f64 	%fd5574, %fd2456, 0d7FF0000000000000, %p712;
	selp.f64 	%fd5575, %fd2455, 0dBFF0000000000000, %p712;
	bra.uni 	$L__BB1_792;
$L__BB1_787:
	mul.wide.s32 	%rd795, %r233, 8;
	add.s64 	%rd796, %rd2, %rd795;
	ld.global.f64 	%fd2421, [%rd796+25192];
	cvt.u64.u32 	%rd797, %r229;
	add.s64 	%rd798, %rd7, %rd797;
	ld.local.s8 	%r1807, [%rd798];
	mul.wide.s32 	%rd799, %r1807, 5;
	cvt.s64.s32 	%rd800, %r5143;
	add.s64 	%rd801, %rd8, %rd800;
	ld.local.s8 	%rd802, [%rd801];
	add.s64 	%rd803, %rd799, %rd802;
	shl.b64 	%rd804, %rd803, 3;
	add.s64 	%rd805, %rd2, %rd804;
	ld.global.f64 	%fd2422, [%rd805+45640];
	add.f64 	%fd2423, %fd2421, %fd2422;
	ld.global.f64 	%fd2424, [%rd808+45640];
	add.f64 	%fd2425, %fd2423, %fd2424;
	add.f64 	%fd2426, %fd2425, %fd337;
	ld.global.f64 	%fd2427, [%rd796+24472];
	ld.global.f64 	%fd2428, [%rd805+45440];
	add.f64 	%fd2429, %fd2427, %fd2428;
	ld.global.f64 	%fd2430, [%rd808+45440];
	add.f64 	%fd2431, %fd2429, %fd2430;
	ld.global.f64 	%fd2432, [%rd110+5000];
	add.f64 	%fd2433, %fd2431, %fd2432;
	abs.f64 	%fd2434, %fd2426;
	setp.gt.f64 	%p701, %fd2434, 0d41CDCD64FF800000;
	selp.f64 	%fd2435, 0dBFF0000000000000, %fd2433, %p701;
	selp.f64 	%fd2436, 0d7FF0000000000000, %fd2426, %p701;
	add.f64 	%fd2437, %fd2436, 0d4069000000000000;
	add.f64 	%fd2438, %fd2435, 0dC016CCCCCCCCCCCD;
	add.f64 	%fd2439, %fd269, %fd2438;
	div.rn.f64 	%fd2440, %fd2437, %fd2439;
	add.f64 	%fd2441, %fd5573, 0d4069000000000000;
	add.f64 	%fd2442, %fd5572, 0dC016CCCCCCCCCCCD;
	add.f64 	%fd2443, %fd269, %fd2442;
	div.rn.f64 	%fd2444, %fd2441, %fd2443;
	setp.gt.f64 	%p702, %fd2440, %fd2444;
	selp.f64 	%fd5574, %fd2436, 0d7FF0000000000000, %p702;
	selp.f64 	%fd5575, %fd2435, 0dBFF0000000000000, %p702;
	bra.uni 	$L__BB1_792;
$L__BB1_788:
	setp.ne.s32 	%p690, %r231, 1;
	setp.ne.s32 	%p691, %r232, 1;
	or.pred  	%p692, %p690, %p691;
	@%p692 bra 	$L__BB1_791;
	cvt.u64.u32 	%rd787, %r229;
	add.s64 	%rd788, %rd7, %rd787;
	cvt.s64.s32 	%rd789, %r5143;
	add.s64 	%rd790, %rd8, %rd789;
	ld.local.s8 	%r1789, [%rd790+1];
	ld.local.u8 	%r1790, [%rd788+1];
	ld.local.u8 	%r1791, [%rd788];
	prmt.b32 	%r1792, %r1791, %r1790, 0x3340U;
	ld.local.u8 	%r1793, [%rd790];
	prmt.b32 	%r1794, %r1793, 0, 0x3340U;
	prmt.b32 	%r1795, %r1792, %r1794, 0x5410U;
	mov.b32 	%r1796, 334205;
	dp4a.s32.u32 	%r1797, %r1795, %r1796, %r1789;
	mul.wide.s32 	%rd791, %r1797, 8;
	add.s64 	%rd792, %rd2, %rd791;
	ld.global.f64 	%fd2404, [%rd792+10000];
	ld.local.s8 	%r1798, [%rd96+-1];
	cvt.u32.u16 	%r1799, %rs63;
	ld.local.u8 	%r1800, [%rd98+-1];
	prmt.b32 	%r1801, %r1800, %r1799, 0x3340U;
	cvt.u32.u16 	%r1802, %rs62;
	prmt.b32 	%r1803, %r1802, 0, 0x3340U;
	prmt.b32 	%r1804, %r1801, %r1803, 0x5410U;
	mov.b32 	%r1805, 359705;
	dp4a.s32.u32 	%r1806, %r1804, %r1805, %r1798;
	mul.wide.s32 	%rd793, %r1806, 8;
	add.s64 	%rd794, %rd2, %rd793;
	ld.global.f64 	%fd2405, [%rd794+10000];
	add.f64 	%fd2406, %fd2404, %fd2405;
	ld.global.f64 	%fd2407, [%rd110+5000];
	add.f64 	%fd2408, %fd2406, %fd2407;
	ld.global.f64 	%fd2409, [%rd792+15000];
	ld.global.f64 	%fd2410, [%rd794+15000];
	add.f64 	%fd2411, %fd2409, %fd2410;
	add.f64 	%fd2412, %fd2411, %fd337;
	abs.f64 	%fd2413, %fd2412;
	setp.gt.f64 	%p695, %fd2413, 0d41CDCD64FF800000;
	selp.f64 	%fd346, 0dBFF0000000000000, %fd2408, %p695;
	selp.f64 	%fd347, 0d7FF0000000000000, %fd2412, %p695;
	add.f64 	%fd2414, %fd347, 0d4069000000000000;
	add.f64 	%fd2415, %fd346, 0dC016CCCCCCCCCCCD;
	add.f64 	%fd2416, %fd269, %fd2415;
	div.rn.f64 	%fd348, %fd2414, %fd2416;
	add.f64 	%fd2417, %fd5573, 0d4069000000000000;
	add.f64 	%fd2418, %fd5572, 0dC016CCCCCCCCCCCD;
	add.f64 	%fd2419, %fd269, %fd2418;
	div.rn.f64 	%fd349, %fd2417, %fd2419;
	sub.f64 	%fd2420, %fd348, %fd349;
	setp.ltu.f64 	%p696, %fd2420, 0d3EB0C6F7A0B5ED8D;
	mov.f64 	%fd5575, 0dBFF0000000000000;
	mov.f64 	%fd5574, 0d7FF0000000000000;
	@%p696 bra 	$L__BB1_792;
	setp.gt.f64 	%p697, %fd348, %fd349;
	selp.f64 	%fd5574, %fd347, 0d7FF0000000000000, %p697;
	selp.f64 	%fd5575, %fd346, 0dBFF0000000000000, %p697;
	bra.uni 	$L__BB1_792;
$L__BB1_791:
	mul.wide.s32 	%rd777, %r233, 8;
	add.s64 	%rd778, %rd2, %rd777;
	ld.global.f64 	%fd2376, [%rd778+24952];
	cvt.u64.u32 	%rd779, %r229;
	add.s64 	%rd780, %rd7, %rd779;
	cvt.s64.s32 	%rd781, %r5143;
	add.s64 	%rd782, %rd8, %rd781;
	ld.local.s8 	%r1769, [%rd782+1];
	ld.local.u8 	%r1770, [%rd780+1];
	ld.local.u8 	%r1771, [%rd780];
	prmt.b32 	%r1772, %r1771, %r1770, 0x3340U;
	ld.local.u8 	%r1773, [%rd782];
	prmt.b32 	%r1774, %r1773, 0, 0x3340U;
	prmt.b32 	%r1775, %r1772, %r1774, 0x5410U;
	mov.b32 	%r1776, 334205;
	dp4a.s32.u32 	%r1777, %r1775, %r1776, %r1769;
	mul.wide.s32 	%rd783, %r1777, 8;
	add.s64 	%rd784, %rd2, %rd783;
	ld.global.f64 	%fd2377, [%rd784+30440];
	add.f64 	%fd2378, %fd2376, %fd2377;
	ld.local.s8 	%r1778, [%rd96+-1];
	cvt.u32.u16 	%r1779, %rs63;
	ld.local.u8 	%r1780, [%rd98+-1];
	prmt.b32 	%r1781, %r1780, %r1779, 0x3340U;
	cvt.u32.u16 	%r1782, %rs62;
	prmt.b32 	%r1783, %r1782, 0, 0x3340U;
	prmt.b32 	%r1784, %r1781, %r1783, 0x5410U;
	mov.b32 	%r1785, 359705;
	dp4a.s32.u32 	%r1786, %r1784, %r1785, %r1778;
	mul.wide.s32 	%rd785, %r1786, 8;
	add.s64 	%rd786, %rd2, %rd785;
	ld.global.f64 	%fd2379, [%rd786+30440];
	add.f64 	%fd2380, %fd2378, %fd2379;
	add.f64 	%fd2381, %fd2380, %fd337;
	ld.global.f64 	%fd2382, [%rd778+24232];
	ld.global.f64 	%fd2383, [%rd784+25440];
	add.f64 	%fd2384, %fd2382, %fd2383;
	ld.global.f64 	%fd2385, [%rd786+25440];
	add.f64 	%fd2386, %fd2384, %fd2385;
	sub.s32 	%r1787, %r231, %r232;
	abs.s32 	%r1788, %r1787;
	cvt.rn.f64.s32 	%fd2387, %r1788;
	fma.rn.f64 	%fd2388, %fd2387, 0dBFEEF3E864B31D04, %fd2386;
	ld.global.f64 	%fd2389, [%rd110+5000];
	add.f64 	%fd2390, %fd2389, %fd2388;
	abs.f64 	%fd2391, %fd2381;
	setp.gt.f64 	%p693, %fd2391, 0d41CDCD64FF800000;
	selp.f64 	%fd2392, 0dBFF0000000000000, %fd2390, %p693;
	selp.f64 	%fd2393, 0d7FF0000000000000, %fd2381, %p693;
	add.f64 	%fd2394, %fd2393, 0d4069000000000000;
	add.f64 	%fd2395, %fd2392, 0dC016CCCCCCCCCCCD;
	add.f64 	%fd2396, %fd269, %fd2395;
	div.rn.f64 	%fd2397, %fd2394, %fd2396;
	add.f64 	%fd2398, %fd5573, 0d4069000000000000;
	add.f64 	%fd2399, %fd5572, 0dC016CCCCCCCCCCCD;
	add.f64 	%fd2400, %fd269, %fd2399;
	div.rn.f64 	%fd2401, %fd2398, %fd2400;
	setp.gt.f64 	%p694, %fd2397, %fd2401;
	selp.f64 	%fd5574, %fd2393, 0d7FF0000000000000, %p694;
	selp.f64 	%fd5575, %fd2392, 0dBFF0000000000000, %p694;
$L__BB1_792:
	setp.lt.f64 	%p713, %fd5575, 0dC0A3880000000000;
	selp.f64 	%fd362, 0d0000000000000000, %fd5574, %p713;
	selp.f64 	%fd363, 0dC0A9300000000000, %fd5575, %p713;
	abs.f64 	%fd2465, %fd362;
	setp.geu.f64 	%p714, %fd2465, 0d41CDCD64FF800000;
	@%p714 bra 	$L__BB1_794;
	st.global.f64 	[%rd97], %fd362;
	st.global.f64 	[%rd97+5000], %fd363;
	mov.f64 	%fd5572, %fd363;
	mov.f64 	%fd5573, %fd362;
$L__BB1_794:
	add.s32 	%r5143, %r5143, 1;
	setp.gt.u32 	%p715, %r229, 1;
	setp.lt.s32 	%p716, %r5143, %r224;
	and.pred  	%p717, %p715, %p716;
	@%p717 bra 	$L__BB1_780;
$L__BB1_795:
	add.s32 	%r5142, %r5142, 1;
	setp.ne.s32 	%p718, %r5142, 33;
	@%p718 bra 	$L__BB1_779;
$L__BB1_796:
	add.s32 	%r5141, %r224, 1;
	setp.ne.s32 	%p719, %r224, %r195;
	@%p719 bra 	$L__BB1_721;
$L__BB1_797:
	add.s32 	%r237, %r5140, 1;
	setp.eq.s32 	%p720, %r5140, %r184;
	mov.u32 	%r5140, %r237;
	@%p720 bra 	$L__BB1_724;
	bra.uni 	$L__BB1_719;
$L__BB1_798:
	.pragma "nounroll";
	add.s32 	%r1866, %r5151, %r3;
	mul.wide.s32 	%rd843, %r1866, 4;
	add.s64 	%rd844, %rd1, %rd843;
	mov.b32 	%r1867, 0;
	st.global.u32 	[%rd844], %r1867;
	st.global.u32 	[%rd844+4], %r1867;
	st.global.u32 	[%rd844+8], %r1867;
	st.global.u32 	[%rd844+12], %r1867;
	st.global.u32 	[%rd844+16], %r1867;
	st.global.u32 	[%rd844+20], %r1867;
	st.global.u32 	[%rd844+24], %r1867;
	st.global.u32 	[%rd844+28], %r1867;
	add.s32 	%r5151, %r5151, 8;
	setp.eq.s32 	%p765, %r5151, %r5148;
	@%p765 bra 	$L__BB1_799;
	bra.uni 	$L__BB1_798;
$L__BB1_799:
	setp.eq.s32 	%p766, %r245, 0;
	@%p766 bra 	$L__BB1_807;
	and.b32  	%r248, %r184, 3;
	setp.lt.u32 	%p767, %r245, 4;
	@%p767 bra 	$L__BB1_802;
	add.s32 	%r1868, %r5148, %r3;
	mul.wide.s32 	%rd845, %r1868, 4;
	add.s64 	%rd846, %rd1, %rd845;
	mov.b32 	%r1869, 0;
	st.global.u32 	[%rd846], %r1869;
	st.global.u32 	[%rd846+4], %r1869;
	st.global.u32 	[%rd846+8], %r1869;
	st.global.u32 	[%rd846+12], %r1869;
	add.s32 	%r5148, %r5148, 4;
$L__BB1_802:
	setp.eq.s32 	%p768, %r248, 0;
	@%p768 bra 	$L__BB1_807;
	setp.eq.s32 	%p769, %r248, 1;
	@%p769 bra 	$L__BB1_805;
	add.s32 	%r1870, %r5148, %r3;
	mul.wide.s32 	%rd847, %r1870, 4;
	add.s64 	%rd848, %rd1, %rd847;
	mov.b32 	%r1871, 0;
	st.global.u32 	[%rd848], %r1871;
	st.global.u32 	[%rd848+4], %r1871;
	add.s32 	%r5148, %r5148, 2;
$L__BB1_805:
	and.b32  	%r1872, %r184, 1;
	setp.eq.b32 	%p770, %r1872, 1;
	not.pred 	%p771, %p770;
	@%p771 bra 	$L__BB1_807;
	add.s32 	%r1873, %r5148, %r3;
	mul.wide.s32 	%rd849, %r1873, 4;
	add.s64 	%rd850, %rd1, %rd849;
	mov.b32 	%r1874, 0;
	st.global.u32 	[%rd850], %r1874;
$L__BB1_807:
	@%p721 bra 	$L__BB1_819;
	and.b32  	%r253, %r195, 7;
	setp.lt.u32 	%p773, %r195, 8;
	mov.b32 	%r5153, 0;
	@%p773 bra 	$L__BB1_811;
	and.b32  	%r5153, %r195, 2147483640;
	mov.b32 	%r5152, 0;
$L__BB1_810:
	.pragma "nounroll";
	cvt.u64.u32 	%rd851, %r5152;
	cvt.s64.s32 	%rd852, %r3;
	add.s64 	%rd853, %rd852, %rd851;
	shl.b64 	%rd854, %rd853, 2;
	add.s64 	%rd855, %rd1, %rd854;
	mov.b32 	%r1877, 0;
	st.global.u32 	[%rd855+100], %r1877;
	add.s32 	%r1878, %r5152, %r11;
	mul.wide.s32 	%rd856, %r1878, 4;
	add.s64 	%rd857, %rd1, %rd856;
	st.global.u32 	[%rd857], %r1877;
	st.global.u32 	[%rd857+4], %r1877;
	st.global.u32 	[%rd857+8], %r1877;
	st.global.u32 	[%rd857+12], %r1877;
	st.global.u32 	[%rd857+16], %r1877;
	st.global.u32 	[%rd857+20], %r1877;
	st.global.u32 	[%rd857+24], %r1877;
	add.s32 	%r5152, %r5152, 8;
	setp.ne.s32 	%p774, %r5152, %r5153;
	@%p774 bra 	$L__BB1_810;
$L__BB1_811:
	setp.eq.s32 	%p775, %r253, 0;
	@%p775 bra 	$L__BB1_819;
	and.b32  	%r260, %r195, 3;
	setp.lt.u32 	%p776, %r253, 4;
	@%p776 bra 	$L__BB1_814;
	cvt.u64.u32 	%rd858, %r5153;
	cvt.s64.s32 	%rd859, %r3;
	add.s64 	%rd860, %rd859, %rd858;
	shl.b64 	%rd861, %rd860, 2;
	add.s64 	%rd862, %rd1, %rd861;
	mov.b32 	%r1879, 0;
	st.global.u32 	[%rd862+100], %r1879;
	add.s32 	%r1880, %r5153, %r11;
	mul.wide.s32 	%rd863, %r1880, 4;
	add.s64 	%rd864, %rd1, %rd863;
	st.global.u32 	[%rd864], %r1879;
	st.global.u32 	[%rd864+4], %r1879;
	st.global.u32 	[%rd864+8], %r1879;
	add.s32 	%r5153, %r5153, 4;
$L__BB1_814:
	setp.eq.s32 	%p777, %r260, 0;
	@%p777 bra 	$L__BB1_819;
	setp.eq.s32 	%p778, %r260, 1;
	@%p778 bra 	$L__BB1_817;
	cvt.u64.u32 	%rd865, %r5153;
	cvt.s64.s32 	%rd866, %r3;
	add.s64 	%rd867, %rd866, %rd865;
	shl.b64 	%rd868, %rd867, 2;
	add.s64 	%rd869, %rd1, %rd868;
	mov.b32 	%r1881, 0;
	st.global.u32 	[%rd869+100], %r1881;
	add.s32 	%r1882, %r5153, %r11;
	mul.wide.s32 	%rd870, %r1882, 4;
	add.s64 	%rd871, %rd1, %rd870;
	st.global.u32 	[%rd871], %r1881;
	add.s32 	%r5153, %r5153, 2;
$L__BB1_817:
	and.b32  	%r1883, %r195, 1;
	setp.eq.b32 	%p779, %r1883, 1;
	not.pred 	%p780, %p779;
	@%p780 bra 	$L__BB1_819;
	cvt.u64.u32 	%rd872, %r5153;
	cvt.s64.s32 	%rd873, %r3;
	add.s64 	%rd874, %rd873, %rd872;
	shl.b64 	%rd875, %rd874, 2;
	add.s64 	%rd876, %rd1, %rd875;
	mov.b32 	%r1884, 0;
	st.global.u32 	[%rd876+100], %r1884;
$L__BB1_819:
	add.s32 	%r1885, %r5168, -1;
	add.s32 	%r1886, %r1, %r5167;
	mad.lo.s32 	%r1887, %r1885, %r195, %r1886;
	mul.wide.s32 	%rd877, %r1887, 8;
	add.s64 	%rd118, %rd3, %rd877;
	ld.global.f64 	%fd2588, [%rd118];
	abs.f64 	%fd2589, %fd2588;
	setp.geu.f64 	%p781, %fd2589, 0d41CDCD64FF800000;
	mov.f64 	%fd5626, 0d0000000000000000;
	@%p781 bra 	$L__BB1_890;
	add.s32 	%r1888, %r4, %r5168;
	mul.wide.s32 	%rd878, %r1888, 4;
	add.s64 	%rd879, %rd1, %rd878;
	st.global.u32 	[%rd879], %r5167;
	add.s32 	%r1889, %r4, %r5167;
	add.s32 	%r1890, %r1889, 25;
	mul.wide.s32 	%rd880, %r1890, 4;
	add.s64 	%rd881, %rd1, %rd880;
	st.global.u32 	[%rd881], %r5168;
	bra.uni 	$L__BB1_822;
$L__BB1_821:
	cvt.s64.s32 	%rd2613, %r5168;
	add.s64 	%rd2614, %rd7, %rd2613;
	ld.local.u8 	%rs1334, [%rd2614];
	cvt.s64.s32 	%rd2615, %r5167;
	add.s64 	%rd2616, %rd8, %rd2615;
	ld.local.u8 	%rs1333, [%rd2616];
$L__BB1_822:
	cvt.u32.u16 	%r1891, %rs1334;
	cvt.s32.s8 	%r1892, %r1891;
	cvt.u32.u16 	%r1893, %rs1333;
	cvt.s32.s8 	%r1894, %r1893;
	add.s32 	%r1895, %r1894, %r1892;
	setp.eq.s32 	%p782, %r1895, 3;
	@%p782 bra 	$L__BB1_824;
	add.s32 	%r1896, %r5168, -1;
	add.s32 	%r1897, %r2, %r5167;
	mad.lo.s32 	%r1898, %r1896, %r195, %r1897;
	mul.wide.s32 	%rd882, %r1898, 8;
	add.s64 	%rd883, %rd3, %rd882;
	mov.b64 	%rd884, -4616189618054758400;
	st.global.u64 	[%rd883], %rd884;
	mov.b64 	%rd885, 9218868437227405312;
	st.global.u64 	[%rd883+-5000], %rd885;
	mov.f64 	%fd5620, 0dBFF0000000000000;
	mov.f64 	%fd5619, 0d7FF0000000000000;
	bra.uni 	$L__BB1_835;
$L__BB1_824:
	cvt.s32.s8 	%r1900, %r1891;
	mul.wide.s32 	%rd886, %r1900, 5;
	cvt.u64.u16 	%rd887, %rs1333;
	cvt.s64.s8 	%rd119, %rd887;
	add.s64 	%rd120, %rd886, %rd119;
	shl.b64 	%rd888, %rd120, 3;
	add.s64 	%rd889, %rd2, %rd888;
	ld.global.f64 	%fd5620, [%rd889+45440];
	cvt.s64.s32 	%rd890, %r5167;
	add.s64 	%rd891, %rd8, %rd890;
	cvt.s64.s32 	%rd892, %r5168;
	add.s64 	%rd893, %rd7, %rd892;
	ld.local.u8 	%rs541, [%rd893+-1];
	cvt.u64.u16 	%rd894, %rs541;
	cvt.s64.s8 	%rd121, %rd894;
	ld.local.s8 	%rs542, [%rd891+-1];
	cvt.u32.u16 	%r1901, %rs542;
	cvt.u32.u16 	%r1902, %rs1333;
	prmt.b32 	%r1903, %r1902, %r1901, 0x3340U;
	prmt.b32 	%r1904, %r1891, 0, 0x3340U;
	prmt.b32 	%r1905, %r1903, %r1904, 0x5410U;
	cvt.u32.u16 	%r1906, %rs541;
	cvt.s32.s8 	%r1907, %r1906;
	mov.b32 	%r1908, 334205;
	dp4a.s32.u32 	%r1909, %r1905, %r1908, %r1907;
	mul.wide.s32 	%rd895, %r1909, 8;
	add.s64 	%rd896, %rd2, %rd895;
	ld.global.f64 	%fd2592, [%rd896+35440];
	add.f64 	%fd2593, %fd5620, %fd2592;
	ld.global.f64 	%fd5619, [%rd889+45640];
	ld.global.f64 	%fd2594, [%rd896+40440];
	add.f64 	%fd2595, %fd5619, %fd2594;
	abs.f64 	%fd2596, %fd2595;
	setp.gt.f64 	%p783, %fd2596, 0d41CDCD64FF800000;
	selp.f64 	%fd466, 0dBFF0000000000000, %fd2593, %p783;
	selp.f64 	%fd467, 0d7FF0000000000000, %fd2595, %p783;
	cvt.s16.s8 	%rs543, %rs1333;
	mov.b32 	%r1910, {%rs543, %rs542};
	mov.b32 	%r1911, 1305;
	dp2a.lo.s32.u32 	%r1912, %r1910, %r1911, %r1900;
	mul.wide.s32 	%rd897, %r1912, 8;
	add.s64 	%rd122, %rd2, %rd897;
	ld.global.f64 	%fd468, [%rd122+21000];
	abs.f64 	%fd2597, %fd468;
	setp.geu.f64 	%p784, %fd2597, 0d41CDCD64FF800000;
	@%p784 bra 	$L__BB1_830;
	mad.lo.s64 	%rd901, %rd119, 24, %rd120;
	add.s64 	%rd902, %rd901, %rd121;
	shl.b64 	%rd903, %rd902, 3;
	add.s64 	%rd123, %rd2, %rd903;
	ld.global.f64 	%fd469, [%rd123+23000];
	abs.f64 	%fd2612, %fd469;
	setp.geu.f64 	%p789, %fd2612, 0d41CDCD64FF800000;
	@%p789 bra 	$L__BB1_828;
	ld.global.f64 	%fd2625, [%rd122+20000];
	add.f64 	%fd2626, %fd5620, %fd2625;
	ld.global.f64 	%fd2627, [%rd123+22000];
	add.f64 	%fd2628, %fd2626, %fd2627;
	add.f64 	%fd2629, %fd5619, %fd468;
	add.f64 	%fd2630, %fd2629, %fd469;
	abs.f64 	%fd2631, %fd2630;
	setp.gt.f64 	%p793, %fd2631, 0d41CDCD64FF800000;
	selp.f64 	%fd5616, 0dBFF0000000000000, %fd2628, %p793;
	selp.f64 	%fd5617, 0d7FF0000000000000, %fd2630, %p793;
	add.f64 	%fd2632, %fd5617, 0d4069000000000000;
	add.f64 	%fd2633, %fd5616, 0dC016CCCCCCCCCCCD;
	add.f64 	%fd2634, %fd269, %fd2633;
	div.rn.f64 	%fd5618, %fd2632, %fd2634;
	abs.f64 	%fd2635, %fd467;
	setp.geu.f64 	%p794, %fd2635, 0d41CDCD64FF800000;
	@%p794 bra 	$L__BB1_833;
	add.f64 	%fd2636, %fd467, 0d4069000000000000;
	add.f64 	%fd2637, %fd466, 0dC016CCCCCCCCCCCD;
	add.f64 	%fd2638, %fd269, %fd2637;
	div.rn.f64 	%fd2639, %fd2636, %fd2638;
	setp.lt.f64 	%p795, %fd2639, %fd5618;
	selp.f64 	%fd5616, %fd5616, %fd466, %p795;
	selp.f64 	%fd5617, %fd5617, %fd467, %p795;
	selp.f64 	%fd5618, %fd5618, %fd2639, %p795;
	bra.uni 	$L__BB1_833;
$L__BB1_828:
	ld.global.f64 	%fd2613, [%rd122+20000];
	add.f64 	%fd2614, %fd5620, %fd2613;
	add.f64 	%fd2615, %fd5619, %fd468;
	abs.f64 	%fd2616, %fd2615;
	setp.gt.f64 	%p790, %fd2616, 0d41CDCD64FF800000;
	selp.f64 	%fd5616, 0dBFF0000000000000, %fd2614, %p790;
	selp.f64 	%fd5617, 0d7FF0000000000000, %fd2615, %p790;
	add.f64 	%fd2617, %fd5617, 0d4069000000000000;
	add.f64 	%fd2618, %fd5616, 0dC016CCCCCCCCCCCD;
	add.f64 	%fd2619, %fd269, %fd2618;
	div.rn.f64 	%fd5618, %fd2617, %fd2619;
	abs.f64 	%fd2620, %fd467;
	setp.geu.f64 	%p791, %fd2620, 0d41CDCD64FF800000;
	@%p791 bra 	$L__BB1_833;
	add.f64 	%fd2621, %fd467, 0d4069000000000000;
	add.f64 	%fd2622, %fd466, 0dC016CCCCCCCCCCCD;
	add.f64 	%fd2623, %fd269, %fd2622;
	div.rn.f64 	%fd2624, %fd2621, %fd2623;
	setp.lt.f64 	%p792, %fd2624, %fd5618;
	selp.f64 	%fd5616, %fd5616, %fd466, %p792;
	selp.f64 	%fd5617, %fd5617, %fd467, %p792;
	selp.f64 	%fd5618, %fd5618, %fd2624, %p792;
	bra.uni 	$L__BB1_833;
$L__BB1_830:
	mad.lo.s64 	%rd898, %rd119, 24, %rd120;
	add.s64 	%rd899, %rd898, %rd121;
	shl.b64 	%rd900, %rd899, 3;
	add.s64 	%rd124, %rd2, %rd900;
	ld.global.f64 	%fd482, [%rd124+23000];
	abs.f64 	%fd2599, %fd482;
	setp.geu.f64 	%p785, %fd2599, 0d41CDCD64FF800000;
	mov.f64 	%fd5616, %fd466;
	mov.f64 	%fd5617, %fd467;
	@%p785 bra 	$L__BB1_833;
	ld.global.f64 	%fd2600, [%rd124+22000];
	add.f64 	%fd2601, %fd5620, %fd2600;
	add.f64 	%fd2602, %fd5619, %fd482;
	abs.f64 	%fd2603, %fd2602;
	setp.gt.f64 	%p786, %fd2603, 0d41CDCD64FF800000;
	selp.f64 	%fd5616, 0dBFF0000000000000, %fd2601, %p786;
	selp.f64 	%fd5617, 0d7FF0000000000000, %fd2602, %p786;
	add.f64 	%fd2604, %fd5617, 0d4069000000000000;
	add.f64 	%fd2605, %fd5616, 0dC016CCCCCCCCCCCD;
	add.f64 	%fd2606, %fd269, %fd2605;
	div.rn.f64 	%fd5618, %fd2604, %fd2606;
	abs.f64 	%fd2607, %fd467;
	setp.geu.f64 	%p787, %fd2607, 0d41CDCD64FF800000;
	@%p787 bra 	$L__BB1_833;
	add.f64 	%fd2608, %fd467, 0d4069000000000000;
	add.f64 	%fd2609, %fd466, 0dC016CCCCCCCCCCCD;
	add.f64 	%fd2610, %fd269, %fd2609;
	div.rn.f64 	%fd2611, %fd2608, %fd2610;
	setp.lt.f64 	%p788, %fd2611, %fd5618;
	selp.f64 	%fd5616, %fd5616, %fd466, %p788;
	selp.f64 	%fd5617, %fd5617, %fd467, %p788;
	selp.f64 	%fd5618, %fd5618, %fd2611, %p788;
$L__BB1_833:
	add.f64 	%fd2640, %fd5620, 0dC016CCCCCCCCCCCD;
	add.f64 	%fd492, %fd269, %fd2640;
	abs.f64 	%fd2641, %fd5617;
	setp.geu.f64 	%p796, %fd2641, 0d41CDCD64FF800000;
	@%p796 bra 	$L__BB1_835;
	add.f64 	%fd2642, %fd5619, 0d4069000000000000;
	div.rn.f64 	%fd2643, %fd2642, %fd492;
	setp.lt.f64 	%p797, %fd5618, %fd2643;
	selp.f64 	%fd5619, %fd5619, %fd5617, %p797;
	selp.f64 	%fd5620, %fd5620, %fd5616, %p797;
$L__BB1_835:
	add.s32 	%r269, %r5168, -1;
	mul.lo.s32 	%r270, %r269, %r195;
	add.s32 	%r271, %r2, %r5167;
	add.s32 	%r1913, %r271, %r270;
	mul.wide.s32 	%rd904, %r1913, 8;
	add.s64 	%rd125, %rd3, %rd904;
	ld.global.f64 	%fd497, [%rd125];
	abs.f64 	%fd498, %fd497;
	abs.f64 	%fd2644, %fd5620;
	max.f64 	%fd2646, %fd498, %fd2644;
	setp.gt.f64 	%p798, %fd2646, 0d41CDCD64FF800000;
	sub.f64 	%fd2647, %fd497, %fd5620;
	abs.f64 	%fd2648, %fd2647;
	setp.geu.f64 	%p799, %fd2648, 0d3EE4F8B588E368F1;
	or.pred  	%p800, %p798, %p799;
	@%p800 bra 	$L__BB1_837;
	ld.global.f64 	%fd2650, [%rd125+-5000];
	abs.f64 	%fd2651, %fd2650;
	abs.f64 	%fd2652, %fd5619;
	max.f64 	%fd2654, %fd2651, %fd2652;
	setp.leu.f64 	%p801, %fd2654, 0d41CDCD64FF800000;
	sub.f64 	%fd2655, %fd2650, %fd5619;
	abs.f64 	%fd2656, %fd2655;
	setp.lt.f64 	%p802, %fd2656, 0d3EE4F8B588E368F1;
	and.pred  	%p803, %p801, %p802;
	@%p803 bra 	$L__BB1_859;
$L__BB1_837:
	mov.pred 	%p3419, -1;
	min.s32 	%r4862, %r5167, %r5168;
	setp.lt.s32 	%p3315, %r4862, 2;
	@%p3315 bra 	$L__BB1_840;
	add.s32 	%r272, %r5167, -1;
	cvt.u64.u32 	%rd2544, %r269;
	add.s64 	%rd2545, %rd7, %rd2544;
	cvt.u64.u32 	%rd2546, %r5168;
	add.s64 	%rd2547, %rd7, %rd2546;
	cvt.u64.u32 	%rd2548, %r272;
	add.s64 	%rd2549, %rd8, %rd2548;
	cvt.u64.u32 	%rd2550, %r5167;
	add.s64 	%rd2551, %rd8, %rd2550;
	ld.local.s8 	%r4863, [%rd2551];
	ld.local.u8 	%r4864, [%rd2545];
	ld.local.u8 	%r4865, [%rd2547];
	prmt.b32 	%r4866, %r4865, %r4864, 0x3340U;
	ld.local.u8 	%r4867, [%rd2549];
	prmt.b32 	%r4868, %r4867, 0, 0x3340U;
	prmt.b32 	%r4869, %r4866, %r4868, 0x5410U;
	mov.b32 	%r4870, 359705;
	dp4a.s32.u32 	%r4871, %r4869, %r4870, %r4863;
	mul.wide.s32 	%rd2552, %r4871, 8;
	add.s64 	%rd2553, %rd2, %rd2552;
	ld.global.f64 	%fd5259, [%rd2553];
	sub.s32 	%r4872, %r270, %r195;
	add.s32 	%r4873, %r271, %r4872;
	add.s32 	%r4874, %r4873, -1;
	mul.wide.s32 	%rd2554, %r4874, 8;
	add.s64 	%rd2555, %rd3, %rd2554;
	ld.global.f64 	%fd5260, [%rd2555];
	add.f64 	%fd5261, %fd5259, %fd5260;
	abs.f64 	%fd5262, %fd5261;
	max.f64 	%fd5264, %fd498, %fd5262;
	setp.gt.f64 	%p3317, %fd5264, 0d41CDCD64FF800000;
	sub.f64 	%fd5265, %fd497, %fd5261;
	abs.f64 	%fd5266, %fd5265;
	setp.geu.f64 	%p3318, %fd5266, 0d3EE4F8B588E368F1;
	or.pred  	%p3319, %p3317, %p3318;
	@%p3319 bra 	$L__BB1_840;
	add.s32 	%r4875, %r4, %r269;
	mul.wide.s32 	%rd2556, %r4875, 4;
	add.s64 	%rd2557, %rd1, %rd2556;
	st.global.u32 	[%rd2557], %r272;
	add.s32 	%r4876, %r4, %r272;
	add.s32 	%r4877, %r4876, 25;
	mul.wide.s32 	%rd2558, %r4877, 4;
	add.s64 	%rd2559, %rd1, %rd2558;
	st.global.u32 	[%rd2559], %r269;
	mov.pred 	%p3419, 0;
	mov.u32 	%r5167, %r272;
	mov.u32 	%r5168, %r269;
$L__BB1_840:
	not.pred 	%p3321, %p3419;
	@%p3321 bra 	$L__BB1_821;
	mov.b32 	%r5164, 3;
$L__BB1_842:
	mov.u32 	%r277, %r5164;
	add.s32 	%r278, %r5168, -1;
	sub.s32 	%r4879, %r5167, %r277;
	add.s32 	%r4880, %r4879, 1;
	setp.gt.u32 	%p3323, %r4879, 2147483646;
	abs.s32 	%r4881, %r4879;
	selp.b32 	%r279, %r4881, 0, %p3323;
	sub.s32 	%r5166, %r278, %r279;
	selp.b32 	%r5165, 1, %r4880, %p3323;
	setp.lt.s32 	%p3324, %r5166, 1;
	setp.ge.s32 	%p3325, %r5165, %r5167;
	mov.pred 	%p3420, -1;
	or.pred  	%p3326, %p3324, %p3325;
	@%p3326 bra 	$L__BB1_858;
	cvt.s64.s32 	%rd2560, %r5167;
	add.s64 	%rd126, %rd8, %rd2560;
	cvt.s64.s32 	%rd2561, %r5168;
	add.s64 	%rd127, %rd7, %rd2561;
	add.s32 	%r4883, %r1, %r5167;
	mad.lo.s32 	%r4884, %r278, %r195, %r4883;
	mul.wide.s32 	%rd2562, %r4884, 8;
	add.s64 	%rd128, %rd3, %rd2562;
	ld.global.f64 	%fd499, [%rd128+5000];
	abs.f64 	%fd500, %fd499;
	add.s32 	%r4885, %r279, %r5167;
	not.b32 	%r4886, %r5165;
	add.s32 	%r4887, %r4886, %r4885;
	mul.wide.s32 	%rd2563, %r4887, 8;
	add.s64 	%rd129, %rd2, %rd2563;
	add.f64 	%fd5268, %fd499, 0dC016CCCCCCCCCCCD;
	add.f64 	%fd501, %fd269, %fd5268;
	mul.wide.u32 	%rd2564, %r4887, 8;
	add.s64 	%rd130, %rd2, %rd2564;
$L__BB1_844:
	not.b32 	%r4888, %r5166;
	add.s32 	%r284, %r5168, %r4888;
	not.b32 	%r4889, %r5165;
	add.s32 	%r285, %r5167, %r4889;
	setp.eq.s32 	%p3327, %r284, 0;
	setp.gt.s32 	%p3328, %r285, 0;
	and.pred  	%p3329, %p3327, %p3328;
	@%p3329 bra 	$L__BB1_846;
	setp.ne.s32 	%p3330, %r285, 0;
	setp.lt.s32 	%p3331, %r284, 1;
	or.pred  	%p3332, %p3331, %p3330;
	@%p3332 bra 	$L__BB1_851;
$L__BB1_846:
	setp.ne.s32 	%p3339, %r285, 1;
	setp.ne.s32 	%p3340, %r284, 1;
	and.pred  	%p3341, %p3340, %p3339;
	@%p3341 bra 	$L__BB1_850;
	setp.eq.s32 	%p3343, %r284, 1;
	setp.eq.s32 	%p3344, %r285, 1;
	setp.eq.s32 	%p3345, %r284, 0;
	and.pred  	%p3346, %p3345, %p3344;
	setp.eq.s32 	%p3347, %r285, 0;
	and.pred  	%p3348, %p3343, %p3347;
	or.pred  	%p3349, %p3346, %p3348;
	mov.f64 	%fd5622, 0d0000000000000000;
	mov.f64 	%fd5621, 0dC0A9300000000000;
	not.pred 	%p3350, %p3349;
	@%p3350 bra 	$L__BB1_849;
	ld.global.f64 	%fd5323, [%rd130+25192];
	cvt.u64.u32 	%rd2601, %r5166;
	add.s64 	%rd2602, %rd7, %rd2601;
	cvt.s64.s32 	%rd2603, %r5165;
	add.s64 	%rd2604, %rd8, %rd2603;
	ld.local.s8 	%r4939, [%rd126];
	ld.local.u8 	%r4940, [%rd2602];
	ld.local.u8 	%r4941, [%rd127];
	prmt.b32 	%r4942, %r4940, %r4941, 0x3340U;
	ld.local.u8 	%r4943, [%rd2604];
	prmt.b32 	%r4944, %r4943, 0, 0x3340U;
	prmt.b32 	%r4945, %r4942, %r4944, 0x5410U;
	mov.b32 	%r4946, 334205;
	dp4a.s32.u32 	%r4947, %r4945, %r4946, %r4939;
	mul.wide.s32 	%rd2605, %r4947, 8;
	add.s64 	%rd2606, %rd2, %rd2605;
	ld.global.f64 	%fd5324, [%rd2606+5000];
	add.f64 	%fd5622, %fd5323, %fd5324;
	ld.global.f64 	%fd5325, [%rd130+24472];
	ld.global.f64 	%fd5326, [%rd2606];
	add.f64 	%fd5621, %fd5325, %fd5326;
$L__BB1_849:
	add.s32 	%r4948, %r5166, -1;
	add.s32 	%r4949, %r1, %r5165;
	mad.lo.s32 	%r4950, %r4948, %r195, %r4949;
	mul.wide.s32 	%rd2607, %r4950, 8;
	add.s64 	%rd2608, %rd3, %rd2607;
	ld.global.f64 	%fd5327, [%rd2608];
	add.f64 	%fd5328, %fd5622, %fd5327;
	ld.global.f64 	%fd5329, [%rd2608+5000];
	add.f64 	%fd5330, %fd5621, %fd5329;
	abs.f64 	%fd5331, %fd5328;
	setp.gt.f64 	%p3351, %fd5331, 0d41CDCD64FF800000;
	selp.f64 	%fd5624, 0dBFF0000000000000, %fd5330, %p3351;
	selp.f64 	%fd5623, 0d7FF0000000000000, %fd5328, %p3351;
	bra.uni 	$L__BB1_854;
$L__BB1_850:
	ld.global.f64 	%fd5306, [%rd129+25192];
	cvt.u64.u32 	%rd2585, %r5166;
	add.s64 	%rd2586, %rd7, %rd2585;
	ld.local.s8 	%r4934, [%rd2586];
	mul.wide.s32 	%rd2587, %r4934, 5;
	cvt.s64.s32 	%rd2588, %r5165;
	add.s64 	%rd2589, %rd8, %rd2588;
	ld.local.s8 	%rd2590, [%rd2589];
	add.s64 	%rd2591, %rd2587, %rd2590;
	shl.b64 	%rd2592, %rd2591, 3;
	add.s64 	%rd2593, %rd2, %rd2592;
	ld.global.f64 	%fd5307, [%rd2593+45640];
	add.f64 	%fd5308, %fd5306, %fd5307;
	ld.local.s8 	%r4935, [%rd127];
	mul.wide.s32 	%rd2594, %r4935, 5;
	ld.local.s8 	%rd2595, [%rd126];
	add.s64 	%rd2596, %rd2594, %rd2595;
	shl.b64 	%rd2597, %rd2596, 3;
	add.s64 	%rd2598, %rd2, %rd2597;
	ld.global.f64 	%fd5309, [%rd2598+45640];
	add.f64 	%fd5310, %fd5308, %fd5309;
	add.s32 	%r4936, %r5166, -1;
	add.s32 	%r4937, %r1, %r5165;
	mad.lo.s32 	%r4938, %r4936, %r195, %r4937;
	mul.wide.s32 	%rd2599, %r4938, 8;
	add.s64 	%rd2600, %rd3, %rd2599;
	ld.global.f64 	%fd5311, [%rd2600];
	add.f64 	%fd5312, %fd5310, %fd5311;
	ld.global.f64 	%fd5313, [%rd129+24472];
	ld.global.f64 	%fd5314, [%rd2593+45440];
	add.f64 	%fd5315, %fd5313, %fd5314;
	ld.global.f64 	%fd5316, [%rd2598+45440];
	add.f64 	%fd5317, %fd5315, %fd5316;
	ld.global.f64 	%fd5318, [%rd2600+5000];
	add.f64 	%fd5319, %fd5317, %fd5318;
	abs.f64 	%fd5320, %fd5312;
	setp.gt.f64 	%p3342, %fd5320, 0d41CDCD64FF800000;
	selp.f64 	%fd5624, 0dBFF0000000000000, %fd5319, %p3342;
	selp.f64 	%fd5623, 0d7FF0000000000000, %fd5312, %p3342;
	bra.uni 	$L__BB1_854;
$L__BB1_851:
	setp.ne.s32 	%p3333, %r284, 1;
	setp.ne.s32 	%p3334, %r285, 1;
	or.pred  	%p3335, %p3333, %p3334;
	@%p3335 bra 	$L__BB1_853;
	cvt.u64.u32 	%rd2575, %r5166;
	add.s64 	%rd2576, %rd7, %rd2575;
	cvt.s64.s32 	%rd2577, %r5165;
	add.s64 	%rd2578, %rd8, %rd2577;
	ld.local.s8 	%r4913, [%rd2578+1];
	ld.local.u8 	%r4914, [%rd2576+1];
	ld.local.u8 	%r4915, [%rd2576];
	prmt.b32 	%r4916, %r4915, %r4914, 0x3340U;
	ld.local.u8 	%r4917, [%rd2578];
	prmt.b32 	%r4918, %r4917, 0, 0x3340U;
	prmt.b32 	%r4919, %r4916, %r4918, 0x5410U;
	mov.b32 	%r4920, 334205;
	dp4a.s32.u32 	%r4921, %r4919, %r4920, %r4913;
	mul.wide.s32 	%rd2579, %r4921, 8;
	add.s64 	%rd2580, %rd2, %rd2579;
	ld.global.f64 	%fd5286, [%rd2580+10000];
	ld.local.s8 	%r4922, [%rd127+-1];
	ld.local.u8 	%r4923, [%rd126];
	ld.local.u8 	%r4924, [%rd126+-1];
	prmt.b32 	%r4925, %r4924, %r4923, 0x3340U;
	ld.local.u8 	%r4926, [%rd127];
	prmt.b32 	%r4927, %r4926, 0, 0x3340U;
	prmt.b32 	%r4928, %r4925, %r4927, 0x5410U;
	mov.b32 	%r4929, 359705;
	dp4a.s32.u32 	%r4930, %r4928, %r4929, %r4922;
	mul.wide.s32 	%rd2581, %r4930, 8;
	add.s64 	%rd2582, %rd2, %rd2581;
	ld.global.f64 	%fd5287, [%rd2582+10000];
	add.f64 	%fd5288, %fd5286, %fd5287;
	add.s32 	%r4931, %r5166, -1;
	add.s32 	%r4932, %r2, %r5165;
	mad.lo.s32 	%r4933, %r4931, %r195, %r4932;
	mul.wide.s32 	%rd2583, %r4933, 8;
	add.s64 	%rd2584, %rd3, %rd2583;
	ld.global.f64 	%fd5289, [%rd2584];
	add.f64 	%fd5290, %fd5288, %fd5289;
	ld.global.f64 	%fd5291, [%rd2580+15000];
	ld.global.f64 	%fd5292, [%rd2582+15000];
	add.f64 	%fd5293, %fd5291, %fd5292;
	ld.global.f64 	%fd5294, [%rd2584+-5000];
	add.f64 	%fd5295, %fd5293, %fd5294;
	abs.f64 	%fd5296, %fd5295;
	setp.gt.f64 	%p3337, %fd5296, 0d41CDCD64FF800000;
	selp.f64 	%fd5297, 0dBFF0000000000000, %fd5290, %p3337;
	selp.f64 	%fd5298, 0d7FF0000000000000, %fd5295, %p3337;
	add.f64 	%fd5299, %fd5298, 0d4069000000000000;
	add.f64 	%fd5300, %fd5297, 0dC016CCCCCCCCCCCD;
	add.f64 	%fd5301, %fd269, %fd5300;
	div.rn.f64 	%fd5302, %fd5299, %fd5301;
	ld.global.f64 	%fd5303, [%rd128];
	add.f64 	%fd5304, %fd5303, 0d4069000000000000;
	div.rn.f64 	%fd5305, %fd5304, %fd501;
	setp.ltu.f64 	%p3338, %fd5302, %fd5305;
	selp.f64 	%fd5623, 0d7FF0000000000000, %fd5298, %p3338;
	selp.f64 	%fd5624, 0dBFF0000000000000, %fd5297, %p3338;
	bra.uni 	$L__BB1_854;
$L__BB1_853:
	ld.global.f64 	%fd5269, [%rd129+24952];
	cvt.u64.u32 	%rd2565, %r5166;
	add.s64 	%rd2566, %rd7, %rd2565;
	cvt.s64.s32 	%rd2567, %r5165;
	add.s64 	%rd2568, %rd8, %rd2567;
	ld.local.s8 	%r4890, [%rd2568+1];
	ld.local.u8 	%r4891, [%rd2566+1];
	ld.local.u8 	%r4892, [%rd2566];
	prmt.b32 	%r4893, %r4892, %r4891, 0x3340U;
	ld.local.u8 	%r4894, [%rd2568];
	prmt.b32 	%r4895, %r4894, 0, 0x3340U;
	prmt.b32 	%r4896, %r4893, %r4895, 0x5410U;
	mov.b32 	%r4897, 334205;
	dp4a.s32.u32 	%r4898, %r4896, %r4897, %r4890;
	mul.wide.s32 	%rd2569, %r4898, 8;
	add.s64 	%rd2570, %rd2, %rd2569;
	ld.global.f64 	%fd5270, [%rd2570+30440];
	add.f64 	%fd5271, %fd5269, %fd5270;
	ld.local.s8 	%r4899, [%rd127+-1];
	ld.local.u8 	%r4900, [%rd126];
	ld.local.u8 	%r4901, [%rd126+-1];
	prmt.b32 	%r4902, %r4901, %r4900, 0x3340U;
	ld.local.u8 	%r4903, [%rd127];
	prmt.b32 	%r4904, %r4903, 0, 0x3340U;
	prmt.b32 	%r4905, %r4902, %r4904, 0x5410U;
	mov.b32 	%r4906, 359705;
	dp4a.s32.u32 	%r4907, %r4905, %r4906, %r4899;
	mul.wide.s32 	%rd2571, %r4907, 8;
	add.s64 	%rd2572, %rd2, %rd2571;
	ld.global.f64 	%fd5272, [%rd2572+30440];
	add.f64 	%fd5273, %fd5271, %fd5272;
	add.s32 	%r4908, %r5166, -1;
	add.s32 	%r4909, %r1, %r5165;
	mad.lo.s32 	%r4910, %r4908, %r195, %r4909;
	mul.wide.s32 	%rd2573, %r4910, 8;
	add.s64 	%rd2574, %rd3, %rd2573;
	ld.global.f64 	%fd5274, [%rd2574];
	add.f64 	%fd5275, %fd5273, %fd5274;
	ld.global.f64 	%fd5276, [%rd129+24232];
	ld.global.f64 	%fd5277, [%rd2570+25440];
	add.f64 	%fd5278, %fd5276, %fd5277;
	ld.global.f64 	%fd5279, [%rd2572+25440];
	add.f64 	%fd5280, %fd5278, %fd5279;
	sub.s32 	%r4911, %r284, %r285;
	abs.s32 	%r4912, %r4911;
	cvt.rn.f64.s32 	%fd5281, %r4912;
	fma.rn.f64 	%fd5282, %fd5281, 0dBFEEF3E864B31D04, %fd5280;
	ld.global.f64 	%fd5283, [%rd2574+5000];
	add.f64 	%fd5284, %fd5283, %fd5282;
	abs.f64 	%fd5285, %fd5275;
	setp.gt.f64 	%p3336, %fd5285, 0d41CDCD64FF800000;
	selp.f64 	%fd5624, 0dBFF0000000000000, %fd5284, %p3336;
	selp.f64 	%fd5623, 0d7FF0000000000000, %fd5275, %p3336;
$L__BB1_854:
	abs.f64 	%fd5332, %fd5624;
	max.f64 	%fd5334, %fd500, %fd5332;
	setp.gt.f64 	%p3352, %fd5334, 0d41CDCD64FF800000;
	sub.f64 	%fd5335, %fd499, %fd5624;
	abs.f64 	%fd5336, %fd5335;
	setp.geu.f64 	%p3353, %fd5336, 0d3EE4F8B588E368F1;
	or.pred  	%p3354, %p3352, %p3353;
	@%p3354 bra 	$L__BB1_857;
	ld.global.f64 	%fd5338, [%rd128];
	abs.f64 	%fd5339, %fd5338;
	abs.f64 	%fd5340, %fd5623;
	max.f64 	%fd5342, %fd5339, %fd5340;
	setp.gt.f64 	%p3355, %fd5342, 0d41CDCD64FF800000;
	sub.f64 	%fd5343, %fd5338, %fd5623;
	abs.f64 	%fd5344, %fd5343;
	setp.geu.f64 	%p3356, %fd5344, 0d3EE4F8B588E368F1;
	or.pred  	%p3357, %p3355, %p3356;
	@%p3357 bra 	$L__BB1_857;
	add.s32 	%r4951, %r4, %r5166;
	mul.wide.s32 	%rd2609, %r4951, 4;
	add.s64 	%rd2610, %rd1, %rd2609;
	st.global.u32 	[%rd2610], %r5165;
	add.s32 	%r4952, %r4, %r5165;
	add.s32 	%r4953, %r4952, 25;
	mul.wide.s32 	%rd2611, %r4953, 4;
	add.s64 	%rd2612, %rd1, %rd2611;
	st.global.u32 	[%rd2612], %r5166;
	mov.pred 	%p3420, 0;
	mov.u32 	%r5167, %r5165;
	mov.u32 	%r5168, %r5166;
	bra.uni 	$L__BB1_858;
$L__BB1_857:
	add.s32 	%r286, %r5166, -1;
	add.s32 	%r5165, %r5165, 1;
	setp.gt.s32 	%p3360, %r5166, 1;
	setp.lt.s32 	%p3361, %r5165, %r5167;
	and.pred  	%p3362, %p3360, %p3361;
	mov.u32 	%r5166, %r286;
	@%p3362 bra 	$L__BB1_844;
$L__BB1_858:
	add.s32 	%r5164, %r277, 1;
	setp.lt.u32 	%p3363, %r277, 32;
	and.pred  	%p3364, %p3420, %p3363;
	@%p3364 bra 	$L__BB1_842;
	bra.uni 	$L__BB1_821;
$L__BB1_859:
	ld.global.f64 	%fd2659, [%rd118];
	add.f64 	%fd516, %fd5614, %fd2659;
	ld.global.f64 	%fd2660, [%rd118+5000];
	add.f64 	%fd517, %fd5615, %fd2660;
	mov.f64 	%fd5625, 0d3FE0000000000000;
	@%p745 bra 	$L__BB1_889;
	mov.b32 	%r5192, 0;
	@%p763 bra 	$L__BB1_874;
	and.b32  	%r291, %r184, 15;
	setp.lt.u32 	%p806, %r184, 16;
	mov.b32 	%r5192, 0;
	mov.u32 	%r5171, %r5192;
	@%p806 bra 	$L__BB1_864;
	and.b32  	%r5171, %r184, 2147483632;
	mov.b32 	%r5192, 0;
	mov.u32 	%r5180, %r5192;
$L__BB1_863:
	.pragma "nounroll";
	add.s32 	%r1918, %r5180, %r3;
	mul.wide.s32 	%rd905, %r1918, 4;
	add.s64 	%rd906, %rd1, %rd905;
	ld.global.u32 	%r1919, [%rd906];
	setp.gt.s32 	%p807, %r1919, 0;
	selp.u32 	%r1920, 1, 0, %p807;
	add.s32 	%r1921, %r5192, %r1920;
	ld.global.u32 	%r1922, [%rd906+4];
	setp.gt.s32 	%p808, %r1922, 0;
	selp.u32 	%r1923, 1, 0, %p808;
	add.s32 	%r1924, %r1921, %r1923;
	ld.global.u32 	%r1925, [%rd906+8];
	setp.gt.s32 	%p809, %r1925, 0;
	selp.u32 	%r1926, 1, 0, %p809;
	add.s32 	%r1927, %r1924, %r1926;
	ld.global.u32 	%r1928, [%rd906+12];
	setp.gt.s32 	%p810, %r1928, 0;
	selp.u32 	%r1929, 1, 0, %p810;
	add.s32 	%r1930, %r1927, %r1929;
	ld.global.u32 	%r1931, [%rd906+16];
	setp.gt.s32 	%p811, %r1931, 0;
	selp.u32 	%r1932, 1, 0, %p811;
	add.s32 	%r1933, %r1930, %r1932;
	ld.global.u32 	%r1934, [%rd906+20];
	setp.gt.s32 	%p812, %r1934, 0;
	selp.u32 	%r1935, 1, 0, %p812;
	add.s32 	%r1936, %r1933, %r1935;
	ld.global.u32 	%r1937, [%rd906+24];
	setp.gt.s32 	%p813, %r1937, 0;
	selp.u32 	%r1938, 1, 0, %p813;
	add.s32 	%r1939, %r1936, %r1938;
	ld.global.u32 	%r1940, [%rd906+28];
	setp.gt.s32 	%p814, %r1940, 0;
	selp.u32 	%r1941, 1, 0, %p814;
	add.s32 	%r1942, %r1939, %r1941;
	ld.global.u32 	%r1943, [%rd906+32];
	setp.gt.s32 	%p815, %r1943, 0;
	selp.u32 	%r1944, 1, 0, %p815;
	add.s32 	%r1945, %r1942, %r1944;
	ld.global.u32 	%r1946, [%rd906+36];
	setp.gt.s32 	%p816, %r1946, 0;
	selp.u32 	%r1947, 1, 0, %p816;
	add.s32 	%r1948, %r1945, %r1947;
	ld.global.u32 	%r1949, [%rd906+40];
	setp.gt.s32 	%p817, %r1949, 0;
	selp.u32 	%r1950, 1, 0, %p817;
	add.s32 	%r1951, %r1948, %r1950;
	ld.global.u32 	%r1952, [%rd906+44];
	setp.gt.s32 	%p818, %r1952, 0;
	selp.u32 	%r1953, 1, 0, %p818;
	add.s32 	%r1954, %r1951, %r1953;
	ld.global.u32 	%r1955, [%rd906+48];
	setp.gt.s32 	%p819, %r1955, 0;
	selp.u32 	%r1956, 1, 0, %p819;
	add.s32 	%r1957, %r1954, %r1956;
	ld.global.u32 	%r1958, [%rd906+52];
	setp.gt.s32 	%p820, %r1958, 0;
	selp.u32 	%r1959, 1, 0, %p820;
	add.s32 	%r1960, %r1957, %r1959;
	ld.global.u32 	%r1961, [%rd906+56];
	setp.gt.s32 	%p821, %r1961, 0;
	selp.u32 	%r1962, 1, 0, %p821;
	add.s32 	%r1963, %r1960, %r1962;
	ld.global.u32 	%r1964, [%rd906+60];
	setp.gt.s32 	%p822, %r1964, 0;
	selp.u32 	%r1965, 1, 0, %p822;
	add.s32 	%r5192, %r1963, %r1965;
	add.s32 	%r5180, %r5180, 16;
	setp.eq.s32 	%p823, %r5180, %r5171;
	@%p823 bra 	$L__BB1_864;
	bra.uni 	$L__BB1_863;
$L__BB1_864:
	setp.eq.s32 	%p824, %r291, 0;
	@%p824 bra 	$L__BB1_874;
	and.b32  	%r296, %r184, 7;
	setp.lt.u32 	%p825, %r291, 8;
	@%p825 bra 	$L__BB1_867;
	add.s32 	%r1967, %r5171, %r3;
	mul.wide.s32 	%rd907, %r1967, 4;
	add.s64 	%rd908, %rd1, %rd907;
	ld.global.u32 	%r1968, [%rd908];
	setp.gt.s32 	%p826, %r1968, 0;
	selp.u32 	%r1969, 1, 0, %p826;
	add.s32 	%r1970, %r5192, %r1969;
	ld.global.u32 	%r1971, [%rd908+4];
	setp.gt.s32 	%p827, %r1971, 0;
	selp.u32 	%r1972, 1, 0, %p827;
	add.s32 	%r1973, %r1970, %r1972;
	ld.global.u32 	%r1974, [%rd908+8];
	setp.gt.s32 	%p828, %r1974, 0;
	selp.u32 	%r1975, 1, 0, %p828;
	add.s32 	%r1976, %r1973, %r1975;
	ld.global.u32 	%r1977, [%rd908+12];
	setp.gt.s32 	%p829, %r1977, 0;
	selp.u32 	%r1978, 1, 0, %p829;
	add.s32 	%r1979, %r1976, %r1978;
	ld.global.u32 	%r1980, [%rd908+16];
	setp.gt.s32 	%p830, %r1980, 0;
	selp.u32 	%r1981, 1, 0, %p830;
	add.s32 	%r1982, %r1979, %r1981;
	ld.global.u32 	%r1983, [%rd908+20];
	setp.gt.s32 	%p831, %r1983, 0;
	selp.u32 	%r1984, 1, 0, %p831;
	add.s32 	%r1985, %r1982, %r1984;
	ld.global.u32 	%r1986, [%rd908+24];
	setp.gt.s32 	%p832, %r1986, 0;
	selp.u32 	%r1987, 1, 0, %p832;
	add.s32 	%r1988, %r1985, %r1987;
	ld.global.u32 	%r1989, [%rd908+28];
	setp.gt.s32 	%p833, %r1989, 0;
	selp.u32 	%r1990, 1, 0, %p833;
	add.s32 	%r5192, %r1988, %r1990;
	add.s32 	%r5171, %r5171, 8;
$L__BB1_867:
	setp.eq.s32 	%p834, %r296, 0;
	@%p834 bra 	$L__BB1_874;
	and.b32  	%r302, %r184, 3;
	setp.lt.u32 	%p835, %r296, 4;
	@%p835 bra 	$L__BB1_870;
	add.s32 	%r1992, %r5171, %r3;
	mul.wide.s32 	%rd909, %r1992, 4;
	add.s64 	%rd910, %rd1, %rd909;
	ld.global.u32 	%r1993, [%rd910];
	setp.gt.s32 	%p836, %r1993, 0;
	selp.u32 	%r1994, 1, 0, %p836;
	add.s32 	%r1995, %r5192, %r1994;
	ld.global.u32 	%r1996, [%rd910+4];
	setp.gt.s32 	%p837, %r1996, 0;
	selp.u32 	%r1997, 1, 0, %p837;
	add.s32 	%r1998, %r1995, %r1997;
	ld.global.u32 	%r1999, [%rd910+8];
	setp.gt.s32 	%p838, %r1999, 0;
	selp.u32 	%r2000, 1, 0, %p838;
	add.s32 	%r2001, %r1998, %r2000;
	ld.global.u32 	%r2002, [%rd910+12];
	setp.gt.s32 	%p839, %r2002, 0;
	selp.u32 	%r2003, 1, 0, %p839;
	add.s32 	%r5192, %r2001, %r2003;
	add.s32 	%r5171, %r5171, 4;
$L__BB1_870:
	setp.eq.s32 	%p840, %r302, 0;
	@%p840 bra 	$L__BB1_874;
	add.s32 	%r2004, %r5171, %r3;
	mul.wide.s32 	%rd911, %r2004, 4;
	add.s64 	%rd131, %rd1, %rd911;
	ld.global.u32 	%r2005, [%rd131];
	setp.gt.s32 	%p841, %r2005, 0;
	selp.u32 	%r2006, 1, 0, %p841;
	add.s32 	%r5192, %r5192, %r2006;
	setp.eq.s32 	%p842, %r302, 1;
	@%p842 bra 	$L__BB1_874;
	ld.global.u32 	%r2007, [%rd131+4];
	setp.gt.s32 	%p843, %r2007, 0;
	selp.u32 	%r2008, 1, 0, %p843;
	add.s32 	%r5192, %r5192, %r2008;
	setp.eq.s32 	%p844, %r302, 2;
	@%p844 bra 	$L__BB1_874;
	ld.global.u32 	%r2009, [%rd131+8];
	setp.gt.s32 	%p845, %r2009, 0;
	selp.u32 	%r2010, 1, 0, %p845;
	add.s32 	%r5192, %r5192, %r2010;
$L__BB1_874:
	setp.lt.s32 	%p846, %r195, 1;
	@%p846 bra 	$L__BB1_888;
	and.b32  	%r312, %r195, 15;
	setp.lt.u32 	%p847, %r195, 16;
	mov.b32 	%r5185, 0;
	@%p847 bra 	$L__BB1_878;
	and.b32  	%r5185, %r195, 2147483632;
	mov.b32 	%r5182, 0;
$L__BB1_877:
	.pragma "nounroll";
	cvt.u64.u32 	%rd912, %r5182;
	cvt.s64.s32 	%rd913, %r3;
	add.s64 	%rd914, %rd912, %rd913;
	shl.b64 	%rd915, %rd914, 2;
	add.s64 	%rd916, %rd1, %rd915;
	ld.global.u32 	%r2014, [%rd916+100];
	setp.gt.s32 	%p848, %r2014, 0;
	selp.u32 	%r2015, 1, 0, %p848;
	add.s32 	%r2016, %r5192, %r2015;
	add.s32 	%r2017, %r5182, %r11;
	mul.wide.s32 	%rd917, %r2017, 4;
	add.s64 	%rd918, %rd1, %rd917;
	ld.global.u32 	%r2018, [%rd918];
	setp.gt.s32 	%p849, %r2018, 0;
	selp.u32 	%r2019, 1, 0, %p849;
	add.s32 	%r2020, %r2016, %r2019;
	ld.global.u32 	%r2021, [%rd918+4];
	setp.gt.s32 	%p850, %r2021, 0;
	selp.u32 	%r2022, 1, 0, %p850;
	add.s32 	%r2023, %r2020, %r2022;
	ld.global.u32 	%r2024, [%rd918+8];
	setp.gt.s32 	%p851, %r2024, 0;
	selp.u32 	%r2025, 1, 0, %p851;
	add.s32 	%r2026, %r2023, %r2025;
	ld.global.u32 	%r2027, [%rd918+12];
	setp.gt.s32 	%p852, %r2027, 0;
	selp.u32 	%r2028, 1, 0, %p852;
	add.s32 	%r2029, %r2026, %r2028;
	ld.global.u32 	%r2030, [%rd918+16];
	setp.gt.s32 	%p853, %r2030, 0;
	selp.u32 	%r2031, 1, 0, %p853;
	add.s32 	%r2032, %r2029, %r2031;
	ld.global.u32 	%r2033, [%rd918+20];
	setp.gt.s32 	%p854, %r2033, 0;
	selp.u32 	%r2034, 1, 0, %p854;
	add.s32 	%r2035, %r2032, %r2034;
	ld.global.u32 	%r2036, [%rd918+24];
	setp.gt.s32 	%p855, %r2036, 0;
	selp.u32 	%r2037, 1, 0, %p855;
	add.s32 	%r2038, %r2035, %r2037;
	ld.global.u32 	%r2039, [%rd918+28];
	setp.gt.s32 	%p856, %r2039, 0;
	selp.u32 	%r2040, 1, 0, %p856;
	add.s32 	%r2041, %r2038, %r2040;
	ld.global.u32 	%r2042, [%rd918+32];
	setp.gt.s32 	%p857, %r2042, 0;
	selp.u32 	%r2043, 1, 0, %p857;
	add.s32 	%r2044, %r2041, %r2043;
	ld.global.u32 	%r2045, [%rd918+36];
	setp.gt.s32 	%p858, %r2045, 0;
	selp.u32 	%r2046, 1, 0, %p858;
	add.s32 	%r2047, %r2044, %r2046;
	ld.global.u32 	%r2048, [%rd918+40];
	setp.gt.s32 	%p859, %r2048, 0;
	selp.u32 	%r2049, 1, 0, %p859;
	add.s32 	%r2050, %r2047, %r2049;
	ld.global.u32 	%r2051, [%rd918+44];
	setp.gt.s32 	%p860, %r2051, 0;
	selp.u32 	%r2052, 1, 0, %p860;
	add.s32 	%r2053, %r2050, %r2052;
	ld.global.u32 	%r2054, [%rd918+48];
	setp.gt.s32 	%p861, %r2054, 0;
	selp.u32 	%r2055, 1, 0, %p861;
	add.s32 	%r2056, %r2053, %r2055;
	ld.global.u32 	%r2057, [%rd918+52];
	setp.gt.s32 	%p862, %r2057, 0;
	selp.u32 	%r2058, 1, 0, %p862;
	add.s32 	%r2059, %r2056, %r2058;
	ld.global.u32 	%r2060, [%rd918+56];
	setp.gt.s32 	%p863, %r2060, 0;
	selp.u32 	%r2061, 1, 0, %p863;
	add.s32 	%r5192, %r2059, %r2061;
	add.s32 	%r5182, %r5182, 16;
	setp.ne.s32 	%p864, %r5182, %r5185;
	@%p864 bra 	$L__BB1_877;
$L__BB1_878:
	setp.eq.s32 	%p865, %r312, 0;
	@%p865 bra 	$L__BB1_888;
	and.b32  	%r325, %r195, 7;
	setp.lt.u32 	%p866, %r312, 8;
	@%p866 bra 	$L__BB1_881;
	cvt.u64.u32 	%rd919, %r5185;
	cvt.s64.s32 	%rd920, %r3;
	add.s64 	%rd921, %rd919, %rd920;
	shl.b64 	%rd922, %rd921, 2;
	add.s64 	%rd923, %rd1, %rd922;
	ld.global.u32 	%r2063, [%rd923+100];
	setp.gt.s32 	%p867, %r2063, 0;
	selp.u32 	%r2064, 1, 0, %p867;
	add.s32 	%r2065, %r5192, %r2064;
	add.s32 	%r2066, %r5185, %r11;
	mul.wide.s32 	%rd924, %r2066, 4;
	add.s64 	%rd925, %rd1, %rd924;
	ld.global.u32 	%r2067, [%rd925];
	setp.gt.s32 	%p868, %r2067, 0;
	selp.u32 	%r2068, 1, 0, %p868;
	add.s32 	%r2069, %r2065, %r2068;
	ld.global.u32 	%r2070, [%rd925+4];
	setp.gt.s32 	%p869, %r2070, 0;
	selp.u32 	%r2071, 1, 0, %p869;
	add.s32 	%r2072, %r2069, %r2071;
	ld.global.u32 	%r2073, [%rd925+8];
	setp.gt.s32 	%p870, %r2073, 0;
	selp.u32 	%r2074, 1, 0, %p870;
	add.s32 	%r2075, %r2072, %r2074;
	ld.global.u32 	%r2076, [%rd925+12];
	setp.gt.s32 	%p871, %r2076, 0;
	selp.u32 	%r2077, 1, 0, %p871;
	add.s32 	%r2078, %r2075, %r2077;
	ld.global.u32 	%r2079, [%rd925+16];
	setp.gt.s32 	%p872, %r2079, 0;
	selp.u32 	%r2080, 1, 0, %p872;
	add.s32 	%r2081, %r2078, %r2080;
	ld.global.u32 	%r2082, [%rd925+20];
	setp.gt.s32 	%p873, %r2082, 0;
	selp.u32 	%r2083, 1, 0, %p873;
	add.s32 	%r2084, %r2081, %r2083;
	ld.global.u32 	%r2085, [%rd925+24];
	setp.gt.s32 	%p874, %r2085, 0;
	selp.u32 	%r2086, 1, 0, %p874;
	add.s32 	%r5192, %r2084, %r2086;
	add.s32 	%r5185, %r5185, 8;
$L__BB1_881:
	setp.eq.s32 	%p875, %r325, 0;
	@%p875 bra 	$L__BB1_888;
	and.b32  	%r331, %r195, 3;
	setp.lt.u32 	%p876, %r325, 4;
	@%p876 bra 	$L__BB1_884;
	cvt.u64.u32 	%rd926, %r5185;
	cvt.s64.s32 	%rd927, %r3;
	add.s64 	%rd928, %rd926, %rd927;
	shl.b64 	%rd929, %rd928, 2;
	add.s64 	%rd930, %rd1, %rd929;
	ld.global.u32 	%r2088, [%rd930+100];
	setp.gt.s32 	%p877, %r2088, 0;
	selp.u32 	%r2089, 1, 0, %p877;
	add.s32 	%r2090, %r5192, %r2089;
	add.s32 	%r2091, %r5185, %r11;
	mul.wide.s32 	%rd931, %r2091, 4;
	add.s64 	%rd932, %rd1, %rd931;
	ld.global.u32 	%r2092, [%rd932];
	setp.gt.s32 	%p878, %r2092, 0;
	selp.u32 	%r2093, 1, 0, %p878;
	add.s32 	%r2094, %r2090, %r2093;
	ld.global.u32 	%r2095, [%rd932+4];
	setp.gt.s32 	%p879, %r2095, 0;
	selp.u32 	%r2096, 1, 0, %p879;
	add.s32 	%r2097, %r2094, %r2096;
	ld.global.u32 	%r2098, [%rd932+8];
	setp.gt.s32 	%p880, %r2098, 0;
	selp.u32 	%r2099, 1, 0, %p880;
	add.s32 	%r5192, %r2097, %r2099;
	add.s32 	%r5185, %r5185, 4;
$L__BB1_884:
	setp.eq.s32 	%p881, %r331, 0;
	@%p881 bra 	$L__BB1_888;
	cvt.u64.u32 	%rd933, %r5185;
	cvt.s64.s32 	%rd934, %r3;
	add.s64 	%rd935, %rd933, %rd934;
	shl.b64 	%rd936, %rd935, 2;
	add.s64 	%rd937, %rd1, %rd936;
	ld.global.u32 	%r2100, [%rd937+100];
	setp.gt.s32 	%p882, %r2100, 0;
	selp.u32 	%r2101, 1, 0, %p882;
	add.s32 	%r5192, %r5192, %r2101;
	setp.eq.s32 	%p883, %r331, 1;
	@%p883 bra 	$L__BB1_888;
	add.s32 	%r2102, %r5185, %r11;
	mul.wide.s32 	%rd938, %r2102, 4;
	add.s64 	%rd132, %rd1, %rd938;
	ld.global.u32 	%r2103, [%rd132];
	setp.gt.s32 	%p884, %r2103, 0;
	selp.u32 	%r2104, 1, 0, %p884;
	add.s32 	%r5192, %r5192, %r2104;
	setp.eq.s32 	%p885, %r331, 2;
	@%p885 bra 	$L__BB1_888;
	ld.global.u32 	%r2105, [%rd132+4];
	setp.gt.s32 	%p886, %r2105, 0;
	selp.u32 	%r2106, 1, 0, %p886;
	add.s32 	%r5192, %r5192, %r2106;
$L__BB1_888:
	shr.u32 	%r2107, %r5192, 1;
	add.s32 	%r2108, %r2107, -1;
	cvt.rn.f64.s32 	%fd2661, %r2108;
	add.f64 	%fd2662, %fd517, 0dC016CCCCCCCCCCCD;
	fma.rn.f64 	%fd2663, %fd2661, 0dBFE0A2B1704FF434, %fd2662;
	add.f64 	%fd2664, %fd269, %fd2663;
	add.f64 	%fd2665, %fd516, 0d4069000000000000;
	div.rn.f64 	%fd2666, %fd2665, %fd2664;
	add.f64 	%fd2667, %fd2666, 0dC071126666666666;
	fma.rn.f64 	%fd5625, %fd2667, 0d4059000000000000, 0d3FE0000000000000;
$L__BB1_889:
	cvt.rzi.s32.f64 	%r2109, %fd5625;
	cvt.rn.f64.s32 	%fd2668, %r2109;
	div.rn.f64 	%fd5626, %fd2668, 0d4059000000000000;
$L__BB1_890:
	ld.param.u64 	%rd2705, [_Z20check_structure_loopPcPiS0_S0_iiPdS1_iS0__param_3];
	cvta.to.global.u64 	%rd939, %rd2705;
	ld.global.u32 	%r2111, [%rd939+36];
	mad.lo.s32 	%r2112, %r2111, 5, 44;
	cvt.rn.f64.s32 	%fd2669, %r2112;
	setp.gt.f64 	%p887, %fd5626, %fd2669;
	mov.b32 	%r5523, 0;
	@%p887 bra 	$L__BB1_3111;
	ld.param.u64 	%rd2695, [_Z20check_structure_loopPcPiS0_S0_iiPdS1_iS0__param_1];
	ld.local.u32 	%r2113, [%rd21];
	ld.global.u32 	%r341, [%rd22+44];
	shl.b32 	%r2114, %r2113, 2;
	cvta.to.global.u64 	%rd940, %rd2695;
	mul.wide.s32 	%rd941, %r2114, 4;
	add.s64 	%rd133, %rd940, %rd941;
	ld.global.u32 	%r342, [%rd133];
	ld.global.u32 	%r343, [%rd133+4];
	and.b32  	%r2115, %r343, -2147483647;
	setp.eq.s32 	%p888, %r2115, 1;
	@%p888 bra 	$L__BB1_915;
	setp.lt.s32 	%p889, %r343, 2;
	@%p889 bra 	$L__BB1_902;
	add.s32 	%r344, %r343, %r342;
	shr.u32 	%r2117, %r343, 31;
	add.s32 	%r2118, %r343, %r2117;
	shr.s32 	%r345, %r2118, 1;
	mov.b32 	%r5193, 0;
$L__BB1_894:
	add.s32 	%r2119, %r5193, %r342;
	cvt.s64.s32 	%rd942, %r2119;
	add.s64 	%rd943, %rd4, %rd942;
	ld.global.u8 	%rs71, [%rd943];
	setp.ne.s16 	%p890, %rs71, 65;
	not.b32 	%r2120, %r5193;
	add.s32 	%r2121, %r344, %r2120;
	cvt.s64.s32 	%rd944, %r2121;
	add.s64 	%rd945, %rd4, %rd944;
	ld.global.u8 	%rs72, [%rd945];
	@%p890 bra 	$L__BB1_896;
	setp.ne.s16 	%p891, %rs72, 84;
	@%p891 bra 	$L__BB1_915;
$L__BB1_896:
	setp.ne.s16 	%p892, %rs71, 84;
	@%p892 bra 	$L__BB1_898;
	setp.ne.s16 	%p893, %rs72, 65;
	@%p893 bra 	$L__BB1_915;
$L__BB1_898:
	setp.eq.s16 	%p894, %rs71, 84;
	setp.eq.s16 	%p895, %rs71, 65;
	setp.ne.s16 	%p896, %rs72, 65;
	or.pred  	%p897, %p896, %p894;
	setp.ne.s16 	%p898, %rs72, 84;
	or.pred  	%p899, %p898, %p895;
	and.pred  	%p900, %p897, %p899;
	not.pred 	%p901, %p900;
	@%p901 bra 	$L__BB1_915;
	setp.eq.s16 	%p902, %rs71, 67;
	setp.ne.s16 	%p903, %rs72, 71;
	and.pred  	%p904, %p903, %p902;
	@%p904 bra 	$L__BB1_915;
	setp.eq.s16 	%p907, %rs71, 71;
	setp.ne.s16 	%p908, %rs72, 67;
	xor.pred  	%p909, %p907, %p908;
	or.pred  	%p910, %p903, %p902;
	and.pred  	%p911, %p909, %p910;
	not.pred 	%p912, %p911;
	@%p912 bra 	$L__BB1_915;
	add.s32 	%r5193, %r5193, 1;
	setp.ne.s32 	%p913, %r5193, %r345;
	@%p913 bra 	$L__BB1_894;
$L__BB1_902:
	ld.global.u32 	%r348, [%rd11];
	ld.global.u32 	%r349, [%rd11+4];
	and.b32  	%r2122, %r349, -2147483647;
	setp.eq.s32 	%p914, %r2122, 1;
	@%p914 bra 	$L__BB1_915;
	setp.lt.s32 	%p915, %r349, 2;
	@%p915 bra 	$L__BB1_913;
	add.s32 	%r350, %r349, %r348;
	shr.u32 	%r2124, %r349, 31;
	add.s32 	%r2125, %r349, %r2124;
	shr.s32 	%r351, %r2125, 1;
	mov.b32 	%r5194, 0;
$L__BB1_905:
	add.s32 	%r2126, %r5194, %r348;
	cvt.s64.s32 	%rd946, %r2126;
	add.s64 	%rd947, %rd4, %rd946;
	ld.global.u8 	%rs73, [%rd947];
	setp.ne.s16 	%p916, %rs73, 65;
	not.b32 	%r2127, %r5194;
	add.s32 	%r2128, %r350, %r2127;
	cvt.s64.s32 	%rd948, %r2128;
	add.s64 	%rd949, %rd4, %rd948;
	ld.global.u8 	%rs74, [%rd949];
	@%p916 bra 	$L__BB1_907;
	setp.ne.s16 	%p917, %rs74, 84;
	@%p917 bra 	$L__BB1_915;
$L__BB1_907:
	setp.ne.s16 	%p918, %rs73, 84;
	@%p918 bra 	$L__BB1_909;
	setp.ne.s16 	%p919, %rs74, 65;
	@%p919 bra 	$L__BB1_915;
$L__BB1_909:
	setp.eq.s16 	%p920, %rs73, 84;
	setp.eq.s16 	%p921, %rs73, 65;
	setp.ne.s16 	%p922, %rs74, 65;
	or.pred  	%p923, %p922, %p920;
	setp.ne.s16 	%p924, %rs74, 84;
	or.pred  	%p925, %p924, %p921;
	and.pred  	%p926, %p923, %p925;
	not.pred 	%p927, %p926;
	@%p927 bra 	$L__BB1_915;
	setp.eq.s16 	%p928, %rs73, 67;
	setp.ne.s16 	%p929, %rs74, 71;
	and.pred  	%p930, %p929, %p928;
	@%p930 bra 	$L__BB1_915;
	setp.eq.s16 	%p933, %rs73, 71;
	setp.ne.s16 	%p934, %rs74, 67;
	xor.pred  	%p935, %p933, %p934;
	or.pred  	%p936, %p929, %p928;
	and.pred  	%p937, %p935, %p936;
	not.pred 	%p938, %p937;
	@%p938 bra 	$L__BB1_915;
	add.s32 	%r5194, %r5194, 1;
	setp.ne.s32 	%p939, %r5194, %r351;
	@%p939 bra 	$L__BB1_905;
$L__BB1_913:
	setp.gt.u32 	%p940, %r5, 2146435070;
	mov.f64 	%fd5627, %fd2;
	@%p940 bra 	$L__BB1_917;
	setp.gt.u32 	%p941, %r7, 1073127582;
	selp.f64 	%fd2670, %fd4, %fd3, %p941;
	selp.u32 	%r2129, 1, 0, %p941;
	add.s32 	%r2130, %r6, %r2129;
	add.f64 	%fd2671, %fd2670, 0dBFF0000000000000;
	add.f64 	%fd2672, %fd2670, 0d3FF0000000000000;
	rcp.approx.ftz.f64 	%fd2673, %fd2672;
	neg.f64 	%fd2674, %fd2672;
	fma.rn.f64 	%fd2675, %fd2674, %fd2673, 0d3FF0000000000000;
	fma.rn.f64 	%fd2676, %fd2675, %fd2675, %fd2675;
	fma.rn.f64 	%fd2677, %fd2676, %fd2673, %fd2673;
	mul.f64 	%fd2678, %fd2671, %fd2677;
	fma.rn.f64 	%fd2679, %fd2671, %fd2677, %fd2678;
	mul.f64 	%fd2680, %fd2679, %fd2679;
	fma.rn.f64 	%fd2681, %fd2680, 0d3EB1380B3AE80F1E, 0d3ED0EE258B7A8B04;
	fma.rn.f64 	%fd2682, %fd2681, %fd2680, 0d3EF3B2669F02676F;
	fma.rn.f64 	%fd2683, %fd2682, %fd2680, 0d3F1745CBA9AB0956;
	fma.rn.f64 	%fd2684, %fd2683, %fd2680, 0d3F3C71C72D1B5154;
	fma.rn.f64 	%fd2685, %fd2684, %fd2680, 0d3F624924923BE72D;
	fma.rn.f64 	%fd2686, %fd2685, %fd2680, 0d3F8999999999A3C4;
	fma.rn.f64 	%fd2687, %fd2686, %fd2680, 0d3FB5555555555554;
	sub.f64 	%fd2688, %fd2671, %fd2679;
	add.f64 	%fd2689, %fd2688, %fd2688;
	neg.f64 	%fd2690, %fd2679;
	fma.rn.f64 	%fd2691, %fd2690, %fd2671, %fd2689;
	mul.f64 	%fd2692, %fd2677, %fd2691;
	mul.f64 	%fd2693, %fd2680, %fd2687;
	fma.rn.f64 	%fd2694, %fd2693, %fd2679, %fd2692;
	xor.b32  	%r2131, %r2130, -2147483648;
	mov.b32 	%r2132, 1127219200;
	mov.b64 	%fd2695, {%r2131, %r2132};
	sub.f64 	%fd2696, %fd2695, %fd1;
	fma.rn.f64 	%fd2697, %fd2696, 0d3FE62E42FEFA39EF, %fd2679;
	fma.rn.f64 	%fd2698, %fd2696, 0dBFE62E42FEFA39EF, %fd2697;
	sub.f64 	%fd2699, %fd2698, %fd2679;
	sub.f64 	%fd2700, %fd2694, %fd2699;
	fma.rn.f64 	%fd2701, %fd2696, 0d3C7ABC9E3B39803F, %fd2700;
	add.f64 	%fd5627, %fd2697, %fd2701;
	bra.uni 	$L__BB1_917;
$L__BB1_915:
	setp.gt.u32 	%p942, %r8, 2146435070;
	mov.f64 	%fd5627, %fd5;
	@%p942 bra 	$L__BB1_917;
	setp.gt.u32 	%p943, %r10, 1073127582;
	selp.f64 	%fd2702, %fd7, %fd6, %p943;
	selp.u32 	%r2133, 1, 0, %p943;
	add.s32 	%r2134, %r9, %r2133;
	add.f64 	%fd2703, %fd2702, 0dBFF0000000000000;
	add.f64 	%fd2704, %fd2702, 0d3FF0000000000000;
	rcp.approx.ftz.f64 	%fd2705, %fd2704;
	neg.f64 	%fd2706, %fd2704;
	fma.rn.f64 	%fd2707, %fd2706, %fd2705, 0d3FF0000000000000;
	fma.rn.f64 	%fd2708, %fd2707, %fd2707, %fd2707;
	fma.rn.f64 	%fd2709, %fd2708, %fd2705, %fd2705;
	mul.f64 	%fd2710, %fd2703, %fd2709;
	fma.rn.f64 	%fd2711, %fd2703, %fd2709, %fd2710;
	mul.f64 	%fd2712, %fd2711, %fd2711;
	fma.rn.f64 	%fd2713, %fd2712, 0d3EB1380B3AE80F1E, 0d3ED0EE258B7A8B04;
	fma.rn.f64 	%fd2714, %fd2713, %fd2712, 0d3EF3B2669F02676F;
	fma.rn.f64 	%fd2715, %fd2714, %fd2712, 0d3F1745CBA9AB0956;
	fma.rn.f64 	%fd2716, %fd2715, %fd2712, 0d3F3C71C72D1B5154;
	fma.rn.f64 	%fd2717, %fd2716, %fd2712, 0d3F624924923BE72D;
	fma.rn.f64 	%fd2718, %fd2717, %fd2712, 0d3F8999999999A3C4;
	fma.rn.f64 	%fd2719, %fd2718, %fd2712, 0d3FB5555555555554;
	sub.f64 	%fd2720, %fd2703, %fd2711;
	add.f64 	%fd2721, %fd2720, %fd2720;
	neg.f64 	%fd2722, %fd2711;
	fma.rn.f64 	%fd2723, %fd2722, %fd2703, %fd2721;
	mul.f64 	%fd2724, %fd2709, %fd2723;
	mul.f64 	%fd2725, %fd2712, %fd2719;
	fma.rn.f64 	%fd2726, %fd2725, %fd2711, %fd2724;
	xor.b32  	%r2135, %r2134, -2147483648;
	mov.b32 	%r2136, 1127219200;
	mov.b64 	%fd2727, {%r2135, %r2136};
	sub.f64 	%fd2728, %fd2727, %fd1;
	fma.rn.f64 	%fd2729, %fd2728, 0d3FE62E42FEFA39EF, %fd2711;
	fma.rn.f64 	%fd2730, %fd2728, 0dBFE62E42FEFA39EF, %fd2729;
	sub.f64 	%fd2731, %fd2730, %fd2711;
	sub.f64 	%fd2732, %fd2726, %fd2731;
	fma.rn.f64 	%fd2733, %fd2728, 0d3C7ABC9E3B39803F, %fd2732;
	add.f64 	%fd5627, %fd2729, %fd2733;
$L__BB1_917:
	mul.f64 	%fd525, %fd5627, 0d3FFFCB923A29C77A;
	ld.global.u32 	%r354, [%rd11+4];
	setp.lt.s32 	%p944, %r354, 1;
	@%p944 bra 	$L__BB1_988;
	ld.global.u32 	%r355, [%rd11];
	and.b32  	%r356, %r354, 3;
	setp.lt.u32 	%p945, %r354, 4;
	mov.b32 	%r5196, 1;
	@%p945 bra 	$L__BB1_957;
	and.b32  	%r357, %r354, 2147483644;
	mov.b32 	%r5196, 1;
$L__BB1_920:
	mov.u32 	%r358, %r5196;
	sub.s32 	%r2139, %r355, %r358;
	add.s32 	%r2140, %r2139, %r354;
	cvt.s64.s32 	%rd950, %r2140;
	add.s64 	%rd134, %rd4, %rd950;
	ld.global.u8 	%rs555, [%rd134];
	mov.b16 	%rs1335, 0;
	setp.gt.s16 	%p946, %rs555, 70;
	@%p946 bra 	$L__BB1_924;
	setp.eq.s16 	%p949, %rs555, 65;
	@%p949 bra 	$L__BB1_927;
	setp.eq.s16 	%p950, %rs555, 67;
	@%p950 bra 	$L__BB1_923;
	bra.uni 	$L__BB1_928;
$L__BB1_923:
	mov.b16 	%rs1335, 2;
	bra.uni 	$L__BB1_929;
$L__BB1_924:
	setp.eq.s16 	%p947, %rs555, 84;
	@%p947 bra 	$L__BB1_929;
	setp.ne.s16 	%p948, %rs555, 71;
	@%p948 bra 	$L__BB1_928;
	mov.b16 	%rs1335, 1;
	bra.uni 	$L__BB1_929;
$L__BB1_927:
	mov.b16 	%rs1335, 3;
	bra.uni 	$L__BB1_929;
$L__BB1_928:
	mov.b16 	%rs1335, 4;
$L__BB1_929:
	cvt.u64.u32 	%rd951, %r358;
	add.s64 	%rd135, %rd5, %rd951;
	st.local.u8 	[%rd135], %rs1335;
	ld.global.u8 	%rs561, [%rd134+-1];
	mov.b16 	%rs1336, 0;
	setp.gt.s16 	%p951, %rs561, 70;
	@%p951 bra 	$L__BB1_933;
	setp.eq.s16 	%p954, %rs561, 65;
	@%p954 bra 	$L__BB1_936;
	setp.eq.s16 	%p955, %rs561, 67;
	@%p955 bra 	$L__BB1_932;
	bra.uni 	$L__BB1_937;
$L__BB1_932:
	mov.b16 	%rs1336, 2;
	bra.uni 	$L__BB1_938;
$L__BB1_933:
	setp.eq.s16 	%p952, %rs561, 84;
	@%p952 bra 	$L__BB1_938;
	setp.ne.s16 	%p953, %rs561, 71;
	@%p953 bra 	$L__BB1_937;
	mov.b16 	%rs1336, 1;
	bra.uni 	$L__BB1_938;
$L__BB1_936:
	mov.b16 	%rs1336, 3;
	bra.uni 	$L__BB1_938;
$L__BB1_937:
	mov.b16 	%rs1336, 4;
$L__BB1_938:
	st.local.u8 	[%rd135+1], %rs1336;
	ld.global.u8 	%rs567, [%rd134+-2];
	mov.b16 	%rs1337, 0;
	setp.gt.s16 	%p956, %rs567, 70;
	@%p956 bra 	$L__BB1_942;
	setp.eq.s16 	%p959, %rs567, 65;
	@%p959 bra 	$L__BB1_945;
	setp.eq.s16 	%p960, %rs567, 67;
	@%p960 bra 	$L__BB1_941;
	bra.uni 	$L__BB1_946;
$L__BB1_941:
	mov.b16 	%rs1337, 2;
	bra.uni 	$L__BB1_947;
$L__BB1_942:
	setp.eq.s16 	%p957, %rs567, 84;
	@%p957 bra 	$L__BB1_947;
	setp.ne.s16 	%p958, %rs567, 71;
	@%p958 bra 	$L__BB1_946;
	mov.b16 	%rs1337, 1;
	bra.uni 	$L__BB1_947;
$L__BB1_945:
	mov.b16 	%rs1337, 3;
	bra.uni 	$L__BB1_947;
$L__BB1_946:
	mov.b16 	%rs1337, 4;
$L__BB1_947:
	st.local.u8 	[%rd135+2], %rs1337;
	ld.global.u8 	%rs573, [%rd134+-3];
	mov.b16 	%rs1338, 0;
	setp.gt.s16 	%p961, %rs573, 70;
	@%p961 bra 	$L__BB1_951;
	setp.eq.s16 	%p964, %rs573, 65;
	@%p964 bra 	$L__BB1_954;
	setp.eq.s16 	%p965, %rs573, 67;
	@%p965 bra 	$L__BB1_950;
	bra.uni 	$L__BB1_955;
$L__BB1_950:
	mov.b16 	%rs1338, 2;
	bra.uni 	$L__BB1_956;
$L__BB1_951:
	setp.eq.s16 	%p962, %rs573, 84;
	@%p962 bra 	$L__BB1_956;
	setp.ne.s16 	%p963, %rs573, 71;
	@%p963 bra 	$L__BB1_955;
	mov.b16 	%rs1338, 1;
	bra.uni 	$L__BB1_956;
$L__BB1_954:
	mov.b16 	%rs1338, 3;
	bra.uni 	$L__BB1_956;
$L__BB1_955:
	mov.b16 	%rs1338, 4;
$L__BB1_956:
	st.local.u8 	[%rd135+3], %rs1338;
	add.s32 	%r5196, %r358, 4;
	add.s32 	%r2141, %r358, 3;
	setp.ne.s32 	%p966, %r2141, %r357;
	@%p966 bra 	$L__BB1_920;
$L__BB1_957:
	setp.eq.s32 	%p967, %r356, 0;
	@%p967 bra 	$L__BB1_988;
	sub.s32 	%r2142, %r355, %r5196;
	add.s32 	%r2143, %r2142, %r354;
	cvt.s64.s32 	%rd952, %r2143;
	add.s64 	%rd136, %rd4, %rd952;
	ld.global.u8 	%rs579, [%rd136];
	mov.b16 	%rs1339, 0;
	setp.gt.s16 	%p968, %rs579, 70;
	@%p968 bra 	$L__BB1_962;
	setp.eq.s16 	%p971, %rs579, 65;
	@%p971 bra 	$L__BB1_965;
	setp.eq.s16 	%p972, %rs579, 67;
	@%p972 bra 	$L__BB1_961;
	bra.uni 	$L__BB1_966;
$L__BB1_961:
	mov.b16 	%rs1339, 2;
	bra.uni 	$L__BB1_967;
$L__BB1_962:
	setp.eq.s16 	%p969, %rs579, 84;
	@%p969 bra 	$L__BB1_967;
	setp.ne.s16 	%p970, %rs579, 71;
	@%p970 bra 	$L__BB1_966;
	mov.b16 	%rs1339, 1;
	bra.uni 	$L__BB1_967;
$L__BB1_965:
	mov.b16 	%rs1339, 3;
	bra.uni 	$L__BB1_967;
$L__BB1_966:
	mov.b16 	%rs1339, 4;
$L__BB1_967:
	cvt.u64.u32 	%rd953, %r5196;
	add.s64 	%rd137, %rd5, %rd953;
	st.local.u8 	[%rd137], %rs1339;
	setp.eq.s32 	%p973, %r356, 1;
	@%p973 bra 	$L__BB1_988;
	ld.global.u8 	%rs585, [%rd136+-1];
	mov.b16 	%rs1340, 0;
	setp.gt.s16 	%p974, %rs585, 70;
	@%p974 bra 	$L__BB1_972;
	setp.eq.s16 	%p977, %rs585, 65;
	@%p977 bra 	$L__BB1_975;
	setp.eq.s16 	%p978, %rs585, 67;
	@%p978 bra 	$L__BB1_971;
	bra.uni 	$L__BB1_976;
$L__BB1_971:
	mov.b16 	%rs1340, 2;
	bra.uni 	$L__BB1_977;
$L__BB1_972:
	setp.eq.s16 	%p975, %rs585, 84;
	@%p975 bra 	$L__BB1_977;
	setp.ne.s16 	%p976, %rs585, 71;
	@%p976 bra 	$L__BB1_976;
	mov.b16 	%rs1340, 1;
	bra.uni 	$L__BB1_977;
$L__BB1_975:
	mov.b16 	%rs1340, 3;
	bra.uni 	$L__BB1_977;
$L__BB1_976:
	mov.b16 	%rs1340, 4;
$L__BB1_977:
	st.local.u8 	[%rd137+1], %rs1340;
	setp.eq.s32 	%p979, %r356, 2;
	@%p979 bra 	$L__BB1_988;
	ld.global.u8 	%rs591, [%rd136+-2];
	mov.b16 	%rs1341, 0;
	setp.gt.s16 	%p980, %rs591, 70;
	@%p980 bra 	$L__BB1_982;
	setp.eq.s16 	%p983, %rs591, 65;
	@%p983 bra 	$L__BB1_985;
	setp.eq.s16 	%p984, %rs591, 67;
	@%p984 bra 	$L__BB1_981;
	bra.uni 	$L__BB1_986;
$L__BB1_981:
	mov.b16 	%rs1341, 2;
	bra.uni 	$L__BB1_987;
$L__BB1_982:
	setp.eq.s16 	%p981, %rs591, 84;
	@%p981 bra 	$L__BB1_987;
	setp.ne.s16 	%p982, %rs591, 71;
	@%p982 bra 	$L__BB1_986;
	mov.b16 	%rs1341, 1;
	bra.uni 	$L__BB1_987;
$L__BB1_985:
	mov.b16 	%rs1341, 3;
	bra.uni 	$L__BB1_987;
$L__BB1_986:
	mov.b16 	%rs1341, 4;
$L__BB1_987:
	st.local.u8 	[%rd137+2], %rs1341;
$L__BB1_988:
	setp.eq.s32 	%p985, %r341, 0;
	@%p985 bra 	$L__BB1_995;
	setp.lt.s32 	%p986, %r343, 1;
	@%p986 bra 	$L__BB1_1130;
	add.s32 	%r361, %r342, -1;
	and.b32  	%r362, %r343, 3;
	setp.lt.u32 	%p987, %r343, 4;
	mov.b32 	%r5200, 1;
	@%p987 bra 	$L__BB1_1071;
	and.b32  	%r363, %r343, 2147483644;
	mov.b32 	%r5200, 1;
$L__BB1_992:
	mov.u32 	%r368, %r5200;
	add.s32 	%r2146, %r368, %r361;
	cvt.s64.s32 	%rd954, %r2146;
	add.s64 	%rd140, %rd4, %rd954;
	ld.global.u8 	%rs597, [%rd140];
	mov.b16 	%rs1346, 0;
	setp.gt.s16 	%p988, %rs597, 70;
	@%p988 bra 	$L__BB1_1039;
	setp.eq.s16 	%p991, %rs597, 65;
	@%p991 bra 	$L__BB1_994;
	bra.uni 	$L__BB1_1037;
$L__BB1_994:
	mov.b16 	%rs1346, 3;
	bra.uni 	$L__BB1_1043;
$L__BB1_995:
	setp.lt.s32 	%p1027, %r343, 1;
	@%p1027 bra 	$L__BB1_1130;
	and.b32  	%r364, %r343, 3;
	setp.lt.u32 	%p1028, %r343, 4;
	mov.b32 	%r5199, 1;
	@%p1028 bra 	$L__BB1_1034;
	and.b32  	%r365, %r343, 2147483644;
	mov.b32 	%r5199, 1;
$L__BB1_998:
	mov.u32 	%r366, %r5199;
	sub.s32 	%r2151, %r342, %r366;
	add.s32 	%r2152, %r2151, %r343;
	cvt.s64.s32 	%rd958, %r2152;
	add.s64 	%rd138, %rd4, %rd958;
	ld.global.u8 	%rs639, [%rd138];
	mov.b16 	%rs1342, 0;
	setp.gt.s16 	%p1029, %rs639, 70;
	@%p1029 bra 	$L__BB1_1002;
	setp.eq.s16 	%p1032, %rs639, 65;
	@%p1032 bra 	$L__BB1_1006;
	setp.eq.s16 	%p1033, %rs639, 67;
	@%p1033 bra 	$L__BB1_1001;
	bra.uni 	$L__BB1_1005;
$L__BB1_1001:
	mov.b16 	%rs1342, 1;
	bra.uni 	$L__BB1_1006;
$L__BB1_1002:
	setp.eq.s16 	%p1030, %rs639, 71;
	@%p1030 bra 	$L__BB1_3114;
	setp.eq.s16 	%p1031, %rs639, 84;
	@%p1031 bra 	$L__BB1_1004;
	bra.uni 	$L__BB1_1005;
$L__BB1_1004:
	mov.b16 	%rs1342, 3;
	bra.uni 	$L__BB1_1006;
$L__BB1_1005:
	mov.b16 	%rs1342, 4;
$L__BB1_1006:
	cvt.u64.u32 	%rd959, %r366;
	add.s64 	%rd139, %rd6, %rd959;
	st.local.u8 	[%rd139], %rs1342;
	ld.global.u8 	%rs645, [%rd138+-1];
	mov.b16 	%rs1343, 0;
	setp.gt.s16 	%p1034, %rs645, 70;
	@%p1034 bra 	$L__BB1_1010;
	setp.eq.s16 	%p1037, %rs645, 65;
	@%p1037 bra 	$L__BB1_1015;
	setp.eq.s16 	%p1038, %rs645, 67;
	@%p1038 bra 	$L__BB1_1009;
	bra.uni 	$L__BB1_1014;
$L__BB1_1009:
	mov.b16 	%rs1343, 1;
	bra.uni 	$L__BB1_1015;
$L__BB1_1010:
	setp.eq.s16 	%p1035, %rs645, 71;
	@%p1035 bra 	$L__BB1_1013;
	setp.ne.s16 	%p1036, %rs645, 84;
	@%p1036 bra 	$L__BB1_1014;
	mov.b16 	%rs1343, 3;
	bra.uni 	$L__BB1_1015;
$L__BB1_1013:
	mov.b16 	%rs1343, 2;
	bra.uni 	$L__BB1_1015;
$L__BB1_1014:
	mov.b16 	%rs1343, 4;
$L__BB1_1015:
	st.local.u8 	[%rd139+1], %rs1343;
	ld.global.u8 	%rs651, [%rd138+-2];
	mov.b16 	%rs1344, 0;
	setp.gt.s16 	%p1039, %rs651, 70;
	@%p1039 bra 	$L__BB1_1019;
	setp.eq.s16 	%p1042, %rs651, 65;
	@%p1042 bra 	$L__BB1_1024;
	setp.eq.s16 	%p1043, %rs651, 67;
	@%p1043 bra 	$L__BB1_1018;
	bra.uni 	$L__BB1_1023;
$L__BB1_1018:
	mov.b16 	%rs1344, 1;
	bra.uni 	$L__BB1_1024;
$L__BB1_1019:
	setp.eq.s16 	%p1040, %rs651, 71;
	@%p1040 bra 	$L__BB1_1022;
	setp.ne.s16 	%p1041, %rs651, 84;
	@%p1041 bra 	$L__BB1_1023;
	mov.b16 	%rs1344, 3;
	bra.uni 	$L__BB1_1024;
$L__BB1_1022:
	mov.b16 	%rs1344, 2;
	bra.uni 	$L__BB1_1024;
$L__BB1_1023:
	mov.b16 	%rs1344, 4;
$L__BB1_1024:
	st.local.u8 	[%rd139+2], %rs1344;
	ld.global.u8 	%rs657, [%rd138+-3];
	mov.b16 	%rs1345, 0;
	setp.gt.s16 	%p1044, %rs657, 70;
	@%p1044 bra 	$L__BB1_1028;
	setp.eq.s16 	%p1047, %rs657, 65;
	@%p1047 bra 	$L__BB1_1033;
	setp.eq.s16 	%p1048, %rs657, 67;
	@%p1048 bra 	$L__BB1_1027;
	bra.uni 	$L__BB1_1032;
$L__BB1_1027:
	mov.b16 	%rs1345, 1;
	bra.uni 	$L__BB1_1033;
$L__BB1_1028:
	setp.eq.s16 	%p1045, %rs657, 71;
	@%p1045 bra 	$L__BB1_1031;
	setp.ne.s16 	%p1046, %rs657, 84;
	@%p1046 bra 	$L__BB1_1032;
	mov.b16 	%rs1345, 3;
	bra.uni 	$L__BB1_1033;
$L__BB1_1031:
	mov.b16 	%rs1345, 2;
	bra.uni 	$L__BB1_1033;
$L__BB1_1032:
	mov.b16 	%rs1345, 4;
$L__BB1_1033:
	st.local.u8 	[%rd139+3], %rs1345;
	add.s32 	%r5199, %r366, 4;
	add.s32 	%r2153, %r366, 3;
	setp.eq.s32 	%p1049, %r2153, %r365;
	@%p1049 bra 	$L__BB1_1034;
	bra.uni 	$L__BB1_998;
$L__BB1_1034:
	setp.eq.s32 	%p1050, %r364, 0;
	@%p1050 bra 	$L__BB1_1130;
	sub.s32 	%r2154, %r342, %r5199;
	add.s32 	%r2155, %r2154, %r343;
	cvt.s64.s32 	%rd960, %r2155;
	add.s64 	%rd142, %rd4, %rd960;
	ld.global.u8 	%rs663, [%rd142];
	mov.b16 	%rs1350, 0;
	setp.gt.s16 	%p1051, %rs663, 70;
	@%p1051 bra 	$L__BB1_1077;
	setp.eq.s16 	%p1054, %rs663, 65;
	@%p1054 bra 	$L__BB1_1082;
	bra.uni 	$L__BB1_1075;
$L__BB1_1037:
	setp.eq.s16 	%p992, %rs597, 67;
	@%p992 bra 	$L__BB1_1038;
	bra.uni 	$L__BB1_1042;
$L__BB1_1038:
	mov.b16 	%rs1346, 2;
	bra.uni 	$L__BB1_1043;
$L__BB1_1039:
	setp.eq.s16 	%p989, %rs597, 84;
	@%p989 bra 	$L__BB1_1043;
	setp.ne.s16 	%p990, %rs597, 71;
	@%p990 bra 	$L__BB1_1042;
	mov.b16 	%rs1346, 1;
	bra.uni 	$L__BB1_1043;
$L__BB1_1042:
	mov.b16 	%rs1346, 4;
$L__BB1_1043:
	cvt.u64.u32 	%rd955, %r368;
	add.s64 	%rd141, %rd6, %rd955;
	st.local.u8 	[%rd141], %rs1346;
	ld.global.u8 	%rs603, [%rd140+1];
	mov.b16 	%rs1347, 0;
	setp.gt.s16 	%p993, %rs603, 70;
	@%p993 bra 	$L__BB1_1047;
	setp.eq.s16 	%p996, %rs603, 65;
	@%p996 bra 	$L__BB1_1050;
	setp.eq.s16 	%p997, %rs603, 67;
	@%p997 bra 	$L__BB1_1046;
	bra.uni 	$L__BB1_1051;
$L__BB1_1046:
	mov.b16 	%rs1347, 2;
	bra.uni 	$L__BB1_1052;
$L__BB1_1047:
	setp.eq.s16 	%p994, %rs603, 84;
	@%p994 bra 	$L__BB1_1052;
	setp.ne.s16 	%p995, %rs603, 71;
	@%p995 bra 	$L__BB1_1051;
	mov.b16 	%rs1347, 1;
	bra.uni 	$L__BB1_1052;
$L__BB1_1050:
	mov.b16 	%rs1347, 3;
	bra.uni 	$L__BB1_1052;
$L__BB1_1051:
	mov.b16 	%rs1347, 4;
$L__BB1_1052:
	st.local.u8 	[%rd141+1], %rs1347;
	ld.global.u8 	%rs609, [%rd140+2];
	mov.b16 	%rs1348, 0;
	setp.gt.s16 	%p998, %rs609, 70;
	@%p998 bra 	$L__BB1_1056;
	setp.eq.s16 	%p1001, %rs609, 65;
	@%p1001 bra 	$L__BB1_1059;
	setp.eq.s16 	%p1002, %rs609, 67;
	@%p1002 bra 	$L__BB1_1055;
	bra.uni 	$L__BB1_1060;
$L__BB1_1055:
	mov.b16 	%rs1348, 2;
	bra.uni 	$L__BB1_1061;
$L__BB1_1056:
	setp.eq.s16 	%p999, %rs609, 84;
	@%p999 bra 	$L__BB1_1061;
	setp.ne.s16 	%p1000, %rs609, 71;
	@%p1000 bra 	$L__BB1_1060;
	mov.b16 	%rs1348, 1;
	bra.uni 	$L__BB1_1061;
$L__BB1_1059:
	mov.b16 	%rs1348, 3;
	bra.uni 	$L__BB1_1061;
$L__BB1_1060:
	mov.b16 	%rs1348, 4;
$L__BB1_1061:
	st.local.u8 	[%rd141+2], %rs1348;
	ld.global.u8 	%rs615, [%rd140+3];
	mov.b16 	%rs1349, 0;
	setp.gt.s16 	%p1003, %rs615, 70;
	@%p1003 bra 	$L__BB1_1065;
	setp.eq.s16 	%p1006, %rs615, 65;
	@%p1006 bra 	$L__BB1_1068;
	setp.eq.s16 	%p1007, %rs615, 67;
	@%p1007 bra 	$L__BB1_1064;
	bra.uni 	$L__BB1_1069;
$L__BB1_1064:
	mov.b16 	%rs1349, 2;
	bra.uni 	$L__BB1_1070;
$L__BB1_1065:
	setp.eq.s16 	%p1004, %rs615, 84;
	@%p1004 bra 	$L__BB1_1070;
	setp.ne.s16 	%p1005, %rs615, 71;
	@%p1005 bra 	$L__BB1_1069;
	mov.b16 	%rs1349, 1;
	bra.uni 	$L__BB1_1070;
$L__BB1_1068:
	mov.b16 	%rs1349, 3;
	bra.uni 	$L__BB1_1070;
$L__BB1_1069:
	mov.b16 	%rs1349, 4;
$L__BB1_1070:
	st.local.u8 	[%rd141+3], %rs1349;
	add.s32 	%r5200, %r368, 4;
	add.s32 	%r2147, %r368, 3;
	setp.eq.s32 	%p1008, %r2147, %r363;
	@%p1008 bra 	$L__BB1_1071;
	bra.uni 	$L__BB1_992;
$L__BB1_1071:
	setp.eq.s32 	%p1009, %r362, 0;
	@%p1009 bra 	$L__BB1_1130;
	add.s32 	%r2148, %r5200, %r361;
	cvt.s64.s32 	%rd956, %r2148;
	add.s64 	%rd144, %rd4, %rd956;
	ld.global.u8 	%rs621, [%rd144];
	mov.b16 	%rs1353, 0;
	setp.gt.s16 	%p1010, %rs621, 70;
	@%p1010 bra 	$L__BB1_1105;
	setp.eq.s16 	%p1013, %rs621, 65;
	@%p1013 bra 	$L__BB1_1074;
	bra.uni 	$L__BB1_1103;
$L__BB1_1074:
	mov.b16 	%rs1353, 3;
	bra.uni 	$L__BB1_1109;
$L__BB1_1075:
	setp.eq.s16 	%p1055, %rs663, 67;
	@%p1055 bra 	$L__BB1_1076;
	bra.uni 	$L__BB1_1081;
$L__BB1_1076:
	mov.b16 	%rs1350, 1;
	bra.uni 	$L__BB1_1082;
$L__BB1_1077:
	setp.eq.s16 	%p1052, %rs663, 71;
	@%p1052 bra 	$L__BB1_1080;
	setp.ne.s16 	%p1053, %rs663, 84;
	@%p1053 bra 	$L__BB1_1081;
	mov.b16 	%rs1350, 3;
	bra.uni 	$L__BB1_1082;
$L__BB1_1080:
	mov.b16 	%rs1350, 2;
	bra.uni 	$L__BB1_1082;
$L__BB1_1081:
	mov.b16 	%rs1350, 4;
$L__BB1_1082:
	cvt.u64.u32 	%rd961, %r5199;
	add.s64 	%rd143, %rd6, %rd961;
	st.local.u8 	[%rd143], %rs1350;
	setp.eq.s32 	%p1056, %r364, 1;
	@%p1056 bra 	$L__BB1_1130;
	ld.global.u8 	%rs669, [%rd142+-1];
	mov.b16 	%rs1351, 0;
	setp.gt.s16 	%p1057, %rs669, 70;
	@%p1057 bra 	$L__BB1_1087;
	setp.eq.s16 	%p1060, %rs669, 65;
	@%p1060 bra 	$L__BB1_1092;
	setp.eq.s16 	%p1061, %rs669, 67;
	@%p1061 bra 	$L__BB1_1086;
	bra.uni 	$L__BB1_1091;
$L__BB1_1086:
	mov.b16 	%rs1351, 1;
	bra.uni 	$L__BB1_1092;
$L__BB1_1087:
	setp.eq.s16 	%p1058, %rs669, 71;
	@%p1058 bra 	$L__BB1_1090;
	setp.ne.s16 	%p1059, %rs669, 84;
	@%p1059 bra 	$L__BB1_1091;
	mov.b16 	%rs1351, 3;
	bra.uni 	$L__BB1_1092;
$L__BB1_1090:
	mov.b16 	%rs1351, 2;
	bra.uni 	$L__BB1_1092;
$L__BB1_1091:
	mov.b16 	%rs1351, 4;
$L__BB1_1092:
	st.local.u8 	[%rd143+1], %rs1351;
	setp.eq.s32 	%p1062, %r364, 2;
	@%p1062 bra 	$L__BB1_1130;
	ld.global.u8 	%rs675, [%rd142+-2];
	mov.b16 	%rs1352, 0;
	setp.gt.s16 	%p1063, %rs675, 70;
	@%p1063 bra 	$L__BB1_1097;
	setp.eq.s16 	%p1066, %rs675, 65;
	@%p1066 bra 	$L__BB1_1102;
	setp.eq.s16 	%p1067, %rs675, 67;
	@%p1067 bra 	$L__BB1_1096;
	bra.uni 	$L__BB1_1101;
$L__BB1_1096:
	mov.b16 	%rs1352, 1;
	bra.uni 	$L__BB1_1102;
$L__BB1_1097:
	setp.eq.s16 	%p1064, %rs675, 71;
	@%p1064 bra 	$L__BB1_1100;
	setp.ne.s16 	%p1065, %rs675, 84;
	@%p1065 bra 	$L__BB1_1101;
	mov.b16 	%rs1352, 3;
	bra.uni 	$L__BB1_1102;
$L__BB1_1100:
	mov.b16 	%rs1352, 2;
	bra.uni 	$L__BB1_1102;
$L__BB1_1101:
	mov.b16 	%rs1352, 4;
$L__BB1_1102:
	st.local.u8 	[%rd143+2], %rs1352;
	bra.uni 	$L__BB1_1130;
$L__BB1_1103:
	setp.eq.s16 	%p1014, %rs621, 67;
	@%p1014 bra 	$L__BB1_1104;
	bra.uni 	$L__BB1_1108;
$L__BB1_1104:
	mov.b16 	%rs1353, 2;
	bra.uni 	$L__BB1_1109;
$L__BB1_1105:
	setp.eq.s16 	%p1011, %rs621, 84;
	@%p1011 bra 	$L__BB1_1109;
	setp.ne.s16 	%p1012, %rs621, 71;
	@%p1012 bra 	$L__BB1_1108;
	mov.b16 	%rs1353, 1;
	bra.uni 	$L__BB1_1109;
$L__BB1_1108:
	mov.b16 	%rs1353, 4;
$L__BB1_1109:
	cvt.u64.u32 	%rd957, %r5200;
	add.s64 	%rd145, %rd6, %rd957;
	st.local.u8 	[%rd145], %rs1353;
	setp.eq.s32 	%p1015, %r362, 1;
	@%p1015 bra 	$L__BB1_1130;
	ld.global.u8 	%rs627, [%rd144+1];
	mov.b16 	%rs1354, 0;
	setp.gt.s16 	%p1016, %rs627, 70;
	@%p1016 bra 	$L__BB1_1114;
	setp.eq.s16 	%p1019, %rs627, 65;
	@%p1019 bra 	$L__BB1_1117;
	setp.eq.s16 	%p1020, %rs627, 67;
	@%p1020 bra 	$L__BB1_1113;
	bra.uni 	$L__BB1_1118;
$L__BB1_1113:
	mov.b16 	%rs1354, 2;
	bra.uni 	$L__BB1_1119;
$L__BB1_1114:
	setp.eq.s16 	%p1017, %rs627, 84;
	@%p1017 bra 	$L__BB1_1119;
	setp.ne.s16 	%p1018, %rs627, 71;
	@%p1018 bra 	$L__BB1_1118;
	mov.b16 	%rs1354, 1;
	bra.uni 	$L__BB1_1119;
$L__BB1_1117:
	mov.b16 	%rs1354, 3;
	bra.uni 	$L__BB1_1119;
$L__BB1_1118:
	mov.b16 	%rs1354, 4;
$L__BB1_1119:
	st.local.u8 	[%rd145+1], %rs1354;
	setp.eq.s32 	%p1021, %r362, 2;
	@%p1021 bra 	$L__BB1_1130;
	ld.global.u8 	%rs633, [%rd144+2];
	mov.b16 	%rs1355, 0;
	setp.gt.s16 	%p1022, %rs633, 70;
	@%p1022 bra 	$L__BB1_1124;
	setp.eq.s16 	%p1025, %rs633, 65;
	@%p1025 bra 	$L__BB1_1127;
	setp.eq.s16 	%p1026, %rs633, 67;
	@%p1026 bra 	$L__BB1_1123;
	bra.uni 	$L__BB1_1128;
$L__BB1_1123:
	mov.b16 	%rs1355, 2;
	bra.uni 	$L__BB1_1129;
$L__BB1_1124:
	setp.eq.s16 	%p1023, %rs633, 84;
	@%p1023 bra 	$L__BB1_1129;
	setp.ne.s16 	%p1024, %rs633, 71;
	@%p1024 bra 	$L__BB1_1128;
	mov.b16 	%rs1355, 1;
	bra.uni 	$L__BB1_1129;
$L__BB1_1127:
	mov.b16 	%rs1355, 3;
	bra.uni 	$L__BB1_1129;
$L__BB1_1128:
	mov.b16 	%rs1355, 4;
$L__BB1_1129:
	st.local.u8 	[%rd145+2], %rs1355;
$L__BB1_1130:
	cvt.s64.s32 	%rd962, %r343;
	add.s64 	%rd963, %rd6, %rd962;
	mov.b16 	%rs680, 4;
	st.local.u8 	[%rd963+1], %rs680;
	st.local.u8 	[%rd6], %rs680;
	cvt.s64.s32 	%rd964, %r354;
	add.s64 	%rd965, %rd5, %rd964;
	st.local.u8 	[%rd965+1], %rs680;
	st.local.u8 	[%rd5], %rs680;
	@%p944 bra 	$L__BB1_1167;
	add.s32 	%r372, %r343, -1;
	and.b32  	%r373, %r343, 3;
	and.b32  	%r374, %r343, 2147483644;
	mov.b32 	%r5201, 1;
$L__BB1_1132:
	mov.u32 	%r375, %r5201;
	setp.lt.s32 	%p1069, %r343, 1;
	@%p1069 bra 	$L__BB1_1160;
	setp.lt.u32 	%p1070, %r372, 3;
	cvt.u64.u32 	%rd966, %r375;
	add.s64 	%rd967, %rd5, %rd966;
	ld.local.s8 	%r376, [%rd967];
	add.s32 	%r2158, %r375, -1;
	mad.lo.s32 	%r377, %r2158, %r343, %r1;
	mov.b32 	%r5203, 1;
	@%p1070 bra 	$L__BB1_1148;
	mov.b32 	%r5202, 1;
$L__BB1_1135:
	cvt.u64.u32 	%rd968, %r5202;
	add.s64 	%rd146, %rd6, %rd968;
	ld.local.s8 	%r2160, [%rd146];
	add.s32 	%r2161, %r2160, %r376;
	setp.eq.s32 	%p1071, %r2161, 3;
	add.s32 	%r2162, %r377, %r5202;
	mul.wide.s32 	%rd969, %r2162, 8;
	add.s64 	%rd147, %rd3, %rd969;
	@%p1071 bra 	$L__BB1_1137;
	mov.b64 	%rd970, 9218868437227405312;
	st.global.u64 	[%rd147], %rd970;
	mov.b64 	%rd971, -4616189618054758400;
	st.global.u64 	[%rd147+5000], %rd971;
	bra.uni 	$L__BB1_1138;
$L__BB1_1137:
	mov.b64 	%rd972, 0;
	st.global.u64 	[%rd147], %rd972;
	mov.b64 	%rd973, -4564063970805153792;
	st.global.u64 	[%rd147+5000], %rd973;
$L__BB1_1138:
	ld.local.s8 	%r2163, [%rd146+1];
	add.s32 	%r2164, %r2163, %r376;
	setp.eq.s32 	%p1072, %r2164, 3;
	@%p1072 bra 	$L__BB1_1140;
	mov.b64 	%rd974, 9218868437227405312;
	st.global.u64 	[%rd147+8], %rd974;
	mov.b64 	%rd975, -4616189618054758400;
	st.global.u64 	[%rd147+5008], %rd975;
	bra.uni 	$L__BB1_1141;
$L__BB1_1140:
	mov.b64 	%rd976, 0;
	st.global.u64 	[%rd147+8], %rd976;
	mov.b64 	%rd977, -4564063970805153792;
	st.global.u64 	[%rd147+5008], %rd977;
$L__BB1_1141:
	ld.local.s8 	%r2165, [%rd146+2];
	add.s32 	%r2166, %r2165, %r376;
	setp.eq.s32 	%p1073, %r2166, 3;
	@%p1073 bra 	$L__BB1_1143;
	mov.b64 	%rd978, 9218868437227405312;
	st.global.u64 	[%rd147+16], %rd978;
	mov.b64 	%rd979, -4616189618054758400;
	st.global.u64 	[%rd147+5016], %rd979;
	bra.uni 	$L__BB1_1144;
$L__BB1_1143:
	mov.b64 	%rd980, 0;
	st.global.u64 	[%rd147+16], %rd980;
	mov.b64 	%rd981, -4564063970805153792;
	st.global.u64 	[%rd147+5016], %rd981;
$L__BB1_1144:
	ld.local.s8 	%r2167, [%rd146+3];
	add.s32 	%r2168, %r2167, %r376;
	setp.eq.s32 	%p1074, %r2168, 3;
	@%p1074 bra 	$L__BB1_1146;
	mov.b64 	%rd982, 9218868437227405312;
	st.global.u64 	[%rd147+24], %rd982;
	mov.b64 	%rd983, -4616189618054758400;
	st.global.u64 	[%rd147+5024], %rd983;
	bra.uni 	$L__BB1_1147;
$L__BB1_1146:
	mov.b64 	%rd984, 0;
	st.global.u64 	[%rd147+24], %rd984;
	mov.b64 	%rd985, -4564063970805153792;
	st.global.u64 	[%rd147+5024], %rd985;
$L__BB1_1147:
	add.s32 	%r5203, %r5202, 4;
	add.s32 	%r2169, %r5202, 3;
	setp.ne.s32 	%p1075, %r2169, %r374;
	mov.u32 	%r5202, %r5203;
	@%p1075 bra 	$L__BB1_1135;
$L__BB1_1148:
	setp.eq.s32 	%p1076, %r373, 0;
	@%p1076 bra 	$L__BB1_1160;
	cvt.u64.u32 	%rd986, %r5203;
	add.s64 	%rd148, %rd6, %rd986;
	ld.local.s8 	%r2170, [%rd148];
	add.s32 	%r2171, %r2170, %r376;
	setp.eq.s32 	%p1077, %r2171, 3;
	add.s32 	%r2172, %r377, %r5203;
	mul.wide.s32 	%rd987, %r2172, 8;
	add.s64 	%rd149, %rd3, %rd987;
	@%p1077 bra 	$L__BB1_1151;
	mov.b64 	%rd988, 9218868437227405312;
	st.global.u64 	[%rd149], %rd988;
	mov.b64 	%rd989, -4616189618054758400;
	st.global.u64 	[%rd149+5000], %rd989;
	bra.uni 	$L__BB1_1152;
$L__BB1_1151:
	mov.b64 	%rd990, 0;
	st.global.u64 	[%rd149], %rd990;
	mov.b64 	%rd991, -4564063970805153792;
	st.global.u64 	[%rd149+5000], %rd991;
$L__BB1_1152:
	setp.eq.s32 	%p1078, %r373, 1;
	@%p1078 bra 	$L__BB1_1160;
	ld.local.s8 	%r2173, [%rd148+1];
	add.s32 	%r2174, %r2173, %r376;
	setp.eq.s32 	%p1079, %r2174, 3;
	@%p1079 bra 	$L__BB1_1155;
	mov.b64 	%rd992, 9218868437227405312;
	st.global.u64 	[%rd149+8], %rd992;
	mov.b64 	%rd993, -4616189618054758400;
	st.global.u64 	[%rd149+5008], %rd993;
	bra.uni 	$L__BB1_1156;
$L__BB1_1155:
	mov.b64 	%rd994, 0;
	st.global.u64 	[%rd149+8], %rd994;
	mov.b64 	%rd995, -4564063970805153792;
	st.global.u64 	[%rd149+5008], %rd995;
$L__BB1_1156:
	setp.eq.s32 	%p1080, %r373, 2;
	@%p1080 bra 	$L__BB1_1160;
	ld.local.s8 	%r2175, [%rd148+2];
	add.s32 	%r2176, %r2175, %r376;
	setp.eq.s32 	%p1081, %r2176, 3;
	@%p1081 bra 	$L__BB1_1159;
	mov.b64 	%rd996, 9218868437227405312;
	st.global.u64 	[%rd149+16], %rd996;
	mov.b64 	%rd997, -4616189618054758400;
	st.global.u64 	[%rd149+5016], %rd997;
	bra.uni 	$L__BB1_1160;
$L__BB1_1159:
	mov.b64 	%rd998, 0;
	st.global.u64 	[%rd149+16], %rd998;
	mov.b64 	%rd999, -4564063970805153792;
	st.global.u64 	[%rd149+5016], %rd999;
$L__BB1_1160:
	add.s32 	%r5201, %r375, 1;
	setp.eq.s32 	%p1082, %r375, %r354;
	@%p1082 bra 	$L__BB1_1161;
	bra.uni 	$L__BB1_1132;
$L__BB1_1161:
	mov.b32 	%r5204, 1;
$L__BB1_1162:
	@%p1069 bra 	$L__BB1_1240;
	add.s32 	%r383, %r5204, -1;
	cvt.u64.u32 	%rd1000, %r5204;
	add.s64 	%rd152, %rd5, %rd1000;
	mov.b32 	%r5205, 1;
$L__BB1_1164:
	mov.u32 	%r384, %r5205;
	mad.lo.s32 	%r2179, %r383, %r343, %r1;
	add.s32 	%r2180, %r2179, %r384;
	mul.wide.s32 	%rd1001, %r2180, 8;
	add.s64 	%rd153, %rd3, %rd1001;
	ld.global.f64 	%fd5631, [%rd153];
	abs.f64 	%fd2734, %fd5631;
	setp.geu.f64 	%p1084, %fd2734, 0d41CDCD64FF800000;
	@%p1084 bra 	$L__BB1_1239;
	ld.local.u8 	%rs97, [%rd152];
	cvt.u32.u16 	%r2181, %rs97;
	cvt.s32.s8 	%r2182, %r2181;
	cvt.u64.u32 	%rd1002, %r384;
	add.s64 	%rd154, %rd6, %rd1002;
	ld.local.u8 	%rs98, [%rd154];
	cvt.u32.u16 	%r2183, %rs98;
	cvt.s32.s8 	%r2184, %r2183;
	add.s32 	%r2185, %r2184, %r2182;
	setp.eq.s32 	%p1085, %r2185, 3;
	@%p1085 bra 	$L__BB1_1199;
	mov.b64 	%rd1003, -4616189618054758400;
	st.global.u64 	[%rd153+5000], %rd1003;
	mov.b64 	%rd1004, 9218868437227405312;
	st.global.u64 	[%rd153], %rd1004;
	mov.f64 	%fd5632, 0dBFF0000000000000;
	mov.f64 	%fd5631, 0d7FF0000000000000;
	mov.f64 	%fd5633, %fd5631;
	bra.uni 	$L__BB1_1210;
$L__BB1_1167:
	setp.lt.s32 	%p1154, %r343, 1;
	mov.f64 	%fd5693, 0dFFF0000000000000;
	mov.b32 	%r5211, 0;
	@%p1154 bra 	$L__BB1_1183;
	cvt.s64.s32 	%rd1067, %r354;
	add.s64 	%rd150, %rd5, %rd1067;
	ld.local.u8 	%rs96, [%rd150];
	cvt.u64.u16 	%rd1068, %rs96;
	cvt.s64.s8 	%rd151, %rd1068;
	mov.b32 	%r5211, 0;
	mov.f64 	%fd5693, 0dFFF0000000000000;
	mov.b32 	%r5209, 1;
$L__BB1_1169:
	mov.u32 	%r398, %r5209;
	cvt.u64.u32 	%rd1069, %r398;
	add.s64 	%rd166, %rd6, %rd1069;
	ld.local.u8 	%rs99, [%rd166];
	cvt.u32.u16 	%r2280, %rs99;
	cvt.s32.s8 	%r2281, %r2280;
	cvt.u32.u16 	%r2282, %rs96;
	cvt.s32.s8 	%r2283, %r2282;
	add.s32 	%r2284, %r2281, %r2283;
	setp.ne.s32 	%p1155, %r2284, 3;
	mov.f64 	%fd5692, 0d7FF0000000000000;
	mov.f64 	%fd5691, 0dBFF0000000000000;
	@%p1155 bra 	$L__BB1_1182;
	cvt.u32.u16 	%r2285, %rs99;
	cvt.u64.u16 	%rd1070, %rs99;
	cvt.s64.s8 	%rd1071, %rd1070;
	mad.lo.s64 	%rd1072, %rd151, 5, %rd1071;
	shl.b64 	%rd1073, %rd1072, 3;
	add.s64 	%rd1074, %rd2, %rd1073;
	ld.global.f64 	%fd5691, [%rd1074+45440];
	ld.local.s8 	%r2286, [%rd166+1];
	cvt.u32.u16 	%r2287, %rs96;
	ld.local.s8 	%rs684, [%rd150+1];
	cvt.u32.u16 	%r2288, %rs684;
	prmt.b32 	%r2289, %r2287, %r2288, 0x3340U;
	prmt.b32 	%r2290, %r2285, 0, 0x3340U;
	prmt.b32 	%r2291, %r2289, %r2290, 0x5410U;
	mov.b32 	%r2292, 334205;
	dp4a.s32.u32 	%r2293, %r2291, %r2292, %r2286;
	mul.wide.s32 	%rd1075, %r2293, 8;
	add.s64 	%rd1076, %rd2, %rd1075;
	ld.global.f64 	%fd2900, [%rd1076+35440];
	add.f64 	%fd2901, %fd5691, %fd2900;
	ld.global.f64 	%fd5692, [%rd1074+45640];
	ld.global.f64 	%fd2902, [%rd1076+40440];
	add.f64 	%fd2903, %fd5692, %fd2902;
	abs.f64 	%fd2904, %fd2903;
	setp.gt.f64 	%p1156, %fd2904, 0d41CDCD64FF800000;
	selp.f64 	%fd639, 0dBFF0000000000000, %fd2901, %p1156;
	selp.f64 	%fd640, 0d7FF0000000000000, %fd2903, %p1156;
	cvt.u16.u64 	%rs685, %rd151;
	mov.b32 	%r2294, {%rs685, %rs684};
	cvt.s32.s8 	%r2295, %r2285;
	mov.b32 	%r2296, 1305;
	dp2a.lo.s32.u32 	%r2297, %r2294, %r2296, %r2295;
	mul.wide.s32 	%rd1077, %r2297, 8;
	add.s64 	%rd167, %rd2, %rd1077;
	ld.global.f64 	%fd641, [%rd167+21000];
	abs.f64 	%fd642, %fd641;
	setp.geu.f64 	%p1157, %fd642, 0d41CDCD64FF800000;
	cvt.s16.s8 	%rs686, %rs99;
	mov.b32 	%r2298, {%rs685, %rs686};
	dp2a.lo.s32.u32 	%r400, %r2298, %r2296, %r2286;
	mul.wide.s32 	%rd1078, %r400, 8;
	add.s64 	%rd168, %rd2, %rd1078;
	mov.f64 	%fd5682, %fd639;
	mov.f64 	%fd5683, %fd640;
	@%p1157 bra 	$L__BB1_1174;
	ld.global.f64 	%fd643, [%rd168+23000];
	abs.f64 	%fd2906, %fd643;
	setp.geu.f64 	%p1158, %fd2906, 0d41CDCD64FF800000;
	mov.f64 	%fd5682, %fd639;
	mov.f64 	%fd5683, %fd640;
	@%p1158 bra 	$L__BB1_1174;
	ld.global.f64 	%fd2907, [%rd167+20000];
	add.f64 	%fd2908, %fd5691, %fd2907;
	ld.global.f64 	%fd2909, [%rd168+22000];
	add.f64 	%fd2910, %fd2908, %fd2909;
	add.f64 	%fd2911, %fd5692, %fd641;
	add.f64 	%fd2912, %fd2911, %fd643;
	abs.f64 	%fd2913, %fd2912;
	setp.gt.f64 	%p1159, %fd2913, 0d41CDCD64FF800000;
	selp.f64 	%fd5682, 0dBFF0000000000000, %fd2910, %p1159;
	selp.f64 	%fd5683, 0d7FF0000000000000, %fd2912, %p1159;
	add.f64 	%fd2914, %fd5683, 0d4069000000000000;
	add.f64 	%fd2915, %fd5682, 0dC016CCCCCCCCCCCD;
	add.f64 	%fd2916, %fd525, %fd2915;
	div.rn.f64 	%fd5684, %fd2914, %fd2916;
	abs.f64 	%fd2917, %fd640;
	setp.geu.f64 	%p1160, %fd2917, 0d41CDCD64FF800000;
	@%p1160 bra 	$L__BB1_1174;
	add.f64 	%fd2918, %fd640, 0d4069000000000000;
	add.f64 	%fd2919, %fd639, 0dC016CCCCCCCCCCCD;
	add.f64 	%fd2920, %fd525, %fd2919;
	div.rn.f64 	%fd2921, %fd2918, %fd2920;
	setp.lt.f64 	%p1161, %fd2921, %fd5684;
	selp.f64 	%fd5682, %fd5682, %fd639, %p1161;
	selp.f64 	%fd5683, %fd5683, %fd640, %p1161;
	selp.f64 	%fd5684, %fd5684, %fd2921, %p1161;
$L__BB1_1174:
	mov.f64 	%fd5685, %fd5682;
	mov.f64 	%fd5686, %fd5683;
	@%p1157 bra 	$L__BB1_1177;
	ld.global.f64 	%fd2922, [%rd167+20000];
	add.f64 	%fd2923, %fd5691, %fd2922;
	add.f64 	%fd2924, %fd5692, %fd641;
	abs.f64 	%fd2925, %fd2924;
	setp.gt.f64 	%p1163, %fd2925, 0d41CDCD64FF800000;
	selp.f64 	%fd5685, 0dBFF0000000000000, %fd2923, %p1163;
	selp.f64 	%fd5686, 0d7FF0000000000000, %fd2924, %p1163;
	add.f64 	%fd2926, %fd5686, 0d4069000000000000;
	add.f64 	%fd2927, %fd5685, 0dC016CCCCCCCCCCCD;
	add.f64 	%fd2928, %fd525, %fd2927;
	div.rn.f64 	%fd5684, %fd2926, %fd2928;
	abs.f64 	%fd2929, %fd5683;
	setp.geu.f64 	%p1164, %fd2929, 0d41CDCD64FF800000;
	@%p1164 bra 	$L__BB1_1177;
	add.f64 	%fd2930, %fd5683, 0d4069000000000000;
	add.f64 	%fd2931, %fd5682, 0dC016CCCCCCCCCCCD;
	add.f64 	%fd2932, %fd525, %fd2931;
	div.rn.f64 	%fd2933, %fd2930, %fd2932;
	setp.lt.f64 	%p1165, %fd2933, %fd5684;
	selp.f64 	%fd5685, %fd5685, %fd5682, %p1165;
	selp.f64 	%fd5686, %fd5686, %fd5683, %p1165;
	selp.f64 	%fd5684, %fd5684, %fd2933, %p1165;
$L__BB1_1177:
	mul.wide.s32 	%rd1079, %r400, 8;
	add.s64 	%rd169, %rd2, %rd1079;
	ld.global.f64 	%fd662, [%rd169+23000];
	abs.f64 	%fd2934, %fd662;
	setp.geu.f64 	%p1166, %fd2934, 0d41CDCD64FF800000;
	mov.f64 	%fd5688, %fd5685;
	mov.f64 	%fd5689, %fd5686;
	@%p1166 bra 	$L__BB1_1180;
	ld.global.f64 	%fd2935, [%rd169+22000];
	add.f64 	%fd2936, %fd5691, %fd2935;
	add.f64 	%fd2937, %fd5692, %fd662;
	abs.f64 	%fd2938, %fd2937;
	setp.gt.f64 	%p1167, %fd2938, 0d41CDCD64FF800000;
	selp.f64 	%fd5688, 0dBFF0000000000000, %fd2936, %p1167;
	selp.f64 	%fd5689, 0d7FF0000000000000, %fd2937, %p1167;
	add.f64 	%fd2939, %fd5689, 0d4069000000000000;
	add.f64 	%fd2940, %fd5688, 0dC016CCCCCCCCCCCD;
	add.f64 	%fd2941, %fd525, %fd2940;
	div.rn.f64 	%fd5684, %fd2939, %fd2941;
	abs.f64 	%fd2942, %fd5686;
	setp.geu.f64 	%p1168, %fd2942, 0d41CDCD64FF800000;
	@%p1168 bra 	$L__BB1_1180;
	add.f64 	%fd2943, %fd5686, 0d4069000000000000;
	add.f64 	%fd2944, %fd5685, 0dC016CCCCCCCCCCCD;
	add.f64 	%fd2945, %fd525, %fd2944;
	div.rn.f64 	%fd2946, %fd2943, %fd2945;
	setp.lt.f64 	%p1169, %fd2946, %fd5684;
	selp.f64 	%fd5688, %fd5688, %fd5685, %p1169;
	selp.f64 	%fd5689, %fd5689, %fd5686, %p1169;
	selp.f64 	%fd5684, %fd5684, %fd2946, %p1169;
$L__BB1_1180:
	add.f64 	%fd2947, %fd5691, 0dC016CCCCCCCCCCCD;
	add.f64 	%fd672, %fd525, %fd2947;
	abs.f64 	%fd2948, %fd5689;
	setp.geu.f64 	%p1170, %fd2948, 0d41CDCD64FF800000;
	@%p1170 bra 	$L__BB1_1182;
	add.f64 	%fd2949, %fd5692, 0d4069000000000000;
	div.rn.f64 	%fd2950, %fd2949, %fd672;
	setp.lt.f64 	%p1171, %fd5684, %fd2950;
	selp.f64 	%fd5691, %fd5691, %fd5688, %p1171;
	selp.f64 	%fd5692, %fd5692, %fd5689, %p1171;
$L__BB1_1182:
	add.f64 	%fd2951, %fd5691, 0d3EB0C6F7A0B5ED8D;
	add.f64 	%fd2952, %fd5692, 0d3EB0C6F7A0B5ED8D;
	add.s32 	%r2299, %r354, -1;
	mad.lo.s32 	%r2300, %r2299, %r343, %r1;
	add.s32 	%r2301, %r2300, %r398;
	mul.wide.s32 	%rd1080, %r2301, 8;
	add.s64 	%rd1081, %rd3, %rd1080;
	ld.global.f64 	%fd2953, [%rd1081];
	add.f64 	%fd2954, %fd2953, %fd2952;
	add.f64 	%fd2955, %fd2954, 0d4069000000000000;
	ld.global.f64 	%fd2956, [%rd1081+5000];
	add.f64 	%fd2957, %fd2951, %fd2956;
	add.f64 	%fd2958, %fd2957, 0dC016CCCCCCCCCCCD;
	add.f64 	%fd2959, %fd525, %fd2958;
	div.rn.f64 	%fd2960, %fd2955, %fd2959;
	add.f64 	%fd2961, %fd2960, 0dC071126666666666;
	setp.gt.f64 	%p1172, %fd2961, %fd5693;
	setp.lt.f64 	%p1173, %fd2957, 0d0000000000000000;
	setp.lt.f64 	%p1174, %fd2954, 0d0000000000000000;
	and.pred  	%p1175, %p1173, %p1174;
	and.pred  	%p1176, %p1175, %p1172;
	selp.b32 	%r5211, %r398, %r5211, %p1176;
	selp.f64 	%fd5693, %fd2961, %fd5693, %p1176;
	add.s32 	%r5209, %r398, 1;
	setp.ne.s32 	%p1177, %r398, %r343;
	@%p1177 bra 	$L__BB1_1169;
$L__BB1_1183:
	abs.f64 	%fd679, %fd5693;
	setp.gt.f64 	%p1178, %fd679, 0d41CDCD64FF800000;
	selp.b32 	%r5232, 1, %r354, %p1178;
	selp.b32 	%r5231, 1, %r5211, %p1178;
	cvt.s64.s32 	%rd1082, %r5232;
	add.s64 	%rd170, %rd5, %rd1082;
	ld.local.u8 	%rs1357, [%rd170];
	cvt.u32.u16 	%r2302, %rs1357;
	cvt.s32.s8 	%r2303, %r2302;
	cvt.s64.s32 	%rd1083, %r5231;
	add.s64 	%rd171, %rd6, %rd1083;
	ld.local.u8 	%rs1356, [%rd171];
	cvt.u32.u16 	%r2304, %rs1356;
	cvt.s32.s8 	%r2305, %r2304;
	add.s32 	%r2306, %r2305, %r2303;
	setp.ne.s32 	%p1179, %r2306, 3;
	mov.f64 	%fd5704, 0d7FF0000000000000;
	mov.f64 	%fd5703, 0dBFF0000000000000;
	@%p1179 bra 	$L__BB1_1196;
	cvt.u32.u16 	%r2307, %rs1357;
	cvt.u32.u16 	%r2308, %rs1356;
	cvt.u64.u16 	%rd1084, %rs1356;
	cvt.s64.s8 	%rd1085, %rd1084;
	cvt.s32.s8 	%r2309, %r2307;
	mul.wide.s32 	%rd1086, %r2309, 5;
	add.s64 	%rd1087, %rd1086, %rd1085;
	shl.b64 	%rd1088, %rd1087, 3;
	add.s64 	%rd1089, %rd2, %rd1088;
	ld.global.f64 	%fd5703, [%rd1089+45440];
	ld.local.s8 	%r2310, [%rd171+1];
	ld.local.s8 	%rs687, [%rd170+1];
	cvt.u32.u16 	%r2311, %rs687;
	prmt.b32 	%r2312, %r2307, %r2311, 0x3340U;
	prmt.b32 	%r2313, %r2308, 0, 0x3340U;
	prmt.b32 	%r2314, %r2312, %r2313, 0x5410U;
	mov.b32 	%r2315, 334205;
	dp4a.s32.u32 	%r2316, %r2314, %r2315, %r2310;
	mul.wide.s32 	%rd1090, %r2316, 8;
	add.s64 	%rd1091, %rd2, %rd1090;
	ld.global.f64 	%fd2965, [%rd1091+35440];
	add.f64 	%fd2966, %fd5703, %fd2965;
	ld.global.f64 	%fd5704, [%rd1089+45640];
	ld.global.f64 	%fd2967, [%rd1091+40440];
	add.f64 	%fd2968, %fd5704, %fd2967;
	abs.f64 	%fd2969, %fd2968;
	setp.gt.f64 	%p1180, %fd2969, 0d41CDCD64FF800000;
	selp.f64 	%fd682, 0dBFF0000000000000, %fd2966, %p1180;
	selp.f64 	%fd683, 0d7FF0000000000000, %fd2968, %p1180;
	cvt.s16.s8 	%rs688, %rs1357;
	mov.b32 	%r2317, {%rs688, %rs687};
	cvt.s32.s8 	%r2318, %r2308;
	mov.b32 	%r2319, 1305;
	dp2a.lo.s32.u32 	%r2320, %r2317, %r2319, %r2318;
	mul.wide.s32 	%rd1092, %r2320, 8;
	add.s64 	%rd172, %rd2, %rd1092;
	ld.global.f64 	%fd684, [%rd172+21000];
	abs.f64 	%fd685, %fd684;
	setp.geu.f64 	%p1181, %fd685, 0d41CDCD64FF800000;
	cvt.s16.s8 	%rs689, %rs1356;
	mov.b32 	%r2321, {%rs688, %rs689};
	dp2a.lo.s32.u32 	%r2322, %r2321, %r2319, %r2310;
	mul.wide.s32 	%rd1093, %r2322, 8;
	add.s64 	%rd173, %rd2, %rd1093;
	mov.f64 	%fd5694, %fd682;
	mov.f64 	%fd5695, %fd683;
	@%p1181 bra 	$L__BB1_1188;
	ld.global.f64 	%fd686, [%rd173+23000];
	abs.f64 	%fd2971, %fd686;
	setp.geu.f64 	%p1182, %fd2971, 0d41CDCD64FF800000;
	mov.f64 	%fd5694, %fd682;
	mov.f64 	%fd5695, %fd683;
	@%p1182 bra 	$L__BB1_1188;
	ld.global.f64 	%fd2972, [%rd172+20000];
	add.f64 	%fd2973, %fd5703, %fd2972;
	ld.global.f64 	%fd2974, [%rd173+22000];
	add.f64 	%fd2975, %fd2973, %fd2974;
	add.f64 	%fd2976, %fd5704, %fd684;
	add.f64 	%fd2977, %fd2976, %fd686;
	abs.f64 	%fd2978, %fd2977;
	setp.gt.f64 	%p1183, %fd2978, 0d41CDCD64FF800000;
	selp.f64 	%fd5694, 0dBFF0000000000000, %fd2975, %p1183;
	selp.f64 	%fd5695, 0d7FF0000000000000, %fd2977, %p1183;
	add.f64 	%fd2979, %fd5695, 0d4069000000000000;
	add.f64 	%fd2980, %fd5694, 0dC016CCCCCCCCCCCD;
	add.f64 	%fd2981, %fd525, %fd2980;
	div.rn.f64 	%fd5696, %fd2979, %fd2981;
	abs.f64 	%fd2982, %fd683;
	setp.geu.f64 	%p1184, %fd2982, 0d41CDCD64FF800000;
	@%p1184 bra 	$L__BB1_1188;
	add.f64 	%fd2983, %fd683, 0d4069000000000000;
	add.f64 	%fd2984, %fd682, 0dC016CCCCCCCCCCCD;
	add.f64 	%fd2985, %fd525, %fd2984;
	div.rn.f64 	%fd2986, %fd2983, %fd2985;
	setp.lt.f64 	%p1185, %fd2986, %fd5696;
	selp.f64 	%fd5694, %fd5694, %fd682, %p1185;
	selp.f64 	%fd5695, %fd5695, %fd683, %p1185;
	selp.f64 	%fd5696, %fd5696, %fd2986, %p1185;
$L__BB1_1188:
	mov.f64 	%fd5697, %fd5694;
	mov.f64 	%fd5698, %fd5695;
	@%p1181 bra 	$L__BB1_1191;
	ld.global.f64 	%fd2987, [%rd172+20000];
	add.f64 	%fd2988, %fd5703, %fd2987;
	add.f64 	%fd2989, %fd5704, %fd684;
	abs.f64 	%fd2990, %fd2989;
	setp.gt.f64 	%p1187, %fd2990, 0d41CDCD64FF800000;
	selp.f64 	%fd5697, 0dBFF0000000000000, %fd2988, %p1187;
	selp.f64 	%fd5698, 0d7FF0000000000000, %fd2989, %p1187;
	add.f64 	%fd2991, %fd5698, 0d4069000000000000;
	add.f64 	%fd2992, %fd5697, 0dC016CCCCCCCCCCCD;
	add.f64 	%fd2993, %fd525, %fd2992;
	div.rn.f64 	%fd5696, %fd2991, %fd2993;
	abs.f64 	%fd2994, %fd5695;
	setp.geu.f64 	%p1188, %fd2994, 0d41CDCD64FF800000;
	@%p1188 bra 	$L__BB1_1191;
	add.f64 	%fd2995, %fd5695, 0d4069000000000000;
	add.f64 	%fd2996, %fd5694, 0dC016CCCCCCCCCCCD;
	add.f64 	%fd2997, %fd525, %fd2996;
	div.rn.f64 	%fd2998, %fd2995, %fd2997;
	setp.lt.f64 	%p1189, %fd2998, %fd5696;
	selp.f64 	%fd5697, %fd5697, %fd5694, %p1189;
	selp.f64 	%fd5698, %fd5698, %fd5695, %p1189;
	selp.f64 	%fd5696, %fd5696, %fd2998, %p1189;
$L__BB1_1191:
	ld.global.f64 	%fd705, [%rd173+23000];
	abs.f64 	%fd2999, %fd705;
	setp.geu.f64 	%p1190, %fd2999, 0d41CDCD64FF800000;
	mov.f64 	%fd5700, %fd5697;
	mov.f64 	%fd5701, %fd5698;
	@%p1190 bra 	$L__BB1_1194;
	ld.global.f64 	%fd3000, [%rd173+22000];
	add.f64 	%fd3001, %fd5703, %fd3000;
	add.f64 	%fd3002, %fd5704, %fd705;
	abs.f64 	%fd3003, %fd3002;
	setp.gt.f64 	%p1191, %fd3003, 0d41CDCD64FF800000;
	selp.f64 	%fd5700, 0dBFF0000000000000, %fd3001, %p1191;
	selp.f64 	%fd5701, 0d7FF0000000000000, %fd3002, %p1191;
	add.f64 	%fd3004, %fd5701, 0d4069000000000000;
	add.f64 	%fd3005, %fd5700, 0dC016CCCCCCCCCCCD;
	add.f64 	%fd3006, %fd525, %fd3005;
	div.rn.f64 	%fd5696, %fd3004, %fd3006;
	abs.f64 	%fd3007, %fd5698;
	setp.geu.f64 	%p1192, %fd3007, 0d41CDCD64FF800000;
	@%p1192 bra 	$L__BB1_1194;
	add.f64 	%fd3008, %fd5698, 0d4069000000000000;
	add.f64 	%fd3009, %fd5697, 0dC016CCCCCCCCCCCD;
	add.f64 	%fd3010, %fd525, %fd3009;
	div.rn.f64 	%fd3011, %fd3008, %fd3010;
	setp.lt.f64 	%p1193, %fd3011, %fd5696;
	selp.f64 	%fd5700, %fd5700, %fd5697, %p1193;
	selp.f64 	%fd5701, %fd5701, %fd5698, %p1193;
	selp.f64 	%fd5696, %fd5696, %fd3011, %p1193;
$L__BB1_1194:
	add.f64 	%fd3012, %fd5703, 0dC016CCCCCCCCCCCD;
	add.f64 	%fd715, %fd525, %fd3012;
	abs.f64 	%fd3013, %fd5701;
	setp.geu.f64 	%p1194, %fd3013, 0d41CDCD64FF800000;
	@%p1194 bra 	$L__BB1_1196;
	add.f64 	%fd3014, %fd5704, 0d4069000000000000;
	div.rn.f64 	%fd3015, %fd3014, %fd715;
	setp.lt.f64 	%p1195, %fd5696, %fd3015;
	selp.f64 	%fd5703, %fd5703, %fd5700, %p1195;
	selp.f64 	%fd5704, %fd5704, %fd5701, %p1195;
$L__BB1_1196:
	setp.lt.s32 	%p1196, %r354, 1;
	@%p1196 bra 	$L__BB1_1250;
	and.b32  	%r406, %r354, 7;
	setp.lt.u32 	%p1197, %r354, 8;
	mov.b32 	%r5212, 0;
	@%p1197 bra 	$L__BB1_1242;
	and.b32  	%r5212, %r354, 2147483640;
	mov.b32 	%r5215, 0;
	bra.uni 	$L__BB1_1241;
$L__BB1_1199:
	cvt.u32.u16 	%r2186, %rs97;
	cvt.s32.s8 	%r2187, %r2186;
	mul.wide.s32 	%rd1005, %r2187, 5;
	cvt.u64.u16 	%rd1006, %rs98;
	cvt.s64.s8 	%rd1007, %rd1006;
	add.s64 	%rd155, %rd1005, %rd1007;
	shl.b64 	%rd1008, %rd155, 3;
	add.s64 	%rd1009, %rd2, %rd1008;
	ld.global.f64 	%fd5632, [%rd1009+45440];
	ld.local.u8 	%rs681, [%rd152+-1];
	cvt.u64.u16 	%rd1010, %rs681;
	cvt.s64.s8 	%rd156, %rd1010;
	cvt.u32.u16 	%r2188, %rs98;
	ld.local.s8 	%rs682, [%rd154+-1];
	cvt.u32.u16 	%r2189, %rs682;
	prmt.b32 	%r2190, %r2189, %r2188, 0x3340U;
	prmt.b32 	%r2191, %r2186, 0, 0x3340U;
	prmt.b32 	%r2192, %r2190, %r2191, 0x5410U;
	cvt.u32.u16 	%r2193, %rs681;
	cvt.s32.s8 	%r2194, %r2193;
	mov.b32 	%r2195, 359705;
	dp4a.s32.u32 	%r2196, %r2192, %r2195, %r2194;
	mul.wide.s32 	%rd1011, %r2196, 8;
	add.s64 	%rd1012, %rd2, %rd1011;
	ld.global.f64 	%fd2737, [%rd1012+35440];
	add.f64 	%fd2738, %fd5632, %fd2737;
	ld.global.f64 	%fd5633, [%rd1009+45640];
	ld.global.f64 	%fd2739, [%rd1012+40440];
	add.f64 	%fd2740, %fd5633, %fd2739;
	abs.f64 	%fd2741, %fd2740;
	setp.gt.f64 	%p1086, %fd2741, 0d41CDCD64FF800000;
	selp.f64 	%fd529, 0dBFF0000000000000, %fd2738, %p1086;
	selp.f64 	%fd530, 0d7FF0000000000000, %fd2740, %p1086;
	cvt.s16.s8 	%rs683, %rs98;
	mov.b32 	%r2197, {%rs682, %rs683};
	mov.b32 	%r2198, 6405;
	dp2a.lo.s32.u32 	%r2199, %r2197, %r2198, %r2187;
	mul.wide.s32 	%rd1013, %r2199, 8;
	add.s64 	%rd157, %rd2, %rd1013;
	ld.global.f64 	%fd531, [%rd157+21000];
	abs.f64 	%fd2742, %fd531;
	setp.geu.f64 	%p1087, %fd2742, 0d41CDCD64FF800000;
	@%p1087 bra 	$L__BB1_1205;
	cvt.u32.u16 	%r2202, %rs98;
	cvt.s32.s8 	%r2203, %r2202;
	mul.wide.s32 	%rd1018, %r2203, 24;
	add.s64 	%rd1019, %rd155, %rd1018;
	add.s64 	%rd1020, %rd1019, %rd156;
	shl.b64 	%rd1021, %rd1020, 3;
	add.s64 	%rd158, %rd2, %rd1021;
	ld.global.f64 	%fd532, [%rd158+23000];
	abs.f64 	%fd2757, %fd532;
	setp.geu.f64 	%p1092, %fd2757, 0d41CDCD64FF800000;
	@%p1092 bra 	$L__BB1_1203;
	ld.global.f64 	%fd2770, [%rd157+20000];
	add.f64 	%fd2771, %fd5632, %fd2770;
	ld.global.f64 	%fd2772, [%rd158+22000];
	add.f64 	%fd2773, %fd2771, %fd2772;
	add.f64 	%fd2774, %fd5633, %fd531;
	add.f64 	%fd2775, %fd2774, %fd532;
	abs.f64 	%fd2776, %fd2775;
	setp.gt.f64 	%p1096, %fd2776, 0d41CDCD64FF800000;
	selp.f64 	%fd5628, 0dBFF0000000000000, %fd2773, %p1096;
	selp.f64 	%fd5629, 0d7FF0000000000000, %fd2775, %p1096;
	add.f64 	%fd2777, %fd5629, 0d4069000000000000;
	add.f64 	%fd2778, %fd5628, 0dC016CCCCCCCCCCCD;
	add.f64 	%fd2779, %fd525, %fd2778;
	div.rn.f64 	%fd5630, %fd2777, %fd2779;
	abs.f64 	%fd2780, %fd530;
	setp.geu.f64 	%p1097, %fd2780, 0d41CDCD64FF800000;
	@%p1097 bra 	$L__BB1_1208;
	add.f64 	%fd2781, %fd530, 0d4069000000000000;
	add.f64 	%fd2782, %fd529, 0dC016CCCCCCCCCCCD;
	add.f64 	%fd2783, %fd525, %fd2782;
	div.rn.f64 	%fd2784, %fd2781, %fd2783;
	setp.lt.f64 	%p1098, %fd2784, %fd5630;
	selp.f64 	%fd5628, %fd5628, %fd529, %p1098;
	selp.f64 	%fd5629, %fd5629, %fd530, %p1098;
	selp.f64 	%fd5630, %fd5630, %fd2784, %p1098;
	bra.uni 	$L__BB1_1208;
$L__BB1_1203:
	ld.global.f64 	%fd2758, [%rd157+20000];
	add.f64 	%fd2759, %fd5632, %fd2758;
	add.f64 	%fd2760, %fd5633, %fd531;
	abs.f64 	%fd2761, %fd2760;
	setp.gt.f64 	%p1093, %fd2761, 0d41CDCD64FF800000;
	selp.f64 	%fd5628, 0dBFF0000000000000, %fd2759, %p1093;
	selp.f64 	%fd5629, 0d7FF0000000000000, %fd2760, %p1093;
	add.f64 	%fd2762, %fd5629, 0d4069000000000000;
	add.f64 	%fd2763, %fd5628, 0dC016CCCCCCCCCCCD;
	add.f64 	%fd2764, %fd525, %fd2763;
	div.rn.f64 	%fd5630, %fd2762, %fd2764;
	abs.f64 	%fd2765, %fd530;
	setp.geu.f64 	%p1094, %fd2765, 0d41CDCD64FF800000;
	@%p1094 bra 	$L__BB1_1208;
	add.f64 	%fd2766, %fd530, 0d4069000000000000;
	add.f64 	%fd2767, %fd529, 0dC016CCCCCCCCCCCD;
	add.f64 	%fd2768, %fd525, %fd2767;
	div.rn.f64 	%fd2769, %fd2766, %fd2768;
	setp.lt.f64 	%p1095, %fd2769, %fd5630;
	selp.f64 	%fd5628, %fd5628, %fd529, %p1095;
	selp.f64 	%fd5629, %fd5629, %fd530, %p1095;
	selp.f64 	%fd5630, %fd5630, %fd2769, %p1095;
	bra.uni 	$L__BB1_1208;
$L__BB1_1205:
	cvt.u32.u16 	%r2200, %rs98;
	cvt.s32.s8 	%r2201, %r2200;
	mul.wide.s32 	%rd1014, %r2201, 24;
	add.s64 	%rd1015, %rd155, %rd1014;
	add.s64 	%rd1016, %rd1015, %rd156;
	shl.b64 	%rd1017, %rd1016, 3;
	add.s64 	%rd159, %rd2, %rd1017;
	ld.global.f64 	%fd545, [%rd159+23000];
	abs.f64 	%fd2744, %fd545;
	setp.geu.f64 	%p1088, %fd2744, 0d41CDCD64FF800000;
	mov.f64 	%fd5628, %fd529;
	mov.f64 	%fd5629, %fd530;
	@%p1088 bra 	$L__BB1_1208;
	ld.global.f64 	%fd2745, [%rd159+22000];
	add.f64 	%fd2746, %fd5632, %fd2745;
	add.f64 	%fd2747, %fd5633, %fd545;
	abs.f64 	%fd2748, %fd2747;
	setp.gt.f64 	%p1089, %fd2748, 0d41CDCD64FF800000;
	selp.f64 	%fd5628, 0dBFF0000000000000, %fd2746, %p1089;
	selp.f64 	%fd5629, 0d7FF0000000000000, %fd2747, %p1089;
	add.f64 	%fd2749, %fd5629, 0d4069000000000000;
	add.f64 	%fd2750, %fd5628, 0dC016CCCCCCCCCCCD;
	add.f64 	%fd2751, %fd525, %fd2750;
	div.rn.f64 	%fd5630, %fd2749, %fd2751;
	abs.f64 	%fd2752, %fd530;
	setp.geu.f64 	%p1090, %fd2752, 0d41CDCD64FF800000;
	@%p1090 bra 	$L__BB1_1208;
	add.f64 	%fd2753, %fd530, 0d4069000000000000;
	add.f64 	%fd2754, %fd529, 0dC016CCCCCCCCCCCD;
	add.f64 	%fd2755, %fd525, %fd2754;
	div.rn.f64 	%fd2756, %fd2753, %fd2755;
	setp.lt.f64 	%p1091, %fd2756, %fd5630;
	selp.f64 	%fd5628, %fd5628, %fd529, %p1091;
	selp.f64 	%fd5629, %fd5629, %fd530, %p1091;
	selp.f64 	%fd5630, %fd5630, %fd2756, %p1091;
$L__BB1_1208:
	add.f64 	%fd2785, %fd5632, 0dC016CCCCCCCCCCCD;
	add.f64 	%fd555, %fd525, %fd2785;
	abs.f64 	%fd2786, %fd5629;
	setp.geu.f64 	%p1099, %fd2786, 0d41CDCD64FF800000;
	@%p1099 bra 	$L__BB1_1210;
	add.f64 	%fd2787, %fd5633, 0d4069000000000000;
	div.rn.f64 	%fd2788, %fd2787, %fd555;
	setp.lt.f64 	%p1100, %fd5630, %fd2788;
	selp.f64 	%fd5632, %fd5632, %fd5628, %p1100;
	selp.f64 	%fd5633, %fd5633, %fd5629, %p1100;
$L__BB1_1210:
	abs.f64 	%fd2789, %fd5633;
	setp.geu.f64 	%p1101, %fd2789, 0d41CDCD64FF800000;
	@%p1101 bra 	$L__BB1_1212;
	st.global.f64 	[%rd153+5000], %fd5632;
	st.global.f64 	[%rd153], %fd5633;
	mov.f64 	%fd5631, %fd5633;
$L__BB1_1212:
	min.u32 	%r2204, %r5204, %r384;
	setp.lt.u32 	%p1102, %r2204, 2;
	mov.f64 	%fd5635, 0dBFF0000000000000;
	mov.f64 	%fd5636, 0d7FF0000000000000;
	@%p1102 bra 	$L__BB1_1239;
	ld.param.u32 	%r5051, [_Z20check_structure_loopPcPiS0_S0_iiPdS1_iS0__param_7];
	ld.global.f64 	%fd562, [%rd153+5000];
	add.f64 	%fd2792, %fd5631, 0d4069000000000000;
	add.f64 	%fd2793, %fd562, 0dC016CCCCCCCCCCCD;
	add.f64 	%fd2794, %fd525, %fd2793;
	div.rn.f64 	%fd563, %fd2792, %fd2794;
	mul.lo.s32 	%r2205, %r383, %r343;
	sub.s32 	%r2206, %r2205, %r343;
	mad.lo.s32 	%r2207, %r5051, 1250, %r2206;
	add.s32 	%r2208, %r2207, %r384;
	add.s32 	%r2209, %r2208, -2;
	mul.wide.s32 	%rd1022, %r2209, 8;
	add.s64 	%rd160, %rd3, %rd1022;
	ld.global.f64 	%fd564, [%rd160];
	abs.f64 	%fd2795, %fd564;
	setp.geu.f64 	%p1103, %fd2795, 0d41CDCD64FF800000;
	@%p1103 bra 	$L__BB1_1216;
	cvt.u32.u16 	%r2210, %rs97;
	ld.local.u8 	%r2211, [%rd152+-1];
	prmt.b32 	%r2212, %r2211, %r2210, 0x3340U;
	ld.local.u8 	%r2213, [%rd154+-1];
	prmt.b32 	%r2214, %r2213, 0, 0x3340U;
	prmt.b32 	%r2215, %r2212, %r2214, 0x5410U;
	cvt.u32.u16 	%r2216, %rs98;
	cvt.s32.s8 	%r2217, %r2216;
	mov.b32 	%r2218, 334205;
	dp4a.s32.u32 	%r2219, %r2215, %r2218, %r2217;
	mul.wide.s32 	%rd1023, %r2219, 8;
	add.s64 	%rd161, %rd2, %rd1023;
	ld.global.f64 	%fd565, [%rd161+5000];
	abs.f64 	%fd2798, %fd565;
	setp.geu.f64 	%p1104, %fd2798, 0d41CDCD64FF800000;
	@%p1104 bra 	$L__BB1_1216;
	ld.global.f64 	%fd2799, [%rd160+5000];
	ld.global.f64 	%fd2800, [%rd161];
	add.f64 	%fd5635, %fd2799, %fd2800;
	add.f64 	%fd5636, %fd564, %fd565;
$L__BB1_1216:
	add.f64 	%fd2801, %fd5636, 0d4069000000000000;
	add.f64 	%fd2802, %fd5635, 0dC016CCCCCCCCCCCD;
	add.f64 	%fd2803, %fd525, %fd2802;
	div.rn.f64 	%fd570, %fd2801, %fd2803;
	setp.lt.f64 	%p1105, %fd5635, 0dC0A3880000000000;
	selp.f64 	%fd5661, 0dC0A9300000000000, %fd5635, %p1105;
	selp.f64 	%fd5662, 0d0000000000000000, %fd5636, %p1105;
	setp.lt.f64 	%p1106, %fd562, 0dC0A3880000000000;
	selp.f64 	%fd573, 0dC0A9300000000000, %fd562, %p1106;
	selp.f64 	%fd574, 0d0000000000000000, %fd5631, %p1106;
	setp.gt.f64 	%p1107, %fd570, %fd563;
	@%p1107 bra 	$L__BB1_1218;
	setp.leu.f64 	%p1108, %fd573, 0d0000000000000000;
	setp.leu.f64 	%p1109, %fd574, 0d0000000000000000;
	or.pred  	%p1110, %p1108, %p1109;
	@%p1110 bra 	$L__BB1_1219;
$L__BB1_1218:
	st.global.f64 	[%rd153+5000], %fd5661;
	st.global.f64 	[%rd153], %fd5662;
	bra.uni 	$L__BB1_1221;
$L__BB1_1219:
	setp.ltu.f64 	%p1111, %fd563, %fd570;
	mov.f64 	%fd5661, %fd562;
	mov.f64 	%fd5662, %fd5631;
	@%p1111 bra 	$L__BB1_1221;
	st.global.f64 	[%rd153+5000], %fd573;
	st.global.f64 	[%rd153], %fd574;
	mov.f64 	%fd5661, %fd573;
	mov.f64 	%fd5662, %fd574;
$L__BB1_1221:
	cvt.u64.u16 	%rd1024, %rs98;
	cvt.s64.s8 	%rd162, %rd1024;
	cvt.u64.u16 	%rd1025, %rs97;
	cvt.s64.s8 	%rd164, %rd1025;
	mov.b32 	%r5206, 3;
	mad.lo.s64 	%rd1056, %rd164, 5, %rd162;
	shl.b64 	%rd1057, %rd1056, 3;
	add.s64 	%rd1058, %rd2, %rd1057;
$L__BB1_1222:
	sub.s32 	%r2221, %r384, %r5206;
	add.s32 	%r2222, %r2221, 1;
	setp.gt.u32 	%p1112, %r2221, 2147483646;
	selp.b32 	%r2223, %r2221, 0, %p1112;
	add.s32 	%r5208, %r2223, %r383;
	selp.b32 	%r5207, 1, %r2222, %p1112;
	setp.lt.s32 	%p1113, %r5208, 1;
	setp.ge.s32 	%p1114, %r5207, %r384;
	or.pred  	%p1115, %p1113, %p1114;
	@%p1115 bra 	$L__BB1_1238;
$L__BB1_1223:
	mov.u32 	%r389, %r5208;
	add.s32 	%r5208, %r389, -1;
	add.s32 	%r2225, %r1, %r5207;
	mad.lo.s32 	%r2226, %r5208, %r343, %r2225;
	mul.wide.s32 	%rd1026, %r2226, 8;
	add.s64 	%rd165, %rd3, %rd1026;
	ld.global.f64 	%fd593, [%rd165];
	abs.f64 	%fd2804, %fd593;
	setp.geu.f64 	%p1116, %fd2804, 0d41CDCD64FF800000;
	@%p1116 bra 	$L__BB1_1237;
	not.b32 	%r2227, %r389;
	add.s32 	%r391, %r5204, %r2227;
	not.b32 	%r2228, %r5207;
	add.s32 	%r392, %r384, %r2228;
	add.s32 	%r393, %r392, %r391;
	setp.eq.s32 	%p1117, %r391, 0;
	setp.gt.s32 	%p1118, %r392, 0;
	and.pred  	%p1119, %p1117, %p1118;
	@%p1119 bra 	$L__BB1_1226;
	setp.ne.s32 	%p1120, %r392, 0;
	setp.lt.s32 	%p1121, %r391, 1;
	or.pred  	%p1122, %p1121, %p1120;
	@%p1122 bra 	$L__BB1_1231;
$L__BB1_1226:
	setp.ne.s32 	%p1131, %r392, 1;
	setp.ne.s32 	%p1132, %r391, 1;
	and.pred  	%p1133, %p1132, %p1131;
	@%p1133 bra 	$L__BB1_1230;
	setp.eq.s32 	%p1136, %r391, 1;
	setp.eq.s32 	%p1137, %r392, 1;
	and.pred  	%p1139, %p1117, %p1137;
	setp.eq.s32 	%p1140, %r392, 0;
	and.pred  	%p1141, %p1136, %p1140;
	or.pred  	%p1142, %p1139, %p1141;
	mov.f64 	%fd5656, 0d0000000000000000;
	mov.f64 	%fd5655, 0dC0A9300000000000;
	not.pred 	%p1143, %p1142;
	@%p1143 bra 	$L__BB1_1229;
	mul.wide.u32 	%rd1059, %r393, 8;
	add.s64 	%rd1060, %rd2, %rd1059;
	ld.global.f64 	%fd2876, [%rd1060+25192];
	cvt.u64.u32 	%rd1061, %r389;
	add.s64 	%rd1062, %rd5, %rd1061;
	cvt.s64.s32 	%rd1063, %r5207;
	add.s64 	%rd1064, %rd6, %rd1063;
	ld.local.u8 	%r2268, [%rd1062];
	cvt.u32.u16 	%r2269, %rs97;
	prmt.b32 	%r2270, %r2268, %r2269, 0x3340U;
	ld.local.u8 	%r2271, [%rd1064];
	prmt.b32 	%r2272, %r2271, 0, 0x3340U;
	prmt.b32 	%r2273, %r2270, %r2272, 0x5410U;
	cvt.u32.u64 	%r2274, %rd162;
	mov.b32 	%r2275, 334205;
	dp4a.s32.u32 	%r2276, %r2273, %r2275, %r2274;
	mul.wide.s32 	%rd1065, %r2276, 8;
	add.s64 	%rd1066, %rd2, %rd1065;
	ld.global.f64 	%fd2877, [%rd1066+5000];
	add.f64 	%fd5656, %fd2876, %fd2877;
	ld.global.f64 	%fd2878, [%rd1060+24472];
	ld.global.f64 	%fd2879, [%rd1066];
	add.f64 	%fd5655, %fd2878, %fd2879;
$L__BB1_1229:
	add.f64 	%fd2880, %fd5656, %fd593;
	ld.global.f64 	%fd2881, [%rd165+5000];
	add.f64 	%fd2882, %fd5655, %fd2881;
	abs.f64 	%fd2883, %fd2880;
	setp.gt.f64 	%p1144, %fd2883, 0d41CDCD64FF800000;
	selp.f64 	%fd2884, 0dBFF0000000000000, %fd2882, %p1144;
	selp.f64 	%fd2885, 0d7FF0000000000000, %fd2880, %p1144;
	add.f64 	%fd2886, %fd2885, 0d4069000000000000;
	add.f64 	%fd2887, %fd2884, 0dC016CCCCCCCCCCCD;
	add.f64 	%fd2888, %fd525, %fd2887;
	div.rn.f64 	%fd2889, %fd2886, %fd2888;
	add.f64 	%fd2890, %fd5662, 0d4069000000000000;
	add.f64 	%fd2891, %fd5661, 0dC016CCCCCCCCCCCD;
	add.f64 	%fd2892, %fd525, %fd2891;
	div.rn.f64 	%fd2893, %fd2890, %fd2892;
	setp.gt.f64 	%p1145, %fd2889, %fd2893;
	selp.f64 	%fd5663, %fd2884, 0dBFF0000000000000, %p1145;
	selp.f64 	%fd5664, %fd2885, 0d7FF0000000000000, %p1145;
	bra.uni 	$L__BB1_1235;
$L__BB1_1230:
	mul.wide.s32 	%rd1045, %r393, 8;
	add.s64 	%rd1046, %rd2, %rd1045;
	ld.global.f64 	%fd2850, [%rd1046+25192];
	cvt.u64.u32 	%rd1047, %r389;
	add.s64 	%rd1048, %rd5, %rd1047;
	ld.local.s8 	%r2267, [%rd1048];
	mul.wide.s32 	%rd1049, %r2267, 5;
	cvt.s64.s32 	%rd1050, %r5207;
	add.s64 	%rd1051, %rd6, %rd1050;
	ld.local.s8 	%rd1052, [%rd1051];
	add.s64 	%rd1053, %rd1049, %rd1052;
	shl.b64 	%rd1054, %rd1053, 3;
	add.s64 	%rd1055, %rd2, %rd1054;
	ld.global.f64 	%fd2851, [%rd1055+45640];
	add.f64 	%fd2852, %fd2850, %fd2851;
	ld.global.f64 	%fd2853, [%rd1058+45640];
	add.f64 	%fd2854, %fd2852, %fd2853;
	add.f64 	%fd2855, %fd2854, %fd593;
	ld.global.f64 	%fd2856, [%rd1046+24472];
	ld.global.f64 	%fd2857, [%rd1055+45440];
	add.f64 	%fd2858, %fd2856, %fd2857;
	ld.global.f64 	%fd2859, [%rd1058+45440];
	add.f64 	%fd2860, %fd2858, %fd2859;
	ld.global.f64 	%fd2861, [%rd165+5000];
	add.f64 	%fd2862, %fd2860, %fd2861;
	abs.f64 	%fd2863, %fd2855;
	setp.gt.f64 	%p1134, %fd2863, 0d41CDCD64FF800000;
	selp.f64 	%fd2864, 0dBFF0000000000000, %fd2862, %p1134;
	selp.f64 	%fd2865, 0d7FF0000000000000, %fd2855, %p1134;
	add.f64 	%fd2866, %fd2865, 0d4069000000000000;
	add.f64 	%fd2867, %fd2864, 0dC016CCCCCCCCCCCD;
	add.f64 	%fd2868, %fd525, %fd2867;
	div.rn.f64 	%fd2869, %fd2866, %fd2868;
	add.f64 	%fd2870, %fd5662, 0d4069000000000000;
	add.f64 	%fd2871, %fd5661, 0dC016CCCCCCCCCCCD;
	add.f64 	%fd2872, %fd525, %fd2871;
	div.rn.f64 	%fd2873, %fd2870, %fd2872;
	setp.gt.f64 	%p1135, %fd2869, %fd2873;
	selp.f64 	%fd5663, %fd2864, 0dBFF0000000000000, %p1135;
	selp.f64 	%fd5664, %fd2865, 0d7FF0000000000000, %p1135;
	bra.uni 	$L__BB1_1235;
$L__BB1_1231:
	setp.ne.s32 	%p1123, %r391, 1;
	setp.ne.s32 	%p1124, %r392, 1;
	or.pred  	%p1125, %p1123, %p1124;
	@%p1125 bra 	$L__BB1_1234;
	cvt.u64.u32 	%rd1037, %r389;
	add.s64 	%rd1038, %rd5, %rd1037;
	cvt.s64.s32 	%rd1039, %r5207;
	add.s64 	%rd1040, %rd6, %rd1039;
	ld.local.s8 	%r2249, [%rd1040+1];
	ld.local.u8 	%r2250, [%rd1038+1];
	ld.local.u8 	%r2251, [%rd1038];
	prmt.b32 	%r2252, %r2251, %r2250, 0x3340U;
	ld.local.u8 	%r2253, [%rd1040];
	prmt.b32 	%r2254, %r2253, 0, 0x3340U;
	prmt.b32 	%r2255, %r2252, %r2254, 0x5410U;
	mov.b32 	%r2256, 334205;
	dp4a.s32.u32 	%r2257, %r2255, %r2256, %r2249;
	mul.wide.s32 	%rd1041, %r2257, 8;
	add.s64 	%rd1042, %rd2, %rd1041;
	ld.global.f64 	%fd2833, [%rd1042+10000];
	ld.local.s8 	%r2258, [%rd152+-1];
	cvt.u32.u16 	%r2259, %rs98;
	ld.local.u8 	%r2260, [%rd154+-1];
	prmt.b32 	%r2261, %r2260, %r2259, 0x3340U;
	cvt.u32.u16 	%r2262, %rs97;
	prmt.b32 	%r2263, %r2262, 0, 0x3340U;
	prmt.b32 	%r2264, %r2261, %r2263, 0x5410U;
	mov.b32 	%r2265, 359705;
	dp4a.s32.u32 	%r2266, %r2264, %r2265, %r2258;
	mul.wide.s32 	%rd1043, %r2266, 8;
	add.s64 	%rd1044, %rd2, %rd1043;
	ld.global.f64 	%fd2834, [%rd1044+10000];
	add.f64 	%fd2835, %fd2833, %fd2834;
	ld.global.f64 	%fd2836, [%rd165+5000];
	add.f64 	%fd2837, %fd2835, %fd2836;
	ld.global.f64 	%fd2838, [%rd1042+15000];
	ld.global.f64 	%fd2839, [%rd1044+15000];
	add.f64 	%fd2840, %fd2838, %fd2839;
	add.f64 	%fd2841, %fd2840, %fd593;
	abs.f64 	%fd2842, %fd2841;
	setp.gt.f64 	%p1128, %fd2842, 0d41CDCD64FF800000;
	selp.f64 	%fd602, 0dBFF0000000000000, %fd2837, %p1128;
	selp.f64 	%fd603, 0d7FF0000000000000, %fd2841, %p1128;
	add.f64 	%fd2843, %fd603, 0d4069000000000000;
	add.f64 	%fd2844, %fd602, 0dC016CCCCCCCCCCCD;
	add.f64 	%fd2845, %fd525, %fd2844;
	div.rn.f64 	%fd604, %fd2843, %fd2845;
	add.f64 	%fd2846, %fd5662, 0d4069000000000000;
	add.f64 	%fd2847, %fd5661, 0dC016CCCCCCCCCCCD;
	add.f64 	%fd2848, %fd525, %fd2847;
	div.rn.f64 	%fd605, %fd2846, %fd2848;
	sub.f64 	%fd2849, %fd604, %fd605;
	setp.ltu.f64 	%p1129, %fd2849, 0d3EB0C6F7A0B5ED8D;
	mov.f64 	%fd5664, 0d7FF0000000000000;
	mov.f64 	%fd5663, 0dBFF0000000000000;
	@%p1129 bra 	$L__BB1_1235;
	setp.gt.f64 	%p1130, %fd604, %fd605;
	selp.f64 	%fd5663, %fd602, 0dBFF0000000000000, %p1130;
	selp.f64 	%fd5664, %fd603, 0d7FF0000000000000, %p1130;
	bra.uni 	$L__BB1_1235;
$L__BB1_1234:
	mul.wide.s32 	%rd1027, %r393, 8;
	add.s64 	%rd1028, %rd2, %rd1027;
	ld.global.f64 	%fd2805, [%rd1028+24952];
	cvt.u64.u32 	%rd1029, %r389;
	add.s64 	%rd1030, %rd5, %rd1029;
	cvt.s64.s32 	%rd1031, %r5207;
	add.s64 	%rd1032, %rd6, %rd1031;
	ld.local.s8 	%r2229, [%rd1032+1];
	ld.local.u8 	%r2230, [%rd1030+1];
	ld.local.u8 	%r2231, [%rd1030];
	prmt.b32 	%r2232, %r2231, %r2230, 0x3340U;
	ld.local.u8 	%r2233, [%rd1032];
	prmt.b32 	%r2234, %r2233, 0, 0x3340U;
	prmt.b32 	%r2235, %r2232, %r2234, 0x5410U;
	mov.b32 	%r2236, 334205;
	dp4a.s32.u32 	%r2237, %r2235, %r2236, %r2229;
	mul.wide.s32 	%rd1033, %r2237, 8;
	add.s64 	%rd1034, %rd2, %rd1033;
	ld.global.f64 	%fd2806, [%rd1034+30440];
	add.f64 	%fd2807, %fd2805, %fd2806;
	ld.local.s8 	%r2238, [%rd152+-1];
	cvt.u32.u16 	%r2239, %rs98;
	ld.local.u8 	%r2240, [%rd154+-1];
	prmt.b32 	%r2241, %r2240, %r2239, 0x3340U;
	cvt.u32.u16 	%r2242, %rs97;
	prmt.b32 	%r2243, %r2242, 0, 0x3340U;
	prmt.b32 	%r2244, %r2241, %r2243, 0x5410U;
	mov.b32 	%r2245, 359705;
	dp4a.s32.u32 	%r2246, %r2244, %r2245, %r2238;
	mul.wide.s32 	%rd1035, %r2246, 8;
	add.s64 	%rd1036, %rd2, %rd1035;
	ld.global.f64 	%fd2808, [%rd1036+30440];
	add.f64 	%fd2809, %fd2807, %fd2808;
	add.f64 	%fd2810, %fd2809, %fd593;
	ld.global.f64 	%fd2811, [%rd1028+24232];
	ld.global.f64 	%fd2812, [%rd1034+25440];
	add.f64 	%fd2813, %fd2811, %fd2812;
	ld.global.f64 	%fd2814, [%rd1036+25440];
	add.f64 	%fd2815, %fd2813, %fd2814;
	sub.s32 	%r2247, %r391, %r392;
	abs.s32 	%r2248, %r2247;
	cvt.rn.f64.s32 	%fd2816, %r2248;
	fma.rn.f64 	%fd2817, %fd2816, 0dBFEEF3E864B31D04, %fd2815;
	ld.global.f64 	%fd2818, [%rd165+5000];
	add.f64 	%fd2819, %fd2818, %fd2817;
	abs.f64 	%fd2820, %fd2810;
	setp.gt.f64 	%p1126, %fd2820, 0d41CDCD64FF800000;
	selp.f64 	%fd2821, 0dBFF0000000000000, %fd2819, %p1126;
	selp.f64 	%fd2822, 0d7FF0000000000000, %fd2810, %p1126;
	add.f64 	%fd2823, %fd2822, 0d4069000000000000;
	add.f64 	%fd2824, %fd2821, 0dC016CCCCCCCCCCCD;
	add.f64 	%fd2825, %fd525, %fd2824;
	div.rn.f64 	%fd2826, %fd2823, %fd2825;
	add.f64 	%fd2827, %fd5662, 0d4069000000000000;
	add.f64 	%fd2828, %fd5661, 0dC016CCCCCCCCCCCD;
	add.f64 	%fd2829, %fd525, %fd2828;
	div.rn.f64 	%fd2830, %fd2827, %fd2829;
	setp.gt.f64 	%p1127, %fd2826, %fd2830;
	selp.f64 	%fd5663, %fd2821, 0dBFF0000000000000, %p1127;
	selp.f64 	%fd5664, %fd2822, 0d7FF0000000000000, %p1127;
$L__BB1_1235:
	setp.lt.f64 	%p1146, %fd5663, 0dC0A3880000000000;
	selp.f64 	%fd618, 0dC0A9300000000000, %fd5663, %p1146;
	selp.f64 	%fd619, 0d0000000000000000, %fd5664, %p1146;
	abs.f64 	%fd2894, %fd619;
	setp.geu.f64 	%p1147, %fd2894, 0d41CDCD64FF800000;
	@%p1147 bra 	$L__BB1_1237;
	st.global.f64 	[%rd153], %fd619;
	st.global.f64 	[%rd153+5000], %fd618;
	mov.f64 	%fd5661, %fd618;
	mov.f64 	%fd5662, %fd619;
$L__BB1_1237:
	add.s32 	%r5207, %r5207, 1;
	setp.gt.u32 	%p1148, %r389, 1;
	setp.lt.s32 	%p1149, %r5207, %r384;
	and.pred  	%p1150, %p1148, %p1149;
	@%p1150 bra 	$L__BB1_1223;
$L__BB1_1238:
	add.s32 	%r5206, %r5206, 1;
	setp.ne.s32 	%p1151, %r5206, 33;
	@%p1151 bra 	$L__BB1_1222;
$L__BB1_1239:
	add.s32 	%r5205, %r384, 1;
	setp.ne.s32 	%p1152, %r384, %r343;
	@%p1152 bra 	$L__BB1_1164;
$L__BB1_1240:
	add.s32 	%r397, %r5204, 1;
	setp.eq.s32 	%p1153, %r5204, %r354;
	mov.u32 	%r5204, %r397;
	@%p1153 bra 	$L__BB1_1167;
	bra.uni 	$L__BB1_1162;
$L__BB1_1241:
	.pragma "nounroll";
	add.s32 	%r2325, %r5215, %r3;
	mul.wide.s32 	%rd1094, %r2325, 4;
	add.s64 	%rd1095, %rd1, %rd1094;
	mov.b32 	%r2326, 0;
	st.global.u32 	[%rd1095], %r2326;
	st.global.u32 	[%rd1095+4], %r2326;
	st.global.u32 	[%rd1095+8], %r2326;
	st.global.u32 	[%rd1095+12], %r2326;
	st.global.u32 	[%rd1095+16], %r2326;
	st.global.u32 	[%rd1095+20], %r2326;
	st.global.u32 	[%rd1095+24], %r2326;
	st.global.u32 	[%rd1095+28], %r2326;
	add.s32 	%r5215, %r5215, 8;
	setp.eq.s32 	%p1198, %r5215, %r5212;
	@%p1198 bra 	$L__BB1_1242;
	bra.uni 	$L__BB1_1241;
$L__BB1_1242:
	setp.eq.s32 	%p1199, %r406, 0;
	@%p1199 bra 	$L__BB1_1250;
	and.b32  	%r409, %r354, 3;
	setp.lt.u32 	%p1200, %r406, 4;
	@%p1200 bra 	$L__BB1_1245;
	add.s32 	%r2327, %r5212, %r3;
	mul.wide.s32 	%rd1096, %r2327, 4;
	add.s64 	%rd1097, %rd1, %rd1096;
	mov.b32 	%r2328, 0;
	st.global.u32 	[%rd1097], %r2328;
	st.global.u32 	[%rd1097+4], %r2328;
	st.global.u32 	[%rd1097+8], %r2328;
	st.global.u32 	[%rd1097+12], %r2328;
	add.s32 	%r5212, %r5212, 4;
$L__BB1_1245:
	setp.eq.s32 	%p1201, %r409, 0;
	@%p1201 bra 	$L__BB1_1250;
	setp.eq.s32 	%p1202, %r409, 1;
	@%p1202 bra 	$L__BB1_1248;
	add.s32 	%r2329, %r5212, %r3;
	mul.wide.s32 	%rd1098, %r2329, 4;
	add.s64 	%rd1099, %rd1, %rd1098;
	mov.b32 	%r2330, 0;
	st.global.u32 	[%rd1099], %r2330;
	st.global.u32 	[%rd1099+4], %r2330;
	add.s32 	%r5212, %r5212, 2;
$L__BB1_1248:
	and.b32  	%r2331, %r354, 1;
	setp.eq.b32 	%p1203, %r2331, 1;
	not.pred 	%p1204, %p1203;
	@%p1204 bra 	$L__BB1_1250;
	add.s32 	%r2332, %r5212, %r3;
	mul.wide.s32 	%rd1100, %r2332, 4;
	add.s64 	%rd1101, %rd1, %rd1100;
	mov.b32 	%r2333, 0;
	st.global.u32 	[%rd1101], %r2333;
$L__BB1_1250:
	@%p1154 bra 	$L__BB1_1262;
	and.b32  	%r414, %r343, 7;
	setp.lt.u32 	%p1206, %r343, 8;
	mov.b32 	%r5217, 0;
	@%p1206 bra 	$L__BB1_1254;
	and.b32  	%r5217, %r343, 2147483640;
	mov.b32 	%r5216, 0;
$L__BB1_1253:
	.pragma "nounroll";
	cvt.u64.u32 	%rd1102, %r5216;
	cvt.s64.s32 	%rd1103, %r3;
	add.s64 	%rd1104, %rd1103, %rd1102;
	shl.b64 	%rd1105, %rd1104, 2;
	add.s64 	%rd1106, %rd1, %rd1105;
	mov.b32 	%r2336, 0;
	st.global.u32 	[%rd1106+100], %r2336;
	add.s32 	%r2337, %r5216, %r11;
	mul.wide.s32 	%rd1107, %r2337, 4;
	add.s64 	%rd1108, %rd1, %rd1107;
	st.global.u32 	[%rd1108], %r2336;
	st.global.u32 	[%rd1108+4], %r2336;
	st.global.u32 	[%rd1108+8], %r2336;
	st.global.u32 	[%rd1108+12], %r2336;
	st.global.u32 	[%rd1108+16], %r2336;
	st.global.u32 	[%rd1108+20], %r2336;
	st.global.u32 	[%rd1108+24], %r2336;
	add.s32 	%r5216, %r5216, 8;
	setp.ne.s32 	%p1207, %r5216, %r5217;
	@%p1207 bra 	$L__BB1_1253;
$L__BB1_1254:
	setp.eq.s32 	%p1208, %r414, 0;
	@%p1208 bra 	$L__BB1_1262;
	and.b32  	%r421, %r343, 3;
	setp.lt.u32 	%p1209, %r414, 4;
	@%p1209 bra 	$L__BB1_1257;
	cvt.u64.u32 	%rd1109, %r5217;
	cvt.s64.s32 	%rd1110, %r3;
	add.s64 	%rd1111, %rd1110, %rd1109;
	shl.b64 	%rd1112, %rd1111, 2;
	add.s64 	%rd1113, %rd1, %rd1112;
	mov.b32 	%r2338, 0;
	st.global.u32 	[%rd1113+100], %r2338;
	add.s32 	%r2339, %r5217, %r11;
	mul.wide.s32 	%rd1114, %r2339, 4;
	add.s64 	%rd1115, %rd1, %rd1114;
	st.global.u32 	[%rd1115], %r2338;
	st.global.u32 	[%rd1115+4], %r2338;
	st.global.u32 	[%rd1115+8], %r2338;
	add.s32 	%r5217, %r5217, 4;
$L__BB1_1257:
	setp.eq.s32 	%p1210, %r421, 0;
	@%p1210 bra 	$L__BB1_1262;
	setp.eq.s32 	%p1211, %r421, 1;
	@%p1211 bra 	$L__BB1_1260;
	cvt.u64.u32 	%rd1116, %r5217;
	cvt.s64.s32 	%rd1117, %r3;
	add.s64 	%rd1118, %rd1117, %rd1116;
	shl.b64 	%rd1119, %rd1118, 2;
	add.s64 	%rd1120, %rd1, %rd1119;
	mov.b32 	%r2340, 0;
	st.global.u32 	[%rd1120+100], %r2340;
	add.s32 	%r2341, %r5217, %r11;
	mul.wide.s32 	%rd1121, %r2341, 4;
	add.s64 	%rd1122, %rd1, %rd1121;
	st.global.u32 	[%rd1122], %r2340;
	add.s32 	%r5217, %r5217, 2;
$L__BB1_1260:
	and.b32  	%r2342, %r343, 1;
	setp.eq.b32 	%p1212, %r2342, 1;
	not.pred 	%p1213, %p1212;
	@%p1213 bra 	$L__BB1_1262;
	cvt.u64.u32 	%rd1123, %r5217;
	cvt.s64.s32 	%rd1124, %r3;
	add.s64 	%rd1125, %rd1124, %rd1123;
	shl.b64 	%rd1126, %rd1125, 2;
	add.s64 	%rd1127, %rd1, %rd1126;
	mov.b32 	%r2343, 0;
	st.global.u32 	[%rd1127+100], %r2343;
$L__BB1_1262:
	add.s32 	%r2344, %r5232, -1;
	add.s32 	%r2345, %r1, %r5231;
	mad.lo.s32 	%r2346, %r2344, %r343, %r2345;
	mul.wide.s32 	%rd1128, %r2346, 8;
	add.s64 	%rd174, %rd3, %rd1128;
	ld.global.f64 	%fd3017, [%rd174];
	abs.f64 	%fd3018, %fd3017;
	setp.geu.f64 	%p1214, %fd3018, 0d41CDCD64FF800000;
	mov.f64 	%fd5715, 0d0000000000000000;
	@%p1214 bra 	$L__BB1_1333;
	add.s32 	%r2347, %r4, %r5232;
	mul.wide.s32 	%rd1129, %r2347, 4;
	add.s64 	%rd1130, %rd1, %rd1129;
	st.global.u32 	[%rd1130], %r5231;
	add.s32 	%r2348, %r4, %r5231;
	add.s32 	%r2349, %r2348, 25;
	mul.wide.s32 	%rd1131, %r2349, 4;
	add.s64 	%rd1132, %rd1, %rd1131;
	st.global.u32 	[%rd1132], %r5232;
	bra.uni 	$L__BB1_1265;
$L__BB1_1264:
	cvt.s64.s32 	%rd2540, %r5232;
	add.s64 	%rd2541, %rd5, %rd2540;
	ld.local.u8 	%rs1357, [%rd2541];
	cvt.s64.s32 	%rd2542, %r5231;
	add.s64 	%rd2543, %rd6, %rd2542;
	ld.local.u8 	%rs1356, [%rd2543];
$L__BB1_1265:
	cvt.u32.u16 	%r2350, %rs1357;
	cvt.s32.s8 	%r2351, %r2350;
	cvt.u32.u16 	%r2352, %rs1356;
	cvt.s32.s8 	%r2353, %r2352;
	add.s32 	%r2354, %r2353, %r2351;
	setp.eq.s32 	%p1215, %r2354, 3;
	@%p1215 bra 	$L__BB1_1267;
	add.s32 	%r2355, %r5232, -1;
	add.s32 	%r2356, %r2, %r5231;
	mad.lo.s32 	%r2357, %r2355, %r343, %r2356;
	mul.wide.s32 	%rd1133, %r2357, 8;
	add.s64 	%rd1134, %rd3, %rd1133;
	mov.b64 	%rd1135, -4616189618054758400;
	st.global.u64 	[%rd1134], %rd1135;
	mov.b64 	%rd1136, 9218868437227405312;
	st.global.u64 	[%rd1134+-5000], %rd1136;
	mov.f64 	%fd5709, 0d7FF0000000000000;
	mov.f64 	%fd5708, 0dBFF0000000000000;
	bra.uni 	$L__BB1_1278;
$L__BB1_1267:
	cvt.s32.s8 	%r2359, %r2350;
	mul.wide.s32 	%rd1137, %r2359, 5;
	cvt.u64.u16 	%rd1138, %rs1356;
	cvt.s64.s8 	%rd175, %rd1138;
	add.s64 	%rd176, %rd1137, %rd175;
	shl.b64 	%rd1139, %rd176, 3;
	add.s64 	%rd1140, %rd2, %rd1139;
	ld.global.f64 	%fd5708, [%rd1140+45440];
	cvt.s64.s32 	%rd1141, %r5231;
	add.s64 	%rd1142, %rd6, %rd1141;
	cvt.s64.s32 	%rd1143, %r5232;
	add.s64 	%rd1144, %rd5, %rd1143;
	ld.local.u8 	%rs690, [%rd1144+-1];
	cvt.u64.u16 	%rd1145, %rs690;
	cvt.s64.s8 	%rd177, %rd1145;
	ld.local.s8 	%rs691, [%rd1142+-1];
	cvt.u32.u16 	%r2360, %rs691;
	cvt.u32.u16 	%r2361, %rs1356;
	prmt.b32 	%r2362, %r2361, %r2360, 0x3340U;
	prmt.b32 	%r2363, %r2350, 0, 0x3340U;
	prmt.b32 	%r2364, %r2362, %r2363, 0x5410U;
	cvt.u32.u16 	%r2365, %rs690;
	cvt.s32.s8 	%r2366, %r2365;
	mov.b32 	%r2367, 334205;
	dp4a.s32.u32 	%r2368, %r2364, %r2367, %r2366;
	mul.wide.s32 	%rd1146, %r2368, 8;
	add.s64 	%rd1147, %rd2, %rd1146;
	ld.global.f64 	%fd3021, [%rd1147+35440];
	add.f64 	%fd3022, %fd5708, %fd3021;
	ld.global.f64 	%fd5709, [%rd1140+45640];
	ld.global.f64 	%fd3023, [%rd1147+40440];
	add.f64 	%fd3024, %fd5709, %fd3023;
	abs.f64 	%fd3025, %fd3024;
	setp.gt.f64 	%p1216, %fd3025, 0d41CDCD64FF800000;
	selp.f64 	%fd722, 0dBFF0000000000000, %fd3022, %p1216;
	selp.f64 	%fd723, 0d7FF0000000000000, %fd3024, %p1216;
	cvt.s16.s8 	%rs692, %rs1356;
	mov.b32 	%r2369, {%rs692, %rs691};
	mov.b32 	%r2370, 1305;
	dp2a.lo.s32.u32 	%r2371, %r2369, %r2370, %r2359;
	mul.wide.s32 	%rd1148, %r2371, 8;
	add.s64 	%rd178, %rd2, %rd1148;
	ld.global.f64 	%fd724, [%rd178+21000];
	abs.f64 	%fd3026, %fd724;
	setp.geu.f64 	%p1217, %fd3026, 0d41CDCD64FF800000;
	@%p1217 bra 	$L__BB1_1273;
	mad.lo.s64 	%rd1152, %rd175, 24, %rd176;
	add.s64 	%rd1153, %rd1152, %rd177;
	shl.b64 	%rd1154, %rd1153, 3;
	add.s64 	%rd179, %rd2, %rd1154;
	ld.global.f64 	%fd725, [%rd179+23000];
	abs.f64 	%fd3041, %fd725;
	setp.geu.f64 	%p1222, %fd3041, 0d41CDCD64FF800000;
	@%p1222 bra 	$L__BB1_1271;
	ld.global.f64 	%fd3054, [%rd178+20000];
	add.f64 	%fd3055, %fd5708, %fd3054;
	ld.global.f64 	%fd3056, [%rd179+22000];
	add.f64 	%fd3057, %fd3055, %fd3056;
	add.f64 	%fd3058, %fd5709, %fd724;
	add.f64 	%fd3059, %fd3058, %fd725;
	abs.f64 	%fd3060, %fd3059;
	setp.gt.f64 	%p1226, %fd3060, 0d41CDCD64FF800000;
	selp.f64 	%fd5705, 0dBFF0000000000000, %fd3057, %p1226;
	selp.f64 	%fd5706, 0d7FF0000000000000, %fd3059, %p1226;
	add.f64 	%fd3061, %fd5706, 0d4069000000000000;
	add.f64 	%fd3062, %fd5705, 0dC016CCCCCCCCCCCD;
	add.f64 	%fd3063, %fd525, %fd3062;
	div.rn.f64 	%fd5707, %fd3061, %fd3063;
	abs.f64 	%fd3064, %fd723;
	setp.geu.f64 	%p1227, %fd3064, 0d41CDCD64FF800000;
	@%p1227 bra 	$L__BB1_1276;
	add.f64 	%fd3065, %fd723, 0d4069000000000000;
	add.f64 	%fd3066, %fd722, 0dC016CCCCCCCCCCCD;
	add.f64 	%fd3067, %fd525, %fd3066;
	div.rn.f64 	%fd3068, %fd3065, %fd3067;
	setp.lt.f64 	%p1228, %fd3068, %fd5707;
	selp.f64 	%fd5705, %fd5705, %fd722, %p1228;
	selp.f64 	%fd5706, %fd5706, %fd723, %p1228;
	selp.f64 	%fd5707, %fd5707, %fd3068, %p1228;
	bra.uni 	$L__BB1_1276;
$L__BB1_1271:
	ld.global.f64 	%fd3042, [%rd178+20000];
	add.f64 	%fd3043, %fd5708, %fd3042;
	add.f64 	%fd3044, %fd5709, %fd724;
	abs.f64 	%fd3045, %fd3044;
	setp.gt.f64 	%p1223, %fd3045, 0d41CDCD64FF800000;
	selp.f64 	%fd5705, 0dBFF0000000000000, %fd3043, %p1223;
	selp.f64 	%fd5706, 0d7FF0000000000000, %fd3044, %p1223;
	add.f64 	%fd3046, %fd5706, 0d4069000000000000;
	add.f64 	%fd3047, %fd5705, 0dC016CCCCCCCCCCCD;
	add.f64 	%fd3048, %fd525, %fd3047;
	div.rn.f64 	%fd5707, %fd3046, %fd3048;
	abs.f64 	%fd3049, %fd723;
	setp.geu.f64 	%p1224, %fd3049, 0d41CDCD64FF800000;
	@%p1224 bra 	$L__BB1_1276;
	add.f64 	%fd3050, %fd723, 0d4069000000000000;
	add.f64 	%fd3051, %fd722, 0dC016CCCCCCCCCCCD;
	add.f64 	%fd3052, %fd525, %fd3051;
	div.rn.f64 	%fd3053, %fd3050, %fd3052;
	setp.lt.f64 	%p1225, %fd3053, %fd5707;
	selp.f64 	%fd5705, %fd5705, %fd722, %p1225;
	selp.f64 	%fd5706, %fd5706, %fd723, %p1225;
	selp.f64 	%fd5707, %fd5707, %fd3053, %p1225;
	bra.uni 	$L__BB1_1276;
$L__BB1_1273:
	mad.lo.s64 	%rd1149, %rd175, 24, %rd176;
	add.s64 	%rd1150, %rd1149, %rd177;
	shl.b64 	%rd1151, %rd1150, 3;
	add.s64 	%rd180, %rd2, %rd1151;
	ld.global.f64 	%fd738, [%rd180+23000];
	abs.f64 	%fd3028, %fd738;
	setp.geu.f64 	%p1218, %fd3028, 0d41CDCD64FF800000;
	mov.f64 	%fd5705, %fd722;
	mov.f64 	%fd5706, %fd723;
	@%p1218 bra 	$L__BB1_1276;
	ld.global.f64 	%fd3029, [%rd180+22000];
	add.f64 	%fd3030, %fd5708, %fd3029;
	add.f64 	%fd3031, %fd5709, %fd738;
	abs.f64 	%fd3032, %fd3031;
	setp.gt.f64 	%p1219, %fd3032, 0d41CDCD64FF800000;
	selp.f64 	%fd5705, 0dBFF0000000000000, %fd3030, %p1219;
	selp.f64 	%fd5706, 0d7FF0000000000000, %fd3031, %p1219;
	add.f64 	%fd3033, %fd5706, 0d4069000000000000;
	add.f64 	%fd3034, %fd5705, 0dC016CCCCCCCCCCCD;
	add.f64 	%fd3035, %fd525, %fd3034;
	div.rn.f64 	%fd5707, %fd3033, %fd3035;
	abs.f64 	%fd3036, %fd723;
	setp.geu.f64 	%p1220, %fd3036, 0d41CDCD64FF800000;
	@%p1220 bra 	$L__BB1_1276;
	add.f64 	%fd3037, %fd723, 0d4069000000000000;
	add.f64 	%fd3038, %fd722, 0dC016CCCCCCCCCCCD;
	add.f64 	%fd3039, %fd525, %fd3038;
	div.rn.f64 	%fd3040, %fd3037, %fd3039;
	setp.lt.f64 	%p1221, %fd3040, %fd5707;
	selp.f64 	%fd5705, %fd5705, %fd722, %p1221;
	selp.f64 	%fd5706, %fd5706, %fd723, %p1221;
	selp.f64 	%fd5707, %fd5707, %fd3040, %p1221;
$L__BB1_1276:
	add.f64 	%fd3069, %fd5708, 0dC016CCCCCCCCCCCD;
	add.f64 	%fd748, %fd525, %fd3069;
	abs.f64 	%fd3070, %fd5706;
	setp.geu.f64 	%p1229, %fd3070, 0d41CDCD64FF800000;
	@%p1229 bra 	$L__BB1_1278;
	add.f64 	%fd3071, %fd5709, 0d4069000000000000;
	div.rn.f64 	%fd3072, %fd3071, %fd748;
	setp.lt.f64 	%p1230, %fd5707, %fd3072;
	selp.f64 	%fd5708, %fd5708, %fd5705, %p1230;
	selp.f64 	%fd5709, %fd5709, %fd5706, %p1230;
$L__BB1_1278:
	add.s32 	%r430, %r5232, -1;
	mul.lo.s32 	%r431, %r430, %r343;
	add.s32 	%r432, %r2, %r5231;
	add.s32 	%r2372, %r432, %r431;
	mul.wide.s32 	%rd1155, %r2372, 8;
	add.s64 	%rd181, %rd3, %rd1155;
	ld.global.f64 	%fd753, [%rd181];
	abs.f64 	%fd754, %fd753;
	abs.f64 	%fd3073, %fd5708;
	max.f64 	%fd3075, %fd754, %fd3073;
	setp.gt.f64 	%p1231, %fd3075, 0d41CDCD64FF800000;
	sub.f64 	%fd3076, %fd753, %fd5708;
	abs.f64 	%fd3077, %fd3076;
	setp.geu.f64 	%p1232, %fd3077, 0d3EE4F8B588E368F1;
	or.pred  	%p1233, %p1231, %p1232;
	@%p1233 bra 	$L__BB1_1280;
	ld.global.f64 	%fd3079, [%rd181+-5000];
	abs.f64 	%fd3080, %fd3079;
	abs.f64 	%fd3081, %fd5709;
	max.f64 	%fd3083, %fd3080, %fd3081;
	setp.leu.f64 	%p1234, %fd3083, 0d41CDCD64FF800000;
	sub.f64 	%fd3084, %fd3079, %fd5709;
	abs.f64 	%fd3085, %fd3084;
	setp.lt.f64 	%p1235, %fd3085, 0d3EE4F8B588E368F1;
	and.pred  	%p1236, %p1234, %p1235;
	@%p1236 bra 	$L__BB1_1302;
$L__BB1_1280:
	mov.pred 	%p3421, -1;
	min.s32 	%r4770, %r5231, %r5232;
	setp.lt.s32 	%p3264, %r4770, 2;
	@%p3264 bra 	$L__BB1_1283;
	add.s32 	%r433, %r5231, -1;
	cvt.u64.u32 	%rd2471, %r430;
	add.s64 	%rd2472, %rd5, %rd2471;
	cvt.u64.u32 	%rd2473, %r5232;
	add.s64 	%rd2474, %rd5, %rd2473;
	cvt.u64.u32 	%rd2475, %r433;
	add.s64 	%rd2476, %rd6, %rd2475;
	cvt.u64.u32 	%rd2477, %r5231;
	add.s64 	%rd2478, %rd6, %rd2477;
	ld.local.s8 	%r4771, [%rd2478];
	ld.local.u8 	%r4772, [%rd2472];
	ld.local.u8 	%r4773, [%rd2474];
	prmt.b32 	%r4774, %r4773, %r4772, 0x3340U;
	ld.local.u8 	%r4775, [%rd2476];
	prmt.b32 	%r4776, %r4775, 0, 0x3340U;
	prmt.b32 	%r4777, %r4774, %r4776, 0x5410U;
	mov.b32 	%r4778, 359705;
	dp4a.s32.u32 	%r4779, %r4777, %r4778, %r4771;
	mul.wide.s32 	%rd2479, %r4779, 8;
	add.s64 	%rd2480, %rd2, %rd2479;
	ld.global.f64 	%fd5172, [%rd2480];
	sub.s32 	%r4780, %r431, %r343;
	add.s32 	%r4781, %r432, %r4780;
	add.s32 	%r4782, %r4781, -1;
	mul.wide.s32 	%rd2481, %r4782, 8;
	add.s64 	%rd2482, %rd3, %rd2481;
	ld.global.f64 	%fd5173, [%rd2482];
	add.f64 	%fd5174, %fd5172, %fd5173;
	abs.f64 	%fd5175, %fd5174;
	max.f64 	%fd5177, %fd754, %fd5175;
	setp.gt.f64 	%p3266, %fd5177, 0d41CDCD64FF800000;
	sub.f64 	%fd5178, %fd753, %fd5174;
	abs.f64 	%fd5179, %fd5178;
	setp.geu.f64 	%p3267, %fd5179, 0d3EE4F8B588E368F1;
	or.pred  	%p3268, %p3266, %p3267;
	@%p3268 bra 	$L__BB1_1283;
	add.s32 	%r4783, %r4, %r430;
	mul.wide.s32 	%rd2483, %r4783, 4;
	add.s64 	%rd2484, %rd1, %rd2483;
	st.global.u32 	[%rd2484], %r433;
	add.s32 	%r4784, %r4, %r433;
	add.s32 	%r4785, %r4784, 25;
	mul.wide.s32 	%rd2485, %r4785, 4;
	add.s64 	%rd2486, %rd1, %rd2485;
	st.global.u32 	[%rd2486], %r430;
	mov.pred 	%p3421, 0;
	mov.u32 	%r5231, %r433;
	mov.u32 	%r5232, %r430;
$L__BB1_1283:
	not.pred 	%p3270, %p3421;
	@%p3270 bra 	$L__BB1_1264;
	mov.b32 	%r5228, 3;
$L__BB1_1285:
	mov.u32 	%r438, %r5228;
	add.s32 	%r439, %r5232, -1;
	sub.s32 	%r4787, %r5231, %r438;
	add.s32 	%r4788, %r4787, 1;
	setp.gt.u32 	%p3272, %r4787, 2147483646;
	abs.s32 	%r4789, %r4787;
	selp.b32 	%r440, %r4789, 0, %p3272;
	sub.s32 	%r5230, %r439, %r440;
	selp.b32 	%r5229, 1, %r4788, %p3272;
	setp.lt.s32 	%p3273, %r5230, 1;
	setp.ge.s32 	%p3274, %r5229, %r5231;
	mov.pred 	%p3422, -1;
	or.pred  	%p3275, %p3273, %p3274;
	@%p3275 bra 	$L__BB1_1301;
	cvt.s64.s32 	%rd2487, %r5231;
	add.s64 	%rd182, %rd6, %rd2487;
	cvt.s64.s32 	%rd2488, %r5232;
	add.s64 	%rd183, %rd5, %rd2488;
	add.s32 	%r4791, %r1, %r5231;
	mad.lo.s32 	%r4792, %r439, %r343, %r4791;
	mul.wide.s32 	%rd2489, %r4792, 8;
	add.s64 	%rd184, %rd3, %rd2489;
	ld.global.f64 	%fd755, [%rd184+5000];
	abs.f64 	%fd756, %fd755;
	add.s32 	%r4793, %r440, %r5231;
	not.b32 	%r4794, %r5229;
	add.s32 	%r4795, %r4794, %r4793;
	mul.wide.s32 	%rd2490, %r4795, 8;
	add.s64 	%rd185, %rd2, %rd2490;
	add.f64 	%fd5181, %fd755, 0dC016CCCCCCCCCCCD;
	add.f64 	%fd757, %fd525, %fd5181;
	mul.wide.u32 	%rd2491, %r4795, 8;
	add.s64 	%rd186, %rd2, %rd2491;
$L__BB1_1287:
	not.b32 	%r4796, %r5230;
	add.s32 	%r445, %r5232, %r4796;
	not.b32 	%r4797, %r5229;
	add.s32 	%r446, %r5231, %r4797;
	setp.eq.s32 	%p3276, %r445, 0;
	setp.gt.s32 	%p3277, %r446, 0;
	and.pred  	%p3278, %p3276, %p3277;
	@%p3278 bra 	$L__BB1_1289;
	setp.ne.s32 	%p3279, %r446, 0;
	setp.lt.s32 	%p3280, %r445, 1;
	or.pred  	%p3281, %p3280, %p3279;
	@%p3281 bra 	$L__BB1_1294;
$L__BB1_1289:
	setp.ne.s32 	%p3288, %r446, 1;
	setp.ne.s32 	%p3289, %r445, 1;
	and.pred  	%p3290, %p3289, %p3288;
	@%p3290 bra 	$L__BB1_1293;
	setp.eq.s32 	%p3292, %r445, 1;
	setp.eq.s32 	%p3293, %r446, 1;
	setp.eq.s32 	%p3294, %r445, 0;
	and.pred  	%p3295, %p3294, %p3293;
	setp.eq.s32 	%p3296, %r446, 0;
	and.pred  	%p3297, %p3292, %p3296;
	or.pred  	%p3298, %p3295, %p3297;
	mov.f64 	%fd5711, 0d0000000000000000;
	mov.f64 	%fd5710, 0dC0A9300000000000;
	not.pred 	%p3299, %p3298;
	@%p3299 bra 	$L__BB1_1292;
	ld.global.f64 	%fd5236, [%rd186+25192];
	cvt.u64.u32 	%rd2528, %r5230;
	add.s64 	%rd2529, %rd5, %rd2528;
	cvt.s64.s32 	%rd2530, %r5229;
	add.s64 	%rd2531, %rd6, %rd2530;
	ld.local.s8 	%r4847, [%rd182];
	ld.local.u8 	%r4848, [%rd2529];
	ld.local.u8 	%r4849, [%rd183];
	prmt.b32 	%r4850, %r4848, %r4849, 0x3340U;
	ld.local.u8 	%r4851, [%rd2531];
	prmt.b32 	%r4852, %r4851, 0, 0x3340U;
	prmt.b32 	%r4853, %r4850, %r4852, 0x5410U;
	mov.b32 	%r4854, 334205;
	dp4a.s32.u32 	%r4855, %r4853, %r4854, %r4847;
	mul.wide.s32 	%rd2532, %r4855, 8;
	add.s64 	%rd2533, %rd2, %rd2532;
	ld.global.f64 	%fd5237, [%rd2533+5000];
	add.f64 	%fd5711, %fd5236, %fd5237;
	ld.global.f64 	%fd5238, [%rd186+24472];
	ld.global.f64 	%fd5239, [%rd2533];
	add.f64 	%fd5710, %fd5238, %fd5239;
$L__BB1_1292:
	add.s32 	%r4856, %r5230, -1;
	add.s32 	%r4857, %r1, %r5229;
	mad.lo.s32 	%r4858, %r4856, %r343, %r4857;
	mul.wide.s32 	%rd2534, %r4858, 8;
	add.s64 	%rd2535, %rd3, %rd2534;
	ld.global.f64 	%fd5240, [%rd2535];
	add.f64 	%fd5241, %fd5711, %fd5240;
	ld.global.f64 	%fd5242, [%rd2535+5000];
	add.f64 	%fd5243, %fd5710, %fd5242;
	abs.f64 	%fd5244, %fd5241;
	setp.gt.f64 	%p3300, %fd5244, 0d41CDCD64FF800000;
	selp.f64 	%fd5712, 0dBFF0000000000000, %fd5243, %p3300;
	selp.f64 	%fd5713, 0d7FF0000000000000, %fd5241, %p3300;
	bra.uni 	$L__BB1_1297;
$L__BB1_1293:
	ld.global.f64 	%fd5219, [%rd185+25192];
	cvt.u64.u32 	%rd2512, %r5230;
	add.s64 	%rd2513, %rd5, %rd2512;
	ld.local.s8 	%r4842, [%rd2513];
	mul.wide.s32 	%rd2514, %r4842, 5;
	cvt.s64.s32 	%rd2515, %r5229;
	add.s64 	%rd2516, %rd6, %rd2515;
	ld.local.s8 	%rd2517, [%rd2516];
	add.s64 	%rd2518, %rd2514, %rd2517;
	shl.b64 	%rd2519, %rd2518, 3;
	add.s64 	%rd2520, %rd2, %rd2519;
	ld.global.f64 	%fd5220, [%rd2520+45640];
	add.f64 	%fd5221, %fd5219, %fd5220;
	ld.local.s8 	%r4843, [%rd183];
	mul.wide.s32 	%rd2521, %r4843, 5;
	ld.local.s8 	%rd2522, [%rd182];
	add.s64 	%rd2523, %rd2521, %rd2522;
	shl.b64 	%rd2524, %rd2523, 3;
	add.s64 	%rd2525, %rd2, %rd2524;
	ld.global.f64 	%fd5222, [%rd2525+45640];
	add.f64 	%fd5223, %fd5221, %fd5222;
	add.s32 	%r4844, %r5230, -1;
	add.s32 	%r4845, %r1, %r5229;
	mad.lo.s32 	%r4846, %r4844, %r343, %r4845;
	mul.wide.s32 	%rd2526, %r4846, 8;
	add.s64 	%rd2527, %rd3, %rd2526;
	ld.global.f64 	%fd5224, [%rd2527];
	add.f64 	%fd5225, %fd5223, %fd5224;
	ld.global.f64 	%fd5226, [%rd185+24472];
	ld.global.f64 	%fd5227, [%rd2520+45440];
	add.f64 	%fd5228, %fd5226, %fd5227;
	ld.global.f64 	%fd5229, [%rd2525+45440];
	add.f64 	%fd5230, %fd5228, %fd5229;
	ld.global.f64 	%fd5231, [%rd2527+5000];
	add.f64 	%fd5232, %fd5230, %fd5231;
	abs.f64 	%fd5233, %fd5225;
	setp.gt.f64 	%p3291, %fd5233, 0d41CDCD64FF800000;
	selp.f64 	%fd5712, 0dBFF0000000000000, %fd5232, %p3291;
	selp.f64 	%fd5713, 0d7FF0000000000000, %fd5225, %p3291;
	bra.uni 	$L__BB1_1297;
$L__BB1_1294:
	setp.ne.s32 	%p3282, %r445, 1;
	setp.ne.s32 	%p3283, %r446, 1;
	or.pred  	%p3284, %p3282, %p3283;
	@%p3284 bra 	$L__BB1_1296;
	cvt.u64.u32 	%rd2502, %r5230;
	add.s64 	%rd2503, %rd5, %rd2502;
	cvt.s64.s32 	%rd2504, %r5229;
	add.s64 	%rd2505, %rd6, %rd2504;
	ld.local.s8 	%r4821, [%rd2505+1];
	ld.local.u8 	%r4822, [%rd2503+1];
	ld.local.u8 	%r4823, [%rd2503];
	prmt.b32 	%r4824, %r4823, %r4822, 0x3340U;
	ld.local.u8 	%r4825, [%rd2505];
	prmt.b32 	%r4826, %r4825, 0, 0x3340U;
	prmt.b32 	%r4827, %r4824, %r4826, 0x5410U;
	mov.b32 	%r4828, 334205;
	dp4a.s32.u32 	%r4829, %r4827, %r4828, %r4821;
	mul.wide.s32 	%rd2506, %r4829, 8;
	add.s64 	%rd2507, %rd2, %rd2506;
	ld.global.f64 	%fd5199, [%rd2507+10000];
	ld.local.s8 	%r4830, [%rd183+-1];
	ld.local.u8 	%r4831, [%rd182];
	ld.local.u8 	%r4832, [%rd182+-1];
	prmt.b32 	%r4833, %r4832, %r4831, 0x3340U;
	ld.local.u8 	%r4834, [%rd183];
	prmt.b32 	%r4835, %r4834, 0, 0x3340U;
	prmt.b32 	%r4836, %r4833, %r4835, 0x5410U;
	mov.b32 	%r4837, 359705;
	dp4a.s32.u32 	%r4838, %r4836, %r4837, %r4830;
	mul.wide.s32 	%rd2508, %r4838, 8;
	add.s64 	%rd2509, %rd2, %rd2508;
	ld.global.f64 	%fd5200, [%rd2509+10000];
	add.f64 	%fd5201, %fd5199, %fd5200;
	add.s32 	%r4839, %r5230, -1;
	add.s32 	%r4840, %r2, %r5229;
	mad.lo.s32 	%r4841, %r4839, %r343, %r4840;
	mul.wide.s32 	%rd2510, %r4841, 8;
	add.s64 	%rd2511, %rd3, %rd2510;
	ld.global.f64 	%fd5202, [%rd2511];
	add.f64 	%fd5203, %fd5201, %fd5202;
	ld.global.f64 	%fd5204, [%rd2507+15000];
	ld.global.f64 	%fd5205, [%rd2509+15000];
	add.f64 	%fd5206, %fd5204, %fd5205;
	ld.global.f64 	%fd5207, [%rd2511+-5000];
	add.f64 	%fd5208, %fd5206, %fd5207;
	abs.f64 	%fd5209, %fd5208;
	setp.gt.f64 	%p3286, %fd5209, 0d41CDCD64FF800000;
	selp.f64 	%fd5210, 0dBFF0000000000000, %fd5203, %p3286;
	selp.f64 	%fd5211, 0d7FF0000000000000, %fd5208, %p3286;
	add.f64 	%fd5212, %fd5211, 0d4069000000000000;
	add.f64 	%fd5213, %fd5210, 0dC016CCCCCCCCCCCD;
	add.f64 	%fd5214, %fd525, %fd5213;
	div.rn.f64 	%fd5215, %fd5212, %fd5214;
	ld.global.f64 	%fd5216, [%rd184];
	add.f64 	%fd5217, %fd5216, 0d4069000000000000;
	div.rn.f64 	%fd5218, %fd5217, %fd757;
	setp.ltu.f64 	%p3287, %fd5215, %fd5218;
	selp.f64 	%fd5712, 0dBFF0000000000000, %fd5210, %p3287;
	selp.f64 	%fd5713, 0d7FF0000000000000, %fd5211, %p3287;
	bra.uni 	$L__BB1_1297;
$L__BB1_1296:
	ld.global.f64 	%fd5182, [%rd185+24952];
	cvt.u64.u32 	%rd2492, %r5230;
	add.s64 	%rd2493, %rd5, %rd2492;
	cvt.s64.s32 	%rd2494, %r5229;
	add.s64 	%rd2495, %rd6, %rd2494;
	ld.local.s8 	%r4798, [%rd2495+1];
	ld.local.u8 	%r4799, [%rd2493+1];
	ld.local.u8 	%r4800, [%rd2493];
	prmt.b32 	%r4801, %r4800, %r4799, 0x3340U;
	ld.local.u8 	%r4802, [%rd2495];
	prmt.b32 	%r4803, %r4802, 0, 0x3340U;
	prmt.b32 	%r4804, %r4801, %r4803, 0x5410U;
	mov.b32 	%r4805, 334205;
	dp4a.s32.u32 	%r4806, %r4804, %r4805, %r4798;
	mul.wide.s32 	%rd2496, %r4806, 8;
	add.s64 	%rd2497, %rd2, %rd2496;
	ld.global.f64 	%fd5183, [%rd2497+30440];
	add.f64 	%fd5184, %fd5182, %fd5183;
	ld.local.s8 	%r4807, [%rd183+-1];
	ld.local.u8 	%r4808, [%rd182];
	ld.local.u8 	%r4809, [%rd182+-1];
	prmt.b32 	%r4810, %r4809, %r4808, 0x3340U;
	ld.local.u8 	%r4811, [%rd183];
	prmt.b32 	%r4812, %r4811, 0, 0x3340U;
	prmt.b32 	%r4813, %r4810, %r4812, 0x5410U;
	mov.b32 	%r4814, 359705;
	dp4a.s32.u32 	%r4815, %r4813, %r4814, %r4807;
	mul.wide.s32 	%rd2498, %r4815, 8;
	add.s64 	%rd2499, %rd2, %rd2498;
	ld.global.f64 	%fd5185, [%rd2499+30440];
	add.f64 	%fd5186, %fd5184, %fd5185;
	add.s32 	%r4816, %r5230, -1;
	add.s32 	%r4817, %r1, %r5229;
	mad.lo.s32 	%r4818, %r4816, %r343, %r4817;
	mul.wide.s32 	%rd2500, %r4818, 8;
	add.s64 	%rd2501, %rd3, %rd2500;
	ld.global.f64 	%fd5187, [%rd2501];
	add.f64 	%fd5188, %fd5186, %fd5187;
	ld.global.f64 	%fd5189, [%rd185+24232];
	ld.global.f64 	%fd5190, [%rd2497+25440];
	add.f64 	%fd5191, %fd5189, %fd5190;
	ld.global.f64 	%fd5192, [%rd2499+25440];
	add.f64 	%fd5193, %fd5191, %fd5192;
	sub.s32 	%r4819, %r445, %r446;
	abs.s32 	%r4820, %r4819;
	cvt.rn.f64.s32 	%fd5194, %r4820;
	fma.rn.f64 	%fd5195, %fd5194, 0dBFEEF3E864B31D04, %fd5193;
	ld.global.f64 	%fd5196, [%rd2501+5000];
	add.f64 	%fd5197, %fd5196, %fd5195;
	abs.f64 	%fd5198, %fd5188;
	setp.gt.f64 	%p3285, %fd5198, 0d41CDCD64FF800000;
	selp.f64 	%fd5712, 0dBFF0000000000000, %fd5197, %p3285;
	selp.f64 	%fd5713, 0d7FF0000000000000, %fd5188, %p3285;
$L__BB1_1297:
	abs.f64 	%fd5245, %fd5712;
	max.f64 	%fd5247, %fd756, %fd5245;
	setp.gt.f64 	%p3301, %fd5247, 0d41CDCD64FF800000;
	sub.f64 	%fd5248, %fd755, %fd5712;
	abs.f64 	%fd5249, %fd5248;
	setp.geu.f64 	%p3302, %fd5249, 0d3EE4F8B588E368F1;
	or.pred  	%p3303, %p3301, %p3302;
	@%p3303 bra 	$L__BB1_1300;
	ld.global.f64 	%fd5251, [%rd184];
	abs.f64 	%fd5252, %fd5251;
	abs.f64 	%fd5253, %fd5713;
	max.f64 	%fd5255, %fd5252, %fd5253;
	setp.gt.f64 	%p3304, %fd5255, 0d41CDCD64FF800000;
	sub.f64 	%fd5256, %fd5251, %fd5713;
	abs.f64 	%fd5257, %fd5256;
	setp.geu.f64 	%p3305, %fd5257, 0d3EE4F8B588E368F1;
	or.pred  	%p3306, %p3304, %p3305;
	@%p3306 bra 	$L__BB1_1300;
	add.s32 	%r4859, %r4, %r5230;
	mul.wide.s32 	%rd2536, %r4859, 4;
	add.s64 	%rd2537, %rd1, %rd2536;
	st.global.u32 	[%rd2537], %r5229;
	add.s32 	%r4860, %r4, %r5229;
	add.s32 	%r4861, %r4860, 25;
	mul.wide.s32 	%rd2538, %r4861, 4;
	add.s64 	%rd2539, %rd1, %rd2538;
	st.global.u32 	[%rd2539], %r5230;
	mov.pred 	%p3422, 0;
	mov.u32 	%r5231, %r5229;
	mov.u32 	%r5232, %r5230;
	bra.uni 	$L__BB1_1301;
$L__BB1_1300:
	add.s32 	%r447, %r5230, -1;
	add.s32 	%r5229, %r5229, 1;
	setp.gt.s32 	%p3309, %r5230, 1;
	setp.lt.s32 	%p3310, %r5229, %r5231;
	and.pred  	%p3311, %p3309, %p3310;
	mov.u32 	%r5230, %r447;
	@%p3311 bra 	$L__BB1_1287;
$L__BB1_1301:
	add.s32 	%r5228, %r438, 1;
	setp.lt.u32 	%p3312, %r438, 32;
	and.pred  	%p3313, %p3422, %p3312;
	@%p3313 bra 	$L__BB1_1285;
	bra.uni 	$L__BB1_1264;
$L__BB1_1302:
	ld.global.f64 	%fd3088, [%rd174];
	add.f64 	%fd772, %fd5704, %fd3088;
	ld.global.f64 	%fd3089, [%rd174+5000];
	add.f64 	%fd773, %fd5703, %fd3089;
	mov.f64 	%fd5714, 0d3FE0000000000000;
	@%p1178 bra 	$L__BB1_1332;
	mov.b32 	%r5256, 0;
	@%p1196 bra 	$L__BB1_1317;
	and.b32  	%r452, %r354, 15;
	setp.lt.u32 	%p1239, %r354, 16;
	mov.b32 	%r5256, 0;
	mov.u32 	%r5235, %r5256;
	@%p1239 bra 	$L__BB1_1307;
	and.b32  	%r5235, %r354, 2147483632;
	mov.b32 	%r5256, 0;
	mov.u32 	%r5244, %r5256;
$L__BB1_1306:
	.pragma "nounroll";
	add.s32 	%r2377, %r5244, %r3;
	mul.wide.s32 	%rd1156, %r2377, 4;
	add.s64 	%rd1157, %rd1, %rd1156;
	ld.global.u32 	%r2378, [%rd1157];
	setp.gt.s32 	%p1240, %r2378, 0;
	selp.u32 	%r2379, 1, 0, %p1240;
	add.s32 	%r2380, %r5256, %r2379;
	ld.global.u32 	%r2381, [%rd1157+4];
	setp.gt.s32 	%p1241, %r2381, 0;
	selp.u32 	%r2382, 1, 0, %p1241;
	add.s32 	%r2383, %r2380, %r2382;
	ld.global.u32 	%r2384, [%rd1157+8];
	setp.gt.s32 	%p1242, %r2384, 0;
	selp.u32 	%r2385, 1, 0, %p1242;
	add.s32 	%r2386, %r2383, %r2385;
	ld.global.u32 	%r2387, [%rd1157+12];
	setp.gt.s32 	%p1243, %r2387, 0;
	selp.u32 	%r2388, 1, 0, %p1243;
	add.s32 	%r2389, %r2386, %r2388;
	ld.global.u32 	%r2390, [%rd1157+16];
	setp.gt.s32 	%p1244, %r2390, 0;
	selp.u32 	%r2391, 1, 0, %p1244;
	add.s32 	%r2392, %r2389, %r2391;
	ld.global.u32 	%r2393, [%rd1157+20];
	setp.gt.s32 	%p1245, %r2393, 0;
	selp.u32 	%r2394, 1, 0, %p1245;
	add.s32 	%r2395, %r2392, %r2394;
	ld.global.u32 	%r2396, [%rd1157+24];
	setp.gt.s32 	%p1246, %r2396, 0;
	selp.u32 	%r2397, 1, 0, %p1246;
	add.s32 	%r2398, %r2395, %r2397;
	ld.global.u32 	%r2399, [%rd1157+28];
	setp.gt.s32 	%p1247, %r2399, 0;
	selp.u32 	%r2400, 1, 0, %p1247;
	add.s32 	%r2401, %r2398, %r2400;
	ld.global.u32 	%r2402, [%rd1157+32];
	setp.gt.s32 	%p1248, %r2402, 0;
	selp.u32 	%r2403, 1, 0, %p1248;
	add.s32 	%r2404, %r2401, %r2403;
	ld.global.u32 	%r2405, [%rd1157+36];
	setp.gt.s32 	%p1249, %r2405, 0;
	selp.u32 	%r2406, 1, 0, %p1249;
	add.s32 	%r2407, %r2404, %r2406;
	ld.global.u32 	%r2408, [%rd1157+40];
	setp.gt.s32 	%p1250, %r2408, 0;
	selp.u32 	%r2409, 1, 0, %p1250;
	add.s32 	%r2410, %r2407, %r2409;
	ld.global.u32 	%r2411, [%rd1157+44];
	setp.gt.s32 	%p1251, %r2411, 0;
	selp.u32 	%r2412, 1, 0, %p1251;
	add.s32 	%r2413, %r2410, %r2412;
	ld.global.u32 	%r2414, [%rd1157+48];
	setp.gt.s32 	%p1252, %r2414, 0;
	selp.u32 	%r2415, 1, 0, %p1252;
	add.s32 	%r2416, %r2413, %r2415;
	ld.global.u32 	%r2417, [%rd1157+52];
	setp.gt.s32 	%p1253, %r2417, 0;
	selp.u32 	%r2418, 1, 0, %p1253;
	add.s32 	%r2419, %r2416, %r2418;
	ld.global.u32 	%r2420, [%rd1157+56];
	setp.gt.s32 	%p1254, %r2420, 0;
	selp.u32 	%r2421, 1, 0, %p1254;
	add.s32 	%r2422, %r2419, %r2421;
	ld.global.u32 	%r2423, [%rd1157+60];
	setp.gt.s32 	%p1255, %r2423, 0;
	selp.u32 	%r2424, 1, 0, %p1255;
	add.s32 	%r5256, %r2422, %r2424;
	add.s32 	%r5244, %r5244, 16;
	setp.eq.s32 	%p1256, %r5244, %r5235;
	@%p1256 bra 	$L__BB1_1307;
	bra.uni 	$L__BB1_1306;
$L__BB1_1307:
	setp.eq.s32 	%p1257, %r452, 0;
	@%p1257 bra 	$L__BB1_1317;
	and.b32  	%r457, %r354, 7;
	setp.lt.u32 	%p1258, %r452, 8;
	@%p1258 bra 	$L__BB1_1310;
	add.s32 	%r2426, %r5235, %r3;
	mul.wide.s32 	%rd1158, %r2426, 4;
	add.s64 	%rd1159, %rd1, %rd1158;
	ld.global.u32 	%r2427, [%rd1159];
	setp.gt.s32 	%p1259, %r2427, 0;
	selp.u32 	%r2428, 1, 0, %p1259;
	add.s32 	%r2429, %r5256, %r2428;
	ld.global.u32 	%r2430, [%rd1159+4];
	setp.gt.s32 	%p1260, %r2430, 0;
	selp.u32 	%r2431, 1, 0, %p1260;
	add.s32 	%r2432, %r2429, %r2431;
	ld.global.u32 	%r2433, [%rd1159+8];
	setp.gt.s32 	%p1261, %r2433, 0;
	selp.u32 	%r2434, 1, 0, %p1261;
	add.s32 	%r2435, %r2432, %r2434;
	ld.global.u32 	%r2436, [%rd1159+12];
	setp.gt.s32 	%p1262, %r2436, 0;
	selp.u32 	%r2437, 1, 0, %p1262;
	add.s32 	%r2438, %r2435, %r2437;
	ld.global.u32 	%r2439, [%rd1159+16];
	setp.gt.s32 	%p1263, %r2439, 0;
	selp.u32 	%r2440, 1, 0, %p1263;
	add.s32 	%r2441, %r2438, %r2440;
	ld.global.u32 	%r2442, [%rd1159+20];
	setp.gt.s32 	%p1264, %r2442, 0;
	selp.u32 	%r2443, 1, 0, %p1264;
	add.s32 	%r2444, %r2441, %r2443;
	ld.global.u32 	%r2445, [%rd1159+24];
	setp.gt.s32 	%p1265, %r2445, 0;
	selp.u32 	%r2446, 1, 0, %p1265;
	add.s32 	%r2447, %r2444, %r2446;
	ld.global.u32 	%r2448, [%rd1159+28];
	setp.gt.s32 	%p1266, %r2448, 0;
	selp.u32 	%r2449, 1, 0, %p1266;
	add.s32 	%r5256, %r2447, %r2449;
	add.s32 	%r5235, %r5235, 8;
$L__BB1_1310:
	setp.eq.s32 	%p1267, %r457, 0;
	@%p1267 bra 	$L__BB1_1317;
	and.b32  	%r463, %r354, 3;
	setp.lt.u32 	%p1268, %r457, 4;
	@%p1268 bra 	$L__BB1_1313;
	add.s32 	%r2451, %r5235, %r3;
	mul.wide.s32 	%rd1160, %r2451, 4;
	add.s64 	%rd1161, %rd1, %rd1160;
	ld.global.u32 	%r2452, [%rd1161];
	setp.gt.s32 	%p1269, %r2452, 0;
	selp.u32 	%r2453, 1, 0, %p1269;
	add.s32 	%r2454, %r5256, %r2453;
	ld.global.u32 	%r2455, [%rd1161+4];
	setp.gt.s32 	%p1270, %r2455, 0;
	selp.u32 	%r2456, 1, 0, %p1270;
	add.s32 	%r2457, %r2454, %r2456;
	ld.global.u32 	%r2458, [%rd1161+8];
	setp.gt.s32 	%p1271, %r2458, 0;
	selp.u32 	%r2459, 1, 0, %p1271;
	add.s32 	%r2460, %r2457, %r2459;
	ld.global.u32 	%r2461, [%rd1161+12];
	setp.gt.s32 	%p1272, %r2461, 0;
	selp.u32 	%r2462, 1, 0, %p1272;
	add.s32 	%r5256, %r2460, %r2462;
	add.s32 	%r5235, %r5235, 4;
$L__BB1_1313:
	setp.eq.s32 	%p1273, %r463, 0;
	@%p1273 bra 	$L__BB1_1317;
	add.s32 	%r2463, %r5235, %r3;
	mul.wide.s32 	%rd1162, %r2463, 4;
	add.s64 	%rd187, %rd1, %rd1162;
	ld.global.u32 	%r2464, [%rd187];
	setp.gt.s32 	%p1274, %r2464, 0;
	selp.u32 	%r2465, 1, 0, %p1274;
	add.s32 	%r5256, %r5256, %r2465;
	setp.eq.s32 	%p1275, %r463, 1;
	@%p1275 bra 	$L__BB1_1317;
	ld.global.u32 	%r2466, [%rd187+4];
	setp.gt.s32 	%p1276, %r2466, 0;
	selp.u32 	%r2467, 1, 0, %p1276;
	add.s32 	%r5256, %r5256, %r2467;
	setp.eq.s32 	%p1277, %r463, 2;
	@%p1277 bra 	$L__BB1_1317;
	ld.global.u32 	%r2468, [%rd187+8];
	setp.gt.s32 	%p1278, %r2468, 0;
	selp.u32 	%r2469, 1, 0, %p1278;
	add.s32 	%r5256, %r5256, %r2469;
$L__BB1_1317:
	setp.lt.s32 	%p1279, %r343, 1;
	@%p1279 bra 	$L__BB1_1331;
	and.b32  	%r473, %r343, 15;
	setp.lt.u32 	%p1280, %r343, 16;
	mov.b32 	%r5249, 0;
	@%p1280 bra 	$L__BB1_1321;
	and.b32  	%r5249, %r343, 2147483632;
	mov.b32 	%r5246, 0;
$L__BB1_1320:
	.pragma "nounroll";
	cvt.u64.u32 	%rd1163, %r5246;
	cvt.s64.s32 	%rd1164, %r3;
	add.s64 	%rd1165, %rd1163, %rd1164;
	shl.b64 	%rd1166, %rd1165, 2;
	add.s64 	%rd1167, %rd1, %rd1166;
	ld.global.u32 	%r2473, [%rd1167+100];
	setp.gt.s32 	%p1281, %r2473, 0;
	selp.u32 	%r2474, 1, 0, %p1281;
	add.s32 	%r2475, %r5256, %r2474;
	add.s32 	%r2476, %r5246, %r11;
	mul.wide.s32 	%rd1168, %r2476, 4;
	add.s64 	%rd1169, %rd1, %rd1168;
	ld.global.u32 	%r2477, [%rd1169];
	setp.gt.s32 	%p1282, %r2477, 0;
	selp.u32 	%r2478, 1, 0, %p1282;
	add.s32 	%r2479, %r2475, %r2478;
	ld.global.u32 	%r2480, [%rd1169+4];
	setp.gt.s32 	%p1283, %r2480, 0;
	selp.u32 	%r2481, 1, 0, %p1283;
	add.s32 	%r2482, %r2479, %r2481;
	ld.global.u32 	%r2483, [%rd1169+8];
	setp.gt.s32 	%p1284, %r2483, 0;
	selp.u32 	%r2484, 1, 0, %p1284;
	add.s32 	%r2485, %r2482, %r2484;
	ld.global.u32 	%r2486, [%rd1169+12];
	setp.gt.s32 	%p1285, %r2486, 0;
	selp.u32 	%r2487, 1, 0, %p1285;
	add.s32 	%r2488, %r2485, %r2487;
	ld.global.u32 	%r2489, [%rd1169+16];
	setp.gt.s32 	%p1286, %r2489, 0;
	selp.u32 	%r2490, 1, 0, %p1286;
	add.s32 	%r2491, %r2488, %r2490;
	ld.global.u32 	%r2492, [%rd1169+20];
	setp.gt.s32 	%p1287, %r2492, 0;
	selp.u32 	%r2493, 1, 0, %p1287;
	add.s32 	%r2494, %r2491, %r2493;
	ld.global.u32 	%r2495, [%rd1169+24];
	setp.gt.s32 	%p1288, %r2495, 0;
	selp.u32 	%r2496, 1, 0, %p1288;
	add.s32 	%r2497, %r2494, %r2496;
	ld.global.u32 	%r2498, [%rd1169+28];
	setp.gt.s32 	%p1289, %r2498, 0;
	selp.u32 	%r2499, 1, 0, %p1289;
	add.s32 	%r2500, %r2497, %r2499;
	ld.global.u32 	%r2501, [%rd1169+32];
	setp.gt.s32 	%p1290, %r2501, 0;
	selp.u32 	%r2502, 1, 0, %p1290;
	add.s32 	%r2503, %r2500, %r2502;
	ld.global.u32 	%r2504, [%rd1169+36];
	setp.gt.s32 	%p1291, %r2504, 0;
	selp.u32 	%r2505, 1, 0, %p1291;
	add.s32 	%r2506, %r2503, %r2505;
	ld.global.u32 	%r2507, [%rd1169+40];
	setp.gt.s32 	%p1292, %r2507, 0;
	selp.u32 	%r2508, 1, 0, %p1292;
	add.s32 	%r2509, %r2506, %r2508;
	ld.global.u32 	%r2510, [%rd1169+44];
	setp.gt.s32 	%p1293, %r2510, 0;
	selp.u32 	%r2511, 1, 0, %p1293;
	add.s32 	%r2512, %r2509, %r2511;
	ld.global.u32 	%r2513, [%rd1169+48];
	setp.gt.s32 	%p1294, %r2513, 0;
	selp.u32 	%r2514, 1, 0, %p1294;
	add.s32 	%r2515, %r2512, %r2514;
	ld.global.u32 	%r2516, [%rd1169+52];
	setp.gt.s32 	%p1295, %r2516, 0;
	selp.u32 	%r2517, 1, 0, %p1295;
	add.s32 	%r2518, %r2515, %r2517;
	ld.global.u32 	%r2519, [%rd1169+56];
	setp.gt.s32 	%p1296, %r2519, 0;
	selp.u32 	%r2520, 1, 0, %p1296;
	add.s32 	%r5256, %r2518, %r2520;
	add.s32 	%r5246, %r5246, 16;
	setp.ne.s32 	%p1297, %r5246, %r5249;
	@%p1297 bra 	$L__BB1_1320;
$L__BB1_1321:
	setp.eq.s32 	%p1298, %r473, 0;
	@%p1298 bra 	$L__BB1_1331;
	and.b32  	%r486, %r343, 7;
	setp.lt.u32 	%p1299, %r473, 8;
	@%p1299 bra 	$L__BB1_1324;
	cvt.u64.u32 	%rd1170, %r5249;
	cvt.s64.s32 	%rd1171, %r3;
	add.s64 	%rd1172, %rd1170, %rd1171;
	shl.b64 	%rd1173, %rd1172, 2;
	add.s64 	%rd1174, %rd1, %rd1173;
	ld.global.u32 	%r2522, [%rd1174+100];
	setp.gt.s32 	%p1300, %r2522, 0;
	selp.u32 	%r2523, 1, 0, %p1300;
	add.s32 	%r2524, %r5256, %r2523;
	add.s32 	%r2525, %r5249, %r11;
	mul.wide.s32 	%rd1175, %r2525, 4;
	add.s64 	%rd1176, %rd1, %rd1175;
	ld.global.u32 	%r2526, [%rd1176];
	setp.gt.s32 	%p1301, %r2526, 0;
	selp.u32 	%r2527, 1, 0, %p1301;
	add.s32 	%r2528, %r2524, %r2527;
	ld.global.u32 	%r2529, [%rd1176+4];
	setp.gt.s32 	%p1302, %r2529, 0;
	selp.u32 	%r2530, 1, 0, %p1302;
	add.s32 	%r2531, %r2528, %r2530;
	ld.global.u32 	%r2532, [%rd1176+8];
	setp.gt.s32 	%p1303, %r2532, 0;
	selp.u32 	%r2533, 1, 0, %p1303;
	add.s32 	%r2534, %r2531, %r2533;
	ld.global.u32 	%r2535, [%rd1176+12];
	setp.gt.s32 	%p1304, %r2535, 0;
	selp.u32 	%r2536, 1, 0, %p1304;
	add.s32 	%r2537, %r2534, %r2536;
	ld.global.u32 	%r2538, [%rd1176+16];
	setp.gt.s32 	%p1305, %r2538, 0;
	selp.u32 	%r2539, 1, 0, %p1305;
	add.s32 	%r2540, %r2537, %r2539;
	ld.global.u32 	%r2541, [%rd1176+20];
	setp.gt.s32 	%p1306, %r2541, 0;
	selp.u32 	%r2542, 1, 0, %p1306;
	add.s32 	%r2543, %r2540, %r2542;
	ld.global.u32 	%r2544, [%rd1176+24];
	setp.gt.s32 	%p1307, %r2544, 0;
	selp.u32 	%r2545, 1, 0, %p1307;
	add.s32 	%r5256, %r2543, %r2545;
	add.s32 	%r5249, %r5249, 8;
$L__BB1_1324:
	setp.eq.s32 	%p1308, %r486, 0;
	@%p1308 bra 	$L__BB1_1331;
	and.b32  	%r492, %r343, 3;
	setp.lt.u32 	%p1309, %r486, 4;
	@%p1309 bra 	$L__BB1_1327;
	cvt.u64.u32 	%rd1177, %r5249;
	cvt.s64.s32 	%rd1178, %r3;
	add.s64 	%rd1179, %rd1177, %rd1178;
	shl.b64 	%rd1180, %rd1179, 2;
	add.s64 	%rd1181, %rd1, %rd1180;
	ld.global.u32 	%r2547, [%rd1181+100];
	setp.gt.s32 	%p1310, %r2547, 0;
	selp.u32 	%r2548, 1, 0, %p1310;
	add.s32 	%r2549, %r5256, %r2548;
	add.s32 	%r2550, %r5249, %r11;
	mul.wide.s32 	%rd1182, %r2550, 4;
	add.s64 	%rd1183, %rd1, %rd1182;
	ld.global.u32 	%r2551, [%rd1183];
	setp.gt.s32 	%p1311, %r2551, 0;
	selp.u32 	%r2552, 1, 0, %p1311;
	add.s32 	%r2553, %r2549, %r2552;
	ld.global.u32 	%r2554, [%rd1183+4];
	setp.gt.s32 	%p1312, %r2554, 0;
	selp.u32 	%r2555, 1, 0, %p1312;
	add.s32 	%r2556, %r2553, %r2555;
	ld.global.u32 	%r2557, [%rd1183+8];
	setp.gt.s32 	%p1313, %r2557, 0;
	selp.u32 	%r2558, 1, 0, %p1313;
	add.s32 	%r5256, %r2556, %r2558;
	add.s32 	%r5249, %r5249, 4;
$L__BB1_1327:
	setp.eq.s32 	%p1314, %r492, 0;
	@%p1314 bra 	$L__BB1_1331;
	cvt.u64.u32 	%rd1184, %r5249;
	cvt.s64.s32 	%rd1185, %r3;
	add.s64 	%rd1186, %rd1184, %rd1185;
	shl.b64 	%rd1187, %rd1186, 2;
	add.s64 	%rd1188, %rd1, %rd1187;
	ld.global.u32 	%r2559, [%rd1188+100];
	setp.gt.s32 	%p1315, %r2559, 0;
	selp.u32 	%r2560, 1, 0, %p1315;
	add.s32 	%r5256, %r5256, %r2560;
	setp.eq.s32 	%p1316, %r492, 1;
	@%p1316 bra 	$L__BB1_1331;
	add.s32 	%r2561, %r5249, %r11;
	mul.wide.s32 	%rd1189, %r2561, 4;
	add.s64 	%rd188, %rd1, %rd1189;
	ld.global.u32 	%r2562, [%rd188];
	setp.gt.s32 	%p1317, %r2562, 0;
	selp.u32 	%r2563, 1, 0, %p1317;
	add.s32 	%r5256, %r5256, %r2563;
	setp.eq.s32 	%p1318, %r492, 2;
	@%p1318 bra 	$L__BB1_1331;
	ld.global.u32 	%r2564, [%rd188+4];
	setp.gt.s32 	%p1319, %r2564, 0;
	selp.u32 	%r2565, 1, 0, %p1319;
	add.s32 	%r5256, %r5256, %r2565;
$L__BB1_1331:
	shr.u32 	%r2566, %r5256, 1;
	add.s32 	%r2567, %r2566, -1;
	cvt.rn.f64.s32 	%fd3090, %r2567;
	add.f64 	%fd3091, %fd773, 0dC016CCCCCCCCCCCD;
	fma.rn.f64 	%fd3092, %fd3090, 0dBFE0A2B1704FF434, %fd3091;
	add.f64 	%fd3093, %fd525, %fd3092;
	add.f64 	%fd3094, %fd772, 0d4069000000000000;
	div.rn.f64 	%fd3095, %fd3094, %fd3093;
	add.f64 	%fd3096, %fd3095, 0dC071126666666666;
	fma.rn.f64 	%fd5714, %fd3096, 0d4059000000000000, 0d3FE0000000000000;
$L__BB1_1332:
	cvt.rzi.s32.f64 	%r2568, %fd5714;
	cvt.rn.f64.s32 	%fd3097, %r2568;
	div.rn.f64 	%fd5715, %fd3097, 0d4059000000000000;
$L__BB1_1333:
	ld.param.u64 	%rd2706, [_Z20check_structure_loopPcPiS0_S0_iiPdS1_iS0__param_3];
	cvta.to.global.u64 	%rd1190, %rd2706;
	ld.global.u32 	%r2570, [%rd1190+36];
	mad.lo.s32 	%r2571, %r2570, 5, 44;
	cvt.rn.f64.s32 	%fd3098, %r2571;
	setp.gt.f64 	%p1320, %fd5715, %fd3098;
	mov.b32 	%r5523, 0;
	@%p1320 bra 	$L__BB1_3111;
	ld.global.u32 	%r502, [%rd22+44];
	ld.global.u32 	%r503, [%rd11];
	ld.global.u32 	%r504, [%rd11+4];
	and.b32  	%r2572, %r504, -2147483647;
	setp.eq.s32 	%p1321, %r2572, 1;
	@%p1321 bra 	$L__BB1_1358;
	setp.lt.s32 	%p1322, %r504, 2;
	@%p1322 bra 	$L__BB1_1345;
	add.s32 	%r505, %r504, %r503;
	shr.u32 	%r2574, %r504, 31;
	add.s32 	%r2575, %r504, %r2574;
	shr.s32 	%r506, %r2575, 1;
	mov.b32 	%r5257, 0;
$L__BB1_1337:
	add.s32 	%r2576, %r5257, %r503;
	cvt.s64.s32 	%rd1191, %r2576;
	add.s64 	%rd1192, %rd4, %rd1191;
	ld.global.u8 	%rs106, [%rd1192];
	setp.ne.s16 	%p1323, %rs106, 65;
	not.b32 	%r2577, %r5257;
	add.s32 	%r2578, %r505, %r2577;
	cvt.s64.s32 	%rd1193, %r2578;
	add.s64 	%rd1194, %rd4, %rd1193;
	ld.global.u8 	%rs107, [%rd1194];
	@%p1323 bra 	$L__BB1_1339;
	setp.ne.s16 	%p1324, %rs107, 84;
	@%p1324 bra 	$L__BB1_1358;
$L__BB1_1339:
	setp.ne.s16 	%p1325, %rs106, 84;
	@%p1325 bra 	$L__BB1_1341;
	setp.ne.s16 	%p1326, %rs107, 65;
	@%p1326 bra 	$L__BB1_1358;
$L__BB1_1341:
	setp.eq.s16 	%p1327, %rs106, 84;
	setp.eq.s16 	%p1328, %rs106, 65;
	setp.ne.s16 	%p1329, %rs107, 65;
	or.pred  	%p1330, %p1329, %p1327;
	setp.ne.s16 	%p1331, %rs107, 84;
	or.pred  	%p1332, %p1331, %p1328;
	and.pred  	%p1333, %p1330, %p1332;
	not.pred 	%p1334, %p1333;
	@%p1334 bra 	$L__BB1_1358;
	setp.eq.s16 	%p1335, %rs106, 67;
	setp.ne.s16 	%p1336, %rs107, 71;
	and.pred  	%p1337, %p1336, %p1335;
	@%p1337 bra 	$L__BB1_1358;
	setp.eq.s16 	%p1340, %rs106, 71;
	setp.ne.s16 	%p1341, %rs107, 67;
	xor.pred  	%p1342, %p1340, %p1341;
	or.pred  	%p1343, %p1336, %p1335;
	and.pred  	%p1344, %p1342, %p1343;
	not.pred 	%p1345, %p1344;
	@%p1345 bra 	$L__BB1_1358;
	add.s32 	%r5257, %r5257, 1;
	setp.ne.s32 	%p1346, %r5257, %r506;
	@%p1346 bra 	$L__BB1_1337;
$L__BB1_1345:
	ld.global.u32 	%r509, [%rd133];
	ld.global.u32 	%r510, [%rd133+4];
	and.b32  	%r2579, %r510, -2147483647;
	setp.eq.s32 	%p1347, %r2579, 1;
	@%p1347 bra 	$L__BB1_1358;
	setp.lt.s32 	%p1348, %r510, 2;
	@%p1348 bra 	$L__BB1_1356;
	add.s32 	%r511, %r510, %r509;
	shr.u32 	%r2581, %r510, 31;
	add.s32 	%r2582, %r510, %r2581;
	shr.s32 	%r512, %r2582, 1;
	mov.b32 	%r5258, 0;
$L__BB1_1348:
	add.s32 	%r2583, %r5258, %r509;
	cvt.s64.s32 	%rd1195, %r2583;
	add.s64 	%rd1196, %rd4, %rd1195;
	ld.global.u8 	%rs108, [%rd1196];
	setp.ne.s16 	%p1349, %rs108, 65;
	not.b32 	%r2584, %r5258;
	add.s32 	%r2585, %r511, %r2584;
	cvt.s64.s32 	%rd1197, %r2585;
	add.s64 	%rd1198, %rd4, %rd1197;
	ld.global.u8 	%rs109, [%rd1198];
	@%p1349 bra 	$L__BB1_1350;
	setp.ne.s16 	%p1350, %rs109, 84;
	@%p1350 bra 	$L__BB1_1358;
$L__BB1_1350:
	setp.ne.s16 	%p1351, %rs108, 84;
	@%p1351 bra 	$L__BB1_1352;
	setp.ne.s16 	%p1352, %rs109, 65;
	@%p1352 bra 	$L__BB1_1358;
$L__BB1_1352:
	setp.eq.s16 	%p1353, %rs108, 84;
	setp.eq.s16 	%p1354, %rs108, 65;
	setp.ne.s16 	%p1355, %rs109, 65;
	or.pred  	%p1356, %p1355, %p1353;
	setp.ne.s16 	%p1357, %rs109, 84;
	or.pred  	%p1358, %p1357, %p1354;
	and.pred  	%p1359, %p1356, %p1358;
	not.pred 	%p1360, %p1359;
	@%p1360 bra 	$L__BB1_1358;
	setp.eq.s16 	%p1361, %rs108, 67;
	setp.ne.s16 	%p1362, %rs109, 71;
	and.pred  	%p1363, %p1362, %p1361;
	@%p1363 bra 	$L__BB1_1358;
	setp.eq.s16 	%p1366, %rs108, 71;
	setp.ne.s16 	%p1367, %rs109, 67;
	xor.pred  	%p1368, %p1366, %p1367;
	or.pred  	%p1369, %p1362, %p1361;
	and.pred  	%p1370, %p1368, %p1369;
	not.pred 	%p1371, %p1370;
	@%p1371 bra 	$L__BB1_1358;
	add.s32 	%r5258, %r5258, 1;
	setp.ne.s32 	%p1372, %r5258, %r512;
	@%p1372 bra 	$L__BB1_1348;
$L__BB1_1356:
	setp.gt.u32 	%p1373, %r5, 2146435070;
	mov.f64 	%fd5716, %fd2;
	@%p1373 bra 	$L__BB1_1360;
	setp.gt.u32 	%p1374, %r7, 1073127582;
	selp.f64 	%fd3099, %fd4, %fd3, %p1374;
	selp.u32 	%r2586, 1, 0, %p1374;
	add.s32 	%r2587, %r6, %r2586;
	add.f64 	%fd3100, %fd3099, 0dBFF0000000000000;
	add.f64 	%fd3101, %fd3099, 0d3FF0000000000000;
	rcp.approx.ftz.f64 	%fd3102, %fd3101;
	neg.f64 	%fd3103, %fd3101;
	fma.rn.f64 	%fd3104, %fd3103, %fd3102, 0d3FF0000000000000;
	fma.rn.f64 	%fd3105, %fd3104, %fd3104, %fd3104;
	fma.rn.f64 	%fd3106, %fd3105, %fd3102, %fd3102;
	mul.f64 	%fd3107, %fd3100, %fd3106;
	fma.rn.f64 	%fd3108, %fd3100, %fd3106, %fd3107;
	mul.f64 	%fd3109, %fd3108, %fd3108;
	fma.rn.f64 	%fd3110, %fd3109, 0d3EB1380B3AE80F1E, 0d3ED0EE258B7A8B04;
	fma.rn.f64 	%fd3111, %fd3110, %fd3109, 0d3EF3B2669F02676F;
	fma.rn.f64 	%fd3112, %fd3111, %fd3109, 0d3F1745CBA9AB0956;
	fma.rn.f64 	%fd3113, %fd3112, %fd3109, 0d3F3C71C72D1B5154;
	fma.rn.f64 	%fd3114, %fd3113, %fd3109, 0d3F624924923BE72D;
	fma.rn.f64 	%fd3115, %fd3114, %fd3109, 0d3F8999999999A3C4;
	fma.rn.f64 	%fd3116, %fd3115, %fd3109, 0d3FB5555555555554;
	sub.f64 	%fd3117, %fd3100, %fd3108;
	add.f64 	%fd3118, %fd3117, %fd3117;
	neg.f64 	%fd3119, %fd3108;
	fma.rn.f64 	%fd3120, %fd3119, %fd3100, %fd3118;
	mul.f64 	%fd3121, %fd3106, %fd3120;
	mul.f64 	%fd3122, %fd3109, %fd3116;
	fma.rn.f64 	%fd3123, %fd3122, %fd3108, %fd3121;
	xor.b32  	%r2588, %r2587, -2147483648;
	mov.b32 	%r2589, 1127219200;
	mov.b64 	%fd3124, {%r2588, %r2589};
	sub.f64 	%fd3125, %fd3124, %fd1;
	fma.rn.f64 	%fd3126, %fd3125, 0d3FE62E42FEFA39EF, %fd3108;
	fma.rn.f64 	%fd3127, %fd3125, 0dBFE62E42FEFA39EF, %fd3126;
	sub.f64 	%fd3128, %fd3127, %fd3108;
	sub.f64 	%fd3129, %fd3123, %fd3128;
	fma.rn.f64 	%fd3130, %fd3125, 0d3C7ABC9E3B39803F, %fd3129;
	add.f64 	%fd5716, %fd3126, %fd3130;
	bra.uni 	$L__BB1_1360;
$L__BB1_1358:
	setp.gt.u32 	%p1375, %r8, 2146435070;
	mov.f64 	%fd5716, %fd5;
	@%p1375 bra 	$L__BB1_1360;
	setp.gt.u32 	%p1376, %r10, 1073127582;
	selp.f64 	%fd3131, %fd7, %fd6, %p1376;
	selp.u32 	%r2590, 1, 0, %p1376;
	add.s32 	%r2591, %r9, %r2590;
	add.f64 	%fd3132, %fd3131, 0dBFF0000000000000;
	add.f64 	%fd3133, %fd3131, 0d3FF0000000000000;
	rcp.approx.ftz.f64 	%fd3134, %fd3133;
	neg.f64 	%fd3135, %fd3133;
	fma.rn.f64 	%fd3136, %fd3135, %fd3134, 0d3FF0000000000000;
	fma.rn.f64 	%fd3137, %fd3136, %fd3136, %fd3136;
	fma.rn.f64 	%fd3138, %fd3137, %fd3134, %fd3134;
	mul.f64 	%fd3139, %fd3132, %fd3138;
	fma.rn.f64 	%fd3140, %fd3132, %fd3138, %fd3139;
	mul.f64 	%fd3141, %fd3140, %fd3140;
	fma.rn.f64 	%fd3142, %fd3141, 0d3EB1380B3AE80F1E, 0d3ED0EE258B7A8B04;
	fma.rn.f64 	%fd3143, %fd3142, %fd3141, 0d3EF3B2669F02676F;
	fma.rn.f64 	%fd3144, %fd3143, %fd3141, 0d3F1745CBA9AB0956;
	fma.rn.f64 	%fd3145, %fd3144, %fd3141, 0d3F3C71C72D1B5154;
	fma.rn.f64 	%fd3146, %fd3145, %fd3141, 0d3F624924923BE72D;
	fma.rn.f64 	%fd3147, %fd3146, %fd3141, 0d3F8999999999A3C4;
	fma.rn.f64 	%fd3148, %fd3147, %fd3141, 0d3FB5555555555554;
	sub.f64 	%fd3149, %fd3132, %fd3140;
	add.f64 	%fd3150, %fd3149, %fd3149;
	neg.f64 	%fd3151, %fd3140;
	fma.rn.f64 	%fd3152, %fd3151, %fd3132, %fd3150;
	mul.f64 	%fd3153, %fd3138, %fd3152;
	mul.f64 	%fd3154, %fd3141, %fd3148;
	fma.rn.f64 	%fd3155, %fd3154, %fd3140, %fd3153;
	xor.b32  	%r2592, %r2591, -2147483648;
	mov.b32 	%r2593, 1127219200;
	mov.b64 	%fd3156, {%r2592, %r2593};
	sub.f64 	%fd3157, %fd3156, %fd1;
	fma.rn.f64 	%fd3158, %fd3157, 0d3FE62E42FEFA39EF, %fd3140;
	fma.rn.f64 	%fd3159, %fd3157, 0dBFE62E42FEFA39EF, %fd3158;
	sub.f64 	%fd3160, %fd3159, %fd3140;
	sub.f64 	%fd3161, %fd3155, %fd3160;
	fma.rn.f64 	%fd3162, %fd3157, 0d3C7ABC9E3B39803F, %fd3161;
	add.f64 	%fd5716, %fd3158, %fd3162;
$L__BB1_1360:
	mul.f64 	%fd781, %fd5716, 0d3FFFCB923A29C77A;
	ld.global.u32 	%r515, [%rd133+4];
	setp.lt.s32 	%p1377, %r504, 1;
	@%p1377 bra 	$L__BB1_1430;
	add.s32 	%r516, %r503, -1;
	and.b32  	%r517, %r504, 3;
	setp.lt.u32 	%p1378, %r504, 4;
	mov.b32 	%r5260, 1;
	@%p1378 bra 	$L__BB1_1399;
	and.b32  	%r518, %r504, 2147483644;
	mov.b32 	%r5260, 1;
$L__BB1_1363:
	mov.u32 	%r519, %r5260;
	add.s32 	%r2596, %r519, %r516;
	cvt.s64.s32 	%rd1199, %r2596;
	add.s64 	%rd189, %rd4, %rd1199;
	ld.global.u8 	%rs704, [%rd189];
	mov.b16 	%rs1358, 0;
	setp.gt.s16 	%p1379, %rs704, 70;
	@%p1379 bra 	$L__BB1_1367;
	setp.eq.s16 	%p1382, %rs704, 65;
	@%p1382 bra 	$L__BB1_1371;
	setp.eq.s16 	%p1383, %rs704, 67;
	@%p1383 bra 	$L__BB1_1366;
	bra.uni 	$L__BB1_1370;
$L__BB1_1366:
	mov.b16 	%rs1358, 1;
	bra.uni 	$L__BB1_1371;
$L__BB1_1367:
	setp.eq.s16 	%p1380, %rs704, 71;
	@%p1380 bra 	$L__BB1_3115;
	setp.eq.s16 	%p1381, %rs704, 84;
	@%p1381 bra 	$L__BB1_1369;
	bra.uni 	$L__BB1_1370;
$L__BB1_1369:
	mov.b16 	%rs1358, 3;
	bra.uni 	$L__BB1_1371;
$L__BB1_1370:
	mov.b16 	%rs1358, 4;
$L__BB1_1371:
	cvt.u64.u32 	%rd1200, %r519;
	add.s64 	%rd190, %rd12, %rd1200;
	st.local.u8 	[%rd190], %rs1358;
	ld.global.u8 	%rs710, [%rd189+1];
	mov.b16 	%rs1359, 0;
	setp.gt.s16 	%p1384, %rs710, 70;
	@%p1384 bra 	$L__BB1_1375;
	setp.eq.s16 	%p1387, %rs710, 65;
	@%p1387 bra 	$L__BB1_1380;
	setp.eq.s16 	%p1388, %rs710, 67;
	@%p1388 bra 	$L__BB1_1374;
	bra.uni 	$L__BB1_1379;
$L__BB1_1374:
	mov.b16 	%rs1359, 1;
	bra.uni 	$L__BB1_1380;
$L__BB1_1375:
	setp.eq.s16 	%p1385, %rs710, 71;
	@%p1385 bra 	$L__BB1_1378;
	setp.ne.s16 	%p1386, %rs710, 84;
	@%p1386 bra 	$L__BB1_1379;
	mov.b16 	%rs1359, 3;
	bra.uni 	$L__BB1_1380;
$L__BB1_1378:
	mov.b16 	%rs1359, 2;
	bra.uni 	$L__BB1_1380;
$L__BB1_1379:
	mov.b16 	%rs1359, 4;
$L__BB1_1380:
	st.local.u8 	[%rd190+1], %rs1359;
	ld.global.u8 	%rs716, [%rd189+2];
	mov.b16 	%rs1360, 0;
	setp.gt.s16 	%p1389, %rs716, 70;
	@%p1389 bra 	$L__BB1_1384;
	setp.eq.s16 	%p1392, %rs716, 65;
	@%p1392 bra 	$L__BB1_1389;
	setp.eq.s16 	%p1393, %rs716, 67;
	@%p1393 bra 	$L__BB1_1383;
	bra.uni 	$L__BB1_1388;
$L__BB1_1383:
	mov.b16 	%rs1360, 1;
	bra.uni 	$L__BB1_1389;
$L__BB1_1384:
	setp.eq.s16 	%p1390, %rs716, 71;
	@%p1390 bra 	$L__BB1_1387;
	setp.ne.s16 	%p1391, %rs716, 84;
	@%p1391 bra 	$L__BB1_1388;
	mov.b16 	%rs1360, 3;
	bra.uni 	$L__BB1_1389;
$L__BB1_1387:
	mov.b16 	%rs1360, 2;
	bra.uni 	$L__BB1_1389;
$L__BB1_1388:
	mov.b16 	%rs1360, 4;
$L__BB1_1389:
	st.local.u8 	[%rd190+2], %rs1360;
	ld.global.u8 	%rs722, [%rd189+3];
	mov.b16 	%rs1361, 0;
	setp.gt.s16 	%p1394, %rs722, 70;
	@%p1394 bra 	$L__BB1_1393;
	setp.eq.s16 	%p1397, %rs722, 65;
	@%p1397 bra 	$L__BB1_1398;
	setp.eq.s16 	%p1398, %rs722, 67;
	@%p1398 bra 	$L__BB1_1392;
	bra.uni 	$L__BB1_1397;
$L__BB1_1392:
	mov.b16 	%rs1361, 1;
	bra.uni 	$L__BB1_1398;
$L__BB1_1393:
	setp.eq.s16 	%p1395, %rs722, 71;
	@%p1395 bra 	$L__BB1_1396;
	setp.ne.s16 	%p1396, %rs722, 84;
	@%p1396 bra 	$L__BB1_1397;
	mov.b16 	%rs1361, 3;
	bra.uni 	$L__BB1_1398;
$L__BB1_1396:
	mov.b16 	%rs1361, 2;
	bra.uni 	$L__BB1_1398;
$L__BB1_1397:
	mov.b16 	%rs1361, 4;
$L__BB1_1398:
	st.local.u8 	[%rd190+3], %rs1361;
	add.s32 	%r5260, %r519, 4;
	add.s32 	%r2597, %r519, 3;
	setp.ne.s32 	%p1399, %r2597, %r518;
	@%p1399 bra 	$L__BB1_1363;
$L__BB1_1399:
	setp.eq.s32 	%p1400, %r517, 0;
	@%p1400 bra 	$L__BB1_1430;
	add.s32 	%r2598, %r5260, %r516;
	cvt.s64.s32 	%rd1201, %r2598;
	add.s64 	%rd191, %rd4, %rd1201;
	ld.global.u8 	%rs728, [%rd191];
	mov.b16 	%rs1362, 0;
	setp.gt.s16 	%p1401, %rs728, 70;
	@%p1401 bra 	$L__BB1_1404;
	setp.eq.s16 	%p1404, %rs728, 65;
	@%p1404 bra 	$L__BB1_1409;
	setp.eq.s16 	%p1405, %rs728, 67;
	@%p1405 bra 	$L__BB1_1403;
	bra.uni 	$L__BB1_1408;
$L__BB1_1403:
	mov.b16 	%rs1362, 1;
	bra.uni 	$L__BB1_1409;
$L__BB1_1404:
	setp.eq.s16 	%p1402, %rs728, 71;
	@%p1402 bra 	$L__BB1_1407;
	setp.ne.s16 	%p1403, %rs728, 84;
	@%p1403 bra 	$L__BB1_1408;
	mov.b16 	%rs1362, 3;
	bra.uni 	$L__BB1_1409;
$L__BB1_1407:
	mov.b16 	%rs1362, 2;
	bra.uni 	$L__BB1_1409;
$L__BB1_1408:
	mov.b16 	%rs1362, 4;
$L__BB1_1409:
	cvt.u64.u32 	%rd1202, %r5260;
	add.s64 	%rd192, %rd12, %rd1202;
	st.local.u8 	[%rd192], %rs1362;
	setp.eq.s32 	%p1406, %r517, 1;
	@%p1406 bra 	$L__BB1_1430;
	ld.global.u8 	%rs734, [%rd191+1];
	mov.b16 	%rs1363, 0;
	setp.gt.s16 	%p1407, %rs734, 70;
	@%p1407 bra 	$L__BB1_1414;
	setp.eq.s16 	%p1410, %rs734, 65;
	@%p1410 bra 	$L__BB1_1419;
	setp.eq.s16 	%p1411, %rs734, 67;
	@%p1411 bra 	$L__BB1_1413;
	bra.uni 	$L__BB1_1418;
$L__BB1_1413:
	mov.b16 	%rs1363, 1;
	bra.uni 	$L__BB1_1419;
$L__BB1_1414:
	setp.eq.s16 	%p1408, %rs734, 71;
	@%p1408 bra 	$L__BB1_1417;
	setp.ne.s16 	%p1409, %rs734, 84;
	@%p1409 bra 	$L__BB1_1418;
	mov.b16 	%rs1363, 3;
	bra.uni 	$L__BB1_1419;
$L__BB1_1417:
	mov.b16 	%rs1363, 2;
	bra.uni 	$L__BB1_1419;
$L__BB1_1418:
	mov.b16 	%rs1363, 4;
$L__BB1_1419:
	st.local.u8 	[%rd192+1], %rs1363;
	setp.eq.s32 	%p1412, %r517, 2;
	@%p1412 bra 	$L__BB1_1430;
	ld.global.u8 	%rs740, [%rd191+2];
	mov.b16 	%rs1364, 0;
	setp.gt.s16 	%p1413, %rs740, 70;
	@%p1413 bra 	$L__BB1_1424;
	setp.eq.s16 	%p1416, %rs740, 65;
	@%p1416 bra 	$L__BB1_1429;
	setp.eq.s16 	%p1417, %rs740, 67;
	@%p1417 bra 	$L__BB1_1423;
	bra.uni 	$L__BB1_1428;
$L__BB1_1423:
	mov.b16 	%rs1364, 1;
	bra.uni 	$L__BB1_1429;
$L__BB1_1424:
	setp.eq.s16 	%p1414, %rs740, 71;
	@%p1414 bra 	$L__BB1_1427;
	setp.ne.s16 	%p1415, %rs740, 84;
	@%p1415 bra 	$L__BB1_1428;
	mov.b16 	%rs1364, 3;
	bra.uni 	$L__BB1_1429;
$L__BB1_1427:
	mov.b16 	%rs1364, 2;
	bra.uni 	$L__BB1_1429;
$L__BB1_1428:
	mov.b16 	%rs1364, 4;
$L__BB1_1429:
	st.local.u8 	[%rd192+2], %rs1364;
$L__BB1_1430:
	setp.eq.s32 	%p1418, %r502, 1;
	@%p1418 bra 	$L__BB1_1437;
	setp.lt.s32 	%p1419, %r515, 1;
	@%p1419 bra 	$L__BB1_1572;
	ld.global.u32 	%r2600, [%rd133];
	add.s32 	%r522, %r2600, -1;
	add.s32 	%r2601, %r515, -1;
	and.b32  	%r523, %r515, 3;
	setp.lt.u32 	%p1420, %r2601, 3;
	mov.b32 	%r5264, 1;
	@%p1420 bra 	$L__BB1_1513;
	and.b32  	%r524, %r515, 2147483644;
	mov.b32 	%r5264, 1;
$L__BB1_1434:
	mov.u32 	%r530, %r5264;
	add.s32 	%r2603, %r530, %r522;
	cvt.s64.s32 	%rd1203, %r2603;
	add.s64 	%rd195, %rd4, %rd1203;
	ld.global.u8 	%rs746, [%rd195];
	mov.b16 	%rs1369, 0;
	setp.gt.s16 	%p1421, %rs746, 70;
	@%p1421 bra 	$L__BB1_1481;
	setp.eq.s16 	%p1424, %rs746, 65;
	@%p1424 bra 	$L__BB1_1436;
	bra.uni 	$L__BB1_1479;
$L__BB1_1436:
	mov.b16 	%rs1369, 3;
	bra.uni 	$L__BB1_1485;
$L__BB1_1437:
	setp.lt.s32 	%p1460, %r515, 1;
	@%p1460 bra 	$L__BB1_1572;
	ld.global.u32 	%r525, [%rd133];
	add.s32 	%r2607, %r515, -1;
	and.b32  	%r526, %r515, 3;
	setp.lt.u32 	%p1461, %r2607, 3;
	mov.b32 	%r5263, 1;
	@%p1461 bra 	$L__BB1_1476;
	and.b32  	%r527, %r515, 2147483644;
	mov.b32 	%r5263, 1;
$L__BB1_1440:
	mov.u32 	%r528, %r5263;
	sub.s32 	%r2609, %r525, %r528;
	add.s32 	%r2610, %r2609, %r515;
	cvt.s64.s32 	%rd1207, %r2610;
	add.s64 	%rd193, %rd4, %rd1207;
	ld.global.u8 	%rs788, [%rd193];
	mov.b16 	%rs1365, 0;
	setp.gt.s16 	%p1462, %rs788, 70;
	@%p1462 bra 	$L__BB1_1444;
	setp.eq.s16 	%p1465, %rs788, 65;
	@%p1465 bra 	$L__BB1_1448;
	setp.eq.s16 	%p1466, %rs788, 67;
	@%p1466 bra 	$L__BB1_1443;
	bra.uni 	$L__BB1_1447;
$L__BB1_1443:
	mov.b16 	%rs1365, 1;
	bra.uni 	$L__BB1_1448;
$L__BB1_1444:
	setp.eq.s16 	%p1463, %rs788, 71;
	@%p1463 bra 	$L__BB1_3116;
	setp.eq.s16 	%p1464, %rs788, 84;
	@%p1464 bra 	$L__BB1_1446;
	bra.uni 	$L__BB1_1447;
$L__BB1_1446:
	mov.b16 	%rs1365, 3;
	bra.uni 	$L__BB1_1448;
$L__BB1_1447:
	mov.b16 	%rs1365, 4;
$L__BB1_1448:
	cvt.u64.u32 	%rd1208, %r528;
	add.s64 	%rd194, %rd13, %rd1208;
	st.local.u8 	[%rd194], %rs1365;
	ld.global.u8 	%rs794, [%rd193+-1];
	mov.b16 	%rs1366, 0;
	setp.gt.s16 	%p1467, %rs794, 70;
	@%p1467 bra 	$L__BB1_1452;
	setp.eq.s16 	%p1470, %rs794, 65;
	@%p1470 bra 	$L__BB1_1457;
	setp.eq.s16 	%p1471, %rs794, 67;
	@%p1471 bra 	$L__BB1_1451;
	bra.uni 	$L__BB1_1456;
$L__BB1_1451:
	mov.b16 	%rs1366, 1;
	bra.uni 	$L__BB1_1457;
$L__BB1_1452:
	setp.eq.s16 	%p1468, %rs794, 71;
	@%p1468 bra 	$L__BB1_1455;
	setp.ne.s16 	%p1469, %rs794, 84;
	@%p1469 bra 	$L__BB1_1456;
	mov.b16 	%rs1366, 3;
	bra.uni 	$L__BB1_1457;
$L__BB1_1455:
	mov.b16 	%rs1366, 2;
	bra.uni 	$L__BB1_1457;
$L__BB1_1456:
	mov.b16 	%rs1366, 4;
$L__BB1_1457:
	st.local.u8 	[%rd194+1], %rs1366;
	ld.global.u8 	%rs800, [%rd193+-2];
	mov.b16 	%rs1367, 0;
	setp.gt.s16 	%p1472, %rs800, 70;
	@%p1472 bra 	$L__BB1_1461;
	setp.eq.s16 	%p1475, %rs800, 65;
	@%p1475 bra 	$L__BB1_1466;
	setp.eq.s16 	%p1476, %rs800, 67;
	@%p1476 bra 	$L__BB1_1460;
	bra.uni 	$L__BB1_1465;
$L__BB1_1460:
	mov.b16 	%rs1367, 1;
	bra.uni 	$L__BB1_1466;
$L__BB1_1461:
	setp.eq.s16 	%p1473, %rs800, 71;
	@%p1473 bra 	$L__BB1_1464;
	setp.ne.s16 	%p1474, %rs800, 84;
	@%p1474 bra 	$L__BB1_1465;
	mov.b16 	%rs1367, 3;
	bra.uni 	$L__BB1_1466;
$L__BB1_1464:
	mov.b16 	%rs1367, 2;
	bra.uni 	$L__BB1_1466;
$L__BB1_1465:
	mov.b16 	%rs1367, 4;
$L__BB1_1466:
	st.local.u8 	[%rd194+2], %rs1367;
	ld.global.u8 	%rs806, [%rd193+-3];
	mov.b16 	%rs1368, 0;
	setp.gt.s16 	%p1477, %rs806, 70;
	@%p1477 bra 	$L__BB1_1470;
	setp.eq.s16 	%p1480, %rs806, 65;
	@%p1480 bra 	$L__BB1_1475;
	setp.eq.s16 	%p1481, %rs806, 67;
	@%p1481 bra 	$L__BB1_1469;
	bra.uni 	$L__BB1_1474;
$L__BB1_1469:
	mov.b16 	%rs1368, 1;
	bra.uni 	$L__BB1_1475;
$L__BB1_1470:
	setp.eq.s16 	%p1478, %rs806, 71;
	@%p1478 bra 	$L__BB1_1473;
	setp.ne.s16 	%p1479, %rs806, 84;
	@%p1479 bra 	$L__BB1_1474;
	mov.b16 	%rs1368, 3;
	bra.uni 	$L__BB1_1475;
$L__BB1_1473:
	mov.b16 	%rs1368, 2;
	bra.uni 	$L__BB1_1475;
$L__BB1_1474:
	mov.b16 	%rs1368, 4;
$L__BB1_1475:
	st.local.u8 	[%rd194+3], %rs1368;
	add.s32 	%r5263, %r528, 4;
	add.s32 	%r2611, %r528, 3;
	setp.eq.s32 	%p1482, %r2611, %r527;
	@%p1482 bra 	$L__BB1_1476;
	bra.uni 	$L__BB1_1440;
$L__BB1_1476:
	setp.eq.s32 	%p1483, %r526, 0;
	@%p1483 bra 	$L__BB1_1572;
	sub.s32 	%r2612, %r525, %r5263;
	add.s32 	%r2613, %r2612, %r515;
	cvt.s64.s32 	%rd1209, %r2613;
	add.s64 	%rd197, %rd4, %rd1209;
	ld.global.u8 	%rs812, [%rd197];
	mov.b16 	%rs1373, 0;
	setp.gt.s16 	%p1484, %rs812, 70;
	@%p1484 bra 	$L__BB1_1519;
	setp.eq.s16 	%p1487, %rs812, 65;
	@%p1487 bra 	$L__BB1_1524;
	bra.uni 	$L__BB1_1517;
$L__BB1_1479:
	setp.eq.s16 	%p1425, %rs746, 67;
	@%p1425 bra 	$L__BB1_1480;
	bra.uni 	$L__BB1_1484;
$L__BB1_1480:
	mov.b16 	%rs1369, 2;
	bra.uni 	$L__BB1_1485;
$L__BB1_1481:
	setp.eq.s16 	%p1422, %rs746, 84;
	@%p1422 bra 	$L__BB1_1485;
	setp.ne.s16 	%p1423, %rs746, 71;
	@%p1423 bra 	$L__BB1_1484;
	mov.b16 	%rs1369, 1;
	bra.uni 	$L__BB1_1485;
$L__BB1_1484:
	mov.b16 	%rs1369, 4;
$L__BB1_1485:
	cvt.u64.u32 	%rd1204, %r530;
	add.s64 	%rd196, %rd13, %rd1204;
	st.local.u8 	[%rd196], %rs1369;
	ld.global.u8 	%rs752, [%rd195+1];
	mov.b16 	%rs1370, 0;
	setp.gt.s16 	%p1426, %rs752, 70;
	@%p1426 bra 	$L__BB1_1489;
	setp.eq.s16 	%p1429, %rs752, 65;
	@%p1429 bra 	$L__BB1_1492;
	setp.eq.s16 	%p1430, %rs752, 67;
	@%p1430 bra 	$L__BB1_1488;
	bra.uni 	$L__BB1_1493;
$L__BB1_1488:
	mov.b16 	%rs1370, 2;
	bra.uni 	$L__BB1_1494;
$L__BB1_1489:
	setp.eq.s16 	%p1427, %rs752, 84;
	@%p1427 bra 	$L__BB1_1494;
	setp.ne.s16 	%p1428, %rs752, 71;
	@%p1428 bra 	$L__BB1_1493;
	mov.b16 	%rs1370, 1;
	bra.uni 	$L__BB1_1494;
$L__BB1_1492:
	mov.b16 	%rs1370, 3;
	bra.uni 	$L__BB1_1494;
$L__BB1_1493:
	mov.b16 	%rs1370, 4;
$L__BB1_1494:
	st.local.u8 	[%rd196+1], %rs1370;
	ld.global.u8 	%rs758, [%rd195+2];
	mov.b16 	%rs1371, 0;
	setp.gt.s16 	%p1431, %rs758, 70;
	@%p1431 bra 	$L__BB1_1498;
	setp.eq.s16 	%p1434, %rs758, 65;
	@%p1434 bra 	$L__BB1_1501;
	setp.eq.s16 	%p1435, %rs758, 67;
	@%p1435 bra 	$L__BB1_1497;
	bra.uni 	$L__BB1_1502;
$L__BB1_1497:
	mov.b16 	%rs1371, 2;
	bra.uni 	$L__BB1_1503;
$L__BB1_1498:
	setp.eq.s16 	%p1432, %rs758, 84;
	@%p1432 bra 	$L__BB1_1503;
	setp.ne.s16 	%p1433, %rs758, 71;
	@%p1433 bra 	$L__BB1_1502;
	mov.b16 	%rs1371, 1;
	bra.uni 	$L__BB1_1503;
$L__BB1_1501:
	mov.b16 	%rs1371, 3;
	bra.uni 	$L__BB1_1503;
$L__BB1_1502:
	mov.b16 	%rs1371, 4;
$L__BB1_1503:
	st.local.u8 	[%rd196+2], %rs1371;
	ld.global.u8 	%rs764, [%rd195+3];
	mov.b16 	%rs1372, 0;
	setp.gt.s16 	%p1436, %rs764, 70;
	@%p1436 bra 	$L__BB1_1507;
	setp.eq.s16 	%p1439, %rs764, 65;
	@%p1439 bra 	$L__BB1_1510;
	setp.eq.s16 	%p1440, %rs764, 67;
	@%p1440 bra 	$L__BB1_1506;
	bra.uni 	$L__BB1_1511;
$L__BB1_1506:
	mov.b16 	%rs1372, 2;
	bra.uni 	$L__BB1_1512;
$L__BB1_1507:
	setp.eq.s16 	%p1437, %rs764, 84;
	@%p1437 bra 	$L__BB1_1512;
	setp.ne.s16 	%p1438, %rs764, 71;
	@%p1438 bra 	$L__BB1_1511;
	mov.b16 	%rs1372, 1;
	bra.uni 	$L__BB1_1512;
$L__BB1_1510:
	mov.b16 	%rs1372, 3;
	bra.uni 	$L__BB1_1512;
$L__BB1_1511:
	mov.b16 	%rs1372, 4;
$L__BB1_1512:
	st.local.u8 	[%rd196+3], %rs1372;
	add.s32 	%r5264, %r530, 4;
	add.s32 	%r2604, %r530, 3;
	setp.eq.s32 	%p1441, %r2604, %r524;
	@%p1441 bra 	$L__BB1_1513;
	bra.uni 	$L__BB1_1434;
$L__BB1_1513:
	setp.eq.s32 	%p1442, %r523, 0;
	@%p1442 bra 	$L__BB1_1572;
	add.s32 	%r2605, %r5264, %r522;
	cvt.s64.s32 	%rd1205, %r2605;
	add.s64 	%rd199, %rd4, %rd1205;
	ld.global.u8 	%rs770, [%rd199];
	mov.b16 	%rs1376, 0;
	setp.gt.s16 	%p1443, %rs770, 70;
	@%p1443 bra 	$L__BB1_1547;
	setp.eq.s16 	%p1446, %rs770, 65;
	@%p1446 bra 	$L__BB1_1516;
	bra.uni 	$L__BB1_1545;
$L__BB1_1516:
	mov.b16 	%rs1376, 3;
	bra.uni 	$L__BB1_1551;
$L__BB1_1517:
	setp.eq.s16 	%p1488, %rs812, 67;
	@%p1488 bra 	$L__BB1_1518;
	bra.uni 	$L__BB1_1523;
$L__BB1_1518:
	mov.b16 	%rs1373, 1;
	bra.uni 	$L__BB1_1524;
$L__BB1_1519:
	setp.eq.s16 	%p1485, %rs812, 71;
	@%p1485 bra 	$L__BB1_1522;
	setp.ne.s16 	%p1486, %rs812, 84;
	@%p1486 bra 	$L__BB1_1523;
	mov.b16 	%rs1373, 3;
	bra.uni 	$L__BB1_1524;
$L__BB1_1522:
	mov.b16 	%rs1373, 2;
	bra.uni 	$L__BB1_1524;
$L__BB1_1523:
	mov.b16 	%rs1373, 4;
$L__BB1_1524:
	cvt.u64.u32 	%rd1210, %r5263;
	add.s64 	%rd198, %rd13, %rd1210;
	st.local.u8 	[%rd198], %rs1373;
	setp.eq.s32 	%p1489, %r526, 1;
	@%p1489 bra 	$L__BB1_1572;
	ld.global.u8 	%rs818, [%rd197+-1];
	mov.b16 	%rs1374, 0;
	setp.gt.s16 	%p1490, %rs818, 70;
	@%p1490 bra 	$L__BB1_1529;
	setp.eq.s16 	%p1493, %rs818, 65;
	@%p1493 bra 	$L__BB1_1534;
	setp.eq.s16 	%p1494, %rs818, 67;
	@%p1494 bra 	$L__BB1_1528;
	bra.uni 	$L__BB1_1533;
$L__BB1_1528:
	mov.b16 	%rs1374, 1;
	bra.uni 	$L__BB1_1534;
$L__BB1_1529:
	setp.eq.s16 	%p1491, %rs818, 71;
	@%p1491 bra 	$L__BB1_1532;
	setp.ne.s16 	%p1492, %rs818, 84;
	@%p1492 bra 	$L__BB1_1533;
	mov.b16 	%rs1374, 3;
	bra.uni 	$L__BB1_1534;
$L__BB1_1532:
	mov.b16 	%rs1374, 2;
	bra.uni 	$L__BB1_1534;
$L__BB1_1533:
	mov.b16 	%rs1374, 4;
$L__BB1_1534:
	st.local.u8 	[%rd198+1], %rs1374;
	setp.eq.s32 	%p1495, %r526, 2;
	@%p1495 bra 	$L__BB1_1572;
	ld.global.u8 	%rs824, [%rd197+-2];
	mov.b16 	%rs1375, 0;
	setp.gt.s16 	%p1496, %rs824, 70;
	@%p1496 bra 	$L__BB1_1539;
	setp.eq.s16 	%p1499, %rs824, 65;
	@%p1499 bra 	$L__BB1_1544;
	setp.eq.s16 	%p1500, %rs824, 67;
	@%p1500 bra 	$L__BB1_1538;
	bra.uni 	$L__BB1_1543;
$L__BB1_1538:
	mov.b16 	%rs1375, 1;
	bra.uni 	$L__BB1_1544;
$L__BB1_1539:
	setp.eq.s16 	%p1497, %rs824, 71;
	@%p1497 bra 	$L__BB1_1542;
	setp.ne.s16 	%p1498, %rs824, 84;
	@%p1498 bra 	$L__BB1_1543;
	mov.b16 	%rs1375, 3;
	bra.uni 	$L__BB1_1544;
$L__BB1_1542:
	mov.b16 	%rs1375, 2;
	bra.uni 	$L__BB1_1544;
$L__BB1_1543:
	mov.b16 	%rs1375, 4;
$L__BB1_1544:
	st.local.u8 	[%rd198+2], %rs1375;
	bra.uni 	$L__BB1_1572;
$L__BB1_1545:
	setp.eq.s16 	%p1447, %rs770, 67;
	@%p1447 bra 	$L__BB1_1546;
	bra.uni 	$L__BB1_1550;
$L__BB1_1546:
	mov.b16 	%rs1376, 2;
	bra.uni 	$L__BB1_1551;
$L__BB1_1547:
	setp.eq.s16 	%p1444, %rs770, 84;
	@%p1444 bra 	$L__BB1_1551;
	setp.ne.s16 	%p1445, %rs770, 71;
	@%p1445 bra 	$L__BB1_1550;
	mov.b16 	%rs1376, 1;
	bra.uni 	$L__BB1_1551;
$L__BB1_1550:
	mov.b16 	%rs1376, 4;
$L__BB1_1551:
	cvt.u64.u32 	%rd1206, %r5264;
	add.s64 	%rd200, %rd13, %rd1206;
	st.local.u8 	[%rd200], %rs1376;
	setp.eq.s32 	%p1448, %r523, 1;
	@%p1448 bra 	$L__BB1_1572;
	ld.global.u8 	%rs776, [%rd199+1];
	mov.b16 	%rs1377, 0;
	setp.gt.s16 	%p1449, %rs776, 70;
	@%p1449 bra 	$L__BB1_1556;
	setp.eq.s16 	%p1452, %rs776, 65;
	@%p1452 bra 	$L__BB1_1559;
	setp.eq.s16 	%p1453, %rs776, 67;
	@%p1453 bra 	$L__BB1_1555;
	bra.uni 	$L__BB1_1560;
$L__BB1_1555:
	mov.b16 	%rs1377, 2;
	bra.uni 	$L__BB1_1561;
$L__BB1_1556:
	setp.eq.s16 	%p1450, %rs776, 84;
	@%p1450 bra 	$L__BB1_1561;
	setp.ne.s16 	%p1451, %rs776, 71;
	@%p1451 bra 	$L__BB1_1560;
	mov.b16 	%rs1377, 1;
	bra.uni 	$L__BB1_1561;
$L__BB1_1559:
	mov.b16 	%rs1377, 3;
	bra.uni 	$L__BB1_1561;
$L__BB1_1560:
	mov.b16 	%rs1377, 4;
$L__BB1_1561:
	st.local.u8 	[%rd200+1], %rs1377;
	setp.eq.s32 	%p1454, %r523, 2;
	@%p1454 bra 	$L__BB1_1572;
	ld.global.u8 	%rs782, [%rd199+2];
	mov.b16 	%rs1378, 0;
	setp.gt.s16 	%p1455, %rs782, 70;
	@%p1455 bra 	$L__BB1_1566;
	setp.eq.s16 	%p1458, %rs782, 65;
	@%p1458 bra 	$L__BB1_1569;
	setp.eq.s16 	%p1459, %rs782, 67;
	@%p1459 bra 	$L__BB1_1565;
	bra.uni 	$L__BB1_1570;
$L__BB1_1565:
	mov.b16 	%rs1378, 2;
	bra.uni 	$L__BB1_1571;
$L__BB1_1566:
	setp.eq.s16 	%p1456, %rs782, 84;
	@%p1456 bra 	$L__BB1_1571;
	setp.ne.s16 	%p1457, %rs782, 71;
	@%p1457 bra 	$L__BB1_1570;
	mov.b16 	%rs1378, 1;
	bra.uni 	$L__BB1_1571;
$L__BB1_1569:
	mov.b16 	%rs1378, 3;
	bra.uni 	$L__BB1_1571;
$L__BB1_1570:
	mov.b16 	%rs1378, 4;
$L__BB1_1571:
	st.local.u8 	[%rd200+2], %rs1378;
$L__BB1_1572:
	cvt.s64.s32 	%rd1211, %r515;
	add.s64 	%rd1212, %rd13, %rd1211;
	mov.b16 	%rs829, 4;
	st.local.u8 	[%rd1212+1], %rs829;
	st.local.u8 	[%rd13], %rs829;
	cvt.s64.s32 	%rd1213, %r504;
	add.s64 	%rd1214, %rd12, %rd1213;
	st.local.u8 	[%rd1214+1], %rs829;
	st.local.u8 	[%rd12], %rs829;
	@%p1377 bra 	$L__BB1_1609;
	add.s32 	%r534, %r515, -1;
	and.b32  	%r535, %r515, 3;
	and.b32  	%r536, %r515, 2147483644;
	mov.b32 	%r5265, 1;
$L__BB1_1574:
	mov.u32 	%r537, %r5265;
	setp.lt.s32 	%p1502, %r515, 1;
	@%p1502 bra 	$L__BB1_1602;
	setp.lt.u32 	%p1503, %r534, 3;
	cvt.u64.u32 	%rd1215, %r537;
	add.s64 	%rd1216, %rd12, %rd1215;
	ld.local.s8 	%r538, [%rd1216];
	add.s32 	%r2616, %r537, -1;
	mad.lo.s32 	%r539, %r2616, %r515, %r1;
	mov.b32 	%r5267, 1;
	@%p1503 bra 	$L__BB1_1590;
	mov.b32 	%r5266, 1;
$L__BB1_1577:
	cvt.u64.u32 	%rd1217, %r5266;
	add.s64 	%rd201, %rd13, %rd1217;
	ld.local.s8 	%r2618, [%rd201];
	add.s32 	%r2619, %r2618, %r538;
	setp.eq.s32 	%p1504, %r2619, 3;
	add.s32 	%r2620, %r539, %r5266;
	mul.wide.s32 	%rd1218, %r2620, 8;
	add.s64 	%rd202, %rd3, %rd1218;
	@%p1504 bra 	$L__BB1_1579;
	mov.b64 	%rd1219, 9218868437227405312;
	st.global.u64 	[%rd202], %rd1219;
	mov.b64 	%rd1220, -4616189618054758400;
	st.global.u64 	[%rd202+5000], %rd1220;
	bra.uni 	$L__BB1_1580;
$L__BB1_1579:
	mov.b64 	%rd1221, 0;
	st.global.u64 	[%rd202], %rd1221;
	mov.b64 	%rd1222, -4564063970805153792;
	st.global.u64 	[%rd202+5000], %rd1222;
$L__BB1_1580:
	ld.local.s8 	%r2621, [%rd201+1];
	add.s32 	%r2622, %r2621, %r538;
	setp.eq.s32 	%p1505, %r2622, 3;
	@%p1505 bra 	$L__BB1_1582;
	mov.b64 	%rd1223, 9218868437227405312;
	st.global.u64 	[%rd202+8], %rd1223;
	mov.b64 	%rd1224, -4616189618054758400;
	st.global.u64 	[%rd202+5008], %rd1224;
	bra.uni 	$L__BB1_1583;
$L__BB1_1582:
	mov.b64 	%rd1225, 0;
	st.global.u64 	[%rd202+8], %rd1225;
	mov.b64 	%rd1226, -4564063970805153792;
	st.global.u64 	[%rd202+5008], %rd1226;
$L__BB1_1583:
	ld.local.s8 	%r2623, [%rd201+2];
	add.s32 	%r2624, %r2623, %r538;
	setp.eq.s32 	%p1506, %r2624, 3;
	@%p1506 bra 	$L__BB1_1585;
	mov.b64 	%rd1227, 9218868437227405312;
	st.global.u64 	[%rd202+16], %rd1227;
	mov.b64 	%rd1228, -4616189618054758400;
	st.global.u64 	[%rd202+5016], %rd1228;
	bra.uni 	$L__BB1_1586;
$L__BB1_1585:
	mov.b64 	%rd1229, 0;
	st.global.u64 	[%rd202+16], %rd1229;
	mov.b64 	%rd1230, -4564063970805153792;
	st.global.u64 	[%rd202+5016], %rd1230;
$L__BB1_1586:
	ld.local.s8 	%r2625, [%rd201+3];
	add.s32 	%r2626, %r2625, %r538;
	setp.eq.s32 	%p1507, %r2626, 3;
	@%p1507 bra 	$L__BB1_1588;
	mov.b64 	%rd1231, 9218868437227405312;
	st.global.u64 	[%rd202+24], %rd1231;
	mov.b64 	%rd1232, -4616189618054758400;
	st.global.u64 	[%rd202+5024], %rd1232;
	bra.uni 	$L__BB1_1589;
$L__BB1_1588:
	mov.b64 	%rd1233, 0;
	st.global.u64 	[%rd202+24], %rd1233;
	mov.b64 	%rd1234, -4564063970805153792;
	st.global.u64 	[%rd202+5024], %rd1234;
$L__BB1_1589:
	add.s32 	%r5267, %r5266, 4;
	add.s32 	%r2627, %r5266, 3;
	setp.ne.s32 	%p1508, %r2627, %r536;
	mov.u32 	%r5266, %r5267;
	@%p1508 bra 	$L__BB1_1577;
$L__BB1_1590:
	setp.eq.s32 	%p1509, %r535, 0;
	@%p1509 bra 	$L__BB1_1602;
	cvt.u64.u32 	%rd1235, %r5267;
	add.s64 	%rd203, %rd13, %rd1235;
	ld.local.s8 	%r2628, [%rd203];
	add.s32 	%r2629, %r2628, %r538;
	setp.eq.s32 	%p1510, %r2629, 3;
	add.s32 	%r2630, %r539, %r5267;
	mul.wide.s32 	%rd1236, %r2630, 8;
	add.s64 	%rd204, %rd3, %rd1236;
	@%p1510 bra 	$L__BB1_1593;
	mov.b64 	%rd1237, 9218868437227405312;
	st.global.u64 	[%rd204], %rd1237;
	mov.b64 	%rd1238, -4616189618054758400;
	st.global.u64 	[%rd204+5000], %rd1238;
	bra.uni 	$L__BB1_1594;
$L__BB1_1593:
	mov.b64 	%rd1239, 0;
	st.global.u64 	[%rd204], %rd1239;
	mov.b64 	%rd1240, -4564063970805153792;
	st.global.u64 	[%rd204+5000], %rd1240;
$L__BB1_1594:
	setp.eq.s32 	%p1511, %r535, 1;
	@%p1511 bra 	$L__BB1_1602;
	ld.local.s8 	%r2631, [%rd203+1];
	add.s32 	%r2632, %r2631, %r538;
	setp.eq.s32 	%p1512, %r2632, 3;
	@%p1512 bra 	$L__BB1_1597;
	mov.b64 	%rd1241, 9218868437227405312;
	st.global.u64 	[%rd204+8], %rd1241;
	mov.b64 	%rd1242, -4616189618054758400;
	st.global.u64 	[%rd204+5008], %rd1242;
	bra.uni 	$L__BB1_1598;
$L__BB1_1597:
	mov.b64 	%rd1243, 0;
	st.global.u64 	[%rd204+8], %rd1243;
	mov.b64 	%rd1244, -4564063970805153792;
	st.global.u64 	[%rd204+5008], %rd1244;
$L__BB1_1598:
	setp.eq.s32 	%p1513, %r535, 2;
	@%p1513 bra 	$L__BB1_1602;
	ld.local.s8 	%r2633, [%rd203+2];
	add.s32 	%r2634, %r2633, %r538;
	setp.eq.s32 	%p1514, %r2634, 3;
	@%p1514 bra 	$L__BB1_1601;
	mov.b64 	%rd1245, 9218868437227405312;
	st.global.u64 	[%rd204+16], %rd1245;
	mov.b64 	%rd1246, -4616189618054758400;
	st.global.u64 	[%rd204+5016], %rd1246;
	bra.uni 	$L__BB1_1602;
$L__BB1_1601:
	mov.b64 	%rd1247, 0;
	st.global.u64 	[%rd204+16], %rd1247;
	mov.b64 	%rd1248, -4564063970805153792;
	st.global.u64 	[%rd204+5016], %rd1248;
$L__BB1_1602:
	add.s32 	%r5265, %r537, 1;
	setp.eq.s32 	%p1515, %r537, %r504;
	@%p1515 bra 	$L__BB1_1603;
	bra.uni 	$L__BB1_1574;
$L__BB1_1603:
	mov.b32 	%r5268, 1;
$L__BB1_1604:
	@%p1502 bra 	$L__BB1_1682;
	add.s32 	%r545, %r5268, -1;
	cvt.u64.u32 	%rd1249, %r5268;
	add.s64 	%rd207, %rd12, %rd1249;
	mov.b32 	%r5269, 1;
$L__BB1_1606:
	mov.u32 	%r546, %r5269;
	mad.lo.s32 	%r2637, %r545, %r515, %r1;
	add.s32 	%r2638, %r2637, %r546;
	mul.wide.s32 	%rd1250, %r2638, 8;
	add.s64 	%rd208, %rd3, %rd1250;
	ld.global.f64 	%fd5720, [%rd208];
	abs.f64 	%fd3163, %fd5720;
	setp.geu.f64 	%p1517, %fd3163, 0d41CDCD64FF800000;
	@%p1517 bra 	$L__BB1_1681;
	ld.local.u8 	%rs132, [%rd207];
	cvt.u32.u16 	%r2639, %rs132;
	cvt.s32.s8 	%r2640, %r2639;
	cvt.u64.u32 	%rd1251, %r546;
	add.s64 	%rd209, %rd13, %rd1251;
	ld.local.u8 	%rs133, [%rd209];
	cvt.u64.u16 	%rd1252, %rs133;
	cvt.s64.s8 	%rd210, %rd1252;
	cvt.u32.u16 	%r2641, %rs133;
	cvt.s32.s8 	%r2642, %r2641;
	add.s32 	%r2643, %r2642, %r2640;
	setp.eq.s32 	%p1518, %r2643, 3;
	@%p1518 bra 	$L__BB1_1641;
	mov.b64 	%rd1253, -4616189618054758400;
	st.global.u64 	[%rd208+5000], %rd1253;
	mov.b64 	%rd1254, 9218868437227405312;
	st.global.u64 	[%rd208], %rd1254;
	mov.f64 	%fd5721, 0dBFF0000000000000;
	mov.f64 	%fd5720, 0d7FF0000000000000;
	mov.f64 	%fd5722, %fd5720;
	bra.uni 	$L__BB1_1652;
$L__BB1_1609:
	setp.lt.s32 	%p1587, %r515, 1;
	mov.b32 	%r5275, 0;
	mov.f64 	%fd5782, 0dFFF0000000000000;
	@%p1587 bra 	$L__BB1_1625;
	cvt.s64.s32 	%rd1313, %r504;
	add.s64 	%rd205, %rd12, %rd1313;
	ld.local.u8 	%rs131, [%rd205];
	cvt.u64.u16 	%rd1314, %rs131;
	cvt.s64.s8 	%rd206, %rd1314;
	mov.f64 	%fd5782, 0dFFF0000000000000;
	mov.b32 	%r5275, 0;
	mov.b32 	%r5273, 1;
$L__BB1_1611:
	mov.u32 	%r560, %r5273;
	cvt.u64.u32 	%rd1315, %r560;
	add.s64 	%rd222, %rd13, %rd1315;
	ld.local.u8 	%rs134, [%rd222];
	cvt.u32.u16 	%r2734, %rs134;
	cvt.s32.s8 	%r2735, %r2734;
	cvt.u32.u16 	%r2736, %rs131;
	cvt.s32.s8 	%r2737, %r2736;
	add.s32 	%r2738, %r2735, %r2737;
	setp.ne.s32 	%p1588, %r2738, 3;
	mov.f64 	%fd5781, 0dBFF0000000000000;
	mov.f64 	%fd5780, 0d7FF0000000000000;
	@%p1588 bra 	$L__BB1_1624;
	cvt.u32.u16 	%r2739, %rs134;
	cvt.u64.u16 	%rd1316, %rs134;
	cvt.s64.s8 	%rd1317, %rd1316;
	mad.lo.s64 	%rd1318, %rd206, 5, %rd1317;
	shl.b64 	%rd1319, %rd1318, 3;
	add.s64 	%rd1320, %rd2, %rd1319;
	ld.global.f64 	%fd5781, [%rd1320+45440];
	ld.local.s8 	%r2740, [%rd222+1];
	cvt.u32.u16 	%r2741, %rs131;
	ld.local.s8 	%rs833, [%rd205+1];
	cvt.u32.u16 	%r2742, %rs833;
	prmt.b32 	%r2743, %r2741, %r2742, 0x3340U;
	prmt.b32 	%r2744, %r2739, 0, 0x3340U;
	prmt.b32 	%r2745, %r2743, %r2744, 0x5410U;
	mov.b32 	%r2746, 334205;
	dp4a.s32.u32 	%r2747, %r2745, %r2746, %r2740;
	mul.wide.s32 	%rd1321, %r2747, 8;
	add.s64 	%rd1322, %rd2, %rd1321;
	ld.global.f64 	%fd3329, [%rd1322+35440];
	add.f64 	%fd3330, %fd5781, %fd3329;
	ld.global.f64 	%fd5780, [%rd1320+45640];
	ld.global.f64 	%fd3331, [%rd1322+40440];
	add.f64 	%fd3332, %fd5780, %fd3331;
	abs.f64 	%fd3333, %fd3332;
	setp.gt.f64 	%p1589, %fd3333, 0d41CDCD64FF800000;
	selp.f64 	%fd895, 0dBFF0000000000000, %fd3330, %p1589;
	selp.f64 	%fd896, 0d7FF0000000000000, %fd3332, %p1589;
	cvt.u16.u64 	%rs834, %rd206;
	mov.b32 	%r2748, {%rs834, %rs833};
	cvt.s32.s8 	%r2749, %r2739;
	mov.b32 	%r2750, 1305;
	dp2a.lo.s32.u32 	%r2751, %r2748, %r2750, %r2749;
	mul.wide.s32 	%rd1323, %r2751, 8;
	add.s64 	%rd223, %rd2, %rd1323;
	ld.global.f64 	%fd897, [%rd223+21000];
	abs.f64 	%fd898, %fd897;
	setp.geu.f64 	%p1590, %fd898, 0d41CDCD64FF800000;
	cvt.s16.s8 	%rs835, %rs134;
	mov.b32 	%r2752, {%rs834, %rs835};
	dp2a.lo.s32.u32 	%r2753, %r2752, %r2750, %r2740;
	mul.wide.s32 	%rd1324, %r2753, 8;
	add.s64 	%rd224, %rd2, %rd1324;
	mov.f64 	%fd5771, %fd895;
	mov.f64 	%fd5772, %fd896;
	@%p1590 bra 	$L__BB1_1616;
	ld.global.f64 	%fd899, [%rd224+23000];
	abs.f64 	%fd3335, %fd899;
	setp.geu.f64 	%p1591, %fd3335, 0d41CDCD64FF800000;
	mov.f64 	%fd5771, %fd895;
	mov.f64 	%fd5772, %fd896;
	@%p1591 bra 	$L__BB1_1616;
	ld.global.f64 	%fd3336, [%rd223+20000];
	add.f64 	%fd3337, %fd5781, %fd3336;
	ld.global.f64 	%fd3338, [%rd224+22000];
	add.f64 	%fd3339, %fd3337, %fd3338;
	add.f64 	%fd3340, %fd5780, %fd897;
	add.f64 	%fd3341, %fd3340, %fd899;
	abs.f64 	%fd3342, %fd3341;
	setp.gt.f64 	%p1592, %fd3342, 0d41CDCD64FF800000;
	selp.f64 	%fd5771, 0dBFF0000000000000, %fd3339, %p1592;
	selp.f64 	%fd5772, 0d7FF0000000000000, %fd3341, %p1592;
	add.f64 	%fd3343, %fd5772, 0d4069000000000000;
	add.f64 	%fd3344, %fd5771, 0dC016CCCCCCCCCCCD;
	add.f64 	%fd3345, %fd781, %fd3344;
	div.rn.f64 	%fd5773, %fd3343, %fd3345;
	abs.f64 	%fd3346, %fd896;
	setp.geu.f64 	%p1593, %fd3346, 0d41CDCD64FF800000;
	@%p1593 bra 	$L__BB1_1616;
	add.f64 	%fd3347, %fd896, 0d4069000000000000;
	add.f64 	%fd3348, %fd895, 0dC016CCCCCCCCCCCD;
	add.f64 	%fd3349, %fd781, %fd3348;
	div.rn.f64 	%fd3350, %fd3347, %fd3349;
	setp.lt.f64 	%p1594, %fd3350, %fd5773;
	selp.f64 	%fd5771, %fd5771, %fd895, %p1594;
	selp.f64 	%fd5772, %fd5772, %fd896, %p1594;
	selp.f64 	%fd5773, %fd5773, %fd3350, %p1594;
$L__BB1_1616:
	mov.f64 	%fd5774, %fd5771;
	mov.f64 	%fd5775, %fd5772;
	@%p1590 bra 	$L__BB1_1619;
	ld.global.f64 	%fd3351, [%rd223+20000];
	add.f64 	%fd3352, %fd5781, %fd3351;
	add.f64 	%fd3353, %fd5780, %fd897;
	abs.f64 	%fd3354, %fd3353;
	setp.gt.f64 	%p1596, %fd3354, 0d41CDCD64FF800000;
	selp.f64 	%fd5774, 0dBFF0000000000000, %fd3352, %p1596;
	selp.f64 	%fd5775, 0d7FF0000000000000, %fd3353, %p1596;
	add.f64 	%fd3355, %fd5775, 0d4069000000000000;
	add.f64 	%fd3356, %fd5774, 0dC016CCCCCCCCCCCD;
	add.f64 	%fd3357, %fd781, %fd3356;
	div.rn.f64 	%fd5773, %fd3355, %fd3357;
	abs.f64 	%fd3358, %fd5772;
	setp.geu.f64 	%p1597, %fd3358, 0d41CDCD64FF800000;
	@%p1597 bra 	$L__BB1_1619;
	add.f64 	%fd3359, %fd5772, 0d4069000000000000;
	add.f64 	%fd3360, %fd5771, 0dC016CCCCCCCCCCCD;
	add.f64 	%fd3361, %fd781, %fd3360;
	div.rn.f64 	%fd3362, %fd3359, %fd3361;
	setp.lt.f64 	%p1598, %fd3362, %fd5773;
	selp.f64 	%fd5774, %fd5774, %fd5771, %p1598;
	selp.f64 	%fd5775, %fd5775, %fd5772, %p1598;
	selp.f64 	%fd5773, %fd5773, %fd3362, %p1598;
$L__BB1_1619:
	ld.global.f64 	%fd918, [%rd224+23000];
	abs.f64 	%fd3363, %fd918;
	setp.geu.f64 	%p1599, %fd3363, 0d41CDCD64FF800000;
	mov.f64 	%fd5777, %fd5774;
	mov.f64 	%fd5778, %fd5775;
	@%p1599 bra 	$L__BB1_1622;
	ld.global.f64 	%fd3364, [%rd224+22000];
	add.f64 	%fd3365, %fd5781, %fd3364;
	add.f64 	%fd3366, %fd5780, %fd918;
	abs.f64 	%fd3367, %fd3366;
	setp.gt.f64 	%p1600, %fd3367, 0d41CDCD64FF800000;
	selp.f64 	%fd5777, 0dBFF0000000000000, %fd3365, %p1600;
	selp.f64 	%fd5778, 0d7FF0000000000000, %fd3366, %p1600;
	add.f64 	%fd3368, %fd5778, 0d4069000000000000;
	add.f64 	%fd3369, %fd5777, 0dC016CCCCCCCCCCCD;
	add.f64 	%fd3370, %fd781, %fd3369;
	div.rn.f64 	%fd5773, %fd3368, %fd3370;
	abs.f64 	%fd3371, %fd5775;
	setp.geu.f64 	%p1601, %fd3371, 0d41CDCD64FF800000;
	@%p1601 bra 	$L__BB1_1622;
	add.f64 	%fd3372, %fd5775, 0d4069000000000000;
	add.f64 	%fd3373, %fd5774, 0dC016CCCCCCCCCCCD;
	add.f64 	%fd3374, %fd781, %fd3373;
	div.rn.f64 	%fd3375, %fd3372, %fd3374;
	setp.lt.f64 	%p1602, %fd3375, %fd5773;
	selp.f64 	%fd5777, %fd5777, %fd5774, %p1602;
	selp.f64 	%fd5778, %fd5778, %fd5775, %p1602;
	selp.f64 	%fd5773, %fd5773, %fd3375, %p1602;
$L__BB1_1622:
	add.f64 	%fd3376, %fd5781, 0dC016CCCCCCCCCCCD;
	add.f64 	%fd928, %fd781, %fd3376;
	abs.f64 	%fd3377, %fd5778;
	setp.geu.f64 	%p1603, %fd3377, 0d41CDCD64FF800000;
	@%p1603 bra 	$L__BB1_1624;
	add.f64 	%fd3378, %fd5780, 0d4069000000000000;
	div.rn.f64 	%fd3379, %fd3378, %fd928;
	setp.lt.f64 	%p1604, %fd5773, %fd3379;
	selp.f64 	%fd5780, %fd5780, %fd5778, %p1604;
	selp.f64 	%fd5781, %fd5781, %fd5777, %p1604;
$L__BB1_1624:
	add.f64 	%fd3380, %fd5781, 0d3EB0C6F7A0B5ED8D;
	add.f64 	%fd3381, %fd5780, 0d3EB0C6F7A0B5ED8D;
	add.s32 	%r2754, %r504, -1;
	mad.lo.s32 	%r2755, %r2754, %r515, %r1;
	add.s32 	%r2756, %r2755, %r560;
	mul.wide.s32 	%rd1325, %r2756, 8;
	add.s64 	%rd1326, %rd3, %rd1325;
	ld.global.f64 	%fd3382, [%rd1326];
	add.f64 	%fd3383, %fd3381, %fd3382;
	add.f64 	%fd3384, %fd3383, 0d4069000000000000;
	ld.global.f64 	%fd3385, [%rd1326+5000];
	add.f64 	%fd3386, %fd3380, %fd3385;
	add.f64 	%fd3387, %fd3386, 0dC016CCCCCCCCCCCD;
	add.f64 	%fd3388, %fd781, %fd3387;
	div.rn.f64 	%fd3389, %fd3384, %fd3388;
	add.f64 	%fd3390, %fd3389, 0dC071126666666666;
	setp.gt.f64 	%p1605, %fd3390, %fd5782;
	setp.lt.f64 	%p1606, %fd3386, 0d0000000000000000;
	setp.lt.f64 	%p1607, %fd3383, 0d0000000000000000;
	and.pred  	%p1608, %p1606, %p1607;
	and.pred  	%p1609, %p1608, %p1605;
	selp.f64 	%fd5782, %fd3390, %fd5782, %p1609;
	selp.b32 	%r5275, %r560, %r5275, %p1609;
	add.s32 	%r5273, %r560, 1;
	setp.ne.s32 	%p1610, %r560, %r515;
	@%p1610 bra 	$L__BB1_1611;
$L__BB1_1625:
	abs.f64 	%fd935, %fd5782;
	setp.gt.f64 	%p1611, %fd935, 0d41CDCD64FF800000;
	selp.b32 	%r5295, 1, %r5275, %p1611;
	selp.b32 	%r5296, 1, %r504, %p1611;
	cvt.s64.s32 	%rd1327, %r5296;
	add.s64 	%rd225, %rd12, %rd1327;
	ld.local.u8 	%rs1380, [%rd225];
	cvt.u32.u16 	%r2757, %rs1380;
	cvt.s32.s8 	%r2758, %r2757;
	cvt.s64.s32 	%rd1328, %r5295;
	add.s64 	%rd226, %rd13, %rd1328;
	ld.local.u8 	%rs1379, [%rd226];
	cvt.u32.u16 	%r2759, %rs1379;
	cvt.s32.s8 	%r2760, %r2759;
	add.s32 	%r2761, %r2760, %r2758;
	setp.ne.s32 	%p1612, %r2761, 3;
	mov.f64 	%fd5793, 0dBFF0000000000000;
	mov.f64 	%fd5792, 0d7FF0000000000000;
	@%p1612 bra 	$L__BB1_1638;
	cvt.u32.u16 	%r2762, %rs1380;
	cvt.u32.u16 	%r2763, %rs1379;
	cvt.u64.u16 	%rd1329, %rs1379;
	cvt.s64.s8 	%rd1330, %rd1329;
	cvt.s32.s8 	%r2764, %r2762;
	mul.wide.s32 	%rd1331, %r2764, 5;
	add.s64 	%rd1332, %rd1331, %rd1330;
	shl.b64 	%rd1333, %rd1332, 3;
	add.s64 	%rd1334, %rd2, %rd1333;
	ld.global.f64 	%fd5793, [%rd1334+45440];
	ld.local.s8 	%r2765, [%rd226+1];
	ld.local.s8 	%rs836, [%rd225+1];
	cvt.u32.u16 	%r2766, %rs836;
	prmt.b32 	%r2767, %r2762, %r2766, 0x3340U;
	prmt.b32 	%r2768, %r2763, 0, 0x3340U;
	prmt.b32 	%r2769, %r2767, %r2768, 0x5410U;
	mov.b32 	%r2770, 334205;
	dp4a.s32.u32 	%r2771, %r2769, %r2770, %r2765;
	mul.wide.s32 	%rd1335, %r2771, 8;
	add.s64 	%rd1336, %rd2, %rd1335;
	ld.global.f64 	%fd3394, [%rd1336+35440];
	add.f64 	%fd3395, %fd5793, %fd3394;
	ld.global.f64 	%fd5792, [%rd1334+45640];
	ld.global.f64 	%fd3396, [%rd1336+40440];
	add.f64 	%fd3397, %fd5792, %fd3396;
	abs.f64 	%fd3398, %fd3397;
	setp.gt.f64 	%p1613, %fd3398, 0d41CDCD64FF800000;
	selp.f64 	%fd938, 0dBFF0000000000000, %fd3395, %p1613;
	selp.f64 	%fd939, 0d7FF0000000000000, %fd3397, %p1613;
	cvt.s16.s8 	%rs837, %rs1380;
	mov.b32 	%r2772, {%rs837, %rs836};
	cvt.s32.s8 	%r2773, %r2763;
	mov.b32 	%r2774, 1305;
	dp2a.lo.s32.u32 	%r2775, %r2772, %r2774, %r2773;
	mul.wide.s32 	%rd1337, %r2775, 8;
	add.s64 	%rd227, %rd2, %rd1337;
	ld.global.f64 	%fd940, [%rd227+21000];
	abs.f64 	%fd941, %fd940;
	setp.geu.f64 	%p1614, %fd941, 0d41CDCD64FF800000;
	cvt.s16.s8 	%rs838, %rs1379;
	mov.b32 	%r2776, {%rs837, %rs838};
	dp2a.lo.s32.u32 	%r2777, %r2776, %r2774, %r2765;
	mul.wide.s32 	%rd1338, %r2777, 8;
	add.s64 	%rd228, %rd2, %rd1338;
	mov.f64 	%fd5783, %fd938;
	mov.f64 	%fd5784, %fd939;
	@%p1614 bra 	$L__BB1_1630;
	ld.global.f64 	%fd942, [%rd228+23000];
	abs.f64 	%fd3400, %fd942;
	setp.geu.f64 	%p1615, %fd3400, 0d41CDCD64FF800000;
	mov.f64 	%fd5783, %fd938;
	mov.f64 	%fd5784, %fd939;
	@%p1615 bra 	$L__BB1_1630;
	ld.global.f64 	%fd3401, [%rd227+20000];
	add.f64 	%fd3402, %fd5793, %fd3401;
	ld.global.f64 	%fd3403, [%rd228+22000];
	add.f64 	%fd3404, %fd3402, %fd3403;
	add.f64 	%fd3405, %fd5792, %fd940;
	add.f64 	%fd3406, %fd3405, %fd942;
	abs.f64 	%fd3407, %fd3406;
	setp.gt.f64 	%p1616, %fd3407, 0d41CDCD64FF800000;
	selp.f64 	%fd5783, 0dBFF0000000000000, %fd3404, %p1616;
	selp.f64 	%fd5784, 0d7FF0000000000000, %fd3406, %p1616;
	add.f64 	%fd3408, %fd5784, 0d4069000000000000;
	add.f64 	%fd3409, %fd5783, 0dC016CCCCCCCCCCCD;
	add.f64 	%fd3410, %fd781, %fd3409;
	div.rn.f64 	%fd5785, %fd3408, %fd3410;
	abs.f64 	%fd3411, %fd939;
	setp.geu.f64 	%p1617, %fd3411, 0d41CDCD64FF800000;
	@%p1617 bra 	$L__BB1_1630;
	add.f64 	%fd3412, %fd939, 0d4069000000000000;
	add.f64 	%fd3413, %fd938, 0dC016CCCCCCCCCCCD;
	add.f64 	%fd3414, %fd781, %fd3413;
	div.rn.f64 	%fd3415, %fd3412, %fd3414;
	setp.lt.f64 	%p1618, %fd3415, %fd5785;
	selp.f64 	%fd5783, %fd5783, %fd938, %p1618;
	selp.f64 	%fd5784, %fd5784, %fd939, %p1618;
	selp.f64 	%fd5785, %fd5785, %fd3415, %p1618;
$L__BB1_1630:
	mov.f64 	%fd5786, %fd5783;
	mov.f64 	%fd5787, %fd5784;
	@%p1614 bra 	$L__BB1_1633;
	ld.global.f64 	%fd3416, [%rd227+20000];
	add.f64 	%fd3417, %fd5793, %fd3416;
	add.f64 	%fd3418, %fd5792, %fd940;
	abs.f64 	%fd3419, %fd3418;
	setp.gt.f64 	%p1620, %fd3419, 0d41CDCD64FF800000;
	selp.f64 	%fd5786, 0dBFF0000000000000, %fd3417, %p1620;
	selp.f64 	%fd5787, 0d7FF0000000000000, %fd3418, %p1620;
	add.f64 	%fd3420, %fd5787, 0d4069000000000000;
	add.f64 	%fd3421, %fd5786, 0dC016CCCCCCCCCCCD;
	add.f64 	%fd3422, %fd781, %fd3421;
	div.rn.f64 	%fd5785, %fd3420, %fd3422;
	abs.f64 	%fd3423, %fd5784;
	setp.geu.f64 	%p1621, %fd3423, 0d41CDCD64FF800000;
	@%p1621 bra 	$L__BB1_1633;
	add.f64 	%fd3424, %fd5784, 0d4069000000000000;
	add.f64 	%fd3425, %fd5783, 0dC016CCCCCCCCCCCD;
	add.f64 	%fd3426, %fd781, %fd3425;
	div.rn.f64 	%fd3427, %fd3424, %fd3426;
	setp.lt.f64 	%p1622, %fd3427, %fd5785;
	selp.f64 	%fd5786, %fd5786, %fd5783, %p1622;
	selp.f64 	%fd5787, %fd5787, %fd5784, %p1622;
	selp.f64 	%fd5785, %fd5785, %fd3427, %p1622;
$L__BB1_1633:
	ld.global.f64 	%fd961, [%rd228+23000];
	abs.f64 	%fd3428, %fd961;
	setp.geu.f64 	%p1623, %fd3428, 0d41CDCD64FF800000;
	mov.f64 	%fd5789, %fd5786;
	mov.f64 	%fd5790, %fd5787;
	@%p1623 bra 	$L__BB1_1636;
	ld.global.f64 	%fd3429, [%rd228+22000];
	add.f64 	%fd3430, %fd5793, %fd3429;
	add.f64 	%fd3431, %fd5792, %fd961;
	abs.f64 	%fd3432, %fd3431;
	setp.gt.f64 	%p1624, %fd3432, 0d41CDCD64FF800000;
	selp.f64 	%fd5789, 0dBFF0000000000000, %fd3430, %p1624;
	selp.f64 	%fd5790, 0d7FF0000000000000, %fd3431, %p1624;
	add.f64 	%fd3433, %fd5790, 0d4069000000000000;
	add.f64 	%fd3434, %fd5789, 0dC016CCCCCCCCCCCD;
	add.f64 	%fd3435, %fd781, %fd3434;
	div.rn.f64 	%fd5785, %fd3433, %fd3435;
	abs.f64 	%fd3436, %fd5787;
	setp.geu.f64 	%p1625, %fd3436, 0d41CDCD64FF800000;
	@%p1625 bra 	$L__BB1_1636;
	add.f64 	%fd3437, %fd5787, 0d4069000000000000;
	add.f64 	%fd3438, %fd5786, 0dC016CCCCCCCCCCCD;
	add.f64 	%fd3439, %fd781, %fd3438;
	div.rn.f64 	%fd3440, %fd3437, %fd3439;
	setp.lt.f64 	%p1626, %fd3440, %fd5785;
	selp.f64 	%fd5789, %fd5789, %fd5786, %p1626;
	selp.f64 	%fd5790, %fd5790, %fd5787, %p1626;
	selp.f64 	%fd5785, %fd5785, %fd3440, %p1626;
$L__BB1_1636:
	add.f64 	%fd3441, %fd5793, 0dC016CCCCCCCCCCCD;
	add.f64 	%fd971, %fd781, %fd3441;
	abs.f64 	%fd3442, %fd5790;
	setp.geu.f64 	%p1627, %fd3442, 0d41CDCD64FF800000;
	@%p1627 bra 	$L__BB1_1638;
	add.f64 	%fd3443, %fd5792, 0d4069000000000000;
	div.rn.f64 	%fd3444, %fd3443, %fd971;
	setp.lt.f64 	%p1628, %fd5785, %fd3444;
	selp.f64 	%fd5792, %fd5792, %fd5790, %p1628;
	selp.f64 	%fd5793, %fd5793, %fd5789, %p1628;
$L__BB1_1638:
	setp.lt.s32 	%p1629, %r504, 1;
	@%p1629 bra 	$L__BB1_1692;
	and.b32  	%r567, %r504, 7;
	setp.lt.u32 	%p1630, %r504, 8;
	mov.b32 	%r5276, 0;
	@%p1630 bra 	$L__BB1_1684;
	and.b32  	%r5276, %r504, 2147483640;
	mov.b32 	%r5279, 0;
	bra.uni 	$L__BB1_1683;
$L__BB1_1641:
	cvt.u32.u16 	%r2644, %rs132;
	cvt.s32.s8 	%r2645, %r2644;
	mul.wide.s32 	%rd1255, %r2645, 5;
	add.s64 	%rd211, %rd1255, %rd210;
	shl.b64 	%rd1256, %rd211, 3;
	add.s64 	%rd1257, %rd2, %rd1256;
	ld.global.f64 	%fd5721, [%rd1257+45440];
	ld.local.u8 	%rs830, [%rd207+-1];
	cvt.u64.u16 	%rd1258, %rs830;
	cvt.s64.s8 	%rd212, %rd1258;
	cvt.u32.u16 	%r2646, %rs133;
	ld.local.s8 	%rs831, [%rd209+-1];
	cvt.u32.u16 	%r2647, %rs831;
	prmt.b32 	%r2648, %r2647, %r2646, 0x3340U;
	prmt.b32 	%r2649, %r2644, 0, 0x3340U;
	prmt.b32 	%r2650, %r2648, %r2649, 0x5410U;
	cvt.u32.u16 	%r2651, %rs830;
	cvt.s32.s8 	%r2652, %r2651;
	mov.b32 	%r2653, 359705;
	dp4a.s32.u32 	%r2654, %r2650, %r2653, %r2652;
	mul.wide.s32 	%rd1259, %r2654, 8;
	add.s64 	%rd1260, %rd2, %rd1259;
	ld.global.f64 	%fd3166, [%rd1260+35440];
	add.f64 	%fd3167, %fd5721, %fd3166;
	ld.global.f64 	%fd5722, [%rd1257+45640];
	ld.global.f64 	%fd3168, [%rd1260+40440];
	add.f64 	%fd3169, %fd5722, %fd3168;
	abs.f64 	%fd3170, %fd3169;
	setp.gt.f64 	%p1519, %fd3170, 0d41CDCD64FF800000;
	selp.f64 	%fd785, 0dBFF0000000000000, %fd3167, %p1519;
	selp.f64 	%fd786, 0d7FF0000000000000, %fd3169, %p1519;
	cvt.u16.u64 	%rs832, %rd210;
	mov.b32 	%r2655, {%rs831, %rs832};
	mov.b32 	%r2656, 6405;
	dp2a.lo.s32.u32 	%r2657, %r2655, %r2656, %r2645;
	mul.wide.s32 	%rd1261, %r2657, 8;
	add.s64 	%rd213, %rd2, %rd1261;
	ld.global.f64 	%fd787, [%rd213+21000];
	abs.f64 	%fd3171, %fd787;
	setp.geu.f64 	%p1520, %fd3171, 0d41CDCD64FF800000;
	@%p1520 bra 	$L__BB1_1647;
	mad.lo.s64 	%rd1265, %rd210, 24, %rd211;
	add.s64 	%rd1266, %rd1265, %rd212;
	shl.b64 	%rd1267, %rd1266, 3;
	add.s64 	%rd214, %rd2, %rd1267;
	ld.global.f64 	%fd788, [%rd214+23000];
	abs.f64 	%fd3186, %fd788;
	setp.geu.f64 	%p1525, %fd3186, 0d41CDCD64FF800000;
	@%p1525 bra 	$L__BB1_1645;
	ld.global.f64 	%fd3199, [%rd213+20000];
	add.f64 	%fd3200, %fd5721, %fd3199;
	ld.global.f64 	%fd3201, [%rd214+22000];
	add.f64 	%fd3202, %fd3200, %fd3201;
	add.f64 	%fd3203, %fd5722, %fd787;
	add.f64 	%fd3204, %fd3203, %fd788;
	abs.f64 	%fd3205, %fd3204;
	setp.gt.f64 	%p1529, %fd3205, 0d41CDCD64FF800000;
	selp.f64 	%fd5717, 0dBFF0000000000000, %fd3202, %p1529;
	selp.f64 	%fd5718, 0d7FF0000000000000, %fd3204, %p1529;
	add.f64 	%fd3206, %fd5718, 0d4069000000000000;
	add.f64 	%fd3207, %fd5717, 0dC016CCCCCCCCCCCD;
	add.f64 	%fd3208, %fd781, %fd3207;
	div.rn.f64 	%fd5719, %fd3206, %fd3208;
	abs.f64 	%fd3209, %fd786;
	setp.geu.f64 	%p1530, %fd3209, 0d41CDCD64FF800000;
	@%p1530 bra 	$L__BB1_1650;
	add.f64 	%fd3210, %fd786, 0d4069000000000000;
	add.f64 	%fd3211, %fd785, 0dC016CCCCCCCCCCCD;
	add.f64 	%fd3212, %fd781, %fd3211;
	div.rn.f64 	%fd3213, %fd3210, %fd3212;
	setp.lt.f64 	%p1531, %fd3213, %fd5719;
	selp.f64 	%fd5717, %fd5717, %fd785, %p1531;
	selp.f64 	%fd5718, %fd5718, %fd786, %p1531;
	selp.f64 	%fd5719, %fd5719, %fd3213, %p1531;
	bra.uni 	$L__BB1_1650;
$L__BB1_1645:
	ld.global.f64 	%fd3187, [%rd213+20000];
	add.f64 	%fd3188, %fd5721, %fd3187;
	add.f64 	%fd3189, %fd5722, %fd787;
	abs.f64 	%fd3190, %fd3189;
	setp.gt.f64 	%p1526, %fd3190, 0d41CDCD64FF800000;
	selp.f64 	%fd5717, 0dBFF0000000000000, %fd3188, %p1526;
	selp.f64 	%fd5718, 0d7FF0000000000000, %fd3189, %p1526;
	add.f64 	%fd3191, %fd5718, 0d4069000000000000;
	add.f64 	%fd3192, %fd5717, 0dC016CCCCCCCCCCCD;
	add.f64 	%fd3193, %fd781, %fd3192;
	div.rn.f64 	%fd5719, %fd3191, %fd3193;
	abs.f64 	%fd3194, %fd786;
	setp.geu.f64 	%p1527, %fd3194, 0d41CDCD64FF800000;
	@%p1527 bra 	$L__BB1_1650;
	add.f64 	%fd3195, %fd786, 0d4069000000000000;
	add.f64 	%fd3196, %fd785, 0dC016CCCCCCCCCCCD;
	add.f64 	%fd3197, %fd781, %fd3196;
	div.rn.f64 	%fd3198, %fd3195, %fd3197;
	setp.lt.f64 	%p1528, %fd3198, %fd5719;
	selp.f64 	%fd5717, %fd5717, %fd785, %p1528;
	selp.f64 	%fd5718, %fd5718, %fd786, %p1528;
	selp.f64 	%fd5719, %fd5719, %fd3198, %p1528;
	bra.uni 	$L__BB1_1650;
$L__BB1_1647:
	mad.lo.s64 	%rd1262, %rd210, 24, %rd211;
	add.s64 	%rd1263, %rd1262, %rd212;
	shl.b64 	%rd1264, %rd1263, 3;
	add.s64 	%rd215, %rd2, %rd1264;
	ld.global.f64 	%fd801, [%rd215+23000];
	abs.f64 	%fd3173, %fd801;
	setp.geu.f64 	%p1521, %fd3173, 0d41CDCD64FF800000;
	mov.f64 	%fd5717, %fd785;
	mov.f64 	%fd5718, %fd786;
	@%p1521 bra 	$L__BB1_1650;
	ld.global.f64 	%fd3174, [%rd215+22000];
	add.f64 	%fd3175, %fd5721, %fd3174;
	add.f64 	%fd3176, %fd5722, %fd801;
	abs.f64 	%fd3177, %fd3176;
	setp.gt.f64 	%p1522, %fd3177, 0d41CDCD64FF800000;
	selp.f64 	%fd5717, 0dBFF0000000000000, %fd3175, %p1522;
	selp.f64 	%fd5718, 0d7FF0000000000000, %fd3176, %p1522;
	add.f64 	%fd3178, %fd5718, 0d4069000000000000;
	add.f64 	%fd3179, %fd5717, 0dC016CCCCCCCCCCCD;
	add.f64 	%fd3180, %fd781, %fd3179;
	div.rn.f64 	%fd5719, %fd3178, %fd3180;
	abs.f64 	%fd3181, %fd786;
	setp.geu.f64 	%p1523, %fd3181, 0d41CDCD64FF800000;
	@%p1523 bra 	$L__BB1_1650;
	add.f64 	%fd3182, %fd786, 0d4069000000000000;
	add.f64 	%fd3183, %fd785, 0dC016CCCCCCCCCCCD;
	add.f64 	%fd3184, %fd781, %fd3183;
	div.rn.f64 	%fd3185, %fd3182, %fd3184;
	setp.lt.f64 	%p1524, %fd3185, %fd5719;
	selp.f64 	%fd5717, %fd5717, %fd785, %p1524;
	selp.f64 	%fd5718, %fd5718, %fd786, %p1524;
	selp.f64 	%fd5719, %fd5719, %fd3185, %p1524;
$L__BB1_1650:
	add.f64 	%fd3214, %fd5721, 0dC016CCCCCCCCCCCD;
	add.f64 	%fd811, %fd781, %fd3214;
	abs.f64 	%fd3215, %fd5718;
	setp.geu.f64 	%p1532, %fd3215, 0d41CDCD64FF800000;
	@%p1532 bra 	$L__BB1_1652;
	add.f64 	%fd3216, %fd5722, 0d4069000000000000;
	div.rn.f64 	%fd3217, %fd3216, %fd811;
	setp.lt.f64 	%p1533, %fd5719, %fd3217;
	selp.f64 	%fd5721, %fd5721, %fd5717, %p1533;
	selp.f64 	%fd5722, %fd5722, %fd5718, %p1533;
$L__BB1_1652:
	abs.f64 	%fd3218, %fd5722;
	setp.geu.f64 	%p1534, %fd3218, 0d41CDCD64FF800000;
	@%p1534 bra 	$L__BB1_1654;
	st.global.f64 	[%rd208+5000], %fd5721;
	st.global.f64 	[%rd208], %fd5722;
	mov.f64 	%fd5720, %fd5722;
$L__BB1_1654:
	min.u32 	%r2658, %r5268, %r546;
	setp.lt.u32 	%p1535, %r2658, 2;
	mov.f64 	%fd5724, 0dBFF0000000000000;
	mov.f64 	%fd5725, 0d7FF0000000000000;
	@%p1535 bra 	$L__BB1_1681;
	ld.param.u32 	%r5052, [_Z20check_structure_loopPcPiS0_S0_iiPdS1_iS0__param_7];
	ld.global.f64 	%fd818, [%rd208+5000];
	add.f64 	%fd3221, %fd5720, 0d4069000000000000;
	add.f64 	%fd3222, %fd818, 0dC016CCCCCCCCCCCD;
	add.f64 	%fd3223, %fd781, %fd3222;
	div.rn.f64 	%fd819, %fd3221, %fd3223;
	mul.lo.s32 	%r2659, %r545, %r515;
	sub.s32 	%r2660, %r2659, %r515;
	mad.lo.s32 	%r2661, %r5052, 1250, %r2660;
	add.s32 	%r2662, %r2661, %r546;
	add.s32 	%r2663, %r2662, -2;
	mul.wide.s32 	%rd1268, %r2663, 8;
	add.s64 	%rd216, %rd3, %rd1268;
	ld.global.f64 	%fd820, [%rd216];
	abs.f64 	%fd3224, %fd820;
	setp.geu.f64 	%p1536, %fd3224, 0d41CDCD64FF800000;
	@%p1536 bra 	$L__BB1_1658;
	cvt.u32.u16 	%r2664, %rs132;
	ld.local.u8 	%r2665, [%rd207+-1];
	prmt.b32 	%r2666, %r2665, %r2664, 0x3340U;
	ld.local.u8 	%r2667, [%rd209+-1];
	prmt.b32 	%r2668, %r2667, 0, 0x3340U;
	prmt.b32 	%r2669, %r2666, %r2668, 0x5410U;
	cvt.u32.u16 	%r2670, %rs133;
	cvt.s32.s8 	%r2671, %r2670;
	mov.b32 	%r2672, 334205;
	dp4a.s32.u32 	%r2673, %r2669, %r2672, %r2671;
	mul.wide.s32 	%rd1269, %r2673, 8;
	add.s64 	%rd217, %rd2, %rd1269;
	ld.global.f64 	%fd821, [%rd217+5000];
	abs.f64 	%fd3227, %fd821;
	setp.geu.f64 	%p1537, %fd3227, 0d41CDCD64FF800000;
	@%p1537 bra 	$L__BB1_1658;
	ld.global.f64 	%fd3228, [%rd216+5000];
	ld.global.f64 	%fd3229, [%rd217];
	add.f64 	%fd5724, %fd3228, %fd3229;
	add.f64 	%fd5725, %fd820, %fd821;
$L__BB1_1658:
	add.f64 	%fd3230, %fd5725, 0d4069000000000000;
	add.f64 	%fd3231, %fd5724, 0dC016CCCCCCCCCCCD;
	add.f64 	%fd3232, %fd781, %fd3231;
	div.rn.f64 	%fd826, %fd3230, %fd3232;
	setp.lt.f64 	%p1538, %fd5724, 0dC0A3880000000000;
	selp.f64 	%fd5750, 0dC0A9300000000000, %fd5724, %p1538;
	selp.f64 	%fd5751, 0d0000000000000000, %fd5725, %p1538;
	setp.lt.f64 	%p1539, %fd818, 0dC0A3880000000000;
	selp.f64 	%fd829, 0dC0A9300000000000, %fd818, %p1539;
	selp.f64 	%fd830, 0d0000000000000000, %fd5720, %p1539;
	setp.gt.f64 	%p1540, %fd826, %fd819;
	@%p1540 bra 	$L__BB1_1660;
	setp.leu.f64 	%p1541, %fd829, 0d0000000000000000;
	setp.leu.f64 	%p1542, %fd830, 0d0000000000000000;
	or.pred  	%p1543, %p1541, %p1542;
	@%p1543 bra 	$L__BB1_1661;
$L__BB1_1660:
	st.global.f64 	[%rd208+5000], %fd5750;
	st.global.f64 	[%rd208], %fd5751;
	bra.uni 	$L__BB1_1663;
$L__BB1_1661:
	setp.ltu.f64 	%p1544, %fd819, %fd826;
	mov.f64 	%fd5750, %fd818;
	mov.f64 	%fd5751, %fd5720;
	@%p1544 bra 	$L__BB1_1663;
	st.global.f64 	[%rd208+5000], %fd829;
	st.global.f64 	[%rd208], %fd830;
	mov.f64 	%fd5750, %fd829;
	mov.f64 	%fd5751, %fd830;
$L__BB1_1663:
	cvt.u64.u16 	%rd1270, %rs133;
	cvt.s64.s8 	%rd218, %rd1270;
	cvt.u64.u16 	%rd1271, %rs132;
	cvt.s64.s8 	%rd220, %rd1271;
	mov.b32 	%r5270, 3;
	mad.lo.s64 	%rd1302, %rd220, 5, %rd218;
	shl.b64 	%rd1303, %rd1302, 3;
	add.s64 	%rd1304, %rd2, %rd1303;
$L__BB1_1664:
	sub.s32 	%r2675, %r546, %r5270;
	add.s32 	%r2676, %r2675, 1;
	setp.gt.u32 	%p1545, %r2675, 2147483646;
	selp.b32 	%r2677, %r2675, 0, %p1545;
	add.s32 	%r5272, %r2677, %r545;
	selp.b32 	%r5271, 1, %r2676, %p1545;
	setp.lt.s32 	%p1546, %r5272, 1;
	setp.ge.s32 	%p1547, %r5271, %r546;
	or.pred  	%p1548, %p1546, %p1547;
	@%p1548 bra 	$L__BB1_1680;
$L__BB1_1665:
	mov.u32 	%r551, %r5272;
	add.s32 	%r5272, %r551, -1;
	add.s32 	%r2679, %r1, %r5271;
	mad.lo.s32 	%r2680, %r5272, %r515, %r2679;
	mul.wide.s32 	%rd1272, %r2680, 8;
	add.s64 	%rd221, %rd3, %rd1272;
	ld.global.f64 	%fd849, [%rd221];
	abs.f64 	%fd3233, %fd849;
	setp.geu.f64 	%p1549, %fd3233, 0d41CDCD64FF800000;
	@%p1549 bra 	$L__BB1_1679;
	not.b32 	%r2681, %r551;
	add.s32 	%r553, %r5268, %r2681;
	not.b32 	%r2682, %r5271;
	add.s32 	%r554, %r546, %r2682;
	add.s32 	%r555, %r554, %r553;
	setp.eq.s32 	%p1550, %r553, 0;
	setp.gt.s32 	%p1551, %r554, 0;
	and.pred  	%p1552, %p1550, %p1551;
	@%p1552 bra 	$L__BB1_1668;
	setp.ne.s32 	%p1553, %r554, 0;
	setp.lt.s32 	%p1554, %r553, 1;
	or.pred  	%p1555, %p1554, %p1553;
	@%p1555 bra 	$L__BB1_1673;
$L__BB1_1668:
	setp.ne.s32 	%p1564, %r554, 1;
	setp.ne.s32 	%p1565, %r553, 1;
	and.pred  	%p1566, %p1565, %p1564;
	@%p1566 bra 	$L__BB1_1672;
	setp.eq.s32 	%p1569, %r553, 1;
	setp.eq.s32 	%p1570, %r554, 1;
	and.pred  	%p1572, %p1550, %p1570;
	setp.eq.s32 	%p1573, %r554, 0;
	and.pred  	%p1574, %p1569, %p1573;
	or.pred  	%p1575, %p1572, %p1574;
	mov.f64 	%fd5745, 0d0000000000000000;
	mov.f64 	%fd5744, 0dC0A9300000000000;
	not.pred 	%p1576, %p1575;
	@%p1576 bra 	$L__BB1_1671;
	mul.wide.u32 	%rd1305, %r555, 8;
	add.s64 	%rd1306, %rd2, %rd1305;
	ld.global.f64 	%fd3305, [%rd1306+25192];
	cvt.u64.u32 	%rd1307, %r551;
	add.s64 	%rd1308, %rd12, %rd1307;
	cvt.s64.s32 	%rd1309, %r5271;
	add.s64 	%rd1310, %rd13, %rd1309;
	ld.local.u8 	%r2722, [%rd1308];
	cvt.u32.u16 	%r2723, %rs132;
	prmt.b32 	%r2724, %r2722, %r2723, 0x3340U;
	ld.local.u8 	%r2725, [%rd1310];
	prmt.b32 	%r2726, %r2725, 0, 0x3340U;
	prmt.b32 	%r2727, %r2724, %r2726, 0x5410U;
	cvt.u32.u64 	%r2728, %rd218;
	mov.b32 	%r2729, 334205;
	dp4a.s32.u32 	%r2730, %r2727, %r2729, %r2728;
	mul.wide.s32 	%rd1311, %r2730, 8;
	add.s64 	%rd1312, %rd2, %rd1311;
	ld.global.f64 	%fd3306, [%rd1312+5000];
	add.f64 	%fd5745, %fd3305, %fd3306;
	ld.global.f64 	%fd3307, [%rd1306+24472];
	ld.global.f64 	%fd3308, [%rd1312];
	add.f64 	%fd5744, %fd3307, %fd3308;
$L__BB1_1671:
	add.f64 	%fd3309, %fd5745, %fd849;
	ld.global.f64 	%fd3310, [%rd221+5000];
	add.f64 	%fd3311, %fd5744, %fd3310;
	abs.f64 	%fd3312, %fd3309;
	setp.gt.f64 	%p1577, %fd3312, 0d41CDCD64FF800000;
	selp.f64 	%fd3313, 0dBFF0000000000000, %fd3311, %p1577;
	selp.f64 	%fd3314, 0d7FF0000000000000, %fd3309, %p1577;
	add.f64 	%fd3315, %fd3314, 0d4069000000000000;
	add.f64 	%fd3316, %fd3313, 0dC016CCCCCCCCCCCD;
	add.f64 	%fd3317, %fd781, %fd3316;
	div.rn.f64 	%fd3318, %fd3315, %fd3317;
	add.f64 	%fd3319, %fd5751, 0d4069000000000000;
	add.f64 	%fd3320, %fd5750, 0dC016CCCCCCCCCCCD;
	add.f64 	%fd3321, %fd781, %fd3320;
	div.rn.f64 	%fd3322, %fd3319, %fd3321;
	setp.gt.f64 	%p1578, %fd3318, %fd3322;
	selp.f64 	%fd5752, %fd3313, 0dBFF0000000000000, %p1578;
	selp.f64 	%fd5753, %fd3314, 0d7FF0000000000000, %p1578;
	bra.uni 	$L__BB1_1677;
$L__BB1_1672:
	mul.wide.s32 	%rd1291, %r555, 8;
	add.s64 	%rd1292, %rd2, %rd1291;
	ld.global.f64 	%fd3279, [%rd1292+25192];
	cvt.u64.u32 	%rd1293, %r551;
	add.s64 	%rd1294, %rd12, %rd1293;
	ld.local.s8 	%r2721, [%rd1294];
	mul.wide.s32 	%rd1295, %r2721, 5;
	cvt.s64.s32 	%rd1296, %r5271;
	add.s64 	%rd1297, %rd13, %rd1296;
	ld.local.s8 	%rd1298, [%rd1297];
	add.s64 	%rd1299, %rd1295, %rd1298;
	shl.b64 	%rd1300, %rd1299, 3;
	add.s64 	%rd1301, %rd2, %rd1300;
	ld.global.f64 	%fd3280, [%rd1301+45640];
	add.f64 	%fd3281, %fd3279, %fd3280;
	ld.global.f64 	%fd3282, [%rd1304+45640];
	add.f64 	%fd3283, %fd3281, %fd3282;
	add.f64 	%fd3284, %fd3283, %fd849;
	ld.global.f64 	%fd3285, [%rd1292+24472];
	ld.global.f64 	%fd3286, [%rd1301+45440];
	add.f64 	%fd3287, %fd3285, %fd3286;
	ld.global.f64 	%fd3288, [%rd1304+45440];
	add.f64 	%fd3289, %fd3287, %fd3288;
	ld.global.f64 	%fd3290, [%rd221+5000];
	add.f64 	%fd3291, %fd3289, %fd3290;
	abs.f64 	%fd3292, %fd3284;
	setp.gt.f64 	%p1567, %fd3292, 0d41CDCD64FF800000;
	selp.f64 	%fd3293, 0dBFF0000000000000, %fd3291, %p1567;
	selp.f64 	%fd3294, 0d7FF0000000000000, %fd3284, %p1567;
	add.f64 	%fd3295, %fd3294, 0d4069000000000000;
	add.f64 	%fd3296, %fd3293, 0dC016CCCCCCCCCCCD;
	add.f64 	%fd3297, %fd781, %fd3296;
	div.rn.f64 	%fd3298, %fd3295, %fd3297;
	add.f64 	%fd3299, %fd5751, 0d4069000000000000;
	add.f64 	%fd3300, %fd5750, 0dC016CCCCCCCCCCCD;
	add.f64 	%fd3301, %fd781, %fd3300;
	div.rn.f64 	%fd3302, %fd3299, %fd3301;
	setp.gt.f64 	%p1568, %fd3298, %fd3302;
	selp.f64 	%fd5752, %fd3293, 0dBFF0000000000000, %p1568;
	selp.f64 	%fd5753, %fd3294, 0d7FF0000000000000, %p1568;
	bra.uni 	$L__BB1_1677;
$L__BB1_1673:
	setp.ne.s32 	%p1556, %r553, 1;
	setp.ne.s32 	%p1557, %r554, 1;
	or.pred  	%p1558, %p1556, %p1557;
	@%p1558 bra 	$L__BB1_1676;
	cvt.u64.u32 	%rd1283, %r551;
	add.s64 	%rd1284, %rd12, %rd1283;
	cvt.s64.s32 	%rd1285, %r5271;
	add.s64 	%rd1286, %rd13, %rd1285;
	ld.local.s8 	%r2703, [%rd1286+1];
	ld.local.u8 	%r2704, [%rd1284+1];
	ld.local.u8 	%r2705, [%rd1284];
	prmt.b32 	%r2706, %r2705, %r2704, 0x3340U;
	ld.local.u8 	%r2707, [%rd1286];
	prmt.b32 	%r2708, %r2707, 0, 0x3340U;
	prmt.b32 	%r2709, %r2706, %r2708, 0x5410U;
	mov.b32 	%r2710, 334205;
	dp4a.s32.u32 	%r2711, %r2709, %r2710, %r2703;
	mul.wide.s32 	%rd1287, %r2711, 8;
	add.s64 	%rd1288, %rd2, %rd1287;
	ld.global.f64 	%fd3262, [%rd1288+10000];
	ld.local.s8 	%r2712, [%rd207+-1];
	cvt.u32.u16 	%r2713, %rs133;
	ld.local.u8 	%r2714, [%rd209+-1];
	prmt.b32 	%r2715, %r2714, %r2713, 0x3340U;
	cvt.u32.u16 	%r2716, %rs132;
	prmt.b32 	%r2717, %r2716, 0, 0x3340U;
	prmt.b32 	%r2718, %r2715, %r2717, 0x5410U;
	mov.b32 	%r2719, 359705;
	dp4a.s32.u32 	%r2720, %r2718, %r2719, %r2712;
	mul.wide.s32 	%rd1289, %r2720, 8;
	add.s64 	%rd1290, %rd2, %rd1289;
	ld.global.f64 	%fd3263, [%rd1290+10000];
	add.f64 	%fd3264, %fd3262, %fd3263;
	ld.global.f64 	%fd3265, [%rd221+5000];
	add.f64 	%fd3266, %fd3264, %fd3265;
	ld.global.f64 	%fd3267, [%rd1288+15000];
	ld.global.f64 	%fd3268, [%rd1290+15000];
	add.f64 	%fd3269, %fd3267, %fd3268;
	add.f64 	%fd3270, %fd3269, %fd849;
	abs.f64 	%fd3271, %fd3270;
	setp.gt.f64 	%p1561, %fd3271, 0d41CDCD64FF800000;
	selp.f64 	%fd858, 0dBFF0000000000000, %fd3266, %p1561;
	selp.f64 	%fd859, 0d7FF0000000000000, %fd3270, %p1561;
	add.f64 	%fd3272, %fd859, 0d4069000000000000;
	add.f64 	%fd3273, %fd858, 0dC016CCCCCCCCCCCD;
	add.f64 	%fd3274, %fd781, %fd3273;
	div.rn.f64 	%fd860, %fd3272, %fd3274;
	add.f64 	%fd3275, %fd5751, 0d4069000000000000;
	add.f64 	%fd3276, %fd5750, 0dC016CCCCCCCCCCCD;
	add.f64 	%fd3277, %fd781, %fd3276;
	div.rn.f64 	%fd861, %fd3275, %fd3277;
	sub.f64 	%fd3278, %fd860, %fd861;
	setp.ltu.f64 	%p1562, %fd3278, 0d3EB0C6F7A0B5ED8D;
	mov.f64 	%fd5753, 0d7FF0000000000000;
	mov.f64 	%fd5752, 0dBFF0000000000000;
	@%p1562 bra 	$L__BB1_1677;
	setp.gt.f64 	%p1563, %fd860, %fd861;
	selp.f64 	%fd5752, %fd858, 0dBFF0000000000000, %p1563;
	selp.f64 	%fd5753, %fd859, 0d7FF0000000000000, %p1563;
	bra.uni 	$L__BB1_1677;
$L__BB1_1676:
	mul.wide.s32 	%rd1273, %r555, 8;
	add.s64 	%rd1274, %rd2, %rd1273;
	ld.global.f64 	%fd3234, [%rd1274+24952];
	cvt.u64.u32 	%rd1275, %r551;
	add.s64 	%rd1276, %rd12, %rd1275;
	cvt.s64.s32 	%rd1277, %r5271;
	add.s64 	%rd1278, %rd13, %rd1277;
	ld.local.s8 	%r2683, [%rd1278+1];
	ld.local.u8 	%r2684, [%rd1276+1];
	ld.local.u8 	%r2685, [%rd1276];
	prmt.b32 	%r2686, %r2685, %r2684, 0x3340U;
	ld.local.u8 	%r2687, [%rd1278];
	prmt.b32 	%r2688, %r2687, 0, 0x3340U;
	prmt.b32 	%r2689, %r2686, %r2688, 0x5410U;
	mov.b32 	%r2690, 334205;
	dp4a.s32.u32 	%r2691, %r2689, %r2690, %r2683;
	mul.wide.s32 	%rd1279, %r2691, 8;
	add.s64 	%rd1280, %rd2, %rd1279;
	ld.global.f64 	%fd3235, [%rd1280+30440];
	add.f64 	%fd3236, %fd3234, %fd3235;
	ld.local.s8 	%r2692, [%rd207+-1];
	cvt.u32.u16 	%r2693, %rs133;
	ld.local.u8 	%r2694, [%rd209+-1];
	prmt.b32 	%r2695, %r2694, %r2693, 0x3340U;
	cvt.u32.u16 	%r2696, %rs132;
	prmt.b32 	%r2697, %r2696, 0, 0x3340U;
	prmt.b32 	%r2698, %r2695, %r2697, 0x5410U;
	mov.b32 	%r2699, 359705;
	dp4a.s32.u32 	%r2700, %r2698, %r2699, %r2692;
	mul.wide.s32 	%rd1281, %r2700, 8;
	add.s64 	%rd1282, %rd2, %rd1281;
	ld.global.f64 	%fd3237, [%rd1282+30440];
	add.f64 	%fd3238, %fd3236, %fd3237;
	add.f64 	%fd3239, %fd3238, %fd849;
	ld.global.f64 	%fd3240, [%rd1274+24232];
	ld.global.f64 	%fd3241, [%rd1280+25440];
	add.f64 	%fd3242, %fd3240, %fd3241;
	ld.global.f64 	%fd3243, [%rd1282+25440];
	add.f64 	%fd3244, %fd3242, %fd3243;
	sub.s32 	%r2701, %r553, %r554;
	abs.s32 	%r2702, %r2701;
	cvt.rn.f64.s32 	%fd3245, %r2702;
	fma.rn.f64 	%fd3246, %fd3245, 0dBFEEF3E864B31D04, %fd3244;
	ld.global.f64 	%fd3247, [%rd221+5000];
	add.f64 	%fd3248, %fd3247, %fd3246;
	abs.f64 	%fd3249, %fd3239;
	setp.gt.f64 	%p1559, %fd3249, 0d41CDCD64FF800000;
	selp.f64 	%fd3250, 0dBFF0000000000000, %fd3248, %p1559;
	selp.f64 	%fd3251, 0d7FF0000000000000, %fd3239, %p1559;
	add.f64 	%fd3252, %fd3251, 0d4069000000000000;
	add.f64 	%fd3253, %fd3250, 0dC016CCCCCCCCCCCD;
	add.f64 	%fd3254, %fd781, %fd3253;
	div.rn.f64 	%fd3255, %fd3252, %fd3254;
	add.f64 	%fd3256, %fd5751, 0d4069000000000000;
	add.f64 	%fd3257, %fd5750, 0dC016CCCCCCCCCCCD;
	add.f64 	%fd3258, %fd781, %fd3257;
	div.rn.f64 	%fd3259, %fd3256, %fd3258;
	setp.gt.f64 	%p1560, %fd3255, %fd3259;
	selp.f64 	%fd5752, %fd3250, 0dBFF0000000000000, %p1560;
	selp.f64 	%fd5753, %fd3251, 0d7FF0000000000000, %p1560;
$L__BB1_1677:
	setp.lt.f64 	%p1579, %fd5752, 0dC0A3880000000000;
	selp.f64 	%fd874, 0dC0A9300000000000, %fd5752, %p1579;
	selp.f64 	%fd875, 0d0000000000000000, %fd5753, %p1579;
	abs.f64 	%fd3323, %fd875;
	setp.geu.f64 	%p1580, %fd3323, 0d41CDCD64FF800000;
	@%p1580 bra 	$L__BB1_1679;
	st.global.f64 	[%rd208], %fd875;
	st.global.f64 	[%rd208+5000], %fd874;
	mov.f64 	%fd5750, %fd874;
	mov.f64 	%fd5751, %fd875;
$L__BB1_1679:
	add.s32 	%r5271, %r5271, 1;
	setp.gt.u32 	%p1581, %r551, 1;
	setp.lt.s32 	%p1582, %r5271, %r546;
	and.pred  	%p1583, %p1581, %p1582;
	@%p1583 bra 	$L__BB1_1665;
$L__BB1_1680:
	add.s32 	%r5270, %r5270, 1;
	setp.ne.s32 	%p1584, %r5270, 33;
	@%p1584 bra 	$L__BB1_1664;
$L__BB1_1681:
	add.s32 	%r5269, %r546, 1;
	setp.ne.s32 	%p1585, %r546, %r515;
	@%p1585 bra 	$L__BB1_1606;
$L__BB1_1682:
	add.s32 	%r559, %r5268, 1;
	setp.eq.s32 	%p1586, %r5268, %r504;
	mov.u32 	%r5268, %r559;
	@%p1586 bra 	$L__BB1_1609;
	bra.uni 	$L__BB1_1604;
$L__BB1_1683:
	.pragma "nounroll";
	add.s32 	%r2780, %r5279, %r3;
	mul.wide.s32 	%rd1339, %r2780, 4;
	add.s64 	%rd1340, %rd1, %rd1339;
	mov.b32 	%r2781, 0;
	st.global.u32 	[%rd1340], %r2781;
	st.global.u32 	[%rd1340+4], %r2781;
	st.global.u32 	[%rd1340+8], %r2781;
	st.global.u32 	[%rd1340+12], %r2781;
	st.global.u32 	[%rd1340+16], %r2781;
	st.global.u32 	[%rd1340+20], %r2781;
	st.global.u32 	[%rd1340+24], %r2781;
	st.global.u32 	[%rd1340+28], %r2781;
	add.s32 	%r5279, %r5279, 8;
	setp.eq.s32 	%p1631, %r5279, %r5276;
	@%p1631 bra 	$L__BB1_1684;
	bra.uni 	$L__BB1_1683;
$L__BB1_1684:
	setp.eq.s32 	%p1632, %r567, 0;
	@%p1632 bra 	$L__BB1_1692;
	and.b32  	%r570, %r504, 3;
	setp.lt.u32 	%p1633, %r567, 4;
	@%p1633 bra 	$L__BB1_1687;
	add.s32 	%r2782, %r5276, %r3;
	mul.wide.s32 	%rd1341, %r2782, 4;
	add.s64 	%rd1342, %rd1, %rd1341;
	mov.b32 	%r2783, 0;
	st.global.u32 	[%rd1342], %r2783;
	st.global.u32 	[%rd1342+4], %r2783;
	st.global.u32 	[%rd1342+8], %r2783;
	st.global.u32 	[%rd1342+12], %r2783;
	add.s32 	%r5276, %r5276, 4;
$L__BB1_1687:
	setp.eq.s32 	%p1634, %r570, 0;
	@%p1634 bra 	$L__BB1_1692;
	setp.eq.s32 	%p1635, %r570, 1;
	@%p1635 bra 	$L__BB1_1690;
	add.s32 	%r2784, %r5276, %r3;
	mul.wide.s32 	%rd1343, %r2784, 4;
	add.s64 	%rd1344, %rd1, %rd1343;
	mov.b32 	%r2785, 0;
	st.global.u32 	[%rd1344], %r2785;
	st.global.u32 	[%rd1344+4], %r2785;
	add.s32 	%r5276, %r5276, 2;
$L__BB1_1690:
	and.b32  	%r2786, %r504, 1;
	setp.eq.b32 	%p1636, %r2786, 1;
	not.pred 	%p1637, %p1636;
	@%p1637 bra 	$L__BB1_1692;
	add.s32 	%r2787, %r5276, %r3;
	mul.wide.s32 	%rd1345, %r2787, 4;
	add.s64 	%rd1346, %rd1, %rd1345;
	mov.b32 	%r2788, 0;
	st.global.u32 	[%rd1346], %r2788;
$L__BB1_1692:
	@%p1587 bra 	$L__BB1_1704;
	and.b32  	%r575, %r515, 7;
	setp.lt.u32 	%p1639, %r515, 8;
	mov.b32 	%r5281, 0;
	@%p1639 bra 	$L__BB1_1696;
	and.b32  	%r5281, %r515, 2147483640;
	mov.b32 	%r5280, 0;
$L__BB1_1695:
	.pragma "nounroll";
	cvt.u64.u32 	%rd1347, %r5280;
	cvt.s64.s32 	%rd1348, %r3;
	add.s64 	%rd1349, %rd1348, %rd1347;
	shl.b64 	%rd1350, %rd1349, 2;
	add.s64 	%rd1351, %rd1, %rd1350;
	mov.b32 	%r2791, 0;
	st.global.u32 	[%rd1351+100], %r2791;
	add.s32 	%r2792, %r5280, %r11;
	mul.wide.s32 	%rd1352, %r2792, 4;
	add.s64 	%rd1353, %rd1, %rd1352;
	st.global.u32 	[%rd1353], %r2791;
	st.global.u32 	[%rd1353+4], %r2791;
	st.global.u32 	[%rd1353+8], %r2791;
	st.global.u32 	[%rd1353+12], %r2791;
	st.global.u32 	[%rd1353+16], %r2791;
	st.global.u32 	[%rd1353+20], %r2791;
	st.global.u32 	[%rd1353+24], %r2791;
	add.s32 	%r5280, %r5280, 8;
	setp.ne.s32 	%p1640, %r5280, %r5281;
	@%p1640 bra 	$L__BB1_1695;
$L__BB1_1696:
	setp.eq.s32 	%p1641, %r575, 0;
	@%p1641 bra 	$L__BB1_1704;
	and.b32  	%r582, %r515, 3;
	setp.lt.u32 	%p1642, %r575, 4;
	@%p1642 bra 	$L__BB1_1699;
	cvt.u64.u32 	%rd1354, %r5281;
	cvt.s64.s32 	%rd1355, %r3;
	add.s64 	%rd1356, %rd1355, %rd1354;
	shl.b64 	%rd1357, %rd1356, 2;
	add.s64 	%rd1358, %rd1, %rd1357;
	mov.b32 	%r2793, 0;
	st.global.u32 	[%rd1358+100], %r2793;
	add.s32 	%r2794, %r5281, %r11;
	mul.wide.s32 	%rd1359, %r2794, 4;
	add.s64 	%rd1360, %rd1, %rd1359;
	st.global.u32 	[%rd1360], %r2793;
	st.global.u32 	[%rd1360+4], %r2793;
	st.global.u32 	[%rd1360+8], %r2793;
	add.s32 	%r5281, %r5281, 4;
$L__BB1_1699:
	setp.eq.s32 	%p1643, %r582, 0;
	@%p1643 bra 	$L__BB1_1704;
	setp.eq.s32 	%p1644, %r582, 1;
	@%p1644 bra 	$L__BB1_1702;
	cvt.u64.u32 	%rd1361, %r5281;
	cvt.s64.s32 	%rd1362, %r3;
	add.s64 	%rd1363, %rd1362, %rd1361;
	shl.b64 	%rd1364, %rd1363, 2;
	add.s64 	%rd1365, %rd1, %rd1364;
	mov.b32 	%r2795, 0;
	st.global.u32 	[%rd1365+100], %r2795;
	add.s32 	%r2796, %r5281, %r11;
	mul.wide.s32 	%rd1366, %r2796, 4;
	add.s64 	%rd1367, %rd1, %rd1366;
	st.global.u32 	[%rd1367], %r2795;
	add.s32 	%r5281, %r5281, 2;
$L__BB1_1702:
	and.b32  	%r2797, %r515, 1;
	setp.eq.b32 	%p1645, %r2797, 1;
	not.pred 	%p1646, %p1645;
	@%p1646 bra 	$L__BB1_1704;
	cvt.u64.u32 	%rd1368, %r5281;
	cvt.s64.s32 	%rd1369, %r3;
	add.s64 	%rd1370, %rd1369, %rd1368;
	shl.b64 	%rd1371, %rd1370, 2;
	add.s64 	%rd1372, %rd1, %rd1371;
	mov.b32 	%r2798, 0;
	st.global.u32 	[%rd1372+100], %r2798;
$L__BB1_1704:
	add.s32 	%r2799, %r5296, -1;
	add.s32 	%r2800, %r1, %r5295;
	mad.lo.s32 	%r2801, %r2799, %r515, %r2800;
	mul.wide.s32 	%rd1373, %r2801, 8;
	add.s64 	%rd229, %rd3, %rd1373;
	ld.global.f64 	%fd3446, [%rd229];
	abs.f64 	%fd3447, %fd3446;
	setp.geu.f64 	%p1647, %fd3447, 0d41CDCD64FF800000;
	mov.f64 	%fd5804, 0d0000000000000000;
	@%p1647 bra 	$L__BB1_1775;
	add.s32 	%r2802, %r4, %r5296;
	mul.wide.s32 	%rd1374, %r2802, 4;
	add.s64 	%rd1375, %rd1, %rd1374;
	st.global.u32 	[%rd1375], %r5295;
	add.s32 	%r2803, %r4, %r5295;
	add.s32 	%r2804, %r2803, 25;
	mul.wide.s32 	%rd1376, %r2804, 4;
	add.s64 	%rd1377, %rd1, %rd1376;
	st.global.u32 	[%rd1377], %r5296;
	bra.uni 	$L__BB1_1707;
$L__BB1_1706:
	cvt.s64.s32 	%rd2467, %r5296;
	add.s64 	%rd2468, %rd12, %rd2467;
	ld.local.u8 	%rs1380, [%rd2468];
	cvt.s64.s32 	%rd2469, %r5295;
	add.s64 	%rd2470, %rd13, %rd2469;
	ld.local.u8 	%rs1379, [%rd2470];
$L__BB1_1707:
	cvt.u32.u16 	%r2805, %rs1380;
	cvt.s32.s8 	%r2806, %r2805;
	cvt.u32.u16 	%r2807, %rs1379;
	cvt.s32.s8 	%r2808, %r2807;
	add.s32 	%r2809, %r2808, %r2806;
	setp.eq.s32 	%p1648, %r2809, 3;
	@%p1648 bra 	$L__BB1_1709;
	add.s32 	%r2810, %r5296, -1;
	add.s32 	%r2811, %r2, %r5295;
	mad.lo.s32 	%r2812, %r2810, %r515, %r2811;
	mul.wide.s32 	%rd1378, %r2812, 8;
	add.s64 	%rd1379, %rd3, %rd1378;
	mov.b64 	%rd1380, -4616189618054758400;
	st.global.u64 	[%rd1379], %rd1380;
	mov.b64 	%rd1381, 9218868437227405312;
	st.global.u64 	[%rd1379+-5000], %rd1381;
	mov.f64 	%fd5798, 0d7FF0000000000000;
	mov.f64 	%fd5797, 0dBFF0000000000000;
	bra.uni 	$L__BB1_1720;
$L__BB1_1709:
	cvt.s32.s8 	%r2814, %r2805;
	mul.wide.s32 	%rd1382, %r2814, 5;
	cvt.u64.u16 	%rd1383, %rs1379;
	cvt.s64.s8 	%rd230, %rd1383;
	add.s64 	%rd231, %rd1382, %rd230;
	shl.b64 	%rd1384, %rd231, 3;
	add.s64 	%rd1385, %rd2, %rd1384;
	ld.global.f64 	%fd5797, [%rd1385+45440];
	cvt.s64.s32 	%rd1386, %r5295;
	add.s64 	%rd1387, %rd13, %rd1386;
	cvt.s64.s32 	%rd1388, %r5296;
	add.s64 	%rd1389, %rd12, %rd1388;
	ld.local.u8 	%rs839, [%rd1389+-1];
	cvt.u64.u16 	%rd1390, %rs839;
	cvt.s64.s8 	%rd232, %rd1390;
	ld.local.s8 	%rs840, [%rd1387+-1];
	cvt.u32.u16 	%r2815, %rs840;
	cvt.u32.u16 	%r2816, %rs1379;
	prmt.b32 	%r2817, %r2816, %r2815, 0x3340U;
	prmt.b32 	%r2818, %r2805, 0, 0x3340U;
	prmt.b32 	%r2819, %r2817, %r2818, 0x5410U;
	cvt.u32.u16 	%r2820, %rs839;
	cvt.s32.s8 	%r2821, %r2820;
	mov.b32 	%r2822, 334205;
	dp4a.s32.u32 	%r2823, %r2819, %r2822, %r2821;
	mul.wide.s32 	%rd1391, %r2823, 8;
	add.s64 	%rd1392, %rd2, %rd1391;
	ld.global.f64 	%fd3450, [%rd1392+35440];
	add.f64 	%fd3451, %fd5797, %fd3450;
	ld.global.f64 	%fd5798, [%rd1385+45640];
	ld.global.f64 	%fd3452, [%rd1392+40440];
	add.f64 	%fd3453, %fd5798, %fd3452;
	abs.f64 	%fd3454, %fd3453;
	setp.gt.f64 	%p1649, %fd3454, 0d41CDCD64FF800000;
	selp.f64 	%fd978, 0dBFF0000000000000, %fd3451, %p1649;
	selp.f64 	%fd979, 0d7FF0000000000000, %fd3453, %p1649;
	cvt.s16.s8 	%rs841, %rs1379;
	mov.b32 	%r2824, {%rs841, %rs840};
	mov.b32 	%r2825, 1305;
	dp2a.lo.s32.u32 	%r2826, %r2824, %r2825, %r2814;
	mul.wide.s32 	%rd1393, %r2826, 8;
	add.s64 	%rd233, %rd2, %rd1393;
	ld.global.f64 	%fd980, [%rd233+21000];
	abs.f64 	%fd3455, %fd980;
	setp.geu.f64 	%p1650, %fd3455, 0d41CDCD64FF800000;
	@%p1650 bra 	$L__BB1_1715;
	mad.lo.s64 	%rd1397, %rd230, 24, %rd231;
	add.s64 	%rd1398, %rd1397, %rd232;
	shl.b64 	%rd1399, %rd1398, 3;
	add.s64 	%rd234, %rd2, %rd1399;
	ld.global.f64 	%fd981, [%rd234+23000];
	abs.f64 	%fd3470, %fd981;
	setp.geu.f64 	%p1655, %fd3470, 0d41CDCD64FF800000;
	@%p1655 bra 	$L__BB1_1713;
	ld.global.f64 	%fd3483, [%rd233+20000];
	add.f64 	%fd3484, %fd5797, %fd3483;
	ld.global.f64 	%fd3485, [%rd234+22000];
	add.f64 	%fd3486, %fd3484, %fd3485;
	add.f64 	%fd3487, %fd5798, %fd980;
	add.f64 	%fd3488, %fd3487, %fd981;
	abs.f64 	%fd3489, %fd3488;
	setp.gt.f64 	%p1659, %fd3489, 0d41CDCD64FF800000;
	selp.f64 	%fd5794, 0dBFF0000000000000, %fd3486, %p1659;
	selp.f64 	%fd5795, 0d7FF0000000000000, %fd3488, %p1659;
	add.f64 	%fd3490, %fd5795, 0d4069000000000000;
	add.f64 	%fd3491, %fd5794, 0dC016CCCCCCCCCCCD;
	add.f64 	%fd3492, %fd781, %fd3491;
	div.rn.f64 	%fd5796, %fd3490, %fd3492;
	abs.f64 	%fd3493, %fd979;
	setp.geu.f64 	%p1660, %fd3493, 0d41CDCD64FF800000;
	@%p1660 bra 	$L__BB1_1718;
	add.f64 	%fd3494, %fd979, 0d4069000000000000;
	add.f64 	%fd3495, %fd978, 0dC016CCCCCCCCCCCD;
	add.f64 	%fd3496, %fd781, %fd3495;
	div.rn.f64 	%fd3497, %fd3494, %fd3496;
	setp.lt.f64 	%p1661, %fd3497, %fd5796;
	selp.f64 	%fd5794, %fd5794, %fd978, %p1661;
	selp.f64 	%fd5795, %fd5795, %fd979, %p1661;
	selp.f64 	%fd5796, %fd5796, %fd3497, %p1661;
	bra.uni 	$L__BB1_1718;
$L__BB1_1713:
	ld.global.f64 	%fd3471, [%rd233+20000];
	add.f64 	%fd3472, %fd5797, %fd3471;
	add.f64 	%fd3473, %fd5798, %fd980;
	abs.f64 	%fd3474, %fd3473;
	setp.gt.f64 	%p1656, %fd3474, 0d41CDCD64FF800000;
	selp.f64 	%fd5794, 0dBFF0000000000000, %fd3472, %p1656;
	selp.f64 	%fd5795, 0d7FF0000000000000, %fd3473, %p1656;
	add.f64 	%fd3475, %fd5795, 0d4069000000000000;
	add.f64 	%fd3476, %fd5794, 0dC016CCCCCCCCCCCD;
	add.f64 	%fd3477, %fd781, %fd3476;
	div.rn.f64 	%fd5796, %fd3475, %fd3477;
	abs.f64 	%fd3478, %fd979;
	setp.geu.f64 	%p1657, %fd3478, 0d41CDCD64FF800000;
	@%p1657 bra 	$L__BB1_1718;
	add.f64 	%fd3479, %fd979, 0d4069000000000000;
	add.f64 	%fd3480, %fd978, 0dC016CCCCCCCCCCCD;
	add.f64 	%fd3481, %fd781, %fd3480;
	div.rn.f64 	%fd3482, %fd3479, %fd3481;
	setp.lt.f64 	%p1658, %fd3482, %fd5796;
	selp.f64 	%fd5794, %fd5794, %fd978, %p1658;
	selp.f64 	%fd5795, %fd5795, %fd979, %p1658;
	selp.f64 	%fd5796, %fd5796, %fd3482, %p1658;
	bra.uni 	$L__BB1_1718;
$L__BB1_1715:
	mad.lo.s64 	%rd1394, %rd230, 24, %rd231;
	add.s64 	%rd1395, %rd1394, %rd232;
	shl.b64 	%rd1396, %rd1395, 3;
	add.s64 	%rd235, %rd2, %rd1396;
	ld.global.f64 	%fd994, [%rd235+23000];
	abs.f64 	%fd3457, %fd994;
	setp.geu.f64 	%p1651, %fd3457, 0d41CDCD64FF800000;
	mov.f64 	%fd5794, %fd978;
	mov.f64 	%fd5795, %fd979;
	@%p1651 bra 	$L__BB1_1718;
	ld.global.f64 	%fd3458, [%rd235+22000];
	add.f64 	%fd3459, %fd5797, %fd3458;
	add.f64 	%fd3460, %fd5798, %fd994;
	abs.f64 	%fd3461, %fd3460;
	setp.gt.f64 	%p1652, %fd3461, 0d41CDCD64FF800000;
	selp.f64 	%fd5794, 0dBFF0000000000000, %fd3459, %p1652;
	selp.f64 	%fd5795, 0d7FF0000000000000, %fd3460, %p1652;
	add.f64 	%fd3462, %fd5795, 0d4069000000000000;
	add.f64 	%fd3463, %fd5794, 0dC016CCCCCCCCCCCD;
	add.f64 	%fd3464, %fd781, %fd3463;
	div.rn.f64 	%fd5796, %fd3462, %fd3464;
	abs.f64 	%fd3465, %fd979;
	setp.geu.f64 	%p1653, %fd3465, 0d41CDCD64FF800000;
	@%p1653 bra 	$L__BB1_1718;
	add.f64 	%fd3466, %fd979, 0d4069000000000000;
	add.f64 	%fd3467, %fd978, 0dC016CCCCCCCCCCCD;
	add.f64 	%fd3468, %fd781, %fd3467;
	div.rn.f64 	%fd3469, %fd3466, %fd3468;
	setp.lt.f64 	%p1654, %fd3469, %fd5796;
	selp.f64 	%fd5794, %fd5794, %fd978, %p1654;
	selp.f64 	%fd5795, %fd5795, %fd979, %p1654;
	selp.f64 	%fd5796, %fd5796, %fd3469, %p1654;
$L__BB1_1718:
	add.f64 	%fd3498, %fd5797, 0dC016CCCCCCCCCCCD;
	add.f64 	%fd1004, %fd781, %fd3498;
	abs.f64 	%fd3499, %fd5795;
	setp.geu.f64 	%p1662, %fd3499, 0d41CDCD64FF800000;
	@%p1662 bra 	$L__BB1_1720;
	add.f64 	%fd3500, %fd5798, 0d4069000000000000;
	div.rn.f64 	%fd3501, %fd3500, %fd1004;
	setp.lt.f64 	%p1663, %fd5796, %fd3501;
	selp.f64 	%fd5797, %fd5797, %fd5794, %p1663;
	selp.f64 	%fd5798, %fd5798, %fd5795, %p1663;
$L__BB1_1720:
	add.s32 	%r591, %r5296, -1;
	mul.lo.s32 	%r592, %r591, %r515;
	add.s32 	%r593, %r2, %r5295;
	add.s32 	%r2827, %r593, %r592;
	mul.wide.s32 	%rd1400, %r2827, 8;
	add.s64 	%rd236, %rd3, %rd1400;
	ld.global.f64 	%fd1009, [%rd236];
	abs.f64 	%fd1010, %fd1009;
	abs.f64 	%fd3502, %fd5797;
	max.f64 	%fd3504, %fd1010, %fd3502;
	setp.gt.f64 	%p1664, %fd3504, 0d41CDCD64FF800000;
	sub.f64 	%fd3505, %fd1009, %fd5797;
	abs.f64 	%fd3506, %fd3505;
	setp.geu.f64 	%p1665, %fd3506, 0d3EE4F8B588E368F1;
	or.pred  	%p1666, %p1664, %p1665;
	@%p1666 bra 	$L__BB1_1722;
	ld.global.f64 	%fd3508, [%rd236+-5000];
	abs.f64 	%fd3509, %fd3508;
	abs.f64 	%fd3510, %fd5798;
	max.f64 	%fd3512, %fd3509, %fd3510;
	setp.leu.f64 	%p1667, %fd3512, 0d41CDCD64FF800000;
	sub.f64 	%fd3513, %fd3508, %fd5798;
	abs.f64 	%fd3514, %fd3513;
	setp.lt.f64 	%p1668, %fd3514, 0d3EE4F8B588E368F1;
	and.pred  	%p1669, %p1667, %p1668;
	@%p1669 bra 	$L__BB1_1744;
$L__BB1_1722:
	mov.pred 	%p3423, -1;
	min.s32 	%r4678, %r5295, %r5296;
	setp.lt.s32 	%p3213, %r4678, 2;
	@%p3213 bra 	$L__BB1_1725;
	add.s32 	%r594, %r5295, -1;
	cvt.u64.u32 	%rd2398, %r591;
	add.s64 	%rd2399, %rd12, %rd2398;
	cvt.u64.u32 	%rd2400, %r5296;
	add.s64 	%rd2401, %rd12, %rd2400;
	cvt.u64.u32 	%rd2402, %r594;
	add.s64 	%rd2403, %rd13, %rd2402;
	cvt.u64.u32 	%rd2404, %r5295;
	add.s64 	%rd2405, %rd13, %rd2404;
	ld.local.s8 	%r4679, [%rd2405];
	ld.local.u8 	%r4680, [%rd2399];
	ld.local.u8 	%r4681, [%rd2401];
	prmt.b32 	%r4682, %r4681, %r4680, 0x3340U;
	ld.local.u8 	%r4683, [%rd2403];
	prmt.b32 	%r4684, %r4683, 0, 0x3340U;
	prmt.b32 	%r4685, %r4682, %r4684, 0x5410U;
	mov.b32 	%r4686, 359705;
	dp4a.s32.u32 	%r4687, %r4685, %r4686, %r4679;
	mul.wide.s32 	%rd2406, %r4687, 8;
	add.s64 	%rd2407, %rd2, %rd2406;
	ld.global.f64 	%fd5085, [%rd2407];
	sub.s32 	%r4688, %r592, %r515;
	add.s32 	%r4689, %r593, %r4688;
	add.s32 	%r4690, %r4689, -1;
	mul.wide.s32 	%rd2408, %r4690, 8;
	add.s64 	%rd2409, %rd3, %rd2408;
	ld.global.f64 	%fd5086, [%rd2409];
	add.f64 	%fd5087, %fd5085, %fd5086;
	abs.f64 	%fd5088, %fd5087;
	max.f64 	%fd5090, %fd1010, %fd5088;
	setp.gt.f64 	%p3215, %fd5090, 0d41CDCD64FF800000;
	sub.f64 	%fd5091, %fd1009, %fd5087;
	abs.f64 	%fd5092, %fd5091;
	setp.geu.f64 	%p3216, %fd5092, 0d3EE4F8B588E368F1;
	or.pred  	%p3217, %p3215, %p3216;
	@%p3217 bra 	$L__BB1_1725;
	add.s32 	%r4691, %r4, %r591;
	mul.wide.s32 	%rd2410, %r4691, 4;
	add.s64 	%rd2411, %rd1, %rd2410;
	st.global.u32 	[%rd2411], %r594;
	add.s32 	%r4692, %r4, %r594;
	add.s32 	%r4693, %r4692, 25;
	mul.wide.s32 	%rd2412, %r4693, 4;
	add.s64 	%rd2413, %rd1, %rd2412;
	st.global.u32 	[%rd2413], %r591;
	mov.pred 	%p3423, 0;
	mov.u32 	%r5295, %r594;
	mov.u32 	%r5296, %r591;
$L__BB1_1725:
	not.pred 	%p3219, %p3423;
	@%p3219 bra 	$L__BB1_1706;
	mov.b32 	%r5292, 3;
$L__BB1_1727:
	mov.u32 	%r599, %r5292;
	add.s32 	%r600, %r5296, -1;
	sub.s32 	%r4695, %r5295, %r599;
	add.s32 	%r4696, %r4695, 1;
	setp.gt.u32 	%p3221, %r4695, 2147483646;
	abs.s32 	%r4697, %r4695;
	selp.b32 	%r601, %r4697, 0, %p3221;
	sub.s32 	%r5294, %r600, %r601;
	selp.b32 	%r5293, 1, %r4696, %p3221;
	setp.lt.s32 	%p3222, %r5294, 1;
	setp.ge.s32 	%p3223, %r5293, %r5295;
	mov.pred 	%p3424, -1;
	or.pred  	%p3224, %p3222, %p3223;
	@%p3224 bra 	$L__BB1_1743;
	cvt.s64.s32 	%rd2414, %r5295;
	add.s64 	%rd237, %rd13, %rd2414;
	cvt.s64.s32 	%rd2415, %r5296;
	add.s64 	%rd238, %rd12, %rd2415;
	add.s32 	%r4699, %r1, %r5295;
	mad.lo.s32 	%r4700, %r600, %r515, %r4699;
	mul.wide.s32 	%rd2416, %r4700, 8;
	add.s64 	%rd239, %rd3, %rd2416;
	ld.global.f64 	%fd1011, [%rd239+5000];
	abs.f64 	%fd1012, %fd1011;
	add.s32 	%r4701, %r601, %r5295;
	not.b32 	%r4702, %r5293;
	add.s32 	%r4703, %r4702, %r4701;
	mul.wide.s32 	%rd2417, %r4703, 8;
	add.s64 	%rd240, %rd2, %rd2417;
	add.f64 	%fd5094, %fd1011, 0dC016CCCCCCCCCCCD;
	add.f64 	%fd1013, %fd781, %fd5094;
	mul.wide.u32 	%rd2418, %r4703, 8;
	add.s64 	%rd241, %rd2, %rd2418;
$L__BB1_1729:
	not.b32 	%r4704, %r5294;
	add.s32 	%r606, %r5296, %r4704;
	not.b32 	%r4705, %r5293;
	add.s32 	%r607, %r5295, %r4705;
	setp.eq.s32 	%p3225, %r606, 0;
	setp.gt.s32 	%p3226, %r607, 0;
	and.pred  	%p3227, %p3225, %p3226;
	@%p3227 bra 	$L__BB1_1731;
	setp.ne.s32 	%p3228, %r607, 0;
	setp.lt.s32 	%p3229, %r606, 1;
	or.pred  	%p3230, %p3229, %p3228;
	@%p3230 bra 	$L__BB1_1736;
$L__BB1_1731:
	setp.ne.s32 	%p3237, %r607, 1;
	setp.ne.s32 	%p3238, %r606, 1;
	and.pred  	%p3239, %p3238, %p3237;
	@%p3239 bra 	$L__BB1_1735;
	setp.eq.s32 	%p3241, %r606, 1;
	setp.eq.s32 	%p3242, %r607, 1;
	setp.eq.s32 	%p3243, %r606, 0;
	and.pred  	%p3244, %p3243, %p3242;
	setp.eq.s32 	%p3245, %r607, 0;
	and.pred  	%p3246, %p3241, %p3245;
	or.pred  	%p3247, %p3244, %p3246;
	mov.f64 	%fd5800, 0d0000000000000000;
	mov.f64 	%fd5799, 0dC0A9300000000000;
	not.pred 	%p3248, %p3247;
	@%p3248 bra 	$L__BB1_1734;
	ld.global.f64 	%fd5149, [%rd241+25192];
	cvt.u64.u32 	%rd2455, %r5294;
	add.s64 	%rd2456, %rd12, %rd2455;
	cvt.s64.s32 	%rd2457, %r5293;
	add.s64 	%rd2458, %rd13, %rd2457;
	ld.local.s8 	%r4755, [%rd237];
	ld.local.u8 	%r4756, [%rd2456];
	ld.local.u8 	%r4757, [%rd238];
	prmt.b32 	%r4758, %r4756, %r4757, 0x3340U;
	ld.local.u8 	%r4759, [%rd2458];
	prmt.b32 	%r4760, %r4759, 0, 0x3340U;
	prmt.b32 	%r4761, %r4758, %r4760, 0x5410U;
	mov.b32 	%r4762, 334205;
	dp4a.s32.u32 	%r4763, %r4761, %r4762, %r4755;
	mul.wide.s32 	%rd2459, %r4763, 8;
	add.s64 	%rd2460, %rd2, %rd2459;
	ld.global.f64 	%fd5150, [%rd2460+5000];
	add.f64 	%fd5800, %fd5149, %fd5150;
	ld.global.f64 	%fd5151, [%rd241+24472];
	ld.global.f64 	%fd5152, [%rd2460];
	add.f64 	%fd5799, %fd5151, %fd5152;
$L__BB1_1734:
	add.s32 	%r4764, %r5294, -1;
	add.s32 	%r4765, %r1, %r5293;
	mad.lo.s32 	%r4766, %r4764, %r515, %r4765;
	mul.wide.s32 	%rd2461, %r4766, 8;
	add.s64 	%rd2462, %rd3, %rd2461;
	ld.global.f64 	%fd5153, [%rd2462];
	add.f64 	%fd5154, %fd5800, %fd5153;
	ld.global.f64 	%fd5155, [%rd2462+5000];
	add.f64 	%fd5156, %fd5799, %fd5155;
	abs.f64 	%fd5157, %fd5154;
	setp.gt.f64 	%p3249, %fd5157, 0d41CDCD64FF800000;
	selp.f64 	%fd5801, 0dBFF0000000000000, %fd5156, %p3249;
	selp.f64 	%fd5802, 0d7FF0000000000000, %fd5154, %p3249;
	bra.uni 	$L__BB1_1739;
$L__BB1_1735:
	ld.global.f64 	%fd5132, [%rd240+25192];
	cvt.u64.u32 	%rd2439, %r5294;
	add.s64 	%rd2440, %rd12, %rd2439;
	ld.local.s8 	%r4750, [%rd2440];
	mul.wide.s32 	%rd2441, %r4750, 5;
	cvt.s64.s32 	%rd2442, %r5293;
	add.s64 	%rd2443, %rd13, %rd2442;
	ld.local.s8 	%rd2444, [%rd2443];
	add.s64 	%rd2445, %rd2441, %rd2444;
	shl.b64 	%rd2446, %rd2445, 3;
	add.s64 	%rd2447, %rd2, %rd2446;
	ld.global.f64 	%fd5133, [%rd2447+45640];
	add.f64 	%fd5134, %fd5132, %fd5133;
	ld.local.s8 	%r4751, [%rd238];
	mul.wide.s32 	%rd2448, %r4751, 5;
	ld.local.s8 	%rd2449, [%rd237];
	add.s64 	%rd2450, %rd2448, %rd2449;
	shl.b64 	%rd2451, %rd2450, 3;
	add.s64 	%rd2452, %rd2, %rd2451;
	ld.global.f64 	%fd5135, [%rd2452+45640];
	add.f64 	%fd5136, %fd5134, %fd5135;
	add.s32 	%r4752, %r5294, -1;
	add.s32 	%r4753, %r1, %r5293;
	mad.lo.s32 	%r4754, %r4752, %r515, %r4753;
	mul.wide.s32 	%rd2453, %r4754, 8;
	add.s64 	%rd2454, %rd3, %rd2453;
	ld.global.f64 	%fd5137, [%rd2454];
	add.f64 	%fd5138, %fd5136, %fd5137;
	ld.global.f64 	%fd5139, [%rd240+24472];
	ld.global.f64 	%fd5140, [%rd2447+45440];
	add.f64 	%fd5141, %fd5139, %fd5140;
	ld.global.f64 	%fd5142, [%rd2452+45440];
	add.f64 	%fd5143, %fd5141, %fd5142;
	ld.global.f64 	%fd5144, [%rd2454+5000];
	add.f64 	%fd5145, %fd5143, %fd5144;
	abs.f64 	%fd5146, %fd5138;
	setp.gt.f64 	%p3240, %fd5146, 0d41CDCD64FF800000;
	selp.f64 	%fd5801, 0dBFF0000000000000, %fd5145, %p3240;
	selp.f64 	%fd5802, 0d7FF0000000000000, %fd5138, %p3240;
	bra.uni 	$L__BB1_1739;
$L__BB1_1736:
	setp.ne.s32 	%p3231, %r606, 1;
	setp.ne.s32 	%p3232, %r607, 1;
	or.pred  	%p3233, %p3231, %p3232;
	@%p3233 bra 	$L__BB1_1738;
	cvt.u64.u32 	%rd2429, %r5294;
	add.s64 	%rd2430, %rd12, %rd2429;
	cvt.s64.s32 	%rd2431, %r5293;
	add.s64 	%rd2432, %rd13, %rd2431;
	ld.local.s8 	%r4729, [%rd2432+1];
	ld.local.u8 	%r4730, [%rd2430+1];
	ld.local.u8 	%r4731, [%rd2430];
	prmt.b32 	%r4732, %r4731, %r4730, 0x3340U;
	ld.local.u8 	%r4733, [%rd2432];
	prmt.b32 	%r4734, %r4733, 0, 0x3340U;
	prmt.b32 	%r4735, %r4732, %r4734, 0x5410U;
	mov.b32 	%r4736, 334205;
	dp4a.s32.u32 	%r4737, %r4735, %r4736, %r4729;
	mul.wide.s32 	%rd2433, %r4737, 8;
	add.s64 	%rd2434, %rd2, %rd2433;
	ld.global.f64 	%fd5112, [%rd2434+10000];
	ld.local.s8 	%r4738, [%rd238+-1];
	ld.local.u8 	%r4739, [%rd237];
	ld.local.u8 	%r4740, [%rd237+-1];
	prmt.b32 	%r4741, %r4740, %r4739, 0x3340U;
	ld.local.u8 	%r4742, [%rd238];
	prmt.b32 	%r4743, %r4742, 0, 0x3340U;
	prmt.b32 	%r4744, %r4741, %r4743, 0x5410U;
	mov.b32 	%r4745, 359705;
	dp4a.s32.u32 	%r4746, %r4744, %r4745, %r4738;
	mul.wide.s32 	%rd2435, %r4746, 8;
	add.s64 	%rd2436, %rd2, %rd2435;
	ld.global.f64 	%fd5113, [%rd2436+10000];
	add.f64 	%fd5114, %fd5112, %fd5113;
	add.s32 	%r4747, %r5294, -1;
	add.s32 	%r4748, %r2, %r5293;
	mad.lo.s32 	%r4749, %r4747, %r515, %r4748;
	mul.wide.s32 	%rd2437, %r4749, 8;
	add.s64 	%rd2438, %rd3, %rd2437;
	ld.global.f64 	%fd5115, [%rd2438];
	add.f64 	%fd5116, %fd5114, %fd5115;
	ld.global.f64 	%fd5117, [%rd2434+15000];
	ld.global.f64 	%fd5118, [%rd2436+15000];
	add.f64 	%fd5119, %fd5117, %fd5118;
	ld.global.f64 	%fd5120, [%rd2438+-5000];
	add.f64 	%fd5121, %fd5119, %fd5120;
	abs.f64 	%fd5122, %fd5121;
	setp.gt.f64 	%p3235, %fd5122, 0d41CDCD64FF800000;
	selp.f64 	%fd5123, 0dBFF0000000000000, %fd5116, %p3235;
	selp.f64 	%fd5124, 0d7FF0000000000000, %fd5121, %p3235;
	add.f64 	%fd5125, %fd5124, 0d4069000000000000;
	add.f64 	%fd5126, %fd5123, 0dC016CCCCCCCCCCCD;
	add.f64 	%fd5127, %fd781, %fd5126;
	div.rn.f64 	%fd5128, %fd5125, %fd5127;
	ld.global.f64 	%fd5129, [%rd239];
	add.f64 	%fd5130, %fd5129, 0d4069000000000000;
	div.rn.f64 	%fd5131, %fd5130, %fd1013;
	setp.ltu.f64 	%p3236, %fd5128, %fd5131;
	selp.f64 	%fd5801, 0dBFF0000000000000, %fd5123, %p3236;
	selp.f64 	%fd5802, 0d7FF0000000000000, %fd5124, %p3236;
	bra.uni 	$L__BB1_1739;
$L__BB1_1738:
	ld.global.f64 	%fd5095, [%rd240+24952];
	cvt.u64.u32 	%rd2419, %r5294;
	add.s64 	%rd2420, %rd12, %rd2419;
	cvt.s64.s32 	%rd2421, %r5293;
	add.s64 	%rd2422, %rd13, %rd2421;
	ld.local.s8 	%r4706, [%rd2422+1];
	ld.local.u8 	%r4707, [%rd2420+1];
	ld.local.u8 	%r4708, [%rd2420];
	prmt.b32 	%r4709, %r4708, %r4707, 0x3340U;
	ld.local.u8 	%r4710, [%rd2422];
	prmt.b32 	%r4711, %r4710, 0, 0x3340U;
	prmt.b32 	%r4712, %r4709, %r4711, 0x5410U;
	mov.b32 	%r4713, 334205;
	dp4a.s32.u32 	%r4714, %r4712, %r4713, %r4706;
	mul.wide.s32 	%rd2423, %r4714, 8;
	add.s64 	%rd2424, %rd2, %rd2423;
	ld.global.f64 	%fd5096, [%rd2424+30440];
	add.f64 	%fd5097, %fd5095, %fd5096;
	ld.local.s8 	%r4715, [%rd238+-1];
	ld.local.u8 	%r4716, [%rd237];
	ld.local.u8 	%r4717, [%rd237+-1];
	prmt.b32 	%r4718, %r4717, %r4716, 0x3340U;
	ld.local.u8 	%r4719, [%rd238];
	prmt.b32 	%r4720, %r4719, 0, 0x3340U;
	prmt.b32 	%r4721, %r4718, %r4720, 0x5410U;
	mov.b32 	%r4722, 359705;
	dp4a.s32.u32 	%r4723, %r4721, %r4722, %r4715;
	mul.wide.s32 	%rd2425, %r4723, 8;
	add.s64 	%rd2426, %rd2, %rd2425;
	ld.global.f64 	%fd5098, [%rd2426+30440];
	add.f64 	%fd5099, %fd5097, %fd5098;
	add.s32 	%r4724, %r5294, -1;
	add.s32 	%r4725, %r1, %r5293;
	mad.lo.s32 	%r4726, %r4724, %r515, %r4725;
	mul.wide.s32 	%rd2427, %r4726, 8;
	add.s64 	%rd2428, %rd3, %rd2427;
	ld.global.f64 	%fd5100, [%rd2428];
	add.f64 	%fd5101, %fd5099, %fd5100;
	ld.global.f64 	%fd5102, [%rd240+24232];
	ld.global.f64 	%fd5103, [%rd2424+25440];
	add.f64 	%fd5104, %fd5102, %fd5103;
	ld.global.f64 	%fd5105, [%rd2426+25440];
	add.f64 	%fd5106, %fd5104, %fd5105;
	sub.s32 	%r4727, %r606, %r607;
	abs.s32 	%r4728, %r4727;
	cvt.rn.f64.s32 	%fd5107, %r4728;
	fma.rn.f64 	%fd5108, %fd5107, 0dBFEEF3E864B31D04, %fd5106;
	ld.global.f64 	%fd5109, [%rd2428+5000];
	add.f64 	%fd5110, %fd5109, %fd5108;
	abs.f64 	%fd5111, %fd5101;
	setp.gt.f64 	%p3234, %fd5111, 0d41CDCD64FF800000;
	selp.f64 	%fd5801, 0dBFF0000000000000, %fd5110, %p3234;
	selp.f64 	%fd5802, 0d7FF0000000000000, %fd5101, %p3234;
$L__BB1_1739:
	abs.f64 	%fd5158, %fd5801;
	max.f64 	%fd5160, %fd1012, %fd5158;
	setp.gt.f64 	%p3250, %fd5160, 0d41CDCD64FF800000;
	sub.f64 	%fd5161, %fd1011, %fd5801;
	abs.f64 	%fd5162, %fd5161;
	setp.geu.f64 	%p3251, %fd5162, 0d3EE4F8B588E368F1;
	or.pred  	%p3252, %p3250, %p3251;
	@%p3252 bra 	$L__BB1_1742;
	ld.global.f64 	%fd5164, [%rd239];
	abs.f64 	%fd5165, %fd5164;
	abs.f64 	%fd5166, %fd5802;
	max.f64 	%fd5168, %fd5165, %fd5166;
	setp.gt.f64 	%p3253, %fd5168, 0d41CDCD64FF800000;
	sub.f64 	%fd5169, %fd5164, %fd5802;
	abs.f64 	%fd5170, %fd5169;
	setp.geu.f64 	%p3254, %fd5170, 0d3EE4F8B588E368F1;
	or.pred  	%p3255, %p3253, %p3254;
	@%p3255 bra 	$L__BB1_1742;
	add.s32 	%r4767, %r4, %r5294;
	mul.wide.s32 	%rd2463, %r4767, 4;
	add.s64 	%rd2464, %rd1, %rd2463;
	st.global.u32 	[%rd2464], %r5293;
	add.s32 	%r4768, %r4, %r5293;
	add.s32 	%r4769, %r4768, 25;
	mul.wide.s32 	%rd2465, %r4769, 4;
	add.s64 	%rd2466, %rd1, %rd2465;
	st.global.u32 	[%rd2466], %r5294;
	mov.pred 	%p3424, 0;
	mov.u32 	%r5295, %r5293;
	mov.u32 	%r5296, %r5294;
	bra.uni 	$L__BB1_1743;
$L__BB1_1742:
	add.s32 	%r608, %r5294, -1;
	add.s32 	%r5293, %r5293, 1;
	setp.gt.s32 	%p3258, %r5294, 1;
	setp.lt.s32 	%p3259, %r5293, %r5295;
	and.pred  	%p3260, %p3258, %p3259;
	mov.u32 	%r5294, %r608;
	@%p3260 bra 	$L__BB1_1729;
$L__BB1_1743:
	add.s32 	%r5292, %r599, 1;
	setp.lt.u32 	%p3261, %r599, 32;
	and.pred  	%p3262, %p3424, %p3261;
	@%p3262 bra 	$L__BB1_1727;
	bra.uni 	$L__BB1_1706;
$L__BB1_1744:
	ld.global.f64 	%fd3517, [%rd229];
	add.f64 	%fd1028, %fd5792, %fd3517;
	ld.global.f64 	%fd3518, [%rd229+5000];
	add.f64 	%fd1029, %fd5793, %fd3518;
	mov.f64 	%fd5803, 0d3FE0000000000000;
	@%p1611 bra 	$L__BB1_1774;
	mov.b32 	%r5320, 0;
	@%p1629 bra 	$L__BB1_1759;
	and.b32  	%r613, %r504, 15;
	setp.lt.u32 	%p1672, %r504, 16;
	mov.b32 	%r5320, 0;
	mov.u32 	%r5299, %r5320;
	@%p1672 bra 	$L__BB1_1749;
	and.b32  	%r5299, %r504, 2147483632;
	mov.b32 	%r5320, 0;
	mov.u32 	%r5308, %r5320;
$L__BB1_1748:
	.pragma "nounroll";
	add.s32 	%r2832, %r5308, %r3;
	mul.wide.s32 	%rd1401, %r2832, 4;
	add.s64 	%rd1402, %rd1, %rd1401;
	ld.global.u32 	%r2833, [%rd1402];
	setp.gt.s32 	%p1673, %r2833, 0;
	selp.u32 	%r2834, 1, 0, %p1673;
	add.s32 	%r2835, %r5320, %r2834;
	ld.global.u32 	%r2836, [%rd1402+4];
	setp.gt.s32 	%p1674, %r2836, 0;
	selp.u32 	%r2837, 1, 0, %p1674;
	add.s32 	%r2838, %r2835, %r2837;
	ld.global.u32 	%r2839, [%rd1402+8];
	setp.gt.s32 	%p1675, %r2839, 0;
	selp.u32 	%r2840, 1, 0, %p1675;
	add.s32 	%r2841, %r2838, %r2840;
	ld.global.u32 	%r2842, [%rd1402+12];
	setp.gt.s32 	%p1676, %r2842, 0;
	selp.u32 	%r2843, 1, 0, %p1676;
	add.s32 	%r2844, %r2841, %r2843;
	ld.global.u32 	%r2845, [%rd1402+16];
	setp.gt.s32 	%p1677, %r2845, 0;
	selp.u32 	%r2846, 1, 0, %p1677;
	add.s32 	%r2847, %r2844, %r2846;
	ld.global.u32 	%r2848, [%rd1402+20];
	setp.gt.s32 	%p1678, %r2848, 0;
	selp.u32 	%r2849, 1, 0, %p1678;
	add.s32 	%r2850, %r2847, %r2849;
	ld.global.u32 	%r2851, [%rd1402+24];
	setp.gt.s32 	%p1679, %r2851, 0;
	selp.u32 	%r2852, 1, 0, %p1679;
	add.s32 	%r2853, %r2850, %r2852;
	ld.global.u32 	%r2854, [%rd1402+28];
	setp.gt.s32 	%p1680, %r2854, 0;
	selp.u32 	%r2855, 1, 0, %p1680;
	add.s32 	%r2856, %r2853, %r2855;
	ld.global.u32 	%r2857, [%rd1402+32];
	setp.gt.s32 	%p1681, %r2857, 0;
	selp.u32 	%r2858, 1, 0, %p1681;
	add.s32 	%r2859, %r2856, %r2858;
	ld.global.u32 	%r2860, [%rd1402+36];
	setp.gt.s32 	%p1682, %r2860, 0;
	selp.u32 	%r2861, 1, 0, %p1682;
	add.s32 	%r2862, %r2859, %r2861;
	ld.global.u32 	%r2863, [%rd1402+40];
	setp.gt.s32 	%p1683, %r2863, 0;
	selp.u32 	%r2864, 1, 0, %p1683;
	add.s32 	%r2865, %r2862, %r2864;
	ld.global.u32 	%r2866, [%rd1402+44];
	setp.gt.s32 	%p1684, %r2866, 0;
	selp.u32 	%r2867, 1, 0, %p1684;
	add.s32 	%r2868, %r2865, %r2867;
	ld.global.u32 	%r2869, [%rd1402+48];
	setp.gt.s32 	%p1685, %r2869, 0;
	selp.u32 	%r2870, 1, 0, %p1685;
	add.s32 	%r2871, %r2868, %r2870;
	ld.global.u32 	%r2872, [%rd1402+52];
	setp.gt.s32 	%p1686, %r2872, 0;
	selp.u32 	%r2873, 1, 0, %p1686;
	add.s32 	%r2874, %r2871, %r2873;
	ld.global.u32 	%r2875, [%rd1402+56];
	setp.gt.s32 	%p1687, %r2875, 0;
	selp.u32 	%r2876, 1, 0, %p1687;
	add.s32 	%r2877, %r2874, %r2876;
	ld.global.u32 	%r2878, [%rd1402+60];
	setp.gt.s32 	%p1688, %r2878, 0;
	selp.u32 	%r2879, 1, 0, %p1688;
	add.s32 	%r5320, %r2877, %r2879;
	add.s32 	%r5308, %r5308, 16;
	setp.eq.s32 	%p1689, %r5308, %r5299;
	@%p1689 bra 	$L__BB1_1749;
	bra.uni 	$L__BB1_1748;
$L__BB1_1749:
	setp.eq.s32 	%p1690, %r613, 0;
	@%p1690 bra 	$L__BB1_1759;
	and.b32  	%r618, %r504, 7;
	setp.lt.u32 	%p1691, %r613, 8;
	@%p1691 bra 	$L__BB1_1752;
	add.s32 	%r2881, %r5299, %r3;
	mul.wide.s32 	%rd1403, %r2881, 4;
	add.s64 	%rd1404, %rd1, %rd1403;
	ld.global.u32 	%r2882, [%rd1404];
	setp.gt.s32 	%p1692, %r2882, 0;
	selp.u32 	%r2883, 1, 0, %p1692;
	add.s32 	%r2884, %r5320, %r2883;
	ld.global.u32 	%r2885, [%rd1404+4];
	setp.gt.s32 	%p1693, %r2885, 0;
	selp.u32 	%r2886, 1, 0, %p1693;
	add.s32 	%r2887, %r2884, %r2886;
	ld.global.u32 	%r2888, [%rd1404+8];
	setp.gt.s32 	%p1694, %r2888, 0;
	selp.u32 	%r2889, 1, 0, %p1694;
	add.s32 	%r2890, %r2887, %r2889;
	ld.global.u32 	%r2891, [%rd1404+12];
	setp.gt.s32 	%p1695, %r2891, 0;
	selp.u32 	%r2892, 1, 0, %p1695;
	add.s32 	%r2893, %r2890, %r2892;
	ld.global.u32 	%r2894, [%rd1404+16];
	setp.gt.s32 	%p1696, %r2894, 0;
	selp.u32 	%r2895, 1, 0, %p1696;
	add.s32 	%r2896, %r2893, %r2895;
	ld.global.u32 	%r2897, [%rd1404+20];
	setp.gt.s32 	%p1697, %r2897, 0;
	selp.u32 	%r2898, 1, 0, %p1697;
	add.s32 	%r2899, %r2896, %r2898;
	ld.global.u32 	%r2900, [%rd1404+24];
	setp.gt.s32 	%p1698, %r2900, 0;
	selp.u32 	%r2901, 1, 0, %p1698;
	add.s32 	%r2902, %r2899, %r2901;
	ld.global.u32 	%r2903, [%rd1404+28];
	setp.gt.s32 	%p1699, %r2903, 0;
	selp.u32 	%r2904, 1, 0, %p1699;
	add.s32 	%r5320, %r2902, %r2904;
	add.s32 	%r5299, %r5299, 8;
$L__BB1_1752:
	setp.eq.s32 	%p1700, %r618, 0;
	@%p1700 bra 	$L__BB1_1759;
	and.b32  	%r624, %r504, 3;
	setp.lt.u32 	%p1701, %r618, 4;
	@%p1701 bra 	$L__BB1_1755;
	add.s32 	%r2906, %r5299, %r3;
	mul.wide.s32 	%rd1405, %r2906, 4;
	add.s64 	%rd1406, %rd1, %rd1405;
	ld.global.u32 	%r2907, [%rd1406];
	setp.gt.s32 	%p1702, %r2907, 0;
	selp.u32 	%r2908, 1, 0, %p1702;
	add.s32 	%r2909, %r5320, %r2908;
	ld.global.u32 	%r2910, [%rd1406+4];
	setp.gt.s32 	%p1703, %r2910, 0;
	selp.u32 	%r2911, 1, 0, %p1703;
	add.s32 	%r2912, %r2909, %r2911;
	ld.global.u32 	%r2913, [%rd1406+8];
	setp.gt.s32 	%p1704, %r2913, 0;
	selp.u32 	%r2914, 1, 0, %p1704;
	add.s32 	%r2915, %r2912, %r2914;
	ld.global.u32 	%r2916, [%rd1406+12];
	setp.gt.s32 	%p1705, %r2916, 0;
	selp.u32 	%r2917, 1, 0, %p1705;
	add.s32 	%r5320, %r2915, %r2917;
	add.s32 	%r5299, %r5299, 4;
$L__BB1_1755:
	setp.eq.s32 	%p1706, %r624, 0;
	@%p1706 bra 	$L__BB1_1759;
	add.s32 	%r2918, %r5299, %r3;
	mul.wide.s32 	%rd1407, %r2918, 4;
	add.s64 	%rd242, %rd1, %rd1407;
	ld.global.u32 	%r2919, [%rd242];
	setp.gt.s32 	%p1707, %r2919, 0;
	selp.u32 	%r2920, 1, 0, %p1707;
	add.s32 	%r5320, %r5320, %r2920;
	setp.eq.s32 	%p1708, %r624, 1;
	@%p1708 bra 	$L__BB1_1759;
	ld.global.u32 	%r2921, [%rd242+4];
	setp.gt.s32 	%p1709, %r2921, 0;
	selp.u32 	%r2922, 1, 0, %p1709;
	add.s32 	%r5320, %r5320, %r2922;
	setp.eq.s32 	%p1710, %r624, 2;
	@%p1710 bra 	$L__BB1_1759;
	ld.global.u32 	%r2923, [%rd242+8];
	setp.gt.s32 	%p1711, %r2923, 0;
	selp.u32 	%r2924, 1, 0, %p1711;
	add.s32 	%r5320, %r5320, %r2924;
$L__BB1_1759:
	setp.lt.s32 	%p1712, %r515, 1;
	@%p1712 bra 	$L__BB1_1773;
	and.b32  	%r634, %r515, 15;
	setp.lt.u32 	%p1713, %r515, 16;
	mov.b32 	%r5313, 0;
	@%p1713 bra 	$L__BB1_1763;
	and.b32  	%r5313, %r515, 2147483632;
	mov.b32 	%r5310, 0;
$L__BB1_1762:
	.pragma "nounroll";
	cvt.u64.u32 	%rd1408, %r5310;
	cvt.s64.s32 	%rd1409, %r3;
	add.s64 	%rd1410, %rd1408, %rd1409;
	shl.b64 	%rd1411, %rd1410, 2;
	add.s64 	%rd1412, %rd1, %rd1411;
	ld.global.u32 	%r2928, [%rd1412+100];
	setp.gt.s32 	%p1714, %r2928, 0;
	selp.u32 	%r2929, 1, 0, %p1714;
	add.s32 	%r2930, %r5320, %r2929;
	add.s32 	%r2931, %r5310, %r11;
	mul.wide.s32 	%rd1413, %r2931, 4;
	add.s64 	%rd1414, %rd1, %rd1413;
	ld.global.u32 	%r2932, [%rd1414];
	setp.gt.s32 	%p1715, %r2932, 0;
	selp.u32 	%r2933, 1, 0, %p1715;
	add.s32 	%r2934, %r2930, %r2933;
	ld.global.u32 	%r2935, [%rd1414+4];
	setp.gt.s32 	%p1716, %r2935, 0;
	selp.u32 	%r2936, 1, 0, %p1716;
	add.s32 	%r2937, %r2934, %r2936;
	ld.global.u32 	%r2938, [%rd1414+8];
	setp.gt.s32 	%p1717, %r2938, 0;
	selp.u32 	%r2939, 1, 0, %p1717;
	add.s32 	%r2940, %r2937, %r2939;
	ld.global.u32 	%r2941, [%rd1414+12];
	setp.gt.s32 	%p1718, %r2941, 0;
	selp.u32 	%r2942, 1, 0, %p1718;
	add.s32 	%r2943, %r2940, %r2942;
	ld.global.u32 	%r2944, [%rd1414+16];
	setp.gt.s32 	%p1719, %r2944, 0;
	selp.u32 	%r2945, 1, 0, %p1719;
	add.s32 	%r2946, %r2943, %r2945;
	ld.global.u32 	%r2947, [%rd1414+20];
	setp.gt.s32 	%p1720, %r2947, 0;
	selp.u32 	%r2948, 1, 0, %p1720;
	add.s32 	%r2949, %r2946, %r2948;
	ld.global.u32 	%r2950, [%rd1414+24];
	setp.gt.s32 	%p1721, %r2950, 0;
	selp.u32 	%r2951, 1, 0, %p1721;
	add.s32 	%r2952, %r2949, %r2951;
	ld.global.u32 	%r2953, [%rd1414+28];
	setp.gt.s32 	%p1722, %r2953, 0;
	selp.u32 	%r2954, 1, 0, %p1722;
	add.s32 	%r2955, %r2952, %r2954;
	ld.global.u32 	%r2956, [%rd1414+32];
	setp.gt.s32 	%p1723, %r2956, 0;
	selp.u32 	%r2957, 1, 0, %p1723;
	add.s32 	%r2958, %r2955, %r2957;
	ld.global.u32 	%r2959, [%rd1414+36];
	setp.gt.s32 	%p1724, %r2959, 0;
	selp.u32 	%r2960, 1, 0, %p1724;
	add.s32 	%r2961, %r2958, %r2960;
	ld.global.u32 	%r2962, [%rd1414+40];
	setp.gt.s32 	%p1725, %r2962, 0;
	selp.u32 	%r2963, 1, 0, %p1725;
	add.s32 	%r2964, %r2961, %r2963;
	ld.global.u32 	%r2965, [%rd1414+44];
	setp.gt.s32 	%p1726, %r2965, 0;
	selp.u32 	%r2966, 1, 0, %p1726;
	add.s32 	%r2967, %r2964, %r2966;
	ld.global.u32 	%r2968, [%rd1414+48];
	setp.gt.s32 	%p1727, %r2968, 0;
	selp.u32 	%r2969, 1, 0, %p1727;
	add.s32 	%r2970, %r2967, %r2969;
	ld.global.u32 	%r2971, [%rd1414+52];
	setp.gt.s32 	%p1728, %r2971, 0;
	selp.u32 	%r2972, 1, 0, %p1728;
	add.s32 	%r2973, %r2970, %r2972;
	ld.global.u32 	%r2974, [%rd1414+56];
	setp.gt.s32 	%p1729, %r2974, 0;
	selp.u32 	%r2975, 1, 0, %p1729;
	add.s32 	%r5320, %r2973, %r2975;
	add.s32 	%r5310, %r5310, 16;
	setp.ne.s32 	%p1730, %r5310, %r5313;
	@%p1730 bra 	$L__BB1_1762;
$L__BB1_1763:
	setp.eq.s32 	%p1731, %r634, 0;
	@%p1731 bra 	$L__BB1_1773;
	and.b32  	%r647, %r515, 7;
	setp.lt.u32 	%p1732, %r634, 8;
	@%p1732 bra 	$L__BB1_1766;
	cvt.u64.u32 	%rd1415, %r5313;
	cvt.s64.s32 	%rd1416, %r3;
	add.s64 	%rd1417, %rd1415, %rd1416;
	shl.b64 	%rd1418, %rd1417, 2;
	add.s64 	%rd1419, %rd1, %rd1418;
	ld.global.u32 	%r2977, [%rd1419+100];
	setp.gt.s32 	%p1733, %r2977, 0;
	selp.u32 	%r2978, 1, 0, %p1733;
	add.s32 	%r2979, %r5320, %r2978;
	add.s32 	%r2980, %r5313, %r11;
	mul.wide.s32 	%rd1420, %r2980, 4;
	add.s64 	%rd1421, %rd1, %rd1420;
	ld.global.u32 	%r2981, [%rd1421];
	setp.gt.s32 	%p1734, %r2981, 0;
	selp.u32 	%r2982, 1, 0, %p1734;
	add.s32 	%r2983, %r2979, %r2982;
	ld.global.u32 	%r2984, [%rd1421+4];
	setp.gt.s32 	%p1735, %r2984, 0;
	selp.u32 	%r2985, 1, 0, %p1735;
	add.s32 	%r2986, %r2983, %r2985;
	ld.global.u32 	%r2987, [%rd1421+8];
	setp.gt.s32 	%p1736, %r2987, 0;
	selp.u32 	%r2988, 1, 0, %p1736;
	add.s32 	%r2989, %r2986, %r2988;
	ld.global.u32 	%r2990, [%rd1421+12];
	setp.gt.s32 	%p1737, %r2990, 0;
	selp.u32 	%r2991, 1, 0, %p1737;
	add.s32 	%r2992, %r2989, %r2991;
	ld.global.u32 	%r2993, [%rd1421+16];
	setp.gt.s32 	%p1738, %r2993, 0;
	selp.u32 	%r2994, 1, 0, %p1738;
	add.s32 	%r2995, %r2992, %r2994;
	ld.global.u32 	%r2996, [%rd1421+20];
	setp.gt.s32 	%p1739, %r2996, 0;
	selp.u32 	%r2997, 1, 0, %p1739;
	add.s32 	%r2998, %r2995, %r2997;
	ld.global.u32 	%r2999, [%rd1421+24];
	setp.gt.s32 	%p1740, %r2999, 0;
	selp.u32 	%r3000, 1, 0, %p1740;
	add.s32 	%r5320, %r2998, %r3000;
	add.s32 	%r5313, %r5313, 8;
$L__BB1_1766:
	setp.eq.s32 	%p1741, %r647, 0;
	@%p1741 bra 	$L__BB1_1773;
	and.b32  	%r653, %r515, 3;
	setp.lt.u32 	%p1742, %r647, 4;
	@%p1742 bra 	$L__BB1_1769;
	cvt.u64.u32 	%rd1422, %r5313;
	cvt.s64.s32 	%rd1423, %r3;
	add.s64 	%rd1424, %rd1422, %rd1423;
	shl.b64 	%rd1425, %rd1424, 2;
	add.s64 	%rd1426, %rd1, %rd1425;
	ld.global.u32 	%r3002, [%rd1426+100];
	setp.gt.s32 	%p1743, %r3002, 0;
	selp.u32 	%r3003, 1, 0, %p1743;
	add.s32 	%r3004, %r5320, %r3003;
	add.s32 	%r3005, %r5313, %r11;
	mul.wide.s32 	%rd1427, %r3005, 4;
	add.s64 	%rd1428, %rd1, %rd1427;
	ld.global.u32 	%r3006, [%rd1428];
	setp.gt.s32 	%p1744, %r3006, 0;
	selp.u32 	%r3007, 1, 0, %p1744;
	add.s32 	%r3008, %r3004, %r3007;
	ld.global.u32 	%r3009, [%rd1428+4];
	setp.gt.s32 	%p1745, %r3009, 0;
	selp.u32 	%r3010, 1, 0, %p1745;
	add.s32 	%r3011, %r3008, %r3010;
	ld.global.u32 	%r3012, [%rd1428+8];
	setp.gt.s32 	%p1746, %r3012, 0;
	selp.u32 	%r3013, 1, 0, %p1746;
	add.s32 	%r5320, %r3011, %r3013;
	add.s32 	%r5313, %r5313, 4;
$L__BB1_1769:
	setp.eq.s32 	%p1747, %r653, 0;
	@%p1747 bra 	$L__BB1_1773;
	cvt.u64.u32 	%rd1429, %r5313;
	cvt.s64.s32 	%rd1430, %r3;
	add.s64 	%rd1431, %rd1429, %rd1430;
	shl.b64 	%rd1432, %rd1431, 2;
	add.s64 	%rd1433, %rd1, %rd1432;
	ld.global.u32 	%r3014, [%rd1433+100];
	setp.gt.s32 	%p1748, %r3014, 0;
	selp.u32 	%r3015, 1, 0, %p1748;
	add.s32 	%r5320, %r5320, %r3015;
	setp.eq.s32 	%p1749, %r653, 1;
	@%p1749 bra 	$L__BB1_1773;
	add.s32 	%r3016, %r5313, %r11;
	mul.wide.s32 	%rd1434, %r3016, 4;
	add.s64 	%rd243, %rd1, %rd1434;
	ld.global.u32 	%r3017, [%rd243];
	setp.gt.s32 	%p1750, %r3017, 0;
	selp.u32 	%r3018, 1, 0, %p1750;
	add.s32 	%r5320, %r5320, %r3018;
	setp.eq.s32 	%p1751, %r653, 2;
	@%p1751 bra 	$L__BB1_1773;
	ld.global.u32 	%r3019, [%rd243+4];
	setp.gt.s32 	%p1752, %r3019, 0;
	selp.u32 	%r3020, 1, 0, %p1752;
	add.s32 	%r5320, %r5320, %r3020;
$L__BB1_1773:
	shr.u32 	%r3021, %r5320, 1;
	add.s32 	%r3022, %r3021, -1;
	cvt.rn.f64.s32 	%fd3519, %r3022;
	add.f64 	%fd3520, %fd1029, 0dC016CCCCCCCCCCCD;
	fma.rn.f64 	%fd3521, %fd3519, 0dBFE0A2B1704FF434, %fd3520;
	add.f64 	%fd3522, %fd781, %fd3521;
	add.f64 	%fd3523, %fd1028, 0d4069000000000000;
	div.rn.f64 	%fd3524, %fd3523, %fd3522;
	add.f64 	%fd3525, %fd3524, 0dC071126666666666;
	fma.rn.f64 	%fd5803, %fd3525, 0d4059000000000000, 0d3FE0000000000000;
$L__BB1_1774:
	cvt.rzi.s32.f64 	%r3023, %fd5803;
	cvt.rn.f64.s32 	%fd3526, %r3023;
	div.rn.f64 	%fd5804, %fd3526, 0d4059000000000000;
$L__BB1_1775:
	ld.param.u64 	%rd2707, [_Z20check_structure_loopPcPiS0_S0_iiPdS1_iS0__param_3];
	cvta.to.global.u64 	%rd1435, %rd2707;
	ld.global.u32 	%r3025, [%rd1435+36];
	mad.lo.s32 	%r3026, %r3025, 5, 44;
	cvt.rn.f64.s32 	%fd3527, %r3026;
	setp.gt.f64 	%p1753, %fd5804, %fd3527;
	mov.b32 	%r5523, 0;
	@%p1753 bra 	$L__BB1_3111;
	ld.param.u64 	%rd2696, [_Z20check_structure_loopPcPiS0_S0_iiPdS1_iS0__param_1];
	cvta.to.global.u64 	%rd244, %rd2696;
	ld.local.u32 	%r663, [%rd21];
	ld.global.u32 	%r664, [%rd22+44];
	ld.global.u32 	%r665, [%rd11];
	ld.global.u32 	%r666, [%rd11+4];
	and.b32  	%r3027, %r666, -2147483647;
	setp.eq.s32 	%p1754, %r3027, 1;
	@%p1754 bra 	$L__BB1_1800;
	setp.lt.s32 	%p1755, %r666, 2;
	@%p1755 bra 	$L__BB1_1787;
	add.s32 	%r667, %r666, %r665;
	shr.u32 	%r3029, %r666, 31;
	add.s32 	%r3030, %r666, %r3029;
	shr.s32 	%r668, %r3030, 1;
	mov.b32 	%r5321, 0;
$L__BB1_1779:
	add.s32 	%r3031, %r5321, %r665;
	cvt.s64.s32 	%rd1436, %r3031;
	add.s64 	%rd1437, %rd4, %rd1436;
	ld.global.u8 	%rs141, [%rd1437];
	setp.ne.s16 	%p1756, %rs141, 65;
	not.b32 	%r3032, %r5321;
	add.s32 	%r3033, %r667, %r3032;
	cvt.s64.s32 	%rd1438, %r3033;
	add.s64 	%rd1439, %rd4, %rd1438;
	ld.global.u8 	%rs142, [%rd1439];
	@%p1756 bra 	$L__BB1_1781;
	setp.ne.s16 	%p1757, %rs142, 84;
	@%p1757 bra 	$L__BB1_1800;
$L__BB1_1781:
	setp.ne.s16 	%p1758, %rs141, 84;
	@%p1758 bra 	$L__BB1_1783;
	setp.ne.s16 	%p1759, %rs142, 65;
	@%p1759 bra 	$L__BB1_1800;
$L__BB1_1783:
	setp.eq.s16 	%p1760, %rs141, 84;
	setp.eq.s16 	%p1761, %rs141, 65;
	setp.ne.s16 	%p1762, %rs142, 65;
	or.pred  	%p1763, %p1762, %p1760;
	setp.ne.s16 	%p1764, %rs142, 84;
	or.pred  	%p1765, %p1764, %p1761;
	and.pred  	%p1766, %p1763, %p1765;
	not.pred 	%p1767, %p1766;
	@%p1767 bra 	$L__BB1_1800;
	setp.eq.s16 	%p1768, %rs141, 67;
	setp.ne.s16 	%p1769, %rs142, 71;
	and.pred  	%p1770, %p1769, %p1768;
	@%p1770 bra 	$L__BB1_1800;
	setp.eq.s16 	%p1773, %rs141, 71;
	setp.ne.s16 	%p1774, %rs142, 67;
	xor.pred  	%p1775, %p1773, %p1774;
	or.pred  	%p1776, %p1769, %p1768;
	and.pred  	%p1777, %p1775, %p1776;
	not.pred 	%p1778, %p1777;
	@%p1778 bra 	$L__BB1_1800;
	add.s32 	%r5321, %r5321, 1;
	setp.ne.s32 	%p1779, %r5321, %r668;
	@%p1779 bra 	$L__BB1_1779;
$L__BB1_1787:
	shl.b32 	%r3034, %r663, 2;
	mul.wide.s32 	%rd1440, %r3034, 4;
	add.s64 	%rd1441, %rd244, %rd1440;
	ld.global.u32 	%r671, [%rd1441];
	ld.global.u32 	%r672, [%rd1441+4];
	and.b32  	%r3035, %r672, -2147483647;
	setp.eq.s32 	%p1780, %r3035, 1;
	@%p1780 bra 	$L__BB1_1800;
	setp.lt.s32 	%p1781, %r672, 2;
	@%p1781 bra 	$L__BB1_1798;
	add.s32 	%r673, %r672, %r671;
	shr.u32 	%r3037, %r672, 31;
	add.s32 	%r3038, %r672, %r3037;
	shr.s32 	%r674, %r3038, 1;
	mov.b32 	%r5322, 0;
$L__BB1_1790:
	add.s32 	%r3039, %r5322, %r671;
	cvt.s64.s32 	%rd1442, %r3039;
	add.s64 	%rd1443, %rd4, %rd1442;
	ld.global.u8 	%rs143, [%rd1443];
	setp.ne.s16 	%p1782, %rs143, 65;
	not.b32 	%r3040, %r5322;
	add.s32 	%r3041, %r673, %r3040;
	cvt.s64.s32 	%rd1444, %r3041;
	add.s64 	%rd1445, %rd4, %rd1444;
	ld.global.u8 	%rs144, [%rd1445];
	@%p1782 bra 	$L__BB1_1792;
	setp.ne.s16 	%p1783, %rs144, 84;
	@%p1783 bra 	$L__BB1_1800;
$L__BB1_1792:
	setp.ne.s16 	%p1784, %rs143, 84;
	@%p1784 bra 	$L__BB1_1794;
	setp.ne.s16 	%p1785, %rs144, 65;
	@%p1785 bra 	$L__BB1_1800;
$L__BB1_1794:
	setp.eq.s16 	%p1786, %rs143, 84;
	setp.eq.s16 	%p1787, %rs143, 65;
	setp.ne.s16 	%p1788, %rs144, 65;
	or.pred  	%p1789, %p1788, %p1786;
	setp.ne.s16 	%p1790, %rs144, 84;
	or.pred  	%p1791, %p1790, %p1787;
	and.pred  	%p1792, %p1789, %p1791;
	not.pred 	%p1793, %p1792;
	@%p1793 bra 	$L__BB1_1800;
	setp.eq.s16 	%p1794, %rs143, 67;
	setp.ne.s16 	%p1795, %rs144, 71;
	and.pred  	%p1796, %p1795, %p1794;
	@%p1796 bra 	$L__BB1_1800;
	setp.eq.s16 	%p1799, %rs143, 71;
	setp.ne.s16 	%p1800, %rs144, 67;
	xor.pred  	%p1801, %p1799, %p1800;
	or.pred  	%p1802, %p1795, %p1794;
	and.pred  	%p1803, %p1801, %p1802;
	not.pred 	%p1804, %p1803;
	@%p1804 bra 	$L__BB1_1800;
	add.s32 	%r5322, %r5322, 1;
	setp.ne.s32 	%p1805, %r5322, %r674;
	@%p1805 bra 	$L__BB1_1790;
$L__BB1_1798:
	setp.gt.u32 	%p1806, %r5, 2146435070;
	mov.f64 	%fd5805, %fd2;
	@%p1806 bra 	$L__BB1_1802;
	setp.gt.u32 	%p1807, %r7, 1073127582;
	selp.f64 	%fd3528, %fd4, %fd3, %p1807;
	selp.u32 	%r3042, 1, 0, %p1807;
	add.s32 	%r3043, %r6, %r3042;
	add.f64 	%fd3529, %fd3528, 0dBFF0000000000000;
	add.f64 	%fd3530, %fd3528, 0d3FF0000000000000;
	rcp.approx.ftz.f64 	%fd3531, %fd3530;
	neg.f64 	%fd3532, %fd3530;
	fma.rn.f64 	%fd3533, %fd3532, %fd3531, 0d3FF0000000000000;
	fma.rn.f64 	%fd3534, %fd3533, %fd3533, %fd3533;
	fma.rn.f64 	%fd3535, %fd3534, %fd3531, %fd3531;
	mul.f64 	%fd3536, %fd3529, %fd3535;
	fma.rn.f64 	%fd3537, %fd3529, %fd3535, %fd3536;
	mul.f64 	%fd3538, %fd3537, %fd3537;
	fma.rn.f64 	%fd3539, %fd3538, 0d3EB1380B3AE80F1E, 0d3ED0EE258B7A8B04;
	fma.rn.f64 	%fd3540, %fd3539, %fd3538, 0d3EF3B2669F02676F;
	fma.rn.f64 	%fd3541, %fd3540, %fd3538, 0d3F1745CBA9AB0956;
	fma.rn.f64 	%fd3542, %fd3541, %fd3538, 0d3F3C71C72D1B5154;
	fma.rn.f64 	%fd3543, %fd3542, %fd3538, 0d3F624924923BE72D;
	fma.rn.f64 	%fd3544, %fd3543, %fd3538, 0d3F8999999999A3C4;
	fma.rn.f64 	%fd3545, %fd3544, %fd3538, 0d3FB5555555555554;
	sub.f64 	%fd3546, %fd3529, %fd3537;
	add.f64 	%fd3547, %fd3546, %fd3546;
	neg.f64 	%fd3548, %fd3537;
	fma.rn.f64 	%fd3549, %fd3548, %fd3529, %fd3547;
	mul.f64 	%fd3550, %fd3535, %fd3549;
	mul.f64 	%fd3551, %fd3538, %fd3545;
	fma.rn.f64 	%fd3552, %fd3551, %fd3537, %fd3550;
	xor.b32  	%r3044, %r3043, -2147483648;
	mov.b32 	%r3045, 1127219200;
	mov.b64 	%fd3553, {%r3044, %r3045};
	sub.f64 	%fd3554, %fd3553, %fd1;
	fma.rn.f64 	%fd3555, %fd3554, 0d3FE62E42FEFA39EF, %fd3537;
	fma.rn.f64 	%fd3556, %fd3554, 0dBFE62E42FEFA39EF, %fd3555;
	sub.f64 	%fd3557, %fd3556, %fd3537;
	sub.f64 	%fd3558, %fd3552, %fd3557;
	fma.rn.f64 	%fd3559, %fd3554, 0d3C7ABC9E3B39803F, %fd3558;
	add.f64 	%fd5805, %fd3555, %fd3559;
	bra.uni 	$L__BB1_1802;
$L__BB1_1800:
	setp.gt.u32 	%p1808, %r8, 2146435070;
	mov.f64 	%fd5805, %fd5;
	@%p1808 bra 	$L__BB1_1802;
	setp.gt.u32 	%p1809, %r10, 1073127582;
	selp.f64 	%fd3560, %fd7, %fd6, %p1809;
	selp.u32 	%r3046, 1, 0, %p1809;
	add.s32 	%r3047, %r9, %r3046;
	add.f64 	%fd3561, %fd3560, 0dBFF0000000000000;
	add.f64 	%fd3562, %fd3560, 0d3FF0000000000000;
	rcp.approx.ftz.f64 	%fd3563, %fd3562;
	neg.f64 	%fd3564, %fd3562;
	fma.rn.f64 	%fd3565, %fd3564, %fd3563, 0d3FF0000000000000;
	fma.rn.f64 	%fd3566, %fd3565, %fd3565, %fd3565;
	fma.rn.f64 	%fd3567, %fd3566, %fd3563, %fd3563;
	mul.f64 	%fd3568, %fd3561, %fd3567;
	fma.rn.f64 	%fd3569, %fd3561, %fd3567, %fd3568;
	mul.f64 	%fd3570, %fd3569, %fd3569;
	fma.rn.f64 	%fd3571, %fd3570, 0d3EB1380B3AE80F1E, 0d3ED0EE258B7A8B04;
	fma.rn.f64 	%fd3572, %fd3571, %fd3570, 0d3EF3B2669F02676F;
	fma.rn.f64 	%fd3573, %fd3572, %fd3570, 0d3F1745CBA9AB0956;
	fma.rn.f64 	%fd3574, %fd3573, %fd3570, 0d3F3C71C72D1B5154;
	fma.rn.f64 	%fd3575, %fd3574, %fd3570, 0d3F624924923BE72D;
	fma.rn.f64 	%fd3576, %fd3575, %fd3570, 0d3F8999999999A3C4;
	fma.rn.f64 	%fd3577, %fd3576, %fd3570, 0d3FB5555555555554;
	sub.f64 	%fd3578, %fd3561, %fd3569;
	add.f64 	%fd3579, %fd3578, %fd3578;
	neg.f64 	%fd3580, %fd3569;
	fma.rn.f64 	%fd3581, %fd3580, %fd3561, %fd3579;
	mul.f64 	%fd3582, %fd3567, %fd3581;
	mul.f64 	%fd3583, %fd3570, %fd3577;
	fma.rn.f64 	%fd3584, %fd3583, %fd3569, %fd3582;
	xor.b32  	%r3048, %r3047, -2147483648;
	mov.b32 	%r3049, 1127219200;
	mov.b64 	%fd3585, {%r3048, %r3049};
	sub.f64 	%fd3586, %fd3585, %fd1;
	fma.rn.f64 	%fd3587, %fd3586, 0d3FE62E42FEFA39EF, %fd3569;
	fma.rn.f64 	%fd3588, %fd3586, 0dBFE62E42FEFA39EF, %fd3587;
	sub.f64 	%fd3589, %fd3588, %fd3569;
	sub.f64 	%fd3590, %fd3584, %fd3589;
	fma.rn.f64 	%fd3591, %fd3586, 0d3C7ABC9E3B39803F, %fd3590;
	add.f64 	%fd5805, %fd3587, %fd3591;
$L__BB1_1802:
	mul.f64 	%fd1037, %fd5805, 0d3FFFCB923A29C77A;
	shl.b32 	%r3050, %r663, 2;
	mul.wide.s32 	%rd1446, %r3050, 4;
	add.s64 	%rd245, %rd244, %rd1446;
	ld.global.u32 	%r677, [%rd245+4];
	setp.eq.s32 	%p1810, %r664, 1;
	@%p1810 bra 	$L__BB1_1809;
	setp.lt.s32 	%p1811, %r677, 1;
	@%p1811 bra 	$L__BB1_1944;
	ld.global.u32 	%r678, [%rd245];
	and.b32  	%r679, %r677, 3;
	setp.lt.u32 	%p1812, %r677, 4;
	mov.b32 	%r5326, 1;
	@%p1812 bra 	$L__BB1_1885;
	and.b32  	%r680, %r677, 2147483644;
	mov.b32 	%r5326, 1;
$L__BB1_1806:
	mov.u32 	%r686, %r5326;
	sub.s32 	%r3053, %r678, %r686;
	add.s32 	%r3054, %r3053, %r677;
	cvt.s64.s32 	%rd1447, %r3054;
	add.s64 	%rd248, %rd4, %rd1447;
	ld.global.u8 	%rs853, [%rd248];
	mov.b16 	%rs1385, 0;
	setp.gt.s16 	%p1813, %rs853, 70;
	@%p1813 bra 	$L__BB1_1853;
	setp.eq.s16 	%p1816, %rs853, 65;
	@%p1816 bra 	$L__BB1_1808;
	bra.uni 	$L__BB1_1851;
$L__BB1_1808:
	mov.b16 	%rs1385, 3;
	bra.uni 	$L__BB1_1857;
$L__BB1_1809:
	setp.lt.s32 	%p1852, %r677, 1;
	@%p1852 bra 	$L__BB1_1944;
	ld.global.u32 	%r3059, [%rd245];
	add.s32 	%r681, %r3059, -1;
	and.b32  	%r682, %r677, 3;
	setp.lt.u32 	%p1853, %r677, 4;
	mov.b32 	%r5325, 1;
	@%p1853 bra 	$L__BB1_1848;
	and.b32  	%r683, %r677, 2147483644;
	mov.b32 	%r5325, 1;
$L__BB1_1812:
	mov.u32 	%r684, %r5325;
	add.s32 	%r3061, %r684, %r681;
	cvt.s64.s32 	%rd1451, %r3061;
	add.s64 	%rd246, %rd4, %rd1451;
	ld.global.u8 	%rs895, [%rd246];
	mov.b16 	%rs1381, 0;
	setp.gt.s16 	%p1854, %rs895, 70;
	@%p1854 bra 	$L__BB1_1816;
	setp.eq.s16 	%p1857, %rs895, 65;
	@%p1857 bra 	$L__BB1_1820;
	setp.eq.s16 	%p1858, %rs895, 67;
	@%p1858 bra 	$L__BB1_1815;
	bra.uni 	$L__BB1_1819;
$L__BB1_1815:
	mov.b16 	%rs1381, 1;
	bra.uni 	$L__BB1_1820;
$L__BB1_1816:
	setp.eq.s16 	%p1855, %rs895, 71;
	@%p1855 bra 	$L__BB1_3117;
	setp.eq.s16 	%p1856, %rs895, 84;
	@%p1856 bra 	$L__BB1_1818;
	bra.uni 	$L__BB1_1819;
$L__BB1_1818:
	mov.b16 	%rs1381, 3;
	bra.uni 	$L__BB1_1820;
$L__BB1_1819:
	mov.b16 	%rs1381, 4;
$L__BB1_1820:
	cvt.u64.u32 	%rd1452, %r684;
	add.s64 	%rd247, %rd14, %rd1452;
	st.local.u8 	[%rd247], %rs1381;
	ld.global.u8 	%rs901, [%rd246+1];
	mov.b16 	%rs1382, 0;
	setp.gt.s16 	%p1859, %rs901, 70;
	@%p1859 bra 	$L__BB1_1824;
	setp.eq.s16 	%p1862, %rs901, 65;
	@%p1862 bra 	$L__BB1_1829;
	setp.eq.s16 	%p1863, %rs901, 67;
	@%p1863 bra 	$L__BB1_1823;
	bra.uni 	$L__BB1_1828;
$L__BB1_1823:
	mov.b16 	%rs1382, 1;
	bra.uni 	$L__BB1_1829;
$L__BB1_1824:
	setp.eq.s16 	%p1860, %rs901, 71;
	@%p1860 bra 	$L__BB1_1827;
	setp.ne.s16 	%p1861, %rs901, 84;
	@%p1861 bra 	$L__BB1_1828;
	mov.b16 	%rs1382, 3;
	bra.uni 	$L__BB1_1829;
$L__BB1_1827:
	mov.b16 	%rs1382, 2;
	bra.uni 	$L__BB1_1829;
$L__BB1_1828:
	mov.b16 	%rs1382, 4;
$L__BB1_1829:
	st.local.u8 	[%rd247+1], %rs1382;
	ld.global.u8 	%rs907, [%rd246+2];
	mov.b16 	%rs1383, 0;
	setp.gt.s16 	%p1864, %rs907, 70;
	@%p1864 bra 	$L__BB1_1833;
	setp.eq.s16 	%p1867, %rs907, 65;
	@%p1867 bra 	$L__BB1_1838;
	setp.eq.s16 	%p1868, %rs907, 67;
	@%p1868 bra 	$L__BB1_1832;
	bra.uni 	$L__BB1_1837;
$L__BB1_1832:
	mov.b16 	%rs1383, 1;
	bra.uni 	$L__BB1_1838;
$L__BB1_1833:
	setp.eq.s16 	%p1865, %rs907, 71;
	@%p1865 bra 	$L__BB1_1836;
	setp.ne.s16 	%p1866, %rs907, 84;
	@%p1866 bra 	$L__BB1_1837;
	mov.b16 	%rs1383, 3;
	bra.uni 	$L__BB1_1838;
$L__BB1_1836:
	mov.b16 	%rs1383, 2;
	bra.uni 	$L__BB1_1838;
$L__BB1_1837:
	mov.b16 	%rs1383, 4;
$L__BB1_1838:
	st.local.u8 	[%rd247+2], %rs1383;
	ld.global.u8 	%rs913, [%rd246+3];
	mov.b16 	%rs1384, 0;
	setp.gt.s16 	%p1869, %rs913, 70;
	@%p1869 bra 	$L__BB1_1842;
	setp.eq.s16 	%p1872, %rs913, 65;
	@%p1872 bra 	$L__BB1_1847;
	setp.eq.s16 	%p1873, %rs913, 67;
	@%p1873 bra 	$L__BB1_1841;
	bra.uni 	$L__BB1_1846;
$L__BB1_1841:
	mov.b16 	%rs1384, 1;
	bra.uni 	$L__BB1_1847;
$L__BB1_1842:
	setp.eq.s16 	%p1870, %rs913, 71;
	@%p1870 bra 	$L__BB1_1845;
	setp.ne.s16 	%p1871, %rs913, 84;
	@%p1871 bra 	$L__BB1_1846;
	mov.b16 	%rs1384, 3;
	bra.uni 	$L__BB1_1847;
$L__BB1_1845:
	mov.b16 	%rs1384, 2;
	bra.uni 	$L__BB1_1847;
$L__BB1_1846:
	mov.b16 	%rs1384, 4;
$L__BB1_1847:
	st.local.u8 	[%rd247+3], %rs1384;
	add.s32 	%r5325, %r684, 4;
	add.s32 	%r3062, %r684, 3;
	setp.eq.s32 	%p1874, %r3062, %r683;
	@%p1874 bra 	$L__BB1_1848;
	bra.uni 	$L__BB1_1812;
$L__BB1_1848:
	setp.eq.s32 	%p1875, %r682, 0;
	@%p1875 bra 	$L__BB1_1944;
	add.s32 	%r3063, %r5325, %r681;
	cvt.s64.s32 	%rd1453, %r3063;
	add.s64 	%rd250, %rd4, %rd1453;
	ld.global.u8 	%rs919, [%rd250];
	mov.b16 	%rs1389, 0;
	setp.gt.s16 	%p1876, %rs919, 70;
	@%p1876 bra 	$L__BB1_1891;
	setp.eq.s16 	%p1879, %rs919, 65;
	@%p1879 bra 	$L__BB1_1896;
	bra.uni 	$L__BB1_1889;
$L__BB1_1851:
	setp.eq.s16 	%p1817, %rs853, 67;
	@%p1817 bra 	$L__BB1_1852;
	bra.uni 	$L__BB1_1856;
$L__BB1_1852:
	mov.b16 	%rs1385, 2;
	bra.uni 	$L__BB1_1857;
$L__BB1_1853:
	setp.eq.s16 	%p1814, %rs853, 84;
	@%p1814 bra 	$L__BB1_1857;
	setp.ne.s16 	%p1815, %rs853, 71;
	@%p1815 bra 	$L__BB1_1856;
	mov.b16 	%rs1385, 1;
	bra.uni 	$L__BB1_1857;
$L__BB1_1856:
	mov.b16 	%rs1385, 4;
$L__BB1_1857:
	cvt.u64.u32 	%rd1448, %r686;
	add.s64 	%rd249, %rd14, %rd1448;
	st.local.u8 	[%rd249], %rs1385;
	ld.global.u8 	%rs859, [%rd248+-1];
	mov.b16 	%rs1386, 0;
	setp.gt.s16 	%p1818, %rs859, 70;
	@%p1818 bra 	$L__BB1_1861;
	setp.eq.s16 	%p1821, %rs859, 65;
	@%p1821 bra 	$L__BB1_1864;
	setp.eq.s16 	%p1822, %rs859, 67;
	@%p1822 bra 	$L__BB1_1860;
	bra.uni 	$L__BB1_1865;
$L__BB1_1860:
	mov.b16 	%rs1386, 2;
	bra.uni 	$L__BB1_1866;
$L__BB1_1861:
	setp.eq.s16 	%p1819, %rs859, 84;
	@%p1819 bra 	$L__BB1_1866;
	setp.ne.s16 	%p1820, %rs859, 71;
	@%p1820 bra 	$L__BB1_1865;
	mov.b16 	%rs1386, 1;
	bra.uni 	$L__BB1_1866;
$L__BB1_1864:
	mov.b16 	%rs1386, 3;
	bra.uni 	$L__BB1_1866;
$L__BB1_1865:
	mov.b16 	%rs1386, 4;
$L__BB1_1866:
	st.local.u8 	[%rd249+1], %rs1386;
	ld.global.u8 	%rs865, [%rd248+-2];
	mov.b16 	%rs1387, 0;
	setp.gt.s16 	%p1823, %rs865, 70;
	@%p1823 bra 	$L__BB1_1870;
	setp.eq.s16 	%p1826, %rs865, 65;
	@%p1826 bra 	$L__BB1_1873;
	setp.eq.s16 	%p1827, %rs865, 67;
	@%p1827 bra 	$L__BB1_1869;
	bra.uni 	$L__BB1_1874;
$L__BB1_1869:
	mov.b16 	%rs1387, 2;
	bra.uni 	$L__BB1_1875;
$L__BB1_1870:
	setp.eq.s16 	%p1824, %rs865, 84;
	@%p1824 bra 	$L__BB1_1875;
	setp.ne.s16 	%p1825, %rs865, 71;
	@%p1825 bra 	$L__BB1_1874;
	mov.b16 	%rs1387, 1;
	bra.uni 	$L__BB1_1875;
$L__BB1_1873:
	mov.b16 	%rs1387, 3;
	bra.uni 	$L__BB1_1875;
$L__BB1_1874:
	mov.b16 	%rs1387, 4;
$L__BB1_1875:
	st.local.u8 	[%rd249+2], %rs1387;
	ld.global.u8 	%rs871, [%rd248+-3];
	mov.b16 	%rs1388, 0;
	setp.gt.s16 	%p1828, %rs871, 70;
	@%p1828 bra 	$L__BB1_1879;
	setp.eq.s16 	%p1831, %rs871, 65;
	@%p1831 bra 	$L__BB1_1882;
	setp.eq.s16 	%p1832, %rs871, 67;
	@%p1832 bra 	$L__BB1_1878;
	bra.uni 	$L__BB1_1883;
$L__BB1_1878:
	mov.b16 	%rs1388, 2;
	bra.uni 	$L__BB1_1884;
$L__BB1_1879:
	setp.eq.s16 	%p1829, %rs871, 84;
	@%p1829 bra 	$L__BB1_1884;
	setp.ne.s16 	%p1830, %rs871, 71;
	@%p1830 bra 	$L__BB1_1883;
	mov.b16 	%rs1388, 1;
	bra.uni 	$L__BB1_1884;
$L__BB1_1882:
	mov.b16 	%rs1388, 3;
	bra.uni 	$L__BB1_1884;
$L__BB1_1883:
	mov.b16 	%rs1388, 4;
$L__BB1_1884:
	st.local.u8 	[%rd249+3], %rs1388;
	add.s32 	%r5326, %r686, 4;
	add.s32 	%r3055, %r686, 3;
	setp.eq.s32 	%p1833, %r3055, %r680;
	@%p1833 bra 	$L__BB1_1885;
	bra.uni 	$L__BB1_1806;
$L__BB1_1885:
	setp.eq.s32 	%p1834, %r679, 0;
	@%p1834 bra 	$L__BB1_1944;
	sub.s32 	%r3056, %r678, %r5326;
	add.s32 	%r3057, %r3056, %r677;
	cvt.s64.s32 	%rd1449, %r3057;
	add.s64 	%rd252, %rd4, %rd1449;
	ld.global.u8 	%rs877, [%rd252];
	mov.b16 	%rs1392, 0;
	setp.gt.s16 	%p1835, %rs877, 70;
	@%p1835 bra 	$L__BB1_1919;
	setp.eq.s16 	%p1838, %rs877, 65;
	@%p1838 bra 	$L__BB1_1888;
	bra.uni 	$L__BB1_1917;
$L__BB1_1888:
	mov.b16 	%rs1392, 3;
	bra.uni 	$L__BB1_1923;
$L__BB1_1889:
	setp.eq.s16 	%p1880, %rs919, 67;
	@%p1880 bra 	$L__BB1_1890;
	bra.uni 	$L__BB1_1895;
$L__BB1_1890:
	mov.b16 	%rs1389, 1;
	bra.uni 	$L__BB1_1896;
$L__BB1_1891:
	setp.eq.s16 	%p1877, %rs919, 71;
	@%p1877 bra 	$L__BB1_1894;
	setp.ne.s16 	%p1878, %rs919, 84;
	@%p1878 bra 	$L__BB1_1895;
	mov.b16 	%rs1389, 3;
	bra.uni 	$L__BB1_1896;
$L__BB1_1894:
	mov.b16 	%rs1389, 2;
	bra.uni 	$L__BB1_1896;
$L__BB1_1895:
	mov.b16 	%rs1389, 4;
$L__BB1_1896:
	cvt.u64.u32 	%rd1454, %r5325;
	add.s64 	%rd251, %rd14, %rd1454;
	st.local.u8 	[%rd251], %rs1389;
	setp.eq.s32 	%p1881, %r682, 1;
	@%p1881 bra 	$L__BB1_1944;
	ld.global.u8 	%rs925, [%rd250+1];
	mov.b16 	%rs1390, 0;
	setp.gt.s16 	%p1882, %rs925, 70;
	@%p1882 bra 	$L__BB1_1901;
	setp.eq.s16 	%p1885, %rs925, 65;
	@%p1885 bra 	$L__BB1_1906;
	setp.eq.s16 	%p1886, %rs925, 67;
	@%p1886 bra 	$L__BB1_1900;
	bra.uni 	$L__BB1_1905;
$L__BB1_1900:
	mov.b16 	%rs1390, 1;
	bra.uni 	$L__BB1_1906;
$L__BB1_1901:
	setp.eq.s16 	%p1883, %rs925, 71;
	@%p1883 bra 	$L__BB1_1904;
	setp.ne.s16 	%p1884, %rs925, 84;
	@%p1884 bra 	$L__BB1_1905;
	mov.b16 	%rs1390, 3;
	bra.uni 	$L__BB1_1906;
$L__BB1_1904:
	mov.b16 	%rs1390, 2;
	bra.uni 	$L__BB1_1906;
$L__BB1_1905:
	mov.b16 	%rs1390, 4;
$L__BB1_1906:
	st.local.u8 	[%rd251+1], %rs1390;
	setp.eq.s32 	%p1887, %r682, 2;
	@%p1887 bra 	$L__BB1_1944;
	ld.global.u8 	%rs931, [%rd250+2];
	mov.b16 	%rs1391, 0;
	setp.gt.s16 	%p1888, %rs931, 70;
	@%p1888 bra 	$L__BB1_1911;
	setp.eq.s16 	%p1891, %rs931, 65;
	@%p1891 bra 	$L__BB1_1916;
	setp.eq.s16 	%p1892, %rs931, 67;
	@%p1892 bra 	$L__BB1_1910;
	bra.uni 	$L__BB1_1915;
$L__BB1_1910:
	mov.b16 	%rs1391, 1;
	bra.uni 	$L__BB1_1916;
$L__BB1_1911:
	setp.eq.s16 	%p1889, %rs931, 71;
	@%p1889 bra 	$L__BB1_1914;
	setp.ne.s16 	%p1890, %rs931, 84;
	@%p1890 bra 	$L__BB1_1915;
	mov.b16 	%rs1391, 3;
	bra.uni 	$L__BB1_1916;
$L__BB1_1914:
	mov.b16 	%rs1391, 2;
	bra.uni 	$L__BB1_1916;
$L__BB1_1915:
	mov.b16 	%rs1391, 4;
$L__BB1_1916:
	st.local.u8 	[%rd251+2], %rs1391;
	bra.uni 	$L__BB1_1944;
$L__BB1_1917:
	setp.eq.s16 	%p1839, %rs877, 67;
	@%p1839 bra 	$L__BB1_1918;
	bra.uni 	$L__BB1_1922;
$L__BB1_1918:
	mov.b16 	%rs1392, 2;
	bra.uni 	$L__BB1_1923;
$L__BB1_1919:
	setp.eq.s16 	%p1836, %rs877, 84;
	@%p1836 bra 	$L__BB1_1923;
	setp.ne.s16 	%p1837, %rs877, 71;
	@%p1837 bra 	$L__BB1_1922;
	mov.b16 	%rs1392, 1;
	bra.uni 	$L__BB1_1923;
$L__BB1_1922:
	mov.b16 	%rs1392, 4;
$L__BB1_1923:
	cvt.u64.u32 	%rd1450, %r5326;
	add.s64 	%rd253, %rd14, %rd1450;
	st.local.u8 	[%rd253], %rs1392;
	setp.eq.s32 	%p1840, %r679, 1;
	@%p1840 bra 	$L__BB1_1944;
	ld.global.u8 	%rs883, [%rd252+-1];
	mov.b16 	%rs1393, 0;
	setp.gt.s16 	%p1841, %rs883, 70;
	@%p1841 bra 	$L__BB1_1928;
	setp.eq.s16 	%p1844, %rs883, 65;
	@%p1844 bra 	$L__BB1_1931;
	setp.eq.s16 	%p1845, %rs883, 67;
	@%p1845 bra 	$L__BB1_1927;
	bra.uni 	$L__BB1_1932;
$L__BB1_1927:
	mov.b16 	%rs1393, 2;
	bra.uni 	$L__BB1_1933;
$L__BB1_1928:
	setp.eq.s16 	%p1842, %rs883, 84;
	@%p1842 bra 	$L__BB1_1933;
	setp.ne.s16 	%p1843, %rs883, 71;
	@%p1843 bra 	$L__BB1_1932;
	mov.b16 	%rs1393, 1;
	bra.uni 	$L__BB1_1933;
$L__BB1_1931:
	mov.b16 	%rs1393, 3;
	bra.uni 	$L__BB1_1933;
$L__BB1_1932:
	mov.b16 	%rs1393, 4;
$L__BB1_1933:
	st.local.u8 	[%rd253+1], %rs1393;
	setp.eq.s32 	%p1846, %r679, 2;
	@%p1846 bra 	$L__BB1_1944;
	ld.global.u8 	%rs889, [%rd252+-2];
	mov.b16 	%rs1394, 0;
	setp.gt.s16 	%p1847, %rs889, 70;
	@%p1847 bra 	$L__BB1_1938;
	setp.eq.s16 	%p1850, %rs889, 65;
	@%p1850 bra 	$L__BB1_1941;
	setp.eq.s16 	%p1851, %rs889, 67;
	@%p1851 bra 	$L__BB1_1937;
	bra.uni 	$L__BB1_1942;
$L__BB1_1937:
	mov.b16 	%rs1394, 2;
	bra.uni 	$L__BB1_1943;
$L__BB1_1938:
	setp.eq.s16 	%p1848, %rs889, 84;
	@%p1848 bra 	$L__BB1_1943;
	setp.ne.s16 	%p1849, %rs889, 71;
	@%p1849 bra 	$L__BB1_1942;
	mov.b16 	%rs1394, 1;
	bra.uni 	$L__BB1_1943;
$L__BB1_1941:
	mov.b16 	%rs1394, 3;
	bra.uni 	$L__BB1_1943;
$L__BB1_1942:
	mov.b16 	%rs1394, 4;
$L__BB1_1943:
	st.local.u8 	[%rd253+2], %rs1394;
$L__BB1_1944:
	setp.lt.s32 	%p1893, %r666, 1;
	@%p1893 bra 	$L__BB1_2014;
	ld.global.u32 	%r690, [%rd11];
	and.b32  	%r691, %r666, 3;
	setp.lt.u32 	%p1894, %r666, 4;
	mov.b32 	%r5328, 1;
	@%p1894 bra 	$L__BB1_1983;
	and.b32  	%r692, %r666, 2147483644;
	mov.b32 	%r5328, 1;
$L__BB1_1947:
	mov.u32 	%r693, %r5328;
	sub.s32 	%r3066, %r690, %r693;
	add.s32 	%r3067, %r3066, %r666;
	cvt.s64.s32 	%rd1455, %r3067;
	add.s64 	%rd254, %rd4, %rd1455;
	ld.global.u8 	%rs937, [%rd254];
	mov.b16 	%rs1395, 0;
	setp.gt.s16 	%p1895, %rs937, 70;
	@%p1895 bra 	$L__BB1_1951;
	setp.eq.s16 	%p1898, %rs937, 65;
	@%p1898 bra 	$L__BB1_1955;
	setp.eq.s16 	%p1899, %rs937, 67;
	@%p1899 bra 	$L__BB1_1950;
	bra.uni 	$L__BB1_1954;
$L__BB1_1950:
	mov.b16 	%rs1395, 1;
	bra.uni 	$L__BB1_1955;
$L__BB1_1951:
	setp.eq.s16 	%p1896, %rs937, 71;
	@%p1896 bra 	$L__BB1_3118;
	setp.eq.s16 	%p1897, %rs937, 84;
	@%p1897 bra 	$L__BB1_1953;
	bra.uni 	$L__BB1_1954;
$L__BB1_1953:
	mov.b16 	%rs1395, 3;
	bra.uni 	$L__BB1_1955;
$L__BB1_1954:
	mov.b16 	%rs1395, 4;
$L__BB1_1955:
	cvt.u64.u32 	%rd1456, %r693;
	add.s64 	%rd255, %rd15, %rd1456;
	st.local.u8 	[%rd255], %rs1395;
	ld.global.u8 	%rs943, [%rd254+-1];
	mov.b16 	%rs1396, 0;
	setp.gt.s16 	%p1900, %rs943, 70;
	@%p1900 bra 	$L__BB1_1959;
	setp.eq.s16 	%p1903, %rs943, 65;
	@%p1903 bra 	$L__BB1_1964;
	setp.eq.s16 	%p1904, %rs943, 67;
	@%p1904 bra 	$L__BB1_1958;
	bra.uni 	$L__BB1_1963;
$L__BB1_1958:
	mov.b16 	%rs1396, 1;
	bra.uni 	$L__BB1_1964;
$L__BB1_1959:
	setp.eq.s16 	%p1901, %rs943, 71;
	@%p1901 bra 	$L__BB1_1962;
	setp.ne.s16 	%p1902, %rs943, 84;
	@%p1902 bra 	$L__BB1_1963;
	mov.b16 	%rs1396, 3;
	bra.uni 	$L__BB1_1964;
$L__BB1_1962:
	mov.b16 	%rs1396, 2;
	bra.uni 	$L__BB1_1964;
$L__BB1_1963:
	mov.b16 	%rs1396, 4;
$L__BB1_1964:
	st.local.u8 	[%rd255+1], %rs1396;
	ld.global.u8 	%rs949, [%rd254+-2];
	mov.b16 	%rs1397, 0;
	setp.gt.s16 	%p1905, %rs949, 70;
	@%p1905 bra 	$L__BB1_1968;
	setp.eq.s16 	%p1908, %rs949, 65;
	@%p1908 bra 	$L__BB1_1973;
	setp.eq.s16 	%p1909, %rs949, 67;
	@%p1909 bra 	$L__BB1_1967;
	bra.uni 	$L__BB1_1972;
$L__BB1_1967:
	mov.b16 	%rs1397, 1;
	bra.uni 	$L__BB1_1973;
$L__BB1_1968:
	setp.eq.s16 	%p1906, %rs949, 71;
	@%p1906 bra 	$L__BB1_1971;
	setp.ne.s16 	%p1907, %rs949, 84;
	@%p1907 bra 	$L__BB1_1972;
	mov.b16 	%rs1397, 3;
	bra.uni 	$L__BB1_1973;
$L__BB1_1971:
	mov.b16 	%rs1397, 2;
	bra.uni 	$L__BB1_1973;
$L__BB1_1972:
	mov.b16 	%rs1397, 4;
$L__BB1_1973:
	st.local.u8 	[%rd255+2], %rs1397;
	ld.global.u8 	%rs955, [%rd254+-3];
	mov.b16 	%rs1398, 0;
	setp.gt.s16 	%p1910, %rs955, 70;
	@%p1910 bra 	$L__BB1_1977;
	setp.eq.s16 	%p1913, %rs955, 65;
	@%p1913 bra 	$L__BB1_1982;
	setp.eq.s16 	%p1914, %rs955, 67;
	@%p1914 bra 	$L__BB1_1976;
	bra.uni 	$L__BB1_1981;
$L__BB1_1976:
	mov.b16 	%rs1398, 1;
	bra.uni 	$L__BB1_1982;
$L__BB1_1977:
	setp.eq.s16 	%p1911, %rs955, 71;
	@%p1911 bra 	$L__BB1_1980;
	setp.ne.s16 	%p1912, %rs955, 84;
	@%p1912 bra 	$L__BB1_1981;
	mov.b16 	%rs1398, 3;
	bra.uni 	$L__BB1_1982;
$L__BB1_1980:
	mov.b16 	%rs1398, 2;
	bra.uni 	$L__BB1_1982;
$L__BB1_1981:
	mov.b16 	%rs1398, 4;
$L__BB1_1982:
	st.local.u8 	[%rd255+3], %rs1398;
	add.s32 	%r5328, %r693, 4;
	add.s32 	%r3068, %r693, 3;
	setp.ne.s32 	%p1915, %r3068, %r692;
	@%p1915 bra 	$L__BB1_1947;
$L__BB1_1983:
	setp.eq.s32 	%p1916, %r691, 0;
	@%p1916 bra 	$L__BB1_2014;
	sub.s32 	%r3069, %r690, %r5328;
	add.s32 	%r3070, %r3069, %r666;
	cvt.s64.s32 	%rd1457, %r3070;
	add.s64 	%rd256, %rd4, %rd1457;
	ld.global.u8 	%rs961, [%rd256];
	mov.b16 	%rs1399, 0;
	setp.gt.s16 	%p1917, %rs961, 70;
	@%p1917 bra 	$L__BB1_1988;
	setp.eq.s16 	%p1920, %rs961, 65;
	@%p1920 bra 	$L__BB1_1993;
	setp.eq.s16 	%p1921, %rs961, 67;
	@%p1921 bra 	$L__BB1_1987;
	bra.uni 	$L__BB1_1992;
$L__BB1_1987:
	mov.b16 	%rs1399, 1;
	bra.uni 	$L__BB1_1993;
$L__BB1_1988:
	setp.eq.s16 	%p1918, %rs961, 71;
	@%p1918 bra 	$L__BB1_1991;
	setp.ne.s16 	%p1919, %rs961, 84;
	@%p1919 bra 	$L__BB1_1992;
	mov.b16 	%rs1399, 3;
	bra.uni 	$L__BB1_1993;
$L__BB1_1991:
	mov.b16 	%rs1399, 2;
	bra.uni 	$L__BB1_1993;
$L__BB1_1992:
	mov.b16 	%rs1399, 4;
$L__BB1_1993:
	cvt.u64.u32 	%rd1458, %r5328;
	add.s64 	%rd257, %rd15, %rd1458;
	st.local.u8 	[%rd257], %rs1399;
	setp.eq.s32 	%p1922, %r691, 1;
	@%p1922 bra 	$L__BB1_2014;
	ld.global.u8 	%rs967, [%rd256+-1];
	mov.b16 	%rs1400, 0;
	setp.gt.s16 	%p1923, %rs967, 70;
	@%p1923 bra 	$L__BB1_1998;
	setp.eq.s16 	%p1926, %rs967, 65;
	@%p1926 bra 	$L__BB1_2003;
	setp.eq.s16 	%p1927, %rs967, 67;
	@%p1927 bra 	$L__BB1_1997;
	bra.uni 	$L__BB1_2002;
$L__BB1_1997:
	mov.b16 	%rs1400, 1;
	bra.uni 	$L__BB1_2003;
$L__BB1_1998:
	setp.eq.s16 	%p1924, %rs967, 71;
	@%p1924 bra 	$L__BB1_2001;
	setp.ne.s16 	%p1925, %rs967, 84;
	@%p1925 bra 	$L__BB1_2002;
	mov.b16 	%rs1400, 3;
	bra.uni 	$L__BB1_2003;
$L__BB1_2001:
	mov.b16 	%rs1400, 2;
	bra.uni 	$L__BB1_2003;
$L__BB1_2002:
	mov.b16 	%rs1400, 4;
$L__BB1_2003:
	st.local.u8 	[%rd257+1], %rs1400;
	setp.eq.s32 	%p1928, %r691, 2;
	@%p1928 bra 	$L__BB1_2014;
	ld.global.u8 	%rs973, [%rd256+-2];
	mov.b16 	%rs1401, 0;
	setp.gt.s16 	%p1929, %rs973, 70;
	@%p1929 bra 	$L__BB1_2008;
	setp.eq.s16 	%p1932, %rs973, 65;
	@%p1932 bra 	$L__BB1_2013;
	setp.eq.s16 	%p1933, %rs973, 67;
	@%p1933 bra 	$L__BB1_2007;
	bra.uni 	$L__BB1_2012;
$L__BB1_2007:
	mov.b16 	%rs1401, 1;
	bra.uni 	$L__BB1_2013;
$L__BB1_2008:
	setp.eq.s16 	%p1930, %rs973, 71;
	@%p1930 bra 	$L__BB1_2011;
	setp.ne.s16 	%p1931, %rs973, 84;
	@%p1931 bra 	$L__BB1_2012;
	mov.b16 	%rs1401, 3;
	bra.uni 	$L__BB1_2013;
$L__BB1_2011:
	mov.b16 	%rs1401, 2;
	bra.uni 	$L__BB1_2013;
$L__BB1_2012:
	mov.b16 	%rs1401, 4;
$L__BB1_2013:
	st.local.u8 	[%rd257+2], %rs1401;
$L__BB1_2014:
	cvt.s64.s32 	%rd1459, %r666;
	add.s64 	%rd1460, %rd15, %rd1459;
	mov.b16 	%rs978, 4;
	st.local.u8 	[%rd1460+1], %rs978;
	st.local.u8 	[%rd15], %rs978;
	cvt.s64.s32 	%rd1461, %r677;
	add.s64 	%rd1462, %rd14, %rd1461;
	st.local.u8 	[%rd1462+1], %rs978;
	st.local.u8 	[%rd14], %rs978;
	setp.lt.s32 	%p1934, %r677, 1;
	@%p1934 bra 	$L__BB1_2051;
	and.b32  	%r696, %r666, 3;
	and.b32  	%r697, %r666, 2147483644;
	mov.b32 	%r5329, 1;
$L__BB1_2016:
	mov.u32 	%r698, %r5329;
	setp.lt.s32 	%p1935, %r666, 1;
	@%p1935 bra 	$L__BB1_2044;
	setp.lt.u32 	%p1936, %r666, 4;
	cvt.u64.u32 	%rd1463, %r698;
	add.s64 	%rd1464, %rd14, %rd1463;
	ld.local.s8 	%r699, [%rd1464];
	add.s32 	%r3073, %r698, -1;
	mad.lo.s32 	%r700, %r3073, %r666, %r1;
	mov.b32 	%r5331, 1;
	@%p1936 bra 	$L__BB1_2032;
	mov.b32 	%r5330, 1;
$L__BB1_2019:
	cvt.u64.u32 	%rd1465, %r5330;
	add.s64 	%rd258, %rd15, %rd1465;
	ld.local.s8 	%r3075, [%rd258];
	add.s32 	%r3076, %r3075, %r699;
	setp.eq.s32 	%p1937, %r3076, 3;
	add.s32 	%r3077, %r700, %r5330;
	mul.wide.s32 	%rd1466, %r3077, 8;
	add.s64 	%rd259, %rd3, %rd1466;
	@%p1937 bra 	$L__BB1_2021;
	mov.b64 	%rd1467, 9218868437227405312;
	st.global.u64 	[%rd259], %rd1467;
	mov.b64 	%rd1468, -4616189618054758400;
	st.global.u64 	[%rd259+5000], %rd1468;
	bra.uni 	$L__BB1_2022;
$L__BB1_2021:
	mov.b64 	%rd1469, 0;
	st.global.u64 	[%rd259], %rd1469;
	mov.b64 	%rd1470, -4564063970805153792;
	st.global.u64 	[%rd259+5000], %rd1470;
$L__BB1_2022:
	ld.local.s8 	%r3078, [%rd258+1];
	add.s32 	%r3079, %r3078, %r699;
	setp.eq.s32 	%p1938, %r3079, 3;
	@%p1938 bra 	$L__BB1_2024;
	mov.b64 	%rd1471, 9218868437227405312;
	st.global.u64 	[%rd259+8], %rd1471;
	mov.b64 	%rd1472, -4616189618054758400;
	st.global.u64 	[%rd259+5008], %rd1472;
	bra.uni 	$L__BB1_2025;
$L__BB1_2024:
	mov.b64 	%rd1473, 0;
	st.global.u64 	[%rd259+8], %rd1473;
	mov.b64 	%rd1474, -4564063970805153792;
	st.global.u64 	[%rd259+5008], %rd1474;
$L__BB1_2025:
	ld.local.s8 	%r3080, [%rd258+2];
	add.s32 	%r3081, %r3080, %r699;
	setp.eq.s32 	%p1939, %r3081, 3;
	@%p1939 bra 	$L__BB1_2027;
	mov.b64 	%rd1475, 9218868437227405312;
	st.global.u64 	[%rd259+16], %rd1475;
	mov.b64 	%rd1476, -4616189618054758400;
	st.global.u64 	[%rd259+5016], %rd1476;
	bra.uni 	$L__BB1_2028;
$L__BB1_2027:
	mov.b64 	%rd1477, 0;
	st.global.u64 	[%rd259+16], %rd1477;
	mov.b64 	%rd1478, -4564063970805153792;
	st.global.u64 	[%rd259+5016], %rd1478;
$L__BB1_2028:
	ld.local.s8 	%r3082, [%rd258+3];
	add.s32 	%r3083, %r3082, %r699;
	setp.eq.s32 	%p1940, %r3083, 3;
	@%p1940 bra 	$L__BB1_2030;
	mov.b64 	%rd1479, 9218868437227405312;
	st.global.u64 	[%rd259+24], %rd1479;
	mov.b64 	%rd1480, -4616189618054758400;
	st.global.u64 	[%rd259+5024], %rd1480;
	bra.uni 	$L__BB1_2031;
$L__BB1_2030:
	mov.b64 	%rd1481, 0;
	st.global.u64 	[%rd259+24], %rd1481;
	mov.b64 	%rd1482, -4564063970805153792;
	st.global.u64 	[%rd259+5024], %rd1482;
$L__BB1_2031:
	add.s32 	%r5331, %r5330, 4;
	add.s32 	%r3084, %r5330, 3;
	setp.ne.s32 	%p1941, %r3084, %r697;
	mov.u32 	%r5330, %r5331;
	@%p1941 bra 	$L__BB1_2019;
$L__BB1_2032:
	setp.eq.s32 	%p1942, %r696, 0;
	@%p1942 bra 	$L__BB1_2044;
	cvt.u64.u32 	%rd1483, %r5331;
	add.s64 	%rd260, %rd15, %rd1483;
	ld.local.s8 	%r3085, [%rd260];
	add.s32 	%r3086, %r3085, %r699;
	setp.eq.s32 	%p1943, %r3086, 3;
	add.s32 	%r3087, %r700, %r5331;
	mul.wide.s32 	%rd1484, %r3087, 8;
	add.s64 	%rd261, %rd3, %rd1484;
	@%p1943 bra 	$L__BB1_2035;
	mov.b64 	%rd1485, 9218868437227405312;
	st.global.u64 	[%rd261], %rd1485;
	mov.b64 	%rd1486, -4616189618054758400;
	st.global.u64 	[%rd261+5000], %rd1486;
	bra.uni 	$L__BB1_2036;
$L__BB1_2035:
	mov.b64 	%rd1487, 0;
	st.global.u64 	[%rd261], %rd1487;
	mov.b64 	%rd1488, -4564063970805153792;
	st.global.u64 	[%rd261+5000], %rd1488;
$L__BB1_2036:
	setp.eq.s32 	%p1944, %r696, 1;
	@%p1944 bra 	$L__BB1_2044;
	ld.local.s8 	%r3088, [%rd260+1];
	add.s32 	%r3089, %r3088, %r699;
	setp.eq.s32 	%p1945, %r3089, 3;
	@%p1945 bra 	$L__BB1_2039;
	mov.b64 	%rd1489, 9218868437227405312;
	st.global.u64 	[%rd261+8], %rd1489;
	mov.b64 	%rd1490, -4616189618054758400;
	st.global.u64 	[%rd261+5008], %rd1490;
	bra.uni 	$L__BB1_2040;
$L__BB1_2039:
	mov.b64 	%rd1491, 0;
	st.global.u64 	[%rd261+8], %rd1491;
	mov.b64 	%rd1492, -4564063970805153792;
	st.global.u64 	[%rd261+5008], %rd1492;
$L__BB1_2040:
	setp.eq.s32 	%p1946, %r696, 2;
	@%p1946 bra 	$L__BB1_2044;
	ld.local.s8 	%r3090, [%rd260+2];
	add.s32 	%r3091, %r3090, %r699;
	setp.eq.s32 	%p1947, %r3091, 3;
	@%p1947 bra 	$L__BB1_2043;
	mov.b64 	%rd1493, 9218868437227405312;
	st.global.u64 	[%rd261+16], %rd1493;
	mov.b64 	%rd1494, -4616189618054758400;
	st.global.u64 	[%rd261+5016], %rd1494;
	bra.uni 	$L__BB1_2044;
$L__BB1_2043:
	mov.b64 	%rd1495, 0;
	st.global.u64 	[%rd261+16], %rd1495;
	mov.b64 	%rd1496, -4564063970805153792;
	st.global.u64 	[%rd261+5016], %rd1496;
$L__BB1_2044:
	add.s32 	%r5329, %r698, 1;
	setp.ne.s32 	%p1948, %r698, %r677;
	@%p1948 bra 	$L__BB1_2016;
	mov.b32 	%r5332, 1;
$L__BB1_2046:
	setp.lt.s32 	%p1949, %r666, 1;
	@%p1949 bra 	$L__BB1_2124;
	add.s32 	%r708, %r5332, -1;
	cvt.u64.u32 	%rd1497, %r5332;
	add.s64 	%rd265, %rd14, %rd1497;
	mov.b32 	%r5333, 1;
$L__BB1_2048:
	mov.u32 	%r709, %r5333;
	mad.lo.s32 	%r3094, %r708, %r666, %r1;
	add.s32 	%r3095, %r3094, %r709;
	mul.wide.s32 	%rd1498, %r3095, 8;
	add.s64 	%rd266, %rd3, %rd1498;
	ld.global.f64 	%fd5809, [%rd266];
	abs.f64 	%fd3592, %fd5809;
	setp.geu.f64 	%p1950, %fd3592, 0d41CDCD64FF800000;
	@%p1950 bra 	$L__BB1_2123;
	ld.local.u8 	%rs167, [%rd265];
	cvt.u32.u16 	%r3096, %rs167;
	cvt.s32.s8 	%r3097, %r3096;
	cvt.u64.u32 	%rd1499, %r709;
	add.s64 	%rd267, %rd15, %rd1499;
	ld.local.u8 	%rs168, [%rd267];
	cvt.u64.u16 	%rd1500, %rs168;
	cvt.s64.s8 	%rd268, %rd1500;
	cvt.u32.u16 	%r3098, %rs168;
	cvt.s32.s8 	%r3099, %r3098;
	add.s32 	%r3100, %r3099, %r3097;
	setp.eq.s32 	%p1951, %r3100, 3;
	@%p1951 bra 	$L__BB1_2083;
	mov.b64 	%rd1501, -4616189618054758400;
	st.global.u64 	[%rd266+5000], %rd1501;
	mov.b64 	%rd1502, 9218868437227405312;
	st.global.u64 	[%rd266], %rd1502;
	mov.f64 	%fd5810, 0dBFF0000000000000;
	mov.f64 	%fd5809, 0d7FF0000000000000;
	mov.f64 	%fd5811, %fd5809;
	bra.uni 	$L__BB1_2094;
$L__BB1_2051:
	setp.lt.s32 	%p2020, %r666, 1;
	mov.b32 	%r5339, 0;
	mov.f64 	%fd5871, 0dFFF0000000000000;
	@%p2020 bra 	$L__BB1_2067;
	cvt.s64.s32 	%rd1561, %r677;
	add.s64 	%rd262, %rd14, %rd1561;
	ld.local.u8 	%rs166, [%rd262];
	cvt.u32.u16 	%r3191, %rs166;
	cvt.s32.s8 	%r705, %r3191;
	add.s32 	%r3192, %r677, -1;
	mad.lo.s32 	%r706, %r3192, %r666, %r1;
	cvt.u64.u16 	%rd1562, %rs166;
	cvt.s64.s8 	%rd263, %rd1562;
	mul.wide.s32 	%rd264, %r705, 5;
	mov.f64 	%fd5871, 0dFFF0000000000000;
	mov.b32 	%r5339, 0;
	mov.b32 	%r5337, 1;
$L__BB1_2053:
	mov.u32 	%r723, %r5337;
	cvt.u64.u32 	%rd1563, %r723;
	add.s64 	%rd280, %rd15, %rd1563;
	ld.local.u8 	%rs169, [%rd280];
	cvt.u32.u16 	%r3193, %rs169;
	cvt.s32.s8 	%r3194, %r3193;
	add.s32 	%r3195, %r3194, %r705;
	setp.ne.s32 	%p2021, %r3195, 3;
	mov.f64 	%fd5870, 0dBFF0000000000000;
	mov.f64 	%fd5869, 0d7FF0000000000000;
	@%p2021 bra 	$L__BB1_2066;
	cvt.u32.u16 	%r3196, %rs169;
	cvt.u64.u16 	%rd1564, %rs169;
	cvt.s64.s8 	%rd1565, %rd1564;
	add.s64 	%rd1566, %rd264, %rd1565;
	shl.b64 	%rd1567, %rd1566, 3;
	add.s64 	%rd1568, %rd2, %rd1567;
	ld.global.f64 	%fd5870, [%rd1568+45440];
	ld.local.s8 	%r3197, [%rd280+1];
	cvt.u32.u16 	%r3198, %rs166;
	ld.local.s8 	%rs982, [%rd262+1];
	cvt.u32.u16 	%r3199, %rs982;
	prmt.b32 	%r3200, %r3198, %r3199, 0x3340U;
	prmt.b32 	%r3201, %r3196, 0, 0x3340U;
	prmt.b32 	%r3202, %r3200, %r3201, 0x5410U;
	mov.b32 	%r3203, 334205;
	dp4a.s32.u32 	%r3204, %r3202, %r3203, %r3197;
	mul.wide.s32 	%rd1569, %r3204, 8;
	add.s64 	%rd1570, %rd2, %rd1569;
	ld.global.f64 	%fd3758, [%rd1570+35440];
	add.f64 	%fd3759, %fd5870, %fd3758;
	ld.global.f64 	%fd5869, [%rd1568+45640];
	ld.global.f64 	%fd3760, [%rd1570+40440];
	add.f64 	%fd3761, %fd5869, %fd3760;
	abs.f64 	%fd3762, %fd3761;
	setp.gt.f64 	%p2022, %fd3762, 0d41CDCD64FF800000;
	selp.f64 	%fd1151, 0dBFF0000000000000, %fd3759, %p2022;
	selp.f64 	%fd1152, 0d7FF0000000000000, %fd3761, %p2022;
	cvt.u16.u64 	%rs983, %rd263;
	mov.b32 	%r3205, {%rs983, %rs982};
	cvt.s32.s8 	%r3206, %r3196;
	mov.b32 	%r3207, 1305;
	dp2a.lo.s32.u32 	%r3208, %r3205, %r3207, %r3206;
	mul.wide.s32 	%rd1571, %r3208, 8;
	add.s64 	%rd281, %rd2, %rd1571;
	ld.global.f64 	%fd1153, [%rd281+21000];
	abs.f64 	%fd1154, %fd1153;
	setp.geu.f64 	%p2023, %fd1154, 0d41CDCD64FF800000;
	cvt.s16.s8 	%rs984, %rs169;
	mov.b32 	%r3209, {%rs983, %rs984};
	dp2a.lo.s32.u32 	%r3210, %r3209, %r3207, %r3197;
	mul.wide.s32 	%rd1572, %r3210, 8;
	add.s64 	%rd282, %rd2, %rd1572;
	mov.f64 	%fd5860, %fd1151;
	mov.f64 	%fd5861, %fd1152;
	@%p2023 bra 	$L__BB1_2058;
	ld.global.f64 	%fd1155, [%rd282+23000];
	abs.f64 	%fd3764, %fd1155;
	setp.geu.f64 	%p2024, %fd3764, 0d41CDCD64FF800000;
	mov.f64 	%fd5860, %fd1151;
	mov.f64 	%fd5861, %fd1152;
	@%p2024 bra 	$L__BB1_2058;
	ld.global.f64 	%fd3765, [%rd281+20000];
	add.f64 	%fd3766, %fd5870, %fd3765;
	ld.global.f64 	%fd3767, [%rd282+22000];
	add.f64 	%fd3768, %fd3766, %fd3767;
	add.f64 	%fd3769, %fd5869, %fd1153;
	add.f64 	%fd3770, %fd3769, %fd1155;
	abs.f64 	%fd3771, %fd3770;
	setp.gt.f64 	%p2025, %fd3771, 0d41CDCD64FF800000;
	selp.f64 	%fd5860, 0dBFF0000000000000, %fd3768, %p2025;
	selp.f64 	%fd5861, 0d7FF0000000000000, %fd3770, %p2025;
	add.f64 	%fd3772, %fd5861, 0d4069000000000000;
	add.f64 	%fd3773, %fd5860, 0dC016CCCCCCCCCCCD;
	add.f64 	%fd3774, %fd1037, %fd3773;
	div.rn.f64 	%fd5862, %fd3772, %fd3774;
	abs.f64 	%fd3775, %fd1152;
	setp.geu.f64 	%p2026, %fd3775, 0d41CDCD64FF800000;
	@%p2026 bra 	$L__BB1_2058;
	add.f64 	%fd3776, %fd1152, 0d4069000000000000;
	add.f64 	%fd3777, %fd1151, 0dC016CCCCCCCCCCCD;
	add.f64 	%fd3778, %fd1037, %fd3777;
	div.rn.f64 	%fd3779, %fd3776, %fd3778;
	setp.lt.f64 	%p2027, %fd3779, %fd5862;
	selp.f64 	%fd5860, %fd5860, %fd1151, %p2027;
	selp.f64 	%fd5861, %fd5861, %fd1152, %p2027;
	selp.f64 	%fd5862, %fd5862, %fd3779, %p2027;
$L__BB1_2058:
	mov.f64 	%fd5863, %fd5860;
	mov.f64 	%fd5864, %fd5861;
	@%p2023 bra 	$L__BB1_2061;
	ld.global.f64 	%fd3780, [%rd281+20000];
	add.f64 	%fd3781, %fd5870, %fd3780;
	add.f64 	%fd3782, %fd5869, %fd1153;
	abs.f64 	%fd3783, %fd3782;
	setp.gt.f64 	%p2029, %fd3783, 0d41CDCD64FF800000;
	selp.f64 	%fd5863, 0dBFF0000000000000, %fd3781, %p2029;
	selp.f64 	%fd5864, 0d7FF0000000000000, %fd3782, %p2029;
	add.f64 	%fd3784, %fd5864, 0d4069000000000000;
	add.f64 	%fd3785, %fd5863, 0dC016CCCCCCCCCCCD;
	add.f64 	%fd3786, %fd1037, %fd3785;
	div.rn.f64 	%fd5862, %fd3784, %fd3786;
	abs.f64 	%fd3787, %fd5861;
	setp.geu.f64 	%p2030, %fd3787, 0d41CDCD64FF800000;
	@%p2030 bra 	$L__BB1_2061;
	add.f64 	%fd3788, %fd5861, 0d4069000000000000;
	add.f64 	%fd3789, %fd5860, 0dC016CCCCCCCCCCCD;
	add.f64 	%fd3790, %fd1037, %fd3789;
	div.rn.f64 	%fd3791, %fd3788, %fd3790;
	setp.lt.f64 	%p2031, %fd3791, %fd5862;
	selp.f64 	%fd5863, %fd5863, %fd5860, %p2031;
	selp.f64 	%fd5864, %fd5864, %fd5861, %p2031;
	selp.f64 	%fd5862, %fd5862, %fd3791, %p2031;
$L__BB1_2061:
	ld.global.f64 	%fd1174, [%rd282+23000];
	abs.f64 	%fd3792, %fd1174;
	setp.geu.f64 	%p2032, %fd3792, 0d41CDCD64FF800000;
	mov.f64 	%fd5866, %fd5863;
	mov.f64 	%fd5867, %fd5864;
	@%p2032 bra 	$L__BB1_2064;
	ld.global.f64 	%fd3793, [%rd282+22000];
	add.f64 	%fd3794, %fd5870, %fd3793;
	add.f64 	%fd3795, %fd5869, %fd1174;
	abs.f64 	%fd3796, %fd3795;
	setp.gt.f64 	%p2033, %fd3796, 0d41CDCD64FF800000;
	selp.f64 	%fd5866, 0dBFF0000000000000, %fd3794, %p2033;
	selp.f64 	%fd5867, 0d7FF0000000000000, %fd3795, %p2033;
	add.f64 	%fd3797, %fd5867, 0d4069000000000000;
	add.f64 	%fd3798, %fd5866, 0dC016CCCCCCCCCCCD;
	add.f64 	%fd3799, %fd1037, %fd3798;
	div.rn.f64 	%fd5862, %fd3797, %fd3799;
	abs.f64 	%fd3800, %fd5864;
	setp.geu.f64 	%p2034, %fd3800, 0d41CDCD64FF800000;
	@%p2034 bra 	$L__BB1_2064;
	add.f64 	%fd3801, %fd5864, 0d4069000000000000;
	add.f64 	%fd3802, %fd5863, 0dC016CCCCCCCCCCCD;
	add.f64 	%fd3803, %fd1037, %fd3802;
	div.rn.f64 	%fd3804, %fd3801, %fd3803;
	setp.lt.f64 	%p2035, %fd3804, %fd5862;
	selp.f64 	%fd5866, %fd5866, %fd5863, %p2035;
	selp.f64 	%fd5867, %fd5867, %fd5864, %p2035;
	selp.f64 	%fd5862, %fd5862, %fd3804, %p2035;
$L__BB1_2064:
	add.f64 	%fd3805, %fd5870, 0dC016CCCCCCCCCCCD;
	add.f64 	%fd1184, %fd1037, %fd3805;
	abs.f64 	%fd3806, %fd5867;
	setp.geu.f64 	%p2036, %fd3806, 0d41CDCD64FF800000;
	@%p2036 bra 	$L__BB1_2066;
	add.f64 	%fd3807, %fd5869, 0d4069000000000000;
	div.rn.f64 	%fd3808, %fd3807, %fd1184;
	setp.lt.f64 	%p2037, %fd5862, %fd3808;
	selp.f64 	%fd5869, %fd5869, %fd5867, %p2037;
	selp.f64 	%fd5870, %fd5870, %fd5866, %p2037;
$L__BB1_2066:
	add.f64 	%fd3809, %fd5870, 0d3EB0C6F7A0B5ED8D;
	add.f64 	%fd3810, %fd5869, 0d3EB0C6F7A0B5ED8D;
	add.s32 	%r3211, %r706, %r723;
	mul.wide.s32 	%rd1573, %r3211, 8;
	add.s64 	%rd1574, %rd3, %rd1573;
	ld.global.f64 	%fd3811, [%rd1574];
	add.f64 	%fd3812, %fd3810, %fd3811;
	add.f64 	%fd3813, %fd3812, 0d4069000000000000;
	ld.global.f64 	%fd3814, [%rd1574+5000];
	add.f64 	%fd3815, %fd3809, %fd3814;
	add.f64 	%fd3816, %fd3815, 0dC016CCCCCCCCCCCD;
	add.f64 	%fd3817, %fd1037, %fd3816;
	div.rn.f64 	%fd3818, %fd3813, %fd3817;
	add.f64 	%fd3819, %fd3818, 0dC071126666666666;
	setp.gt.f64 	%p2038, %fd3819, %fd5871;
	setp.lt.f64 	%p2039, %fd3815, 0d0000000000000000;
	setp.lt.f64 	%p2040, %fd3812, 0d0000000000000000;
	and.pred  	%p2041, %p2039, %p2040;
	and.pred  	%p2042, %p2041, %p2038;
	selp.f64 	%fd5871, %fd3819, %fd5871, %p2042;
	selp.b32 	%r5339, %r723, %r5339, %p2042;
	add.s32 	%r5337, %r723, 1;
	setp.ne.s32 	%p2043, %r723, %r666;
	@%p2043 bra 	$L__BB1_2053;
$L__BB1_2067:
	abs.f64 	%fd1191, %fd5871;
	setp.gt.f64 	%p2044, %fd1191, 0d41CDCD64FF800000;
	selp.b32 	%r5359, 1, %r5339, %p2044;
	selp.b32 	%r5360, 1, %r677, %p2044;
	cvt.s64.s32 	%rd1575, %r5360;
	add.s64 	%rd283, %rd14, %rd1575;
	ld.local.u8 	%rs1403, [%rd283];
	cvt.u32.u16 	%r3212, %rs1403;
	cvt.s32.s8 	%r3213, %r3212;
	cvt.s64.s32 	%rd1576, %r5359;
	add.s64 	%rd284, %rd15, %rd1576;
	ld.local.u8 	%rs1402, [%rd284];
	cvt.u32.u16 	%r3214, %rs1402;
	cvt.s32.s8 	%r3215, %r3214;
	add.s32 	%r3216, %r3215, %r3213;
	setp.ne.s32 	%p2045, %r3216, 3;
	mov.f64 	%fd5882, 0dBFF0000000000000;
	mov.f64 	%fd5881, 0d7FF0000000000000;
	@%p2045 bra 	$L__BB1_2080;
	cvt.u32.u16 	%r3217, %rs1403;
	cvt.u32.u16 	%r3218, %rs1402;
	cvt.u64.u16 	%rd1577, %rs1402;
	cvt.s64.s8 	%rd1578, %rd1577;
	cvt.s32.s8 	%r3219, %r3217;
	mul.wide.s32 	%rd1579, %r3219, 5;
	add.s64 	%rd1580, %rd1579, %rd1578;
	shl.b64 	%rd1581, %rd1580, 3;
	add.s64 	%rd1582, %rd2, %rd1581;
	ld.global.f64 	%fd5882, [%rd1582+45440];
	ld.local.s8 	%r3220, [%rd284+1];
	ld.local.s8 	%rs985, [%rd283+1];
	cvt.u32.u16 	%r3221, %rs985;
	prmt.b32 	%r3222, %r3217, %r3221, 0x3340U;
	prmt.b32 	%r3223, %r3218, 0, 0x3340U;
	prmt.b32 	%r3224, %r3222, %r3223, 0x5410U;
	mov.b32 	%r3225, 334205;
	dp4a.s32.u32 	%r3226, %r3224, %r3225, %r3220;
	mul.wide.s32 	%rd1583, %r3226, 8;
	add.s64 	%rd1584, %rd2, %rd1583;
	ld.global.f64 	%fd3823, [%rd1584+35440];
	add.f64 	%fd3824, %fd5882, %fd3823;
	ld.global.f64 	%fd5881, [%rd1582+45640];
	ld.global.f64 	%fd3825, [%rd1584+40440];
	add.f64 	%fd3826, %fd5881, %fd3825;
	abs.f64 	%fd3827, %fd3826;
	setp.gt.f64 	%p2046, %fd3827, 0d41CDCD64FF800000;
	selp.f64 	%fd1194, 0dBFF0000000000000, %fd3824, %p2046;
	selp.f64 	%fd1195, 0d7FF0000000000000, %fd3826, %p2046;
	cvt.s16.s8 	%rs986, %rs1403;
	mov.b32 	%r3227, {%rs986, %rs985};
	cvt.s32.s8 	%r3228, %r3218;
	mov.b32 	%r3229, 1305;
	dp2a.lo.s32.u32 	%r3230, %r3227, %r3229, %r3228;
	mul.wide.s32 	%rd1585, %r3230, 8;
	add.s64 	%rd285, %rd2, %rd1585;
	ld.global.f64 	%fd1196, [%rd285+21000];
	abs.f64 	%fd1197, %fd1196;
	setp.geu.f64 	%p2047, %fd1197, 0d41CDCD64FF800000;
	cvt.s16.s8 	%rs987, %rs1402;
	mov.b32 	%r3231, {%rs986, %rs987};
	dp2a.lo.s32.u32 	%r3232, %r3231, %r3229, %r3220;
	mul.wide.s32 	%rd1586, %r3232, 8;
	add.s64 	%rd286, %rd2, %rd1586;
	mov.f64 	%fd5872, %fd1194;
	mov.f64 	%fd5873, %fd1195;
	@%p2047 bra 	$L__BB1_2072;
	ld.global.f64 	%fd1198, [%rd286+23000];
	abs.f64 	%fd3829, %fd1198;
	setp.geu.f64 	%p2048, %fd3829, 0d41CDCD64FF800000;
	mov.f64 	%fd5872, %fd1194;
	mov.f64 	%fd5873, %fd1195;
	@%p2048 bra 	$L__BB1_2072;
	ld.global.f64 	%fd3830, [%rd285+20000];
	add.f64 	%fd3831, %fd5882, %fd3830;
	ld.global.f64 	%fd3832, [%rd286+22000];
	add.f64 	%fd3833, %fd3831, %fd3832;
	add.f64 	%fd3834, %fd5881, %fd1196;
	add.f64 	%fd3835, %fd3834, %fd1198;
	abs.f64 	%fd3836, %fd3835;
	setp.gt.f64 	%p2049, %fd3836, 0d41CDCD64FF800000;
	selp.f64 	%fd5872, 0dBFF0000000000000, %fd3833, %p2049;
	selp.f64 	%fd5873, 0d7FF0000000000000, %fd3835, %p2049;
	add.f64 	%fd3837, %fd5873, 0d4069000000000000;
	add.f64 	%fd3838, %fd5872, 0dC016CCCCCCCCCCCD;
	add.f64 	%fd3839, %fd1037, %fd3838;
	div.rn.f64 	%fd5874, %fd3837, %fd3839;
	abs.f64 	%fd3840, %fd1195;
	setp.geu.f64 	%p2050, %fd3840, 0d41CDCD64FF800000;
	@%p2050 bra 	$L__BB1_2072;
	add.f64 	%fd3841, %fd1195, 0d4069000000000000;
	add.f64 	%fd3842, %fd1194, 0dC016CCCCCCCCCCCD;
	add.f64 	%fd3843, %fd1037, %fd3842;
	div.rn.f64 	%fd3844, %fd3841, %fd3843;
	setp.lt.f64 	%p2051, %fd3844, %fd5874;
	selp.f64 	%fd5872, %fd5872, %fd1194, %p2051;
	selp.f64 	%fd5873, %fd5873, %fd1195, %p2051;
	selp.f64 	%fd5874, %fd5874, %fd3844, %p2051;
$L__BB1_2072:
	mov.f64 	%fd5875, %fd5872;
	mov.f64 	%fd5876, %fd5873;
	@%p2047 bra 	$L__BB1_2075;
	ld.global.f64 	%fd3845, [%rd285+20000];
	add.f64 	%fd3846, %fd5882, %fd3845;
	add.f64 	%fd3847, %fd5881, %fd1196;
	abs.f64 	%fd3848, %fd3847;
	setp.gt.f64 	%p2053, %fd3848, 0d41CDCD64FF800000;
	selp.f64 	%fd5875, 0dBFF0000000000000, %fd3846, %p2053;
	selp.f64 	%fd5876, 0d7FF0000000000000, %fd3847, %p2053;
	add.f64 	%fd3849, %fd5876, 0d4069000000000000;
	add.f64 	%fd3850, %fd5875, 0dC016CCCCCCCCCCCD;
	add.f64 	%fd3851, %fd1037, %fd3850;
	div.rn.f64 	%fd5874, %fd3849, %fd3851;
	abs.f64 	%fd3852, %fd5873;
	setp.geu.f64 	%p2054, %fd3852, 0d41CDCD64FF800000;
	@%p2054 bra 	$L__BB1_2075;
	add.f64 	%fd3853, %fd5873, 0d4069000000000000;
	add.f64 	%fd3854, %fd5872, 0dC016CCCCCCCCCCCD;
	add.f64 	%fd3855, %fd1037, %fd3854;
	div.rn.f64 	%fd3856, %fd3853, %fd3855;
	setp.lt.f64 	%p2055, %fd3856, %fd5874;
	selp.f64 	%fd5875, %fd5875, %fd5872, %p2055;
	selp.f64 	%fd5876, %fd5876, %fd5873, %p2055;
	selp.f64 	%fd5874, %fd5874, %fd3856, %p2055;
$L__BB1_2075:
	ld.global.f64 	%fd1217, [%rd286+23000];
	abs.f64 	%fd3857, %fd1217;
	setp.geu.f64 	%p2056, %fd3857, 0d41CDCD64FF800000;
	mov.f64 	%fd5878, %fd5875;
	mov.f64 	%fd5879, %fd5876;
	@%p2056 bra 	$L__BB1_2078;
	ld.global.f64 	%fd3858, [%rd286+22000];
	add.f64 	%fd3859, %fd5882, %fd3858;
	add.f64 	%fd3860, %fd5881, %fd1217;
	abs.f64 	%fd3861, %fd3860;
	setp.gt.f64 	%p2057, %fd3861, 0d41CDCD64FF800000;
	selp.f64 	%fd5878, 0dBFF0000000000000, %fd3859, %p2057;
	selp.f64 	%fd5879, 0d7FF0000000000000, %fd3860, %p2057;
	add.f64 	%fd3862, %fd5879, 0d4069000000000000;
	add.f64 	%fd3863, %fd5878, 0dC016CCCCCCCCCCCD;
	add.f64 	%fd3864, %fd1037, %fd3863;
	div.rn.f64 	%fd5874, %fd3862, %fd3864;
	abs.f64 	%fd3865, %fd5876;
	setp.geu.f64 	%p2058, %fd3865, 0d41CDCD64FF800000;
	@%p2058 bra 	$L__BB1_2078;
	add.f64 	%fd3866, %fd5876, 0d4069000000000000;
	add.f64 	%fd3867, %fd5875, 0dC016CCCCCCCCCCCD;
	add.f64 	%fd3868, %fd1037, %fd3867;
	div.rn.f64 	%fd3869, %fd3866, %fd3868;
	setp.lt.f64 	%p2059, %fd3869, %fd5874;
	selp.f64 	%fd5878, %fd5878, %fd5875, %p2059;
	selp.f64 	%fd5879, %fd5879, %fd5876, %p2059;
	selp.f64 	%fd5874, %fd5874, %fd3869, %p2059;
$L__BB1_2078:
	add.f64 	%fd3870, %fd5882, 0dC016CCCCCCCCCCCD;
	add.f64 	%fd1227, %fd1037, %fd3870;
	abs.f64 	%fd3871, %fd5879;
	setp.geu.f64 	%p2060, %fd3871, 0d41CDCD64FF800000;
	@%p2060 bra 	$L__BB1_2080;
	add.f64 	%fd3872, %fd5881, 0d4069000000000000;
	div.rn.f64 	%fd3873, %fd3872, %fd1227;
	setp.lt.f64 	%p2061, %fd5874, %fd3873;
	selp.f64 	%fd5881, %fd5881, %fd5879, %p2061;
	selp.f64 	%fd5882, %fd5882, %fd5878, %p2061;
$L__BB1_2080:
	setp.lt.s32 	%p2062, %r677, 1;
	@%p2062 bra 	$L__BB1_2134;
	and.b32  	%r730, %r677, 7;
	setp.lt.u32 	%p2063, %r677, 8;
	mov.b32 	%r5340, 0;
	@%p2063 bra 	$L__BB1_2126;
	and.b32  	%r5340, %r677, 2147483640;
	mov.b32 	%r5343, 0;
	bra.uni 	$L__BB1_2125;
$L__BB1_2083:
	cvt.u32.u16 	%r3101, %rs167;
	cvt.s32.s8 	%r3102, %r3101;
	mul.wide.s32 	%rd1503, %r3102, 5;
	add.s64 	%rd269, %rd1503, %rd268;
	shl.b64 	%rd1504, %rd269, 3;
	add.s64 	%rd1505, %rd2, %rd1504;
	ld.global.f64 	%fd5810, [%rd1505+45440];
	ld.local.u8 	%rs979, [%rd265+-1];
	cvt.u64.u16 	%rd1506, %rs979;
	cvt.s64.s8 	%rd270, %rd1506;
	cvt.u32.u16 	%r3103, %rs168;
	ld.local.s8 	%rs980, [%rd267+-1];
	cvt.u32.u16 	%r3104, %rs980;
	prmt.b32 	%r3105, %r3104, %r3103, 0x3340U;
	prmt.b32 	%r3106, %r3101, 0, 0x3340U;
	prmt.b32 	%r3107, %r3105, %r3106, 0x5410U;
	cvt.u32.u16 	%r3108, %rs979;
	cvt.s32.s8 	%r3109, %r3108;
	mov.b32 	%r3110, 359705;
	dp4a.s32.u32 	%r3111, %r3107, %r3110, %r3109;
	mul.wide.s32 	%rd1507, %r3111, 8;
	add.s64 	%rd1508, %rd2, %rd1507;
	ld.global.f64 	%fd3595, [%rd1508+35440];
	add.f64 	%fd3596, %fd5810, %fd3595;
	ld.global.f64 	%fd5811, [%rd1505+45640];
	ld.global.f64 	%fd3597, [%rd1508+40440];
	add.f64 	%fd3598, %fd5811, %fd3597;
	abs.f64 	%fd3599, %fd3598;
	setp.gt.f64 	%p1952, %fd3599, 0d41CDCD64FF800000;
	selp.f64 	%fd1041, 0dBFF0000000000000, %fd3596, %p1952;
	selp.f64 	%fd1042, 0d7FF0000000000000, %fd3598, %p1952;
	cvt.u16.u64 	%rs981, %rd268;
	mov.b32 	%r3112, {%rs980, %rs981};
	mov.b32 	%r3113, 6405;
	dp2a.lo.s32.u32 	%r3114, %r3112, %r3113, %r3102;
	mul.wide.s32 	%rd1509, %r3114, 8;
	add.s64 	%rd271, %rd2, %rd1509;
	ld.global.f64 	%fd1043, [%rd271+21000];
	abs.f64 	%fd3600, %fd1043;
	setp.geu.f64 	%p1953, %fd3600, 0d41CDCD64FF800000;
	@%p1953 bra 	$L__BB1_2089;
	mad.lo.s64 	%rd1513, %rd268, 24, %rd269;
	add.s64 	%rd1514, %rd1513, %rd270;
	shl.b64 	%rd1515, %rd1514, 3;
	add.s64 	%rd272, %rd2, %rd1515;
	ld.global.f64 	%fd1044, [%rd272+23000];
	abs.f64 	%fd3615, %fd1044;
	setp.geu.f64 	%p1958, %fd3615, 0d41CDCD64FF800000;
	@%p1958 bra 	$L__BB1_2087;
	ld.global.f64 	%fd3628, [%rd271+20000];
	add.f64 	%fd3629, %fd5810, %fd3628;
	ld.global.f64 	%fd3630, [%rd272+22000];
	add.f64 	%fd3631, %fd3629, %fd3630;
	add.f64 	%fd3632, %fd5811, %fd1043;
	add.f64 	%fd3633, %fd3632, %fd1044;
	abs.f64 	%fd3634, %fd3633;
	setp.gt.f64 	%p1962, %fd3634, 0d41CDCD64FF800000;
	selp.f64 	%fd5806, 0dBFF0000000000000, %fd3631, %p1962;
	selp.f64 	%fd5807, 0d7FF0000000000000, %fd3633, %p1962;
	add.f64 	%fd3635, %fd5807, 0d4069000000000000;
	add.f64 	%fd3636, %fd5806, 0dC016CCCCCCCCCCCD;
	add.f64 	%fd3637, %fd1037, %fd3636;
	div.rn.f64 	%fd5808, %fd3635, %fd3637;
	abs.f64 	%fd3638, %fd1042;
	setp.geu.f64 	%p1963, %fd3638, 0d41CDCD64FF800000;
	@%p1963 bra 	$L__BB1_2092;
	add.f64 	%fd3639, %fd1042, 0d4069000000000000;
	add.f64 	%fd3640, %fd1041, 0dC016CCCCCCCCCCCD;
	add.f64 	%fd3641, %fd1037, %fd3640;
	div.rn.f64 	%fd3642, %fd3639, %fd3641;
	setp.lt.f64 	%p1964, %fd3642, %fd5808;
	selp.f64 	%fd5806, %fd5806, %fd1041, %p1964;
	selp.f64 	%fd5807, %fd5807, %fd1042, %p1964;
	selp.f64 	%fd5808, %fd5808, %fd3642, %p1964;
	bra.uni 	$L__BB1_2092;
$L__BB1_2087:
	ld.global.f64 	%fd3616, [%rd271+20000];
	add.f64 	%fd3617, %fd5810, %fd3616;
	add.f64 	%fd3618, %fd5811, %fd1043;
	abs.f64 	%fd3619, %fd3618;
	setp.gt.f64 	%p1959, %fd3619, 0d41CDCD64FF800000;
	selp.f64 	%fd5806, 0dBFF0000000000000, %fd3617, %p1959;
	selp.f64 	%fd5807, 0d7FF0000000000000, %fd3618, %p1959;
	add.f64 	%fd3620, %fd5807, 0d4069000000000000;
	add.f64 	%fd3621, %fd5806, 0dC016CCCCCCCCCCCD;
	add.f64 	%fd3622, %fd1037, %fd3621;
	div.rn.f64 	%fd5808, %fd3620, %fd3622;
	abs.f64 	%fd3623, %fd1042;
	setp.geu.f64 	%p1960, %fd3623, 0d41CDCD64FF800000;
	@%p1960 bra 	$L__BB1_2092;
	add.f64 	%fd3624, %fd1042, 0d4069000000000000;
	add.f64 	%fd3625, %fd1041, 0dC016CCCCCCCCCCCD;
	add.f64 	%fd3626, %fd1037, %fd3625;
	div.rn.f64 	%fd3627, %fd3624, %fd3626;
	setp.lt.f64 	%p1961, %fd3627, %fd5808;
	selp.f64 	%fd5806, %fd5806, %fd1041, %p1961;
	selp.f64 	%fd5807, %fd5807, %fd1042, %p1961;
	selp.f64 	%fd5808, %fd5808, %fd3627, %p1961;
	bra.uni 	$L__BB1_2092;
$L__BB1_2089:
	mad.lo.s64 	%rd1510, %rd268, 24, %rd269;
	add.s64 	%rd1511, %rd1510, %rd270;
	shl.b64 	%rd1512, %rd1511, 3;
	add.s64 	%rd273, %rd2, %rd1512;
	ld.global.f64 	%fd1057, [%rd273+23000];
	abs.f64 	%fd3602, %fd1057;
	setp.geu.f64 	%p1954, %fd3602, 0d41CDCD64FF800000;
	mov.f64 	%fd5806, %fd1041;
	mov.f64 	%fd5807, %fd1042;
	@%p1954 bra 	$L__BB1_2092;
	ld.global.f64 	%fd3603, [%rd273+22000];
	add.f64 	%fd3604, %fd5810, %fd3603;
	add.f64 	%fd3605, %fd5811, %fd1057;
	abs.f64 	%fd3606, %fd3605;
	setp.gt.f64 	%p1955, %fd3606, 0d41CDCD64FF800000;
	selp.f64 	%fd5806, 0dBFF0000000000000, %fd3604, %p1955;
	selp.f64 	%fd5807, 0d7FF0000000000000, %fd3605, %p1955;
	add.f64 	%fd3607, %fd5807, 0d4069000000000000;
	add.f64 	%fd3608, %fd5806, 0dC016CCCCCCCCCCCD;
	add.f64 	%fd3609, %fd1037, %fd3608;
	div.rn.f64 	%fd5808, %fd3607, %fd3609;
	abs.f64 	%fd3610, %fd1042;
	setp.geu.f64 	%p1956, %fd3610, 0d41CDCD64FF800000;
	@%p1956 bra 	$L__BB1_2092;
	add.f64 	%fd3611, %fd1042, 0d4069000000000000;
	add.f64 	%fd3612, %fd1041, 0dC016CCCCCCCCCCCD;
	add.f64 	%fd3613, %fd1037, %fd3612;
	div.rn.f64 	%fd3614, %fd3611, %fd3613;
	setp.lt.f64 	%p1957, %fd3614, %fd5808;
	selp.f64 	%fd5806, %fd5806, %fd1041, %p1957;
	selp.f64 	%fd5807, %fd5807, %fd1042, %p1957;
	selp.f64 	%fd5808, %fd5808, %fd3614, %p1957;
$L__BB1_2092:
	add.f64 	%fd3643, %fd5810, 0dC016CCCCCCCCCCCD;
	add.f64 	%fd1067, %fd1037, %fd3643;
	abs.f64 	%fd3644, %fd5807;
	setp.geu.f64 	%p1965, %fd3644, 0d41CDCD64FF800000;
	@%p1965 bra 	$L__BB1_2094;
	add.f64 	%fd3645, %fd5811, 0d4069000000000000;
	div.rn.f64 	%fd3646, %fd3645, %fd1067;
	setp.lt.f64 	%p1966, %fd5808, %fd3646;
	selp.f64 	%fd5810, %fd5810, %fd5806, %p1966;
	selp.f64 	%fd5811, %fd5811, %fd5807, %p1966;
$L__BB1_2094:
	abs.f64 	%fd3647, %fd5811;
	setp.geu.f64 	%p1967, %fd3647, 0d41CDCD64FF800000;
	@%p1967 bra 	$L__BB1_2096;
	st.global.f64 	[%rd266+5000], %fd5810;
	st.global.f64 	[%rd266], %fd5811;
	mov.f64 	%fd5809, %fd5811;
$L__BB1_2096:
	min.u32 	%r3115, %r5332, %r709;
	setp.lt.u32 	%p1968, %r3115, 2;
	mov.f64 	%fd5813, 0dBFF0000000000000;
	mov.f64 	%fd5814, 0d7FF0000000000000;
	@%p1968 bra 	$L__BB1_2123;
	ld.param.u32 	%r5053, [_Z20check_structure_loopPcPiS0_S0_iiPdS1_iS0__param_7];
	ld.global.f64 	%fd1074, [%rd266+5000];
	add.f64 	%fd3650, %fd5809, 0d4069000000000000;
	add.f64 	%fd3651, %fd1074, 0dC016CCCCCCCCCCCD;
	add.f64 	%fd3652, %fd1037, %fd3651;
	div.rn.f64 	%fd1075, %fd3650, %fd3652;
	mul.lo.s32 	%r3116, %r708, %r666;
	sub.s32 	%r3117, %r3116, %r666;
	mad.lo.s32 	%r3118, %r5053, 1250, %r3117;
	add.s32 	%r3119, %r3118, %r709;
	add.s32 	%r3120, %r3119, -2;
	mul.wide.s32 	%rd1516, %r3120, 8;
	add.s64 	%rd274, %rd3, %rd1516;
	ld.global.f64 	%fd1076, [%rd274];
	abs.f64 	%fd3653, %fd1076;
	setp.geu.f64 	%p1969, %fd3653, 0d41CDCD64FF800000;
	@%p1969 bra 	$L__BB1_2100;
	cvt.u32.u16 	%r3121, %rs167;
	ld.local.u8 	%r3122, [%rd265+-1];
	prmt.b32 	%r3123, %r3122, %r3121, 0x3340U;
	ld.local.u8 	%r3124, [%rd267+-1];
	prmt.b32 	%r3125, %r3124, 0, 0x3340U;
	prmt.b32 	%r3126, %r3123, %r3125, 0x5410U;
	cvt.u32.u16 	%r3127, %rs168;
	cvt.s32.s8 	%r3128, %r3127;
	mov.b32 	%r3129, 334205;
	dp4a.s32.u32 	%r3130, %r3126, %r3129, %r3128;
	mul.wide.s32 	%rd1517, %r3130, 8;
	add.s64 	%rd275, %rd2, %rd1517;
	ld.global.f64 	%fd1077, [%rd275+5000];
	abs.f64 	%fd3656, %fd1077;
	setp.geu.f64 	%p1970, %fd3656, 0d41CDCD64FF800000;
	@%p1970 bra 	$L__BB1_2100;
	ld.global.f64 	%fd3657, [%rd274+5000];
	ld.global.f64 	%fd3658, [%rd275];
	add.f64 	%fd5813, %fd3657, %fd3658;
	add.f64 	%fd5814, %fd1076, %fd1077;
$L__BB1_2100:
	add.f64 	%fd3659, %fd5814, 0d4069000000000000;
	add.f64 	%fd3660, %fd5813, 0dC016CCCCCCCCCCCD;
	add.f64 	%fd3661, %fd1037, %fd3660;
	div.rn.f64 	%fd1082, %fd3659, %fd3661;
	setp.lt.f64 	%p1971, %fd5813, 0dC0A3880000000000;
	selp.f64 	%fd5839, 0dC0A9300000000000, %fd5813, %p1971;
	selp.f64 	%fd5840, 0d0000000000000000, %fd5814, %p1971;
	setp.lt.f64 	%p1972, %fd1074, 0dC0A3880000000000;
	selp.f64 	%fd1085, 0dC0A9300000000000, %fd1074, %p1972;
	selp.f64 	%fd1086, 0d0000000000000000, %fd5809, %p1972;
	setp.gt.f64 	%p1973, %fd1082, %fd1075;
	@%p1973 bra 	$L__BB1_2102;
	setp.leu.f64 	%p1974, %fd1085, 0d0000000000000000;
	setp.leu.f64 	%p1975, %fd1086, 0d0000000000000000;
	or.pred  	%p1976, %p1974, %p1975;
	@%p1976 bra 	$L__BB1_2103;
$L__BB1_2102:
	st.global.f64 	[%rd266+5000], %fd5839;
	st.global.f64 	[%rd266], %fd5840;
	bra.uni 	$L__BB1_2105;
$L__BB1_2103:
	setp.ltu.f64 	%p1977, %fd1075, %fd1082;
	mov.f64 	%fd5839, %fd1074;
	mov.f64 	%fd5840, %fd5809;
	@%p1977 bra 	$L__BB1_2105;
	st.global.f64 	[%rd266+5000], %fd1085;
	st.global.f64 	[%rd266], %fd1086;
	mov.f64 	%fd5839, %fd1085;
	mov.f64 	%fd5840, %fd1086;
$L__BB1_2105:
	cvt.u64.u16 	%rd1518, %rs168;
	cvt.s64.s8 	%rd276, %rd1518;
	cvt.u64.u16 	%rd1519, %rs167;
	cvt.s64.s8 	%rd278, %rd1519;
	mov.b32 	%r5334, 3;
	mad.lo.s64 	%rd1550, %rd278, 5, %rd276;
	shl.b64 	%rd1551, %rd1550, 3;
	add.s64 	%rd1552, %rd2, %rd1551;
$L__BB1_2106:
	sub.s32 	%r3132, %r709, %r5334;
	add.s32 	%r3133, %r3132, 1;
	setp.gt.u32 	%p1978, %r3132, 2147483646;
	selp.b32 	%r3134, %r3132, 0, %p1978;
	add.s32 	%r5336, %r3134, %r708;
	selp.b32 	%r5335, 1, %r3133, %p1978;
	setp.lt.s32 	%p1979, %r5336, 1;
	setp.ge.s32 	%p1980, %r5335, %r709;
	or.pred  	%p1981, %p1979, %p1980;
	@%p1981 bra 	$L__BB1_2122;
$L__BB1_2107:
	mov.u32 	%r714, %r5336;
	add.s32 	%r5336, %r714, -1;
	add.s32 	%r3136, %r1, %r5335;
	mad.lo.s32 	%r3137, %r5336, %r666, %r3136;
	mul.wide.s32 	%rd1520, %r3137, 8;
	add.s64 	%rd279, %rd3, %rd1520;
	ld.global.f64 	%fd1105, [%rd279];
	abs.f64 	%fd3662, %fd1105;
	setp.geu.f64 	%p1982, %fd3662, 0d41CDCD64FF800000;
	@%p1982 bra 	$L__BB1_2121;
	not.b32 	%r3138, %r714;
	add.s32 	%r716, %r5332, %r3138;
	not.b32 	%r3139, %r5335;
	add.s32 	%r717, %r709, %r3139;
	add.s32 	%r718, %r717, %r716;
	setp.eq.s32 	%p1983, %r716, 0;
	setp.gt.s32 	%p1984, %r717, 0;
	and.pred  	%p1985, %p1983, %p1984;
	@%p1985 bra 	$L__BB1_2110;
	setp.ne.s32 	%p1986, %r717, 0;
	setp.lt.s32 	%p1987, %r716, 1;
	or.pred  	%p1988, %p1987, %p1986;
	@%p1988 bra 	$L__BB1_2115;
$L__BB1_2110:
	setp.ne.s32 	%p1997, %r717, 1;
	setp.ne.s32 	%p1998, %r716, 1;
	and.pred  	%p1999, %p1998, %p1997;
	@%p1999 bra 	$L__BB1_2114;
	setp.eq.s32 	%p2002, %r716, 1;
	setp.eq.s32 	%p2003, %r717, 1;
	and.pred  	%p2005, %p1983, %p2003;
	setp.eq.s32 	%p2006, %r717, 0;
	and.pred  	%p2007, %p2002, %p2006;
	or.pred  	%p2008, %p2005, %p2007;
	mov.f64 	%fd5834, 0d0000000000000000;
	mov.f64 	%fd5833, 0dC0A9300000000000;
	not.pred 	%p2009, %p2008;
	@%p2009 bra 	$L__BB1_2113;
	mul.wide.u32 	%rd1553, %r718, 8;
	add.s64 	%rd1554, %rd2, %rd1553;
	ld.global.f64 	%fd3734, [%rd1554+25192];
	cvt.u64.u32 	%rd1555, %r714;
	add.s64 	%rd1556, %rd14, %rd1555;
	cvt.s64.s32 	%rd1557, %r5335;
	add.s64 	%rd1558, %rd15, %rd1557;
	ld.local.u8 	%r3179, [%rd1556];
	cvt.u32.u16 	%r3180, %rs167;
	prmt.b32 	%r3181, %r3179, %r3180, 0x3340U;
	ld.local.u8 	%r3182, [%rd1558];
	prmt.b32 	%r3183, %r3182, 0, 0x3340U;
	prmt.b32 	%r3184, %r3181, %r3183, 0x5410U;
	cvt.u32.u64 	%r3185, %rd276;
	mov.b32 	%r3186, 334205;
	dp4a.s32.u32 	%r3187, %r3184, %r3186, %r3185;
	mul.wide.s32 	%rd1559, %r3187, 8;
	add.s64 	%rd1560, %rd2, %rd1559;
	ld.global.f64 	%fd3735, [%rd1560+5000];
	add.f64 	%fd5834, %fd3734, %fd3735;
	ld.global.f64 	%fd3736, [%rd1554+24472];
	ld.global.f64 	%fd3737, [%rd1560];
	add.f64 	%fd5833, %fd3736, %fd3737;
$L__BB1_2113:
	add.f64 	%fd3738, %fd5834, %fd1105;
	ld.global.f64 	%fd3739, [%rd279+5000];
	add.f64 	%fd3740, %fd5833, %fd3739;
	abs.f64 	%fd3741, %fd3738;
	setp.gt.f64 	%p2010, %fd3741, 0d41CDCD64FF800000;
	selp.f64 	%fd3742, 0dBFF0000000000000, %fd3740, %p2010;
	selp.f64 	%fd3743, 0d7FF0000000000000, %fd3738, %p2010;
	add.f64 	%fd3744, %fd3743, 0d4069000000000000;
	add.f64 	%fd3745, %fd3742, 0dC016CCCCCCCCCCCD;
	add.f64 	%fd3746, %fd1037, %fd3745;
	div.rn.f64 	%fd3747, %fd3744, %fd3746;
	add.f64 	%fd3748, %fd5840, 0d4069000000000000;
	add.f64 	%fd3749, %fd5839, 0dC016CCCCCCCCCCCD;
	add.f64 	%fd3750, %fd1037, %fd3749;
	div.rn.f64 	%fd3751, %fd3748, %fd3750;
	setp.gt.f64 	%p2011, %fd3747, %fd3751;
	selp.f64 	%fd5841, %fd3742, 0dBFF0000000000000, %p2011;
	selp.f64 	%fd5842, %fd3743, 0d7FF0000000000000, %p2011;
	bra.uni 	$L__BB1_2119;
$L__BB1_2114:
	mul.wide.s32 	%rd1539, %r718, 8;
	add.s64 	%rd1540, %rd2, %rd1539;
	ld.global.f64 	%fd3708, [%rd1540+25192];
	cvt.u64.u32 	%rd1541, %r714;
	add.s64 	%rd1542, %rd14, %rd1541;
	ld.local.s8 	%r3178, [%rd1542];
	mul.wide.s32 	%rd1543, %r3178, 5;
	cvt.s64.s32 	%rd1544, %r5335;
	add.s64 	%rd1545, %rd15, %rd1544;
	ld.local.s8 	%rd1546, [%rd1545];
	add.s64 	%rd1547, %rd1543, %rd1546;
	shl.b64 	%rd1548, %rd1547, 3;
	add.s64 	%rd1549, %rd2, %rd1548;
	ld.global.f64 	%fd3709, [%rd1549+45640];
	add.f64 	%fd3710, %fd3708, %fd3709;
	ld.global.f64 	%fd3711, [%rd1552+45640];
	add.f64 	%fd3712, %fd3710, %fd3711;
	add.f64 	%fd3713, %fd3712, %fd1105;
	ld.global.f64 	%fd3714, [%rd1540+24472];
	ld.global.f64 	%fd3715, [%rd1549+45440];
	add.f64 	%fd3716, %fd3714, %fd3715;
	ld.global.f64 	%fd3717, [%rd1552+45440];
	add.f64 	%fd3718, %fd3716, %fd3717;
	ld.global.f64 	%fd3719, [%rd279+5000];
	add.f64 	%fd3720, %fd3718, %fd3719;
	abs.f64 	%fd3721, %fd3713;
	setp.gt.f64 	%p2000, %fd3721, 0d41CDCD64FF800000;
	selp.f64 	%fd3722, 0dBFF0000000000000, %fd3720, %p2000;
	selp.f64 	%fd3723, 0d7FF0000000000000, %fd3713, %p2000;
	add.f64 	%fd3724, %fd3723, 0d4069000000000000;
	add.f64 	%fd3725, %fd3722, 0dC016CCCCCCCCCCCD;
	add.f64 	%fd3726, %fd1037, %fd3725;
	div.rn.f64 	%fd3727, %fd3724, %fd3726;
	add.f64 	%fd3728, %fd5840, 0d4069000000000000;
	add.f64 	%fd3729, %fd5839, 0dC016CCCCCCCCCCCD;
	add.f64 	%fd3730, %fd1037, %fd3729;
	div.rn.f64 	%fd3731, %fd3728, %fd3730;
	setp.gt.f64 	%p2001, %fd3727, %fd3731;
	selp.f64 	%fd5841, %fd3722, 0dBFF0000000000000, %p2001;
	selp.f64 	%fd5842, %fd3723, 0d7FF0000000000000, %p2001;
	bra.uni 	$L__BB1_2119;
$L__BB1_2115:
	setp.ne.s32 	%p1989, %r716, 1;
	setp.ne.s32 	%p1990, %r717, 1;
	or.pred  	%p1991, %p1989, %p1990;
	@%p1991 bra 	$L__BB1_2118;
	cvt.u64.u32 	%rd1531, %r714;
	add.s64 	%rd1532, %rd14, %rd1531;
	cvt.s64.s32 	%rd1533, %r5335;
	add.s64 	%rd1534, %rd15, %rd1533;
	ld.local.s8 	%r3160, [%rd1534+1];
	ld.local.u8 	%r3161, [%rd1532+1];
	ld.local.u8 	%r3162, [%rd1532];
	prmt.b32 	%r3163, %r3162, %r3161, 0x3340U;
	ld.local.u8 	%r3164, [%rd1534];
	prmt.b32 	%r3165, %r3164, 0, 0x3340U;
	prmt.b32 	%r3166, %r3163, %r3165, 0x5410U;
	mov.b32 	%r3167, 334205;
	dp4a.s32.u32 	%r3168, %r3166, %r3167, %r3160;
	mul.wide.s32 	%rd1535, %r3168, 8;
	add.s64 	%rd1536, %rd2, %rd1535;
	ld.global.f64 	%fd3691, [%rd1536+10000];
	ld.local.s8 	%r3169, [%rd265+-1];
	cvt.u32.u16 	%r3170, %rs168;
	ld.local.u8 	%r3171, [%rd267+-1];
	prmt.b32 	%r3172, %r3171, %r3170, 0x3340U;
	cvt.u32.u16 	%r3173, %rs167;
	prmt.b32 	%r3174, %r3173, 0, 0x3340U;
	prmt.b32 	%r3175, %r3172, %r3174, 0x5410U;
	mov.b32 	%r3176, 359705;
	dp4a.s32.u32 	%r3177, %r3175, %r3176, %r3169;
	mul.wide.s32 	%rd1537, %r3177, 8;
	add.s64 	%rd1538, %rd2, %rd1537;
	ld.global.f64 	%fd3692, [%rd1538+10000];
	add.f64 	%fd3693, %fd3691, %fd3692;
	ld.global.f64 	%fd3694, [%rd279+5000];
	add.f64 	%fd3695, %fd3693, %fd3694;
	ld.global.f64 	%fd3696, [%rd1536+15000];
	ld.global.f64 	%fd3697, [%rd1538+15000];
	add.f64 	%fd3698, %fd3696, %fd3697;
	add.f64 	%fd3699, %fd3698, %fd1105;
	abs.f64 	%fd3700, %fd3699;
	setp.gt.f64 	%p1994, %fd3700, 0d41CDCD64FF800000;
	selp.f64 	%fd1114, 0dBFF0000000000000, %fd3695, %p1994;
	selp.f64 	%fd1115, 0d7FF0000000000000, %fd3699, %p1994;
	add.f64 	%fd3701, %fd1115, 0d4069000000000000;
	add.f64 	%fd3702, %fd1114, 0dC016CCCCCCCCCCCD;
	add.f64 	%fd3703, %fd1037, %fd3702;
	div.rn.f64 	%fd1116, %fd3701, %fd3703;
	add.f64 	%fd3704, %fd5840, 0d4069000000000000;
	add.f64 	%fd3705, %fd5839, 0dC016CCCCCCCCCCCD;
	add.f64 	%fd3706, %fd1037, %fd3705;
	div.rn.f64 	%fd1117, %fd3704, %fd3706;
	sub.f64 	%fd3707, %fd1116, %fd1117;
	setp.ltu.f64 	%p1995, %fd3707, 0d3EB0C6F7A0B5ED8D;
	mov.f64 	%fd5842, 0d7FF0000000000000;
	mov.f64 	%fd5841, 0dBFF0000000000000;
	@%p1995 bra 	$L__BB1_2119;
	setp.gt.f64 	%p1996, %fd1116, %fd1117;
	selp.f64 	%fd5841, %fd1114, 0dBFF0000000000000, %p1996;
	selp.f64 	%fd5842, %fd1115, 0d7FF0000000000000, %p1996;
	bra.uni 	$L__BB1_2119;
$L__BB1_2118:
	mul.wide.s32 	%rd1521, %r718, 8;
	add.s64 	%rd1522, %rd2, %rd1521;
	ld.global.f64 	%fd3663, [%rd1522+24952];
	cvt.u64.u32 	%rd1523, %r714;
	add.s64 	%rd1524, %rd14, %rd1523;
	cvt.s64.s32 	%rd1525, %r5335;
	add.s64 	%rd1526, %rd15, %rd1525;
	ld.local.s8 	%r3140, [%rd1526+1];
	ld.local.u8 	%r3141, [%rd1524+1];
	ld.local.u8 	%r3142, [%rd1524];
	prmt.b32 	%r3143, %r3142, %r3141, 0x3340U;
	ld.local.u8 	%r3144, [%rd1526];
	prmt.b32 	%r3145, %r3144, 0, 0x3340U;
	prmt.b32 	%r3146, %r3143, %r3145, 0x5410U;
	mov.b32 	%r3147, 334205;
	dp4a.s32.u32 	%r3148, %r3146, %r3147, %r3140;
	mul.wide.s32 	%rd1527, %r3148, 8;
	add.s64 	%rd1528, %rd2, %rd1527;
	ld.global.f64 	%fd3664, [%rd1528+30440];
	add.f64 	%fd3665, %fd3663, %fd3664;
	ld.local.s8 	%r3149, [%rd265+-1];
	cvt.u32.u16 	%r3150, %rs168;
	ld.local.u8 	%r3151, [%rd267+-1];
	prmt.b32 	%r3152, %r3151, %r3150, 0x3340U;
	cvt.u32.u16 	%r3153, %rs167;
	prmt.b32 	%r3154, %r3153, 0, 0x3340U;
	prmt.b32 	%r3155, %r3152, %r3154, 0x5410U;
	mov.b32 	%r3156, 359705;
	dp4a.s32.u32 	%r3157, %r3155, %r3156, %r3149;
	mul.wide.s32 	%rd1529, %r3157, 8;
	add.s64 	%rd1530, %rd2, %rd1529;
	ld.global.f64 	%fd3666, [%rd1530+30440];
	add.f64 	%fd3667, %fd3665, %fd3666;
	add.f64 	%fd3668, %fd3667, %fd1105;
	ld.global.f64 	%fd3669, [%rd1522+24232];
	ld.global.f64 	%fd3670, [%rd1528+25440];
	add.f64 	%fd3671, %fd3669, %fd3670;
	ld.global.f64 	%fd3672, [%rd1530+25440];
	add.f64 	%fd3673, %fd3671, %fd3672;
	sub.s32 	%r3158, %r716, %r717;
	abs.s32 	%r3159, %r3158;
	cvt.rn.f64.s32 	%fd3674, %r3159;
	fma.rn.f64 	%fd3675, %fd3674, 0dBFEEF3E864B31D04, %fd3673;
	ld.global.f64 	%fd3676, [%rd279+5000];
	add.f64 	%fd3677, %fd3676, %fd3675;
	abs.f64 	%fd3678, %fd3668;
	setp.gt.f64 	%p1992, %fd3678, 0d41CDCD64FF800000;
	selp.f64 	%fd3679, 0dBFF0000000000000, %fd3677, %p1992;
	selp.f64 	%fd3680, 0d7FF0000000000000, %fd3668, %p1992;
	add.f64 	%fd3681, %fd3680, 0d4069000000000000;
	add.f64 	%fd3682, %fd3679, 0dC016CCCCCCCCCCCD;
	add.f64 	%fd3683, %fd1037, %fd3682;
	div.rn.f64 	%fd3684, %fd3681, %fd3683;
	add.f64 	%fd3685, %fd5840, 0d4069000000000000;
	add.f64 	%fd3686, %fd5839, 0dC016CCCCCCCCCCCD;
	add.f64 	%fd3687, %fd1037, %fd3686;
	div.rn.f64 	%fd3688, %fd3685, %fd3687;
	setp.gt.f64 	%p1993, %fd3684, %fd3688;
	selp.f64 	%fd5841, %fd3679, 0dBFF0000000000000, %p1993;
	selp.f64 	%fd5842, %fd3680, 0d7FF0000000000000, %p1993;
$L__BB1_2119:
	setp.lt.f64 	%p2012, %fd5841, 0dC0A3880000000000;
	selp.f64 	%fd1130, 0dC0A9300000000000, %fd5841, %p2012;
	selp.f64 	%fd1131, 0d0000000000000000, %fd5842, %p2012;
	abs.f64 	%fd3752, %fd1131;
	setp.geu.f64 	%p2013, %fd3752, 0d41CDCD64FF800000;
	@%p2013 bra 	$L__BB1_2121;
	st.global.f64 	[%rd266], %fd1131;
	st.global.f64 	[%rd266+5000], %fd1130;
	mov.f64 	%fd5839, %fd1130;
	mov.f64 	%fd5840, %fd1131;
$L__BB1_2121:
	add.s32 	%r5335, %r5335, 1;
	setp.gt.u32 	%p2014, %r714, 1;
	setp.lt.s32 	%p2015, %r5335, %r709;
	and.pred  	%p2016, %p2014, %p2015;
	@%p2016 bra 	$L__BB1_2107;
$L__BB1_2122:
	add.s32 	%r5334, %r5334, 1;
	setp.ne.s32 	%p2017, %r5334, 33;
	@%p2017 bra 	$L__BB1_2106;
$L__BB1_2123:
	add.s32 	%r5333, %r709, 1;
	setp.ne.s32 	%p2018, %r709, %r666;
	@%p2018 bra 	$L__BB1_2048;
$L__BB1_2124:
	add.s32 	%r722, %r5332, 1;
	setp.eq.s32 	%p2019, %r5332, %r677;
	mov.u32 	%r5332, %r722;
	@%p2019 bra 	$L__BB1_2051;
	bra.uni 	$L__BB1_2046;
$L__BB1_2125:
	.pragma "nounroll";
	add.s32 	%r3235, %r5343, %r3;
	mul.wide.s32 	%rd1587, %r3235, 4;
	add.s64 	%rd1588, %rd1, %rd1587;
	mov.b32 	%r3236, 0;
	st.global.u32 	[%rd1588], %r3236;
	st.global.u32 	[%rd1588+4], %r3236;
	st.global.u32 	[%rd1588+8], %r3236;
	st.global.u32 	[%rd1588+12], %r3236;
	st.global.u32 	[%rd1588+16], %r3236;
	st.global.u32 	[%rd1588+20], %r3236;
	st.global.u32 	[%rd1588+24], %r3236;
	st.global.u32 	[%rd1588+28], %r3236;
	add.s32 	%r5343, %r5343, 8;
	setp.eq.s32 	%p2064, %r5343, %r5340;
	@%p2064 bra 	$L__BB1_2126;
	bra.uni 	$L__BB1_2125;
$L__BB1_2126:
	setp.eq.s32 	%p2065, %r730, 0;
	@%p2065 bra 	$L__BB1_2134;
	and.b32  	%r733, %r677, 3;
	setp.lt.u32 	%p2066, %r730, 4;
	@%p2066 bra 	$L__BB1_2129;
	add.s32 	%r3237, %r5340, %r3;
	mul.wide.s32 	%rd1589, %r3237, 4;
	add.s64 	%rd1590, %rd1, %rd1589;
	mov.b32 	%r3238, 0;
	st.global.u32 	[%rd1590], %r3238;
	st.global.u32 	[%rd1590+4], %r3238;
	st.global.u32 	[%rd1590+8], %r3238;
	st.global.u32 	[%rd1590+12], %r3238;
	add.s32 	%r5340, %r5340, 4;
$L__BB1_2129:
	setp.eq.s32 	%p2067, %r733, 0;
	@%p2067 bra 	$L__BB1_2134;
	setp.eq.s32 	%p2068, %r733, 1;
	@%p2068 bra 	$L__BB1_2132;
	add.s32 	%r3239, %r5340, %r3;
	mul.wide.s32 	%rd1591, %r3239, 4;
	add.s64 	%rd1592, %rd1, %rd1591;
	mov.b32 	%r3240, 0;
	st.global.u32 	[%rd1592], %r3240;
	st.global.u32 	[%rd1592+4], %r3240;
	add.s32 	%r5340, %r5340, 2;
$L__BB1_2132:
	and.b32  	%r3241, %r677, 1;
	setp.eq.b32 	%p2069, %r3241, 1;
	not.pred 	%p2070, %p2069;
	@%p2070 bra 	$L__BB1_2134;
	add.s32 	%r3242, %r5340, %r3;
	mul.wide.s32 	%rd1593, %r3242, 4;
	add.s64 	%rd1594, %rd1, %rd1593;
	mov.b32 	%r3243, 0;
	st.global.u32 	[%rd1594], %r3243;
$L__BB1_2134:
	@%p2020 bra 	$L__BB1_2146;
	and.b32  	%r738, %r666, 7;
	setp.lt.u32 	%p2072, %r666, 8;
	mov.b32 	%r5345, 0;
	@%p2072 bra 	$L__BB1_2138;
	and.b32  	%r5345, %r666, 2147483640;
	mov.b32 	%r5344, 0;
$L__BB1_2137:
	.pragma "nounroll";
	cvt.u64.u32 	%rd1595, %r5344;
	cvt.s64.s32 	%rd1596, %r3;
	add.s64 	%rd1597, %rd1596, %rd1595;
	shl.b64 	%rd1598, %rd1597, 2;
	add.s64 	%rd1599, %rd1, %rd1598;
	mov.b32 	%r3246, 0;
	st.global.u32 	[%rd1599+100], %r3246;
	add.s32 	%r3247, %r5344, %r11;
	mul.wide.s32 	%rd1600, %r3247, 4;
	add.s64 	%rd1601, %rd1, %rd1600;
	st.global.u32 	[%rd1601], %r3246;
	st.global.u32 	[%rd1601+4], %r3246;
	st.global.u32 	[%rd1601+8], %r3246;
	st.global.u32 	[%rd1601+12], %r3246;
	st.global.u32 	[%rd1601+16], %r3246;
	st.global.u32 	[%rd1601+20], %r3246;
	st.global.u32 	[%rd1601+24], %r3246;
	add.s32 	%r5344, %r5344, 8;
	setp.ne.s32 	%p2073, %r5344, %r5345;
	@%p2073 bra 	$L__BB1_2137;
$L__BB1_2138:
	setp.eq.s32 	%p2074, %r738, 0;
	@%p2074 bra 	$L__BB1_2146;
	and.b32  	%r745, %r666, 3;
	setp.lt.u32 	%p2075, %r738, 4;
	@%p2075 bra 	$L__BB1_2141;
	cvt.u64.u32 	%rd1602, %r5345;
	cvt.s64.s32 	%rd1603, %r3;
	add.s64 	%rd1604, %rd1603, %rd1602;
	shl.b64 	%rd1605, %rd1604, 2;
	add.s64 	%rd1606, %rd1, %rd1605;
	mov.b32 	%r3248, 0;
	st.global.u32 	[%rd1606+100], %r3248;
	add.s32 	%r3249, %r5345, %r11;
	mul.wide.s32 	%rd1607, %r3249, 4;
	add.s64 	%rd1608, %rd1, %rd1607;
	st.global.u32 	[%rd1608], %r3248;
	st.global.u32 	[%rd1608+4], %r3248;
	st.global.u32 	[%rd1608+8], %r3248;
	add.s32 	%r5345, %r5345, 4;
$L__BB1_2141:
	setp.eq.s32 	%p2076, %r745, 0;
	@%p2076 bra 	$L__BB1_2146;
	setp.eq.s32 	%p2077, %r745, 1;
	@%p2077 bra 	$L__BB1_2144;
	cvt.u64.u32 	%rd1609, %r5345;
	cvt.s64.s32 	%rd1610, %r3;
	add.s64 	%rd1611, %rd1610, %rd1609;
	shl.b64 	%rd1612, %rd1611, 2;
	add.s64 	%rd1613, %rd1, %rd1612;
	mov.b32 	%r3250, 0;
	st.global.u32 	[%rd1613+100], %r3250;
	add.s32 	%r3251, %r5345, %r11;
	mul.wide.s32 	%rd1614, %r3251, 4;
	add.s64 	%rd1615, %rd1, %rd1614;
	st.global.u32 	[%rd1615], %r3250;
	add.s32 	%r5345, %r5345, 2;
$L__BB1_2144:
	and.b32  	%r3252, %r666, 1;
	setp.eq.b32 	%p2078, %r3252, 1;
	not.pred 	%p2079, %p2078;
	@%p2079 bra 	$L__BB1_2146;
	cvt.u64.u32 	%rd1616, %r5345;
	cvt.s64.s32 	%rd1617, %r3;
	add.s64 	%rd1618, %rd1617, %rd1616;
	shl.b64 	%rd1619, %rd1618, 2;
	add.s64 	%rd1620, %rd1, %rd1619;
	mov.b32 	%r3253, 0;
	st.global.u32 	[%rd1620+100], %r3253;
$L__BB1_2146:
	add.s32 	%r750, %r4, 25;
	add.s32 	%r3254, %r5360, -1;
	add.s32 	%r3255, %r1, %r5359;
	mad.lo.s32 	%r3256, %r3254, %r666, %r3255;
	mul.wide.s32 	%rd1621, %r3256, 8;
	add.s64 	%rd287, %rd3, %rd1621;
	ld.global.f64 	%fd3875, [%rd287];
	abs.f64 	%fd3876, %fd3875;
	setp.geu.f64 	%p2080, %fd3876, 0d41CDCD64FF800000;
	mov.f64 	%fd5893, 0d0000000000000000;
	@%p2080 bra 	$L__BB1_2217;
	add.s32 	%r3257, %r4, %r5360;
	mul.wide.s32 	%rd1622, %r3257, 4;
	add.s64 	%rd1623, %rd1, %rd1622;
	st.global.u32 	[%rd1623], %r5359;
	add.s32 	%r3258, %r750, %r5359;
	mul.wide.s32 	%rd1624, %r3258, 4;
	add.s64 	%rd1625, %rd1, %rd1624;
	st.global.u32 	[%rd1625], %r5360;
	bra.uni 	$L__BB1_2149;
$L__BB1_2148:
	cvt.s64.s32 	%rd2394, %r5360;
	add.s64 	%rd2395, %rd14, %rd2394;
	ld.local.u8 	%rs1403, [%rd2395];
	cvt.s64.s32 	%rd2396, %r5359;
	add.s64 	%rd2397, %rd15, %rd2396;
	ld.local.u8 	%rs1402, [%rd2397];
$L__BB1_2149:
	cvt.u32.u16 	%r3259, %rs1403;
	cvt.s32.s8 	%r3260, %r3259;
	cvt.u32.u16 	%r3261, %rs1402;
	cvt.s32.s8 	%r3262, %r3261;
	add.s32 	%r3263, %r3262, %r3260;
	setp.eq.s32 	%p2081, %r3263, 3;
	@%p2081 bra 	$L__BB1_2151;
	add.s32 	%r3264, %r5360, -1;
	add.s32 	%r3265, %r2, %r5359;
	mad.lo.s32 	%r3266, %r3264, %r666, %r3265;
	mul.wide.s32 	%rd1626, %r3266, 8;
	add.s64 	%rd1627, %rd3, %rd1626;
	mov.b64 	%rd1628, -4616189618054758400;
	st.global.u64 	[%rd1627], %rd1628;
	mov.b64 	%rd1629, 9218868437227405312;
	st.global.u64 	[%rd1627+-5000], %rd1629;
	mov.f64 	%fd5887, 0d7FF0000000000000;
	mov.f64 	%fd5886, 0dBFF0000000000000;
	bra.uni 	$L__BB1_2162;
$L__BB1_2151:
	cvt.s32.s8 	%r3268, %r3259;
	mul.wide.s32 	%rd1630, %r3268, 5;
	cvt.u64.u16 	%rd1631, %rs1402;
	cvt.s64.s8 	%rd288, %rd1631;
	add.s64 	%rd289, %rd1630, %rd288;
	shl.b64 	%rd1632, %rd289, 3;
	add.s64 	%rd1633, %rd2, %rd1632;
	ld.global.f64 	%fd5886, [%rd1633+45440];
	cvt.s64.s32 	%rd1634, %r5359;
	add.s64 	%rd1635, %rd15, %rd1634;
	cvt.s64.s32 	%rd1636, %r5360;
	add.s64 	%rd1637, %rd14, %rd1636;
	ld.local.u8 	%rs988, [%rd1637+-1];
	cvt.u64.u16 	%rd1638, %rs988;
	cvt.s64.s8 	%rd290, %rd1638;
	ld.local.s8 	%rs989, [%rd1635+-1];
	cvt.u32.u16 	%r3269, %rs989;
	cvt.u32.u16 	%r3270, %rs1402;
	prmt.b32 	%r3271, %r3270, %r3269, 0x3340U;
	prmt.b32 	%r3272, %r3259, 0, 0x3340U;
	prmt.b32 	%r3273, %r3271, %r3272, 0x5410U;
	cvt.u32.u16 	%r3274, %rs988;
	cvt.s32.s8 	%r3275, %r3274;
	mov.b32 	%r3276, 334205;
	dp4a.s32.u32 	%r3277, %r3273, %r3276, %r3275;
	mul.wide.s32 	%rd1639, %r3277, 8;
	add.s64 	%rd1640, %rd2, %rd1639;
	ld.global.f64 	%fd3879, [%rd1640+35440];
	add.f64 	%fd3880, %fd5886, %fd3879;
	ld.global.f64 	%fd5887, [%rd1633+45640];
	ld.global.f64 	%fd3881, [%rd1640+40440];
	add.f64 	%fd3882, %fd5887, %fd3881;
	abs.f64 	%fd3883, %fd3882;
	setp.gt.f64 	%p2082, %fd3883, 0d41CDCD64FF800000;
	selp.f64 	%fd1234, 0dBFF0000000000000, %fd3880, %p2082;
	selp.f64 	%fd1235, 0d7FF0000000000000, %fd3882, %p2082;
	cvt.s16.s8 	%rs990, %rs1402;
	mov.b32 	%r3278, {%rs990, %rs989};
	mov.b32 	%r3279, 1305;
	dp2a.lo.s32.u32 	%r3280, %r3278, %r3279, %r3268;
	mul.wide.s32 	%rd1641, %r3280, 8;
	add.s64 	%rd291, %rd2, %rd1641;
	ld.global.f64 	%fd1236, [%rd291+21000];
	abs.f64 	%fd3884, %fd1236;
	setp.geu.f64 	%p2083, %fd3884, 0d41CDCD64FF800000;
	@%p2083 bra 	$L__BB1_2157;
	mad.lo.s64 	%rd1645, %rd288, 24, %rd289;
	add.s64 	%rd1646, %rd1645, %rd290;
	shl.b64 	%rd1647, %rd1646, 3;
	add.s64 	%rd292, %rd2, %rd1647;
	ld.global.f64 	%fd1237, [%rd292+23000];
	abs.f64 	%fd3899, %fd1237;
	setp.geu.f64 	%p2088, %fd3899, 0d41CDCD64FF800000;
	@%p2088 bra 	$L__BB1_2155;
	ld.global.f64 	%fd3912, [%rd291+20000];
	add.f64 	%fd3913, %fd5886, %fd3912;
	ld.global.f64 	%fd3914, [%rd292+22000];
	add.f64 	%fd3915, %fd3913, %fd3914;
	add.f64 	%fd3916, %fd5887, %fd1236;
	add.f64 	%fd3917, %fd3916, %fd1237;
	abs.f64 	%fd3918, %fd3917;
	setp.gt.f64 	%p2092, %fd3918, 0d41CDCD64FF800000;
	selp.f64 	%fd5883, 0dBFF0000000000000, %fd3915, %p2092;
	selp.f64 	%fd5884, 0d7FF0000000000000, %fd3917, %p2092;
	add.f64 	%fd3919, %fd5884, 0d4069000000000000;
	add.f64 	%fd3920, %fd5883, 0dC016CCCCCCCCCCCD;
	add.f64 	%fd3921, %fd1037, %fd3920;
	div.rn.f64 	%fd5885, %fd3919, %fd3921;
	abs.f64 	%fd3922, %fd1235;
	setp.geu.f64 	%p2093, %fd3922, 0d41CDCD64FF800000;
	@%p2093 bra 	$L__BB1_2160;
	add.f64 	%fd3923, %fd1235, 0d4069000000000000;
	add.f64 	%fd3924, %fd1234, 0dC016CCCCCCCCCCCD;
	add.f64 	%fd3925, %fd1037, %fd3924;
	div.rn.f64 	%fd3926, %fd3923, %fd3925;
	setp.lt.f64 	%p2094, %fd3926, %fd5885;
	selp.f64 	%fd5883, %fd5883, %fd1234, %p2094;
	selp.f64 	%fd5884, %fd5884, %fd1235, %p2094;
	selp.f64 	%fd5885, %fd5885, %fd3926, %p2094;
	bra.uni 	$L__BB1_2160;
$L__BB1_2155:
	ld.global.f64 	%fd3900, [%rd291+20000];
	add.f64 	%fd3901, %fd5886, %fd3900;
	add.f64 	%fd3902, %fd5887, %fd1236;
	abs.f64 	%fd3903, %fd3902;
	setp.gt.f64 	%p2089, %fd3903, 0d41CDCD64FF800000;
	selp.f64 	%fd5883, 0dBFF0000000000000, %fd3901, %p2089;
	selp.f64 	%fd5884, 0d7FF0000000000000, %fd3902, %p2089;
	add.f64 	%fd3904, %fd5884, 0d4069000000000000;
	add.f64 	%fd3905, %fd5883, 0dC016CCCCCCCCCCCD;
	add.f64 	%fd3906, %fd1037, %fd3905;
	div.rn.f64 	%fd5885, %fd3904, %fd3906;
	abs.f64 	%fd3907, %fd1235;
	setp.geu.f64 	%p2090, %fd3907, 0d41CDCD64FF800000;
	@%p2090 bra 	$L__BB1_2160;
	add.f64 	%fd3908, %fd1235, 0d4069000000000000;
	add.f64 	%fd3909, %fd1234, 0dC016CCCCCCCCCCCD;
	add.f64 	%fd3910, %fd1037, %fd3909;
	div.rn.f64 	%fd3911, %fd3908, %fd3910;
	setp.lt.f64 	%p2091, %fd3911, %fd5885;
	selp.f64 	%fd5883, %fd5883, %fd1234, %p2091;
	selp.f64 	%fd5884, %fd5884, %fd1235, %p2091;
	selp.f64 	%fd5885, %fd5885, %fd3911, %p2091;
	bra.uni 	$L__BB1_2160;
$L__BB1_2157:
	mad.lo.s64 	%rd1642, %rd288, 24, %rd289;
	add.s64 	%rd1643, %rd1642, %rd290;
	shl.b64 	%rd1644, %rd1643, 3;
	add.s64 	%rd293, %rd2, %rd1644;
	ld.global.f64 	%fd1250, [%rd293+23000];
	abs.f64 	%fd3886, %fd1250;
	setp.geu.f64 	%p2084, %fd3886, 0d41CDCD64FF800000;
	mov.f64 	%fd5883, %fd1234;
	mov.f64 	%fd5884, %fd1235;
	@%p2084 bra 	$L__BB1_2160;
	ld.global.f64 	%fd3887, [%rd293+22000];
	add.f64 	%fd3888, %fd5886, %fd3887;
	add.f64 	%fd3889, %fd5887, %fd1250;
	abs.f64 	%fd3890, %fd3889;
	setp.gt.f64 	%p2085, %fd3890, 0d41CDCD64FF800000;
	selp.f64 	%fd5883, 0dBFF0000000000000, %fd3888, %p2085;
	selp.f64 	%fd5884, 0d7FF0000000000000, %fd3889, %p2085;
	add.f64 	%fd3891, %fd5884, 0d4069000000000000;
	add.f64 	%fd3892, %fd5883, 0dC016CCCCCCCCCCCD;
	add.f64 	%fd3893, %fd1037, %fd3892;
	div.rn.f64 	%fd5885, %fd3891, %fd3893;
	abs.f64 	%fd3894, %fd1235;
	setp.geu.f64 	%p2086, %fd3894, 0d41CDCD64FF800000;
	@%p2086 bra 	$L__BB1_2160;
	add.f64 	%fd3895, %fd1235, 0d4069000000000000;
	add.f64 	%fd3896, %fd1234, 0dC016CCCCCCCCCCCD;
	add.f64 	%fd3897, %fd1037, %fd3896;
	div.rn.f64 	%fd3898, %fd3895, %fd3897;
	setp.lt.f64 	%p2087, %fd3898, %fd5885;
	selp.f64 	%fd5883, %fd5883, %fd1234, %p2087;
	selp.f64 	%fd5884, %fd5884, %fd1235, %p2087;
	selp.f64 	%fd5885, %fd5885, %fd3898, %p2087;
$L__BB1_2160:
	add.f64 	%fd3927, %fd5886, 0dC016CCCCCCCCCCCD;
	add.f64 	%fd1260, %fd1037, %fd3927;
	abs.f64 	%fd3928, %fd5884;
	setp.geu.f64 	%p2095, %fd3928, 0d41CDCD64FF800000;
	@%p2095 bra 	$L__BB1_2162;
	add.f64 	%fd3929, %fd5887, 0d4069000000000000;
	div.rn.f64 	%fd3930, %fd3929, %fd1260;
	setp.lt.f64 	%p2096, %fd5885, %fd3930;
	selp.f64 	%fd5886, %fd5886, %fd5883, %p2096;
	selp.f64 	%fd5887, %fd5887, %fd5884, %p2096;
$L__BB1_2162:
	add.s32 	%r755, %r5360, -1;
	mul.lo.s32 	%r756, %r755, %r666;
	add.s32 	%r757, %r2, %r5359;
	add.s32 	%r3281, %r757, %r756;
	mul.wide.s32 	%rd1648, %r3281, 8;
	add.s64 	%rd294, %rd3, %rd1648;
	ld.global.f64 	%fd1265, [%rd294];
	abs.f64 	%fd1266, %fd1265;
	abs.f64 	%fd3931, %fd5886;
	max.f64 	%fd3933, %fd1266, %fd3931;
	setp.gt.f64 	%p2097, %fd3933, 0d41CDCD64FF800000;
	sub.f64 	%fd3934, %fd1265, %fd5886;
	abs.f64 	%fd3935, %fd3934;
	setp.geu.f64 	%p2098, %fd3935, 0d3EE4F8B588E368F1;
	or.pred  	%p2099, %p2097, %p2098;
	@%p2099 bra 	$L__BB1_2164;
	ld.global.f64 	%fd3937, [%rd294+-5000];
	abs.f64 	%fd3938, %fd3937;
	abs.f64 	%fd3939, %fd5887;
	max.f64 	%fd3941, %fd3938, %fd3939;
	setp.leu.f64 	%p2100, %fd3941, 0d41CDCD64FF800000;
	sub.f64 	%fd3942, %fd3937, %fd5887;
	abs.f64 	%fd3943, %fd3942;
	setp.lt.f64 	%p2101, %fd3943, 0d3EE4F8B588E368F1;
	and.pred  	%p2102, %p2100, %p2101;
	@%p2102 bra 	$L__BB1_2186;
$L__BB1_2164:
	mov.pred 	%p3425, -1;
	min.s32 	%r4588, %r5359, %r5360;
	setp.lt.s32 	%p3162, %r4588, 2;
	@%p3162 bra 	$L__BB1_2167;
	add.s32 	%r758, %r5359, -1;
	cvt.u64.u32 	%rd2325, %r755;
	add.s64 	%rd2326, %rd14, %rd2325;
	cvt.u64.u32 	%rd2327, %r5360;
	add.s64 	%rd2328, %rd14, %rd2327;
	cvt.u64.u32 	%rd2329, %r758;
	add.s64 	%rd2330, %rd15, %rd2329;
	cvt.u64.u32 	%rd2331, %r5359;
	add.s64 	%rd2332, %rd15, %rd2331;
	ld.local.s8 	%r4589, [%rd2332];
	ld.local.u8 	%r4590, [%rd2326];
	ld.local.u8 	%r4591, [%rd2328];
	prmt.b32 	%r4592, %r4591, %r4590, 0x3340U;
	ld.local.u8 	%r4593, [%rd2330];
	prmt.b32 	%r4594, %r4593, 0, 0x3340U;
	prmt.b32 	%r4595, %r4592, %r4594, 0x5410U;
	mov.b32 	%r4596, 359705;
	dp4a.s32.u32 	%r4597, %r4595, %r4596, %r4589;
	mul.wide.s32 	%rd2333, %r4597, 8;
	add.s64 	%rd2334, %rd2, %rd2333;
	ld.global.f64 	%fd4998, [%rd2334];
	sub.s32 	%r4598, %r756, %r666;
	add.s32 	%r4599, %r757, %r4598;
	add.s32 	%r4600, %r4599, -1;
	mul.wide.s32 	%rd2335, %r4600, 8;
	add.s64 	%rd2336, %rd3, %rd2335;
	ld.global.f64 	%fd4999, [%rd2336];
	add.f64 	%fd5000, %fd4998, %fd4999;
	abs.f64 	%fd5001, %fd5000;
	max.f64 	%fd5003, %fd1266, %fd5001;
	setp.gt.f64 	%p3164, %fd5003, 0d41CDCD64FF800000;
	sub.f64 	%fd5004, %fd1265, %fd5000;
	abs.f64 	%fd5005, %fd5004;
	setp.geu.f64 	%p3165, %fd5005, 0d3EE4F8B588E368F1;
	or.pred  	%p3166, %p3164, %p3165;
	@%p3166 bra 	$L__BB1_2167;
	add.s32 	%r4601, %r4, %r755;
	mul.wide.s32 	%rd2337, %r4601, 4;
	add.s64 	%rd2338, %rd1, %rd2337;
	st.global.u32 	[%rd2338], %r758;
	add.s32 	%r4602, %r750, %r758;
	mul.wide.s32 	%rd2339, %r4602, 4;
	add.s64 	%rd2340, %rd1, %rd2339;
	st.global.u32 	[%rd2340], %r755;
	mov.pred 	%p3425, 0;
	mov.u32 	%r5359, %r758;
	mov.u32 	%r5360, %r755;
$L__BB1_2167:
	not.pred 	%p3168, %p3425;
	@%p3168 bra 	$L__BB1_2148;
	mov.b32 	%r5356, 3;
$L__BB1_2169:
	mov.u32 	%r763, %r5356;
	add.s32 	%r764, %r5360, -1;
	sub.s32 	%r4604, %r5359, %r763;
	add.s32 	%r4605, %r4604, 1;
	setp.gt.u32 	%p3170, %r4604, 2147483646;
	abs.s32 	%r4606, %r4604;
	selp.b32 	%r765, %r4606, 0, %p3170;
	sub.s32 	%r5358, %r764, %r765;
	selp.b32 	%r5357, 1, %r4605, %p3170;
	setp.lt.s32 	%p3171, %r5358, 1;
	setp.ge.s32 	%p3172, %r5357, %r5359;
	mov.pred 	%p3426, -1;
	or.pred  	%p3173, %p3171, %p3172;
	@%p3173 bra 	$L__BB1_2185;
	cvt.s64.s32 	%rd2341, %r5359;
	add.s64 	%rd295, %rd15, %rd2341;
	cvt.s64.s32 	%rd2342, %r5360;
	add.s64 	%rd296, %rd14, %rd2342;
	add.s32 	%r4608, %r1, %r5359;
	mad.lo.s32 	%r4609, %r764, %r666, %r4608;
	mul.wide.s32 	%rd2343, %r4609, 8;
	add.s64 	%rd297, %rd3, %rd2343;
	ld.global.f64 	%fd1267, [%rd297+5000];
	abs.f64 	%fd1268, %fd1267;
	add.s32 	%r4610, %r765, %r5359;
	not.b32 	%r4611, %r5357;
	add.s32 	%r4612, %r4611, %r4610;
	mul.wide.s32 	%rd2344, %r4612, 8;
	add.s64 	%rd298, %rd2, %rd2344;
	add.f64 	%fd5007, %fd1267, 0dC016CCCCCCCCCCCD;
	add.f64 	%fd1269, %fd1037, %fd5007;
	mul.wide.u32 	%rd2345, %r4612, 8;
	add.s64 	%rd299, %rd2, %rd2345;
$L__BB1_2171:
	not.b32 	%r4613, %r5358;
	add.s32 	%r770, %r5360, %r4613;
	not.b32 	%r4614, %r5357;
	add.s32 	%r771, %r5359, %r4614;
	setp.eq.s32 	%p3174, %r770, 0;
	setp.gt.s32 	%p3175, %r771, 0;
	and.pred  	%p3176, %p3174, %p3175;
	@%p3176 bra 	$L__BB1_2173;
	setp.ne.s32 	%p3177, %r771, 0;
	setp.lt.s32 	%p3178, %r770, 1;
	or.pred  	%p3179, %p3178, %p3177;
	@%p3179 bra 	$L__BB1_2178;
$L__BB1_2173:
	setp.ne.s32 	%p3186, %r771, 1;
	setp.ne.s32 	%p3187, %r770, 1;
	and.pred  	%p3188, %p3187, %p3186;
	@%p3188 bra 	$L__BB1_2177;
	setp.eq.s32 	%p3190, %r770, 1;
	setp.eq.s32 	%p3191, %r771, 1;
	setp.eq.s32 	%p3192, %r770, 0;
	and.pred  	%p3193, %p3192, %p3191;
	setp.eq.s32 	%p3194, %r771, 0;
	and.pred  	%p3195, %p3190, %p3194;
	or.pred  	%p3196, %p3193, %p3195;
	mov.f64 	%fd5889, 0d0000000000000000;
	mov.f64 	%fd5888, 0dC0A9300000000000;
	not.pred 	%p3197, %p3196;
	@%p3197 bra 	$L__BB1_2176;
	ld.global.f64 	%fd5062, [%rd299+25192];
	cvt.u64.u32 	%rd2382, %r5358;
	add.s64 	%rd2383, %rd14, %rd2382;
	cvt.s64.s32 	%rd2384, %r5357;
	add.s64 	%rd2385, %rd15, %rd2384;
	ld.local.s8 	%r4664, [%rd295];
	ld.local.u8 	%r4665, [%rd2383];
	ld.local.u8 	%r4666, [%rd296];
	prmt.b32 	%r4667, %r4665, %r4666, 0x3340U;
	ld.local.u8 	%r4668, [%rd2385];
	prmt.b32 	%r4669, %r4668, 0, 0x3340U;
	prmt.b32 	%r4670, %r4667, %r4669, 0x5410U;
	mov.b32 	%r4671, 334205;
	dp4a.s32.u32 	%r4672, %r4670, %r4671, %r4664;
	mul.wide.s32 	%rd2386, %r4672, 8;
	add.s64 	%rd2387, %rd2, %rd2386;
	ld.global.f64 	%fd5063, [%rd2387+5000];
	add.f64 	%fd5889, %fd5062, %fd5063;
	ld.global.f64 	%fd5064, [%rd299+24472];
	ld.global.f64 	%fd5065, [%rd2387];
	add.f64 	%fd5888, %fd5064, %fd5065;
$L__BB1_2176:
	add.s32 	%r4673, %r5358, -1;
	add.s32 	%r4674, %r1, %r5357;
	mad.lo.s32 	%r4675, %r4673, %r666, %r4674;
	mul.wide.s32 	%rd2388, %r4675, 8;
	add.s64 	%rd2389, %rd3, %rd2388;
	ld.global.f64 	%fd5066, [%rd2389];
	add.f64 	%fd5067, %fd5889, %fd5066;
	ld.global.f64 	%fd5068, [%rd2389+5000];
	add.f64 	%fd5069, %fd5888, %fd5068;
	abs.f64 	%fd5070, %fd5067;
	setp.gt.f64 	%p3198, %fd5070, 0d41CDCD64FF800000;
	selp.f64 	%fd5890, 0dBFF0000000000000, %fd5069, %p3198;
	selp.f64 	%fd5891, 0d7FF0000000000000, %fd5067, %p3198;
	bra.uni 	$L__BB1_2181;
$L__BB1_2177:
	ld.global.f64 	%fd5045, [%rd298+25192];
	cvt.u64.u32 	%rd2366, %r5358;
	add.s64 	%rd2367, %rd14, %rd2366;
	ld.local.s8 	%r4659, [%rd2367];
	mul.wide.s32 	%rd2368, %r4659, 5;
	cvt.s64.s32 	%rd2369, %r5357;
	add.s64 	%rd2370, %rd15, %rd2369;
	ld.local.s8 	%rd2371, [%rd2370];
	add.s64 	%rd2372, %rd2368, %rd2371;
	shl.b64 	%rd2373, %rd2372, 3;
	add.s64 	%rd2374, %rd2, %rd2373;
	ld.global.f64 	%fd5046, [%rd2374+45640];
	add.f64 	%fd5047, %fd5045, %fd5046;
	ld.local.s8 	%r4660, [%rd296];
	mul.wide.s32 	%rd2375, %r4660, 5;
	ld.local.s8 	%rd2376, [%rd295];
	add.s64 	%rd2377, %rd2375, %rd2376;
	shl.b64 	%rd2378, %rd2377, 3;
	add.s64 	%rd2379, %rd2, %rd2378;
	ld.global.f64 	%fd5048, [%rd2379+45640];
	add.f64 	%fd5049, %fd5047, %fd5048;
	add.s32 	%r4661, %r5358, -1;
	add.s32 	%r4662, %r1, %r5357;
	mad.lo.s32 	%r4663, %r4661, %r666, %r4662;
	mul.wide.s32 	%rd2380, %r4663, 8;
	add.s64 	%rd2381, %rd3, %rd2380;
	ld.global.f64 	%fd5050, [%rd2381];
	add.f64 	%fd5051, %fd5049, %fd5050;
	ld.global.f64 	%fd5052, [%rd298+24472];
	ld.global.f64 	%fd5053, [%rd2374+45440];
	add.f64 	%fd5054, %fd5052, %fd5053;
	ld.global.f64 	%fd5055, [%rd2379+45440];
	add.f64 	%fd5056, %fd5054, %fd5055;
	ld.global.f64 	%fd5057, [%rd2381+5000];
	add.f64 	%fd5058, %fd5056, %fd5057;
	abs.f64 	%fd5059, %fd5051;
	setp.gt.f64 	%p3189, %fd5059, 0d41CDCD64FF800000;
	selp.f64 	%fd5890, 0dBFF0000000000000, %fd5058, %p3189;
	selp.f64 	%fd5891, 0d7FF0000000000000, %fd5051, %p3189;
	bra.uni 	$L__BB1_2181;
$L__BB1_2178:
	setp.ne.s32 	%p3180, %r770, 1;
	setp.ne.s32 	%p3181, %r771, 1;
	or.pred  	%p3182, %p3180, %p3181;
	@%p3182 bra 	$L__BB1_2180;
	cvt.u64.u32 	%rd2356, %r5358;
	add.s64 	%rd2357, %rd14, %rd2356;
	cvt.s64.s32 	%rd2358, %r5357;
	add.s64 	%rd2359, %rd15, %rd2358;
	ld.local.s8 	%r4638, [%rd2359+1];
	ld.local.u8 	%r4639, [%rd2357+1];
	ld.local.u8 	%r4640, [%rd2357];
	prmt.b32 	%r4641, %r4640, %r4639, 0x3340U;
	ld.local.u8 	%r4642, [%rd2359];
	prmt.b32 	%r4643, %r4642, 0, 0x3340U;
	prmt.b32 	%r4644, %r4641, %r4643, 0x5410U;
	mov.b32 	%r4645, 334205;
	dp4a.s32.u32 	%r4646, %r4644, %r4645, %r4638;
	mul.wide.s32 	%rd2360, %r4646, 8;
	add.s64 	%rd2361, %rd2, %rd2360;
	ld.global.f64 	%fd5025, [%rd2361+10000];
	ld.local.s8 	%r4647, [%rd296+-1];
	ld.local.u8 	%r4648, [%rd295];
	ld.local.u8 	%r4649, [%rd295+-1];
	prmt.b32 	%r4650, %r4649, %r4648, 0x3340U;
	ld.local.u8 	%r4651, [%rd296];
	prmt.b32 	%r4652, %r4651, 0, 0x3340U;
	prmt.b32 	%r4653, %r4650, %r4652, 0x5410U;
	mov.b32 	%r4654, 359705;
	dp4a.s32.u32 	%r4655, %r4653, %r4654, %r4647;
	mul.wide.s32 	%rd2362, %r4655, 8;
	add.s64 	%rd2363, %rd2, %rd2362;
	ld.global.f64 	%fd5026, [%rd2363+10000];
	add.f64 	%fd5027, %fd5025, %fd5026;
	add.s32 	%r4656, %r5358, -1;
	add.s32 	%r4657, %r2, %r5357;
	mad.lo.s32 	%r4658, %r4656, %r666, %r4657;
	mul.wide.s32 	%rd2364, %r4658, 8;
	add.s64 	%rd2365, %rd3, %rd2364;
	ld.global.f64 	%fd5028, [%rd2365];
	add.f64 	%fd5029, %fd5027, %fd5028;
	ld.global.f64 	%fd5030, [%rd2361+15000];
	ld.global.f64 	%fd5031, [%rd2363+15000];
	add.f64 	%fd5032, %fd5030, %fd5031;
	ld.global.f64 	%fd5033, [%rd2365+-5000];
	add.f64 	%fd5034, %fd5032, %fd5033;
	abs.f64 	%fd5035, %fd5034;
	setp.gt.f64 	%p3184, %fd5035, 0d41CDCD64FF800000;
	selp.f64 	%fd5036, 0dBFF0000000000000, %fd5029, %p3184;
	selp.f64 	%fd5037, 0d7FF0000000000000, %fd5034, %p3184;
	add.f64 	%fd5038, %fd5037, 0d4069000000000000;
	add.f64 	%fd5039, %fd5036, 0dC016CCCCCCCCCCCD;
	add.f64 	%fd5040, %fd1037, %fd5039;
	div.rn.f64 	%fd5041, %fd5038, %fd5040;
	ld.global.f64 	%fd5042, [%rd297];
	add.f64 	%fd5043, %fd5042, 0d4069000000000000;
	div.rn.f64 	%fd5044, %fd5043, %fd1269;
	setp.ltu.f64 	%p3185, %fd5041, %fd5044;
	selp.f64 	%fd5890, 0dBFF0000000000000, %fd5036, %p3185;
	selp.f64 	%fd5891, 0d7FF0000000000000, %fd5037, %p3185;
	bra.uni 	$L__BB1_2181;
$L__BB1_2180:
	ld.global.f64 	%fd5008, [%rd298+24952];
	cvt.u64.u32 	%rd2346, %r5358;
	add.s64 	%rd2347, %rd14, %rd2346;
	cvt.s64.s32 	%rd2348, %r5357;
	add.s64 	%rd2349, %rd15, %rd2348;
	ld.local.s8 	%r4615, [%rd2349+1];
	ld.local.u8 	%r4616, [%rd2347+1];
	ld.local.u8 	%r4617, [%rd2347];
	prmt.b32 	%r4618, %r4617, %r4616, 0x3340U;
	ld.local.u8 	%r4619, [%rd2349];
	prmt.b32 	%r4620, %r4619, 0, 0x3340U;
	prmt.b32 	%r4621, %r4618, %r4620, 0x5410U;
	mov.b32 	%r4622, 334205;
	dp4a.s32.u32 	%r4623, %r4621, %r4622, %r4615;
	mul.wide.s32 	%rd2350, %r4623, 8;
	add.s64 	%rd2351, %rd2, %rd2350;
	ld.global.f64 	%fd5009, [%rd2351+30440];
	add.f64 	%fd5010, %fd5008, %fd5009;
	ld.local.s8 	%r4624, [%rd296+-1];
	ld.local.u8 	%r4625, [%rd295];
	ld.local.u8 	%r4626, [%rd295+-1];
	prmt.b32 	%r4627, %r4626, %r4625, 0x3340U;
	ld.local.u8 	%r4628, [%rd296];
	prmt.b32 	%r4629, %r4628, 0, 0x3340U;
	prmt.b32 	%r4630, %r4627, %r4629, 0x5410U;
	mov.b32 	%r4631, 359705;
	dp4a.s32.u32 	%r4632, %r4630, %r4631, %r4624;
	mul.wide.s32 	%rd2352, %r4632, 8;
	add.s64 	%rd2353, %rd2, %rd2352;
	ld.global.f64 	%fd5011, [%rd2353+30440];
	add.f64 	%fd5012, %fd5010, %fd5011;
	add.s32 	%r4633, %r5358, -1;
	add.s32 	%r4634, %r1, %r5357;
	mad.lo.s32 	%r4635, %r4633, %r666, %r4634;
	mul.wide.s32 	%rd2354, %r4635, 8;
	add.s64 	%rd2355, %rd3, %rd2354;
	ld.global.f64 	%fd5013, [%rd2355];
	add.f64 	%fd5014, %fd5012, %fd5013;
	ld.global.f64 	%fd5015, [%rd298+24232];
	ld.global.f64 	%fd5016, [%rd2351+25440];
	add.f64 	%fd5017, %fd5015, %fd5016;
	ld.global.f64 	%fd5018, [%rd2353+25440];
	add.f64 	%fd5019, %fd5017, %fd5018;
	sub.s32 	%r4636, %r770, %r771;
	abs.s32 	%r4637, %r4636;
	cvt.rn.f64.s32 	%fd5020, %r4637;
	fma.rn.f64 	%fd5021, %fd5020, 0dBFEEF3E864B31D04, %fd5019;
	ld.global.f64 	%fd5022, [%rd2355+5000];
	add.f64 	%fd5023, %fd5022, %fd5021;
	abs.f64 	%fd5024, %fd5014;
	setp.gt.f64 	%p3183, %fd5024, 0d41CDCD64FF800000;
	selp.f64 	%fd5890, 0dBFF0000000000000, %fd5023, %p3183;
	selp.f64 	%fd5891, 0d7FF0000000000000, %fd5014, %p3183;
$L__BB1_2181:
	abs.f64 	%fd5071, %fd5890;
	max.f64 	%fd5073, %fd1268, %fd5071;
	setp.gt.f64 	%p3199, %fd5073, 0d41CDCD64FF800000;
	sub.f64 	%fd5074, %fd1267, %fd5890;
	abs.f64 	%fd5075, %fd5074;
	setp.geu.f64 	%p3200, %fd5075, 0d3EE4F8B588E368F1;
	or.pred  	%p3201, %p3199, %p3200;
	@%p3201 bra 	$L__BB1_2184;
	ld.global.f64 	%fd5077, [%rd297];
	abs.f64 	%fd5078, %fd5077;
	abs.f64 	%fd5079, %fd5891;
	max.f64 	%fd5081, %fd5078, %fd5079;
	setp.gt.f64 	%p3202, %fd5081, 0d41CDCD64FF800000;
	sub.f64 	%fd5082, %fd5077, %fd5891;
	abs.f64 	%fd5083, %fd5082;
	setp.geu.f64 	%p3203, %fd5083, 0d3EE4F8B588E368F1;
	or.pred  	%p3204, %p3202, %p3203;
	@%p3204 bra 	$L__BB1_2184;
	add.s32 	%r4676, %r4, %r5358;
	mul.wide.s32 	%rd2390, %r4676, 4;
	add.s64 	%rd2391, %rd1, %rd2390;
	st.global.u32 	[%rd2391], %r5357;
	add.s32 	%r4677, %r750, %r5357;
	mul.wide.s32 	%rd2392, %r4677, 4;
	add.s64 	%rd2393, %rd1, %rd2392;
	st.global.u32 	[%rd2393], %r5358;
	mov.pred 	%p3426, 0;
	mov.u32 	%r5359, %r5357;
	mov.u32 	%r5360, %r5358;
	bra.uni 	$L__BB1_2185;
$L__BB1_2184:
	add.s32 	%r772, %r5358, -1;
	add.s32 	%r5357, %r5357, 1;
	setp.gt.s32 	%p3207, %r5358, 1;
	setp.lt.s32 	%p3208, %r5357, %r5359;
	and.pred  	%p3209, %p3207, %p3208;
	mov.u32 	%r5358, %r772;
	@%p3209 bra 	$L__BB1_2171;
$L__BB1_2185:
	add.s32 	%r5356, %r763, 1;
	setp.lt.u32 	%p3210, %r763, 32;
	and.pred  	%p3211, %p3426, %p3210;
	@%p3211 bra 	$L__BB1_2169;
	bra.uni 	$L__BB1_2148;
$L__BB1_2186:
	ld.global.f64 	%fd3946, [%rd287];
	add.f64 	%fd1284, %fd5881, %fd3946;
	ld.global.f64 	%fd3947, [%rd287+5000];
	add.f64 	%fd1285, %fd5882, %fd3947;
	mov.f64 	%fd5892, 0d3FE0000000000000;
	@%p2044 bra 	$L__BB1_2216;
	mov.b32 	%r5384, 0;
	@%p2062 bra 	$L__BB1_2201;
	and.b32  	%r777, %r677, 15;
	setp.lt.u32 	%p2105, %r677, 16;
	mov.b32 	%r5384, 0;
	mov.u32 	%r5363, %r5384;
	@%p2105 bra 	$L__BB1_2191;
	and.b32  	%r5363, %r677, 2147483632;
	mov.b32 	%r5384, 0;
	mov.u32 	%r5372, %r5384;
$L__BB1_2190:
	.pragma "nounroll";
	add.s32 	%r3286, %r5372, %r3;
	mul.wide.s32 	%rd1649, %r3286, 4;
	add.s64 	%rd1650, %rd1, %rd1649;
	ld.global.u32 	%r3287, [%rd1650];
	setp.gt.s32 	%p2106, %r3287, 0;
	selp.u32 	%r3288, 1, 0, %p2106;
	add.s32 	%r3289, %r5384, %r3288;
	ld.global.u32 	%r3290, [%rd1650+4];
	setp.gt.s32 	%p2107, %r3290, 0;
	selp.u32 	%r3291, 1, 0, %p2107;
	add.s32 	%r3292, %r3289, %r3291;
	ld.global.u32 	%r3293, [%rd1650+8];
	setp.gt.s32 	%p2108, %r3293, 0;
	selp.u32 	%r3294, 1, 0, %p2108;
	add.s32 	%r3295, %r3292, %r3294;
	ld.global.u32 	%r3296, [%rd1650+12];
	setp.gt.s32 	%p2109, %r3296, 0;
	selp.u32 	%r3297, 1, 0, %p2109;
	add.s32 	%r3298, %r3295, %r3297;
	ld.global.u32 	%r3299, [%rd1650+16];
	setp.gt.s32 	%p2110, %r3299, 0;
	selp.u32 	%r3300, 1, 0, %p2110;
	add.s32 	%r3301, %r3298, %r3300;
	ld.global.u32 	%r3302, [%rd1650+20];
	setp.gt.s32 	%p2111, %r3302, 0;
	selp.u32 	%r3303, 1, 0, %p2111;
	add.s32 	%r3304, %r3301, %r3303;
	ld.global.u32 	%r3305, [%rd1650+24];
	setp.gt.s32 	%p2112, %r3305, 0;
	selp.u32 	%r3306, 1, 0, %p2112;
	add.s32 	%r3307, %r3304, %r3306;
	ld.global.u32 	%r3308, [%rd1650+28];
	setp.gt.s32 	%p2113, %r3308, 0;
	selp.u32 	%r3309, 1, 0, %p2113;
	add.s32 	%r3310, %r3307, %r3309;
	ld.global.u32 	%r3311, [%rd1650+32];
	setp.gt.s32 	%p2114, %r3311, 0;
	selp.u32 	%r3312, 1, 0, %p2114;
	add.s32 	%r3313, %r3310, %r3312;
	ld.global.u32 	%r3314, [%rd1650+36];
	setp.gt.s32 	%p2115, %r3314, 0;
	selp.u32 	%r3315, 1, 0, %p2115;
	add.s32 	%r3316, %r3313, %r3315;
	ld.global.u32 	%r3317, [%rd1650+40];
	setp.gt.s32 	%p2116, %r3317, 0;
	selp.u32 	%r3318, 1, 0, %p2116;
	add.s32 	%r3319, %r3316, %r3318;
	ld.global.u32 	%r3320, [%rd1650+44];
	setp.gt.s32 	%p2117, %r3320, 0;
	selp.u32 	%r3321, 1, 0, %p2117;
	add.s32 	%r3322, %r3319, %r3321;
	ld.global.u32 	%r3323, [%rd1650+48];
	setp.gt.s32 	%p2118, %r3323, 0;
	selp.u32 	%r3324, 1, 0, %p2118;
	add.s32 	%r3325, %r3322, %r3324;
	ld.global.u32 	%r3326, [%rd1650+52];
	setp.gt.s32 	%p2119, %r3326, 0;
	selp.u32 	%r3327, 1, 0, %p2119;
	add.s32 	%r3328, %r3325, %r3327;
	ld.global.u32 	%r3329, [%rd1650+56];
	setp.gt.s32 	%p2120, %r3329, 0;
	selp.u32 	%r3330, 1, 0, %p2120;
	add.s32 	%r3331, %r3328, %r3330;
	ld.global.u32 	%r3332, [%rd1650+60];
	setp.gt.s32 	%p2121, %r3332, 0;
	selp.u32 	%r3333, 1, 0, %p2121;
	add.s32 	%r5384, %r3331, %r3333;
	add.s32 	%r5372, %r5372, 16;
	setp.eq.s32 	%p2122, %r5372, %r5363;
	@%p2122 bra 	$L__BB1_2191;
	bra.uni 	$L__BB1_2190;
$L__BB1_2191:
	setp.eq.s32 	%p2123, %r777, 0;
	@%p2123 bra 	$L__BB1_2201;
	and.b32  	%r782, %r677, 7;
	setp.lt.u32 	%p2124, %r777, 8;
	@%p2124 bra 	$L__BB1_2194;
	add.s32 	%r3335, %r5363, %r3;
	mul.wide.s32 	%rd1651, %r3335, 4;
	add.s64 	%rd1652, %rd1, %rd1651;
	ld.global.u32 	%r3336, [%rd1652];
	setp.gt.s32 	%p2125, %r3336, 0;
	selp.u32 	%r3337, 1, 0, %p2125;
	add.s32 	%r3338, %r5384, %r3337;
	ld.global.u32 	%r3339, [%rd1652+4];
	setp.gt.s32 	%p2126, %r3339, 0;
	selp.u32 	%r3340, 1, 0, %p2126;
	add.s32 	%r3341, %r3338, %r3340;
	ld.global.u32 	%r3342, [%rd1652+8];
	setp.gt.s32 	%p2127, %r3342, 0;
	selp.u32 	%r3343, 1, 0, %p2127;
	add.s32 	%r3344, %r3341, %r3343;
	ld.global.u32 	%r3345, [%rd1652+12];
	setp.gt.s32 	%p2128, %r3345, 0;
	selp.u32 	%r3346, 1, 0, %p2128;
	add.s32 	%r3347, %r3344, %r3346;
	ld.global.u32 	%r3348, [%rd1652+16];
	setp.gt.s32 	%p2129, %r3348, 0;
	selp.u32 	%r3349, 1, 0, %p2129;
	add.s32 	%r3350, %r3347, %r3349;
	ld.global.u32 	%r3351, [%rd1652+20];
	setp.gt.s32 	%p2130, %r3351, 0;
	selp.u32 	%r3352, 1, 0, %p2130;
	add.s32 	%r3353, %r3350, %r3352;
	ld.global.u32 	%r3354, [%rd1652+24];
	setp.gt.s32 	%p2131, %r3354, 0;
	selp.u32 	%r3355, 1, 0, %p2131;
	add.s32 	%r3356, %r3353, %r3355;
	ld.global.u32 	%r3357, [%rd1652+28];
	setp.gt.s32 	%p2132, %r3357, 0;
	selp.u32 	%r3358, 1, 0, %p2132;
	add.s32 	%r5384, %r3356, %r3358;
	add.s32 	%r5363, %r5363, 8;
$L__BB1_2194:
	setp.eq.s32 	%p2133, %r782, 0;
	@%p2133 bra 	$L__BB1_2201;
	and.b32  	%r788, %r677, 3;
	setp.lt.u32 	%p2134, %r782, 4;
	@%p2134 bra 	$L__BB1_2197;
	add.s32 	%r3360, %r5363, %r3;
	mul.wide.s32 	%rd1653, %r3360, 4;
	add.s64 	%rd1654, %rd1, %rd1653;
	ld.global.u32 	%r3361, [%rd1654];
	setp.gt.s32 	%p2135, %r3361, 0;
	selp.u32 	%r3362, 1, 0, %p2135;
	add.s32 	%r3363, %r5384, %r3362;
	ld.global.u32 	%r3364, [%rd1654+4];
	setp.gt.s32 	%p2136, %r3364, 0;
	selp.u32 	%r3365, 1, 0, %p2136;
	add.s32 	%r3366, %r3363, %r3365;
	ld.global.u32 	%r3367, [%rd1654+8];
	setp.gt.s32 	%p2137, %r3367, 0;
	selp.u32 	%r3368, 1, 0, %p2137;
	add.s32 	%r3369, %r3366, %r3368;
	ld.global.u32 	%r3370, [%rd1654+12];
	setp.gt.s32 	%p2138, %r3370, 0;
	selp.u32 	%r3371, 1, 0, %p2138;
	add.s32 	%r5384, %r3369, %r3371;
	add.s32 	%r5363, %r5363, 4;
$L__BB1_2197:
	setp.eq.s32 	%p2139, %r788, 0;
	@%p2139 bra 	$L__BB1_2201;
	add.s32 	%r3372, %r5363, %r3;
	mul.wide.s32 	%rd1655, %r3372, 4;
	add.s64 	%rd300, %rd1, %rd1655;
	ld.global.u32 	%r3373, [%rd300];
	setp.gt.s32 	%p2140, %r3373, 0;
	selp.u32 	%r3374, 1, 0, %p2140;
	add.s32 	%r5384, %r5384, %r3374;
	setp.eq.s32 	%p2141, %r788, 1;
	@%p2141 bra 	$L__BB1_2201;
	ld.global.u32 	%r3375, [%rd300+4];
	setp.gt.s32 	%p2142, %r3375, 0;
	selp.u32 	%r3376, 1, 0, %p2142;
	add.s32 	%r5384, %r5384, %r3376;
	setp.eq.s32 	%p2143, %r788, 2;
	@%p2143 bra 	$L__BB1_2201;
	ld.global.u32 	%r3377, [%rd300+8];
	setp.gt.s32 	%p2144, %r3377, 0;
	selp.u32 	%r3378, 1, 0, %p2144;
	add.s32 	%r5384, %r5384, %r3378;
$L__BB1_2201:
	setp.lt.s32 	%p2145, %r666, 1;
	@%p2145 bra 	$L__BB1_2215;
	and.b32  	%r798, %r666, 15;
	setp.lt.u32 	%p2146, %r666, 16;
	mov.b32 	%r5377, 0;
	@%p2146 bra 	$L__BB1_2205;
	and.b32  	%r5377, %r666, 2147483632;
	mov.b32 	%r5374, 0;
$L__BB1_2204:
	.pragma "nounroll";
	cvt.u64.u32 	%rd1656, %r5374;
	cvt.s64.s32 	%rd1657, %r3;
	add.s64 	%rd1658, %rd1656, %rd1657;
	shl.b64 	%rd1659, %rd1658, 2;
	add.s64 	%rd1660, %rd1, %rd1659;
	ld.global.u32 	%r3382, [%rd1660+100];
	setp.gt.s32 	%p2147, %r3382, 0;
	selp.u32 	%r3383, 1, 0, %p2147;
	add.s32 	%r3384, %r5384, %r3383;
	add.s32 	%r3385, %r5374, %r11;
	mul.wide.s32 	%rd1661, %r3385, 4;
	add.s64 	%rd1662, %rd1, %rd1661;
	ld.global.u32 	%r3386, [%rd1662];
	setp.gt.s32 	%p2148, %r3386, 0;
	selp.u32 	%r3387, 1, 0, %p2148;
	add.s32 	%r3388, %r3384, %r3387;
	ld.global.u32 	%r3389, [%rd1662+4];
	setp.gt.s32 	%p2149, %r3389, 0;
	selp.u32 	%r3390, 1, 0, %p2149;
	add.s32 	%r3391, %r3388, %r3390;
	ld.global.u32 	%r3392, [%rd1662+8];
	setp.gt.s32 	%p2150, %r3392, 0;
	selp.u32 	%r3393, 1, 0, %p2150;
	add.s32 	%r3394, %r3391, %r3393;
	ld.global.u32 	%r3395, [%rd1662+12];
	setp.gt.s32 	%p2151, %r3395, 0;
	selp.u32 	%r3396, 1, 0, %p2151;
	add.s32 	%r3397, %r3394, %r3396;
	ld.global.u32 	%r3398, [%rd1662+16];
	setp.gt.s32 	%p2152, %r3398, 0;
	selp.u32 	%r3399, 1, 0, %p2152;
	add.s32 	%r3400, %r3397, %r3399;
	ld.global.u32 	%r3401, [%rd1662+20];
	setp.gt.s32 	%p2153, %r3401, 0;
	selp.u32 	%r3402, 1, 0, %p2153;
	add.s32 	%r3403, %r3400, %r3402;
	ld.global.u32 	%r3404, [%rd1662+24];
	setp.gt.s32 	%p2154, %r3404, 0;
	selp.u32 	%r3405, 1, 0, %p2154;
	add.s32 	%r3406, %r3403, %r3405;
	ld.global.u32 	%r3407, [%rd1662+28];
	setp.gt.s32 	%p2155, %r3407, 0;
	selp.u32 	%r3408, 1, 0, %p2155;
	add.s32 	%r3409, %r3406, %r3408;
	ld.global.u32 	%r3410, [%rd1662+32];
	setp.gt.s32 	%p2156, %r3410, 0;
	selp.u32 	%r3411, 1, 0, %p2156;
	add.s32 	%r3412, %r3409, %r3411;
	ld.global.u32 	%r3413, [%rd1662+36];
	setp.gt.s32 	%p2157, %r3413, 0;
	selp.u32 	%r3414, 1, 0, %p2157;
	add.s32 	%r3415, %r3412, %r3414;
	ld.global.u32 	%r3416, [%rd1662+40];
	setp.gt.s32 	%p2158, %r3416, 0;
	selp.u32 	%r3417, 1, 0, %p2158;
	add.s32 	%r3418, %r3415, %r3417;
	ld.global.u32 	%r3419, [%rd1662+44];
	setp.gt.s32 	%p2159, %r3419, 0;
	selp.u32 	%r3420, 1, 0, %p2159;
	add.s32 	%r3421, %r3418, %r3420;
	ld.global.u32 	%r3422, [%rd1662+48];
	setp.gt.s32 	%p2160, %r3422, 0;
	selp.u32 	%r3423, 1, 0, %p2160;
	add.s32 	%r3424, %r3421, %r3423;
	ld.global.u32 	%r3425, [%rd1662+52];
	setp.gt.s32 	%p2161, %r3425, 0;
	selp.u32 	%r3426, 1, 0, %p2161;
	add.s32 	%r3427, %r3424, %r3426;
	ld.global.u32 	%r3428, [%rd1662+56];
	setp.gt.s32 	%p2162, %r3428, 0;
	selp.u32 	%r3429, 1, 0, %p2162;
	add.s32 	%r5384, %r3427, %r3429;
	add.s32 	%r5374, %r5374, 16;
	setp.ne.s32 	%p2163, %r5374, %r5377;
	@%p2163 bra 	$L__BB1_2204;
$L__BB1_2205:
	setp.eq.s32 	%p2164, %r798, 0;
	@%p2164 bra 	$L__BB1_2215;
	and.b32  	%r811, %r666, 7;
	setp.lt.u32 	%p2165, %r798, 8;
	@%p2165 bra 	$L__BB1_2208;
	cvt.u64.u32 	%rd1663, %r5377;
	cvt.s64.s32 	%rd1664, %r3;
	add.s64 	%rd1665, %rd1663, %rd1664;
	shl.b64 	%rd1666, %rd1665, 2;
	add.s64 	%rd1667, %rd1, %rd1666;
	ld.global.u32 	%r3431, [%rd1667+100];
	setp.gt.s32 	%p2166, %r3431, 0;
	selp.u32 	%r3432, 1, 0, %p2166;
	add.s32 	%r3433, %r5384, %r3432;
	add.s32 	%r3434, %r5377, %r11;
	mul.wide.s32 	%rd1668, %r3434, 4;
	add.s64 	%rd1669, %rd1, %rd1668;
	ld.global.u32 	%r3435, [%rd1669];
	setp.gt.s32 	%p2167, %r3435, 0;
	selp.u32 	%r3436, 1, 0, %p2167;
	add.s32 	%r3437, %r3433, %r3436;
	ld.global.u32 	%r3438, [%rd1669+4];
	setp.gt.s32 	%p2168, %r3438, 0;
	selp.u32 	%r3439, 1, 0, %p2168;
	add.s32 	%r3440, %r3437, %r3439;
	ld.global.u32 	%r3441, [%rd1669+8];
	setp.gt.s32 	%p2169, %r3441, 0;
	selp.u32 	%r3442, 1, 0, %p2169;
	add.s32 	%r3443, %r3440, %r3442;
	ld.global.u32 	%r3444, [%rd1669+12];
	setp.gt.s32 	%p2170, %r3444, 0;
	selp.u32 	%r3445, 1, 0, %p2170;
	add.s32 	%r3446, %r3443, %r3445;
	ld.global.u32 	%r3447, [%rd1669+16];
	setp.gt.s32 	%p2171, %r3447, 0;
	selp.u32 	%r3448, 1, 0, %p2171;
	add.s32 	%r3449, %r3446, %r3448;
	ld.global.u32 	%r3450, [%rd1669+20];
	setp.gt.s32 	%p2172, %r3450, 0;
	selp.u32 	%r3451, 1, 0, %p2172;
	add.s32 	%r3452, %r3449, %r3451;
	ld.global.u32 	%r3453, [%rd1669+24];
	setp.gt.s32 	%p2173, %r3453, 0;
	selp.u32 	%r3454, 1, 0, %p2173;
	add.s32 	%r5384, %r3452, %r3454;
	add.s32 	%r5377, %r5377, 8;
$L__BB1_2208:
	setp.eq.s32 	%p2174, %r811, 0;
	@%p2174 bra 	$L__BB1_2215;
	and.b32  	%r817, %r666, 3;
	setp.lt.u32 	%p2175, %r811, 4;
	@%p2175 bra 	$L__BB1_2211;
	cvt.u64.u32 	%rd1670, %r5377;
	cvt.s64.s32 	%rd1671, %r3;
	add.s64 	%rd1672, %rd1670, %rd1671;
	shl.b64 	%rd1673, %rd1672, 2;
	add.s64 	%rd1674, %rd1, %rd1673;
	ld.global.u32 	%r3456, [%rd1674+100];
	setp.gt.s32 	%p2176, %r3456, 0;
	selp.u32 	%r3457, 1, 0, %p2176;
	add.s32 	%r3458, %r5384, %r3457;
	add.s32 	%r3459, %r5377, %r11;
	mul.wide.s32 	%rd1675, %r3459, 4;
	add.s64 	%rd1676, %rd1, %rd1675;
	ld.global.u32 	%r3460, [%rd1676];
	setp.gt.s32 	%p2177, %r3460, 0;
	selp.u32 	%r3461, 1, 0, %p2177;
	add.s32 	%r3462, %r3458, %r3461;
	ld.global.u32 	%r3463, [%rd1676+4];
	setp.gt.s32 	%p2178, %r3463, 0;
	selp.u32 	%r3464, 1, 0, %p2178;
	add.s32 	%r3465, %r3462, %r3464;
	ld.global.u32 	%r3466, [%rd1676+8];
	setp.gt.s32 	%p2179, %r3466, 0;
	selp.u32 	%r3467, 1, 0, %p2179;
	add.s32 	%r5384, %r3465, %r3467;
	add.s32 	%r5377, %r5377, 4;
$L__BB1_2211:
	setp.eq.s32 	%p2180, %r817, 0;
	@%p2180 bra 	$L__BB1_2215;
	cvt.u64.u32 	%rd1677, %r5377;
	cvt.s64.s32 	%rd1678, %r3;
	add.s64 	%rd1679, %rd1677, %rd1678;
	shl.b64 	%rd1680, %rd1679, 2;
	add.s64 	%rd1681, %rd1, %rd1680;
	ld.global.u32 	%r3468, [%rd1681+100];
	setp.gt.s32 	%p2181, %r3468, 0;
	selp.u32 	%r3469, 1, 0, %p2181;
	add.s32 	%r5384, %r5384, %r3469;
	setp.eq.s32 	%p2182, %r817, 1;
	@%p2182 bra 	$L__BB1_2215;
	add.s32 	%r3470, %r5377, %r11;
	mul.wide.s32 	%rd1682, %r3470, 4;
	add.s64 	%rd301, %rd1, %rd1682;
	ld.global.u32 	%r3471, [%rd301];
	setp.gt.s32 	%p2183, %r3471, 0;
	selp.u32 	%r3472, 1, 0, %p2183;
	add.s32 	%r5384, %r5384, %r3472;
	setp.eq.s32 	%p2184, %r817, 2;
	@%p2184 bra 	$L__BB1_2215;
	ld.global.u32 	%r3473, [%rd301+4];
	setp.gt.s32 	%p2185, %r3473, 0;
	selp.u32 	%r3474, 1, 0, %p2185;
	add.s32 	%r5384, %r5384, %r3474;
$L__BB1_2215:
	shr.u32 	%r3475, %r5384, 1;
	add.s32 	%r3476, %r3475, -1;
	cvt.rn.f64.s32 	%fd3948, %r3476;
	add.f64 	%fd3949, %fd1285, 0dC016CCCCCCCCCCCD;
	fma.rn.f64 	%fd3950, %fd3948, 0dBFE0A2B1704FF434, %fd3949;
	add.f64 	%fd3951, %fd1037, %fd3950;
	add.f64 	%fd3952, %fd1284, 0d4069000000000000;
	div.rn.f64 	%fd3953, %fd3952, %fd3951;
	add.f64 	%fd3954, %fd3953, 0dC071126666666666;
	fma.rn.f64 	%fd5892, %fd3954, 0d4059000000000000, 0d3FE0000000000000;
$L__BB1_2216:
	cvt.rzi.s32.f64 	%r3477, %fd5892;
	cvt.rn.f64.s32 	%fd3955, %r3477;
	div.rn.f64 	%fd5893, %fd3955, 0d4059000000000000;
$L__BB1_2217:
	ld.param.u64 	%rd2708, [_Z20check_structure_loopPcPiS0_S0_iiPdS1_iS0__param_3];
	cvta.to.global.u64 	%rd302, %rd2708;
	ld.global.u32 	%r3479, [%rd302+36];
	mad.lo.s32 	%r3480, %r3479, 5, 44;
	cvt.rn.f64.s32 	%fd3956, %r3480;
	setp.gt.f64 	%p2186, %fd5893, %fd3956;
	mov.b32 	%r5523, 0;
	@%p2186 bra 	$L__BB1_3111;
	bra.uni 	$L__BB1_25;
$L__BB1_2218:
	add.s32 	%r5385, %r5385, 1;
	setp.eq.s32 	%p3058, %r5385, 6;
	mov.b32 	%r5523, 1;
	@%p3058 bra 	$L__BB1_3111;
$L__BB1_2219:
	ld.param.u64 	%rd2702, [_Z20check_structure_loopPcPiS0_S0_iiPdS1_iS0__param_2];
	ld.param.u64 	%rd2697, [_Z20check_structure_loopPcPiS0_S0_iiPdS1_iS0__param_1];
	cvta.to.global.u64 	%rd303, %rd2697;
	cvta.to.local.u64 	%rd1688, %rd2702;
	mul.wide.u32 	%rd1689, %r5385, 4;
	add.s64 	%rd304, %rd1688, %rd1689;
	ld.local.u32 	%r829, [%rd304];
	add.s64 	%rd305, %rd302, %rd1689;
	ld.global.u32 	%r830, [%rd305+44];
	ld.global.u32 	%r831, [%rd11];
	ld.global.u32 	%r832, [%rd11+4];
	and.b32  	%r3482, %r832, -2147483647;
	setp.eq.s32 	%p2188, %r3482, 1;
	@%p2188 bra 	$L__BB1_2243;
	setp.lt.s32 	%p2189, %r832, 2;
	@%p2189 bra 	$L__BB1_2230;
	add.s32 	%r833, %r832, %r831;
	shr.u32 	%r3484, %r832, 31;
	add.s32 	%r3485, %r832, %r3484;
	shr.s32 	%r834, %r3485, 1;
	mov.b32 	%r5386, 0;
$L__BB1_2222:
	add.s32 	%r3486, %r5386, %r831;
	cvt.s64.s32 	%rd1690, %r3486;
	add.s64 	%rd1691, %rd4, %rd1690;
	ld.global.u8 	%rs176, [%rd1691];
	setp.ne.s16 	%p2190, %rs176, 65;
	not.b32 	%r3487, %r5386;
	add.s32 	%r3488, %r833, %r3487;
	cvt.s64.s32 	%rd1692, %r3488;
	add.s64 	%rd1693, %rd4, %rd1692;
	ld.global.u8 	%rs177, [%rd1693];
	@%p2190 bra 	$L__BB1_2224;
	setp.ne.s16 	%p2191, %rs177, 84;
	@%p2191 bra 	$L__BB1_2243;
$L__BB1_2224:
	setp.ne.s16 	%p2192, %rs176, 84;
	@%p2192 bra 	$L__BB1_2226;
	setp.ne.s16 	%p2193, %rs177, 65;
	@%p2193 bra 	$L__BB1_2243;
$L__BB1_2226:
	setp.eq.s16 	%p2194, %rs176, 84;
	setp.eq.s16 	%p2195, %rs176, 65;
	setp.ne.s16 	%p2196, %rs177, 65;
	or.pred  	%p2197, %p2196, %p2194;
	setp.ne.s16 	%p2198, %rs177, 84;
	or.pred  	%p2199, %p2198, %p2195;
	and.pred  	%p2200, %p2197, %p2199;
	not.pred 	%p2201, %p2200;
	@%p2201 bra 	$L__BB1_2243;
	setp.eq.s16 	%p2202, %rs176, 67;
	setp.ne.s16 	%p2203, %rs177, 71;
	and.pred  	%p2204, %p2203, %p2202;
	@%p2204 bra 	$L__BB1_2243;
	setp.ne.s16 	%p2205, %rs177, 71;
	setp.eq.s16 	%p2206, %rs176, 67;
	setp.eq.s16 	%p2207, %rs176, 71;
	setp.ne.s16 	%p2208, %rs177, 67;
	xor.pred  	%p2209, %p2207, %p2208;
	or.pred  	%p2210, %p2205, %p2206;
	and.pred  	%p2211, %p2209, %p2210;
	not.pred 	%p2212, %p2211;
	@%p2212 bra 	$L__BB1_2243;
	add.s32 	%r5386, %r5386, 1;
	setp.ne.s32 	%p2213, %r5386, %r834;
	@%p2213 bra 	$L__BB1_2222;
$L__BB1_2230:
	shl.b32 	%r3489, %r829, 2;
	mul.wide.s32 	%rd1694, %r3489, 4;
	add.s64 	%rd1695, %rd303, %rd1694;
	ld.global.u32 	%r837, [%rd1695];
	ld.global.u32 	%r838, [%rd1695+4];
	and.b32  	%r3490, %r838, -2147483647;
	setp.eq.s32 	%p2214, %r3490, 1;
	@%p2214 bra 	$L__BB1_2243;
	setp.lt.s32 	%p2215, %r838, 2;
	@%p2215 bra 	$L__BB1_2241;
	add.s32 	%r839, %r838, %r837;
	shr.u32 	%r3492, %r838, 31;
	add.s32 	%r3493, %r838, %r3492;
	shr.s32 	%r840, %r3493, 1;
	mov.b32 	%r5387, 0;
$L__BB1_2233:
	add.s32 	%r3494, %r5387, %r837;
	cvt.s64.s32 	%rd1696, %r3494;
	add.s64 	%rd1697, %rd4, %rd1696;
	ld.global.u8 	%rs178, [%rd1697];
	setp.ne.s16 	%p2216, %rs178, 65;
	not.b32 	%r3495, %r5387;
	add.s32 	%r3496, %r839, %r3495;
	cvt.s64.s32 	%rd1698, %r3496;
	add.s64 	%rd1699, %rd4, %rd1698;
	ld.global.u8 	%rs179, [%rd1699];
	@%p2216 bra 	$L__BB1_2235;
	setp.ne.s16 	%p2217, %rs179, 84;
	@%p2217 bra 	$L__BB1_2243;
$L__BB1_2235:
	setp.ne.s16 	%p2218, %rs178, 84;
	@%p2218 bra 	$L__BB1_2237;
	setp.ne.s16 	%p2219, %rs179, 65;
	@%p2219 bra 	$L__BB1_2243;
$L__BB1_2237:
	setp.eq.s16 	%p2220, %rs178, 84;
	setp.eq.s16 	%p2221, %rs178, 65;
	setp.ne.s16 	%p2222, %rs179, 65;
	or.pred  	%p2223, %p2222, %p2220;
	setp.ne.s16 	%p2224, %rs179, 84;
	or.pred  	%p2225, %p2224, %p2221;
	and.pred  	%p2226, %p2223, %p2225;
	not.pred 	%p2227, %p2226;
	@%p2227 bra 	$L__BB1_2243;
	setp.eq.s16 	%p2228, %rs178, 67;
	setp.ne.s16 	%p2229, %rs179, 71;
	and.pred  	%p2230, %p2229, %p2228;
	@%p2230 bra 	$L__BB1_2243;
	setp.ne.s16 	%p2231, %rs179, 71;
	setp.eq.s16 	%p2232, %rs178, 67;
	setp.eq.s16 	%p2233, %rs178, 71;
	setp.ne.s16 	%p2234, %rs179, 67;
	xor.pred  	%p2235, %p2233, %p2234;
	or.pred  	%p2236, %p2231, %p2232;
	and.pred  	%p2237, %p2235, %p2236;
	not.pred 	%p2238, %p2237;
	@%p2238 bra 	$L__BB1_2243;
	add.s32 	%r5387, %r5387, 1;
	setp.ne.s32 	%p2239, %r5387, %r840;
	@%p2239 bra 	$L__BB1_2233;
$L__BB1_2241:
	setp.gt.u32 	%p2240, %r5, 2146435070;
	mov.f64 	%fd5894, %fd2;
	@%p2240 bra 	$L__BB1_2245;
	setp.gt.u32 	%p2241, %r7, 1073127582;
	selp.f64 	%fd3957, %fd4, %fd3, %p2241;
	selp.u32 	%r3497, 1, 0, %p2241;
	add.s32 	%r3498, %r6, %r3497;
	add.f64 	%fd3958, %fd3957, 0dBFF0000000000000;
	add.f64 	%fd3959, %fd3957, 0d3FF0000000000000;
	rcp.approx.ftz.f64 	%fd3960, %fd3959;
	neg.f64 	%fd3961, %fd3959;
	fma.rn.f64 	%fd3962, %fd3961, %fd3960, 0d3FF0000000000000;
	fma.rn.f64 	%fd3963, %fd3962, %fd3962, %fd3962;
	fma.rn.f64 	%fd3964, %fd3963, %fd3960, %fd3960;
	mul.f64 	%fd3965, %fd3958, %fd3964;
	fma.rn.f64 	%fd3966, %fd3958, %fd3964, %fd3965;
	mul.f64 	%fd3967, %fd3966, %fd3966;
	fma.rn.f64 	%fd3968, %fd3967, 0d3EB1380B3AE80F1E, 0d3ED0EE258B7A8B04;
	fma.rn.f64 	%fd3969, %fd3968, %fd3967, 0d3EF3B2669F02676F;
	fma.rn.f64 	%fd3970, %fd3969, %fd3967, 0d3F1745CBA9AB0956;
	fma.rn.f64 	%fd3971, %fd3970, %fd3967, 0d3F3C71C72D1B5154;
	fma.rn.f64 	%fd3972, %fd3971, %fd3967, 0d3F624924923BE72D;
	fma.rn.f64 	%fd3973, %fd3972, %fd3967, 0d3F8999999999A3C4;
	fma.rn.f64 	%fd3974, %fd3973, %fd3967, 0d3FB5555555555554;
	sub.f64 	%fd3975, %fd3958, %fd3966;
	add.f64 	%fd3976, %fd3975, %fd3975;
	neg.f64 	%fd3977, %fd3966;
	fma.rn.f64 	%fd3978, %fd3977, %fd3958, %fd3976;
	mul.f64 	%fd3979, %fd3964, %fd3978;
	mul.f64 	%fd3980, %fd3967, %fd3974;
	fma.rn.f64 	%fd3981, %fd3980, %fd3966, %fd3979;
	xor.b32  	%r3499, %r3498, -2147483648;
	mov.b32 	%r3500, 1127219200;
	mov.b64 	%fd3982, {%r3499, %r3500};
	sub.f64 	%fd3983, %fd3982, %fd1;
	fma.rn.f64 	%fd3984, %fd3983, 0d3FE62E42FEFA39EF, %fd3966;
	fma.rn.f64 	%fd3985, %fd3983, 0dBFE62E42FEFA39EF, %fd3984;
	sub.f64 	%fd3986, %fd3985, %fd3966;
	sub.f64 	%fd3987, %fd3981, %fd3986;
	fma.rn.f64 	%fd3988, %fd3983, 0d3C7ABC9E3B39803F, %fd3987;
	add.f64 	%fd5894, %fd3984, %fd3988;
	bra.uni 	$L__BB1_2245;
$L__BB1_2243:
	setp.gt.u32 	%p2242, %r8, 2146435070;
	mov.f64 	%fd5894, %fd5;
	@%p2242 bra 	$L__BB1_2245;
	setp.gt.u32 	%p2243, %r10, 1073127582;
	selp.f64 	%fd3989, %fd7, %fd6, %p2243;
	selp.u32 	%r3501, 1, 0, %p2243;
	add.s32 	%r3502, %r9, %r3501;
	add.f64 	%fd3990, %fd3989, 0dBFF0000000000000;
	add.f64 	%fd3991, %fd3989, 0d3FF0000000000000;
	rcp.approx.ftz.f64 	%fd3992, %fd3991;
	neg.f64 	%fd3993, %fd3991;
	fma.rn.f64 	%fd3994, %fd3993, %fd3992, 0d3FF0000000000000;
	fma.rn.f64 	%fd3995, %fd3994, %fd3994, %fd3994;
	fma.rn.f64 	%fd3996, %fd3995, %fd3992, %fd3992;
	mul.f64 	%fd3997, %fd3990, %fd3996;
	fma.rn.f64 	%fd3998, %fd3990, %fd3996, %fd3997;
	mul.f64 	%fd3999, %fd3998, %fd3998;
	fma.rn.f64 	%fd4000, %fd3999, 0d3EB1380B3AE80F1E, 0d3ED0EE258B7A8B04;
	fma.rn.f64 	%fd4001, %fd4000, %fd3999, 0d3EF3B2669F02676F;
	fma.rn.f64 	%fd4002, %fd4001, %fd3999, 0d3F1745CBA9AB0956;
	fma.rn.f64 	%fd4003, %fd4002, %fd3999, 0d3F3C71C72D1B5154;
	fma.rn.f64 	%fd4004, %fd4003, %fd3999, 0d3F624924923BE72D;
	fma.rn.f64 	%fd4005, %fd4004, %fd3999, 0d3F8999999999A3C4;
	fma.rn.f64 	%fd4006, %fd4005, %fd3999, 0d3FB5555555555554;
	sub.f64 	%fd4007, %fd3990, %fd3998;
	add.f64 	%fd4008, %fd4007, %fd4007;
	neg.f64 	%fd4009, %fd3998;
	fma.rn.f64 	%fd4010, %fd4009, %fd3990, %fd4008;
	mul.f64 	%fd4011, %fd3996, %fd4010;
	mul.f64 	%fd4012, %fd3999, %fd4006;
	fma.rn.f64 	%fd4013, %fd4012, %fd3998, %fd4011;
	xor.b32  	%r3503, %r3502, -2147483648;
	mov.b32 	%r3504, 1127219200;
	mov.b64 	%fd4014, {%r3503, %r3504};
	sub.f64 	%fd4015, %fd4014, %fd1;
	fma.rn.f64 	%fd4016, %fd4015, 0d3FE62E42FEFA39EF, %fd3998;
	fma.rn.f64 	%fd4017, %fd4015, 0dBFE62E42FEFA39EF, %fd4016;
	sub.f64 	%fd4018, %fd4017, %fd3998;
	sub.f64 	%fd4019, %fd4013, %fd4018;
	fma.rn.f64 	%fd4020, %fd4015, 0d3C7ABC9E3B39803F, %fd4019;
	add.f64 	%fd5894, %fd4016, %fd4020;
$L__BB1_2245:
	mul.f64 	%fd1293, %fd5894, 0d3FFFCB923A29C77A;
	shl.b32 	%r3505, %r829, 2;
	mul.wide.s32 	%rd1700, %r3505, 4;
	add.s64 	%rd306, %rd303, %rd1700;
	ld.global.u32 	%r843, [%rd306+4];
	setp.lt.s32 	%p2244, %r832, 1;
	@%p2244 bra 	$L__BB1_2317;
	and.b32  	%r844, %r832, 3;
	setp.lt.u32 	%p2245, %r832, 4;
	mov.b32 	%r5391, 1;
	@%p2245 bra 	$L__BB1_2286;
	add.s64 	%rd2719, %rd16, 2;
	and.b32  	%r3508, %r832, 2147483644;
	neg.s32 	%r5390, %r3508;
	add.s32 	%r3509, %r831, %r832;
	add.s32 	%r5388, %r3509, -1;
	mov.b32 	%r5389, 0;
$L__BB1_2248:
	cvt.s64.s32 	%rd1701, %r5388;
	add.s64 	%rd1702, %rd4, %rd1701;
	add.s64 	%rd309, %rd1702, -1;
	ld.global.u8 	%rs1002, [%rd1702];
	mov.b16 	%rs1404, 0;
	setp.gt.s16 	%p2246, %rs1002, 70;
	@%p2246 bra 	$L__BB1_2252;
	setp.eq.s16 	%p2249, %rs1002, 65;
	@%p2249 bra 	$L__BB1_2255;
	setp.eq.s16 	%p2250, %rs1002, 67;
	@%p2250 bra 	$L__BB1_2251;
	bra.uni 	$L__BB1_2256;
$L__BB1_2251:
	mov.b16 	%rs1404, 2;
	bra.uni 	$L__BB1_2257;
$L__BB1_2252:
	setp.eq.s16 	%p2247, %rs1002, 84;
	@%p2247 bra 	$L__BB1_2257;
	setp.ne.s16 	%p2248, %rs1002, 71;
	@%p2248 bra 	$L__BB1_2256;
	mov.b16 	%rs1404, 1;
	bra.uni 	$L__BB1_2257;
$L__BB1_2255:
	mov.b16 	%rs1404, 3;
	bra.uni 	$L__BB1_2257;
$L__BB1_2256:
	mov.b16 	%rs1404, 4;
$L__BB1_2257:
	st.local.u8 	[%rd2719+-1], %rs1404;
	ld.global.u8 	%rs1008, [%rd309];
	mov.b16 	%rs1405, 0;
	setp.gt.s16 	%p2251, %rs1008, 70;
	@%p2251 bra 	$L__BB1_2261;
	setp.eq.s16 	%p2254, %rs1008, 65;
	@%p2254 bra 	$L__BB1_2264;
	setp.eq.s16 	%p2255, %rs1008, 67;
	@%p2255 bra 	$L__BB1_2260;
	bra.uni 	$L__BB1_2265;
$L__BB1_2260:
	mov.b16 	%rs1405, 2;
	bra.uni 	$L__BB1_2266;
$L__BB1_2261:
	setp.eq.s16 	%p2252, %rs1008, 84;
	@%p2252 bra 	$L__BB1_2266;
	setp.ne.s16 	%p2253, %rs1008, 71;
	@%p2253 bra 	$L__BB1_2265;
	mov.b16 	%rs1405, 1;
	bra.uni 	$L__BB1_2266;
$L__BB1_2264:
	mov.b16 	%rs1405, 3;
	bra.uni 	$L__BB1_2266;
$L__BB1_2265:
	mov.b16 	%rs1405, 4;
$L__BB1_2266:
	st.local.u8 	[%rd2719], %rs1405;
	ld.global.u8 	%rs1014, [%rd309+-1];
	mov.b16 	%rs1406, 0;
	setp.gt.s16 	%p2256, %rs1014, 70;
	@%p2256 bra 	$L__BB1_2270;
	setp.eq.s16 	%p2259, %rs1014, 65;
	@%p2259 bra 	$L__BB1_2273;
	setp.eq.s16 	%p2260, %rs1014, 67;
	@%p2260 bra 	$L__BB1_2269;
	bra.uni 	$L__BB1_2274;
$L__BB1_2269:
	mov.b16 	%rs1406, 2;
	bra.uni 	$L__BB1_2275;
$L__BB1_2270:
	setp.eq.s16 	%p2257, %rs1014, 84;
	@%p2257 bra 	$L__BB1_2275;
	setp.ne.s16 	%p2258, %rs1014, 71;
	@%p2258 bra 	$L__BB1_2274;
	mov.b16 	%rs1406, 1;
	bra.uni 	$L__BB1_2275;
$L__BB1_2273:
	mov.b16 	%rs1406, 3;
	bra.uni 	$L__BB1_2275;
$L__BB1_2274:
	mov.b16 	%rs1406, 4;
$L__BB1_2275:
	st.local.u8 	[%rd2719+1], %rs1406;
	ld.global.u8 	%rs1020, [%rd309+-2];
	mov.b16 	%rs1407, 0;
	setp.gt.s16 	%p2261, %rs1020, 70;
	@%p2261 bra 	$L__BB1_2279;
	setp.eq.s16 	%p2264, %rs1020, 65;
	@%p2264 bra 	$L__BB1_2282;
	setp.eq.s16 	%p2265, %rs1020, 67;
	@%p2265 bra 	$L__BB1_2278;
	bra.uni 	$L__BB1_2283;
$L__BB1_2278:
	mov.b16 	%rs1407, 2;
	bra.uni 	$L__BB1_2284;
$L__BB1_2279:
	setp.eq.s16 	%p2262, %rs1020, 84;
	@%p2262 bra 	$L__BB1_2284;
	setp.ne.s16 	%p2263, %rs1020, 71;
	@%p2263 bra 	$L__BB1_2283;
	mov.b16 	%rs1407, 1;
	bra.uni 	$L__BB1_2284;
$L__BB1_2282:
	mov.b16 	%rs1407, 3;
	bra.uni 	$L__BB1_2284;
$L__BB1_2283:
	mov.b16 	%rs1407, 4;
$L__BB1_2284:
	st.local.u8 	[%rd2719+2], %rs1407;
	add.s32 	%r5390, %r5390, 4;
	add.s32 	%r5389, %r5389, 4;
	add.s64 	%rd2719, %rd2719, 4;
	add.s32 	%r5388, %r5388, -4;
	setp.ne.s32 	%p2266, %r5390, 0;
	@%p2266 bra 	$L__BB1_2248;
	add.s32 	%r5391, %r5389, 1;
$L__BB1_2286:
	setp.eq.s32 	%p2267, %r844, 0;
	@%p2267 bra 	$L__BB1_2317;
	sub.s32 	%r3510, %r831, %r5391;
	add.s32 	%r3511, %r3510, %r832;
	cvt.s64.s32 	%rd1703, %r3511;
	add.s64 	%rd311, %rd4, %rd1703;
	ld.global.u8 	%rs1026, [%rd311];
	mov.b16 	%rs1408, 0;
	setp.gt.s16 	%p2268, %rs1026, 70;
	@%p2268 bra 	$L__BB1_2291;
	setp.eq.s16 	%p2271, %rs1026, 65;
	@%p2271 bra 	$L__BB1_2294;
	setp.eq.s16 	%p2272, %rs1026, 67;
	@%p2272 bra 	$L__BB1_2290;
	bra.uni 	$L__BB1_2295;
$L__BB1_2290:
	mov.b16 	%rs1408, 2;
	bra.uni 	$L__BB1_2296;
$L__BB1_2291:
	setp.eq.s16 	%p2269, %rs1026, 84;
	@%p2269 bra 	$L__BB1_2296;
	setp.ne.s16 	%p2270, %rs1026, 71;
	@%p2270 bra 	$L__BB1_2295;
	mov.b16 	%rs1408, 1;
	bra.uni 	$L__BB1_2296;
$L__BB1_2294:
	mov.b16 	%rs1408, 3;
	bra.uni 	$L__BB1_2296;
$L__BB1_2295:
	mov.b16 	%rs1408, 4;
$L__BB1_2296:
	cvt.u64.u32 	%rd1704, %r5391;
	add.s64 	%rd312, %rd16, %rd1704;
	st.local.u8 	[%rd312], %rs1408;
	setp.eq.s32 	%p2273, %r844, 1;
	@%p2273 bra 	$L__BB1_2317;
	ld.global.u8 	%rs1032, [%rd311+-1];
	mov.b16 	%rs1409, 0;
	setp.gt.s16 	%p2274, %rs1032, 70;
	@%p2274 bra 	$L__BB1_2301;
	setp.eq.s16 	%p2277, %rs1032, 65;
	@%p2277 bra 	$L__BB1_2304;
	setp.eq.s16 	%p2278, %rs1032, 67;
	@%p2278 bra 	$L__BB1_2300;
	bra.uni 	$L__BB1_2305;
$L__BB1_2300:
	mov.b16 	%rs1409, 2;
	bra.uni 	$L__BB1_2306;
$L__BB1_2301:
	setp.eq.s16 	%p2275, %rs1032, 84;
	@%p2275 bra 	$L__BB1_2306;
	setp.ne.s16 	%p2276, %rs1032, 71;
	@%p2276 bra 	$L__BB1_2305;
	mov.b16 	%rs1409, 1;
	bra.uni 	$L__BB1_2306;
$L__BB1_2304:
	mov.b16 	%rs1409, 3;
	bra.uni 	$L__BB1_2306;
$L__BB1_2305:
	mov.b16 	%rs1409, 4;
$L__BB1_2306:
	st.local.u8 	[%rd312+1], %rs1409;
	setp.eq.s32 	%p2279, %r844, 2;
	@%p2279 bra 	$L__BB1_2317;
	ld.global.u8 	%rs1038, [%rd311+-2];
	mov.b16 	%rs1410, 0;
	setp.gt.s16 	%p2280, %rs1038, 70;
	@%p2280 bra 	$L__BB1_2311;
	setp.eq.s16 	%p2283, %rs1038, 65;
	@%p2283 bra 	$L__BB1_2314;
	setp.eq.s16 	%p2284, %rs1038, 67;
	@%p2284 bra 	$L__BB1_2310;
	bra.uni 	$L__BB1_2315;
$L__BB1_2310:
	mov.b16 	%rs1410, 2;
	bra.uni 	$L__BB1_2316;
$L__BB1_2311:
	setp.eq.s16 	%p2281, %rs1038, 84;
	@%p2281 bra 	$L__BB1_2316;
	setp.ne.s16 	%p2282, %rs1038, 71;
	@%p2282 bra 	$L__BB1_2315;
	mov.b16 	%rs1410, 1;
	bra.uni 	$L__BB1_2316;
$L__BB1_2314:
	mov.b16 	%rs1410, 3;
	bra.uni 	$L__BB1_2316;
$L__BB1_2315:
	mov.b16 	%rs1410, 4;
$L__BB1_2316:
	st.local.u8 	[%rd312+2], %rs1410;
$L__BB1_2317:
	setp.eq.s32 	%p2285, %r830, 0;
	@%p2285 bra 	$L__BB1_2324;
	setp.lt.s32 	%p2286, %r843, 1;
	@%p2286 bra 	$L__BB1_2459;
	ld.global.u32 	%r3513, [%rd306];
	add.s32 	%r855, %r3513, -1;
	add.s32 	%r3514, %r843, -1;
	and.b32  	%r856, %r843, 3;
	setp.lt.u32 	%p2287, %r3514, 3;
	mov.b32 	%r5395, 1;
	@%p2287 bra 	$L__BB1_2400;
	and.b32  	%r857, %r843, 2147483644;
	mov.b32 	%r5395, 1;
$L__BB1_2321:
	mov.u32 	%r863, %r5395;
	add.s32 	%r3516, %r863, %r855;
	cvt.s64.s32 	%rd1705, %r3516;
	add.s64 	%rd315, %rd4, %rd1705;
	ld.global.u8 	%rs1044, [%rd315];
	mov.b16 	%rs1415, 0;
	setp.gt.s16 	%p2288, %rs1044, 70;
	@%p2288 bra 	$L__BB1_2368;
	setp.eq.s16 	%p2291, %rs1044, 65;
	@%p2291 bra 	$L__BB1_2323;
	bra.uni 	$L__BB1_2366;
$L__BB1_2323:
	mov.b16 	%rs1415, 3;
	bra.uni 	$L__BB1_2372;
$L__BB1_2324:
	setp.lt.s32 	%p2327, %r843, 1;
	@%p2327 bra 	$L__BB1_2459;
	ld.global.u32 	%r858, [%rd306];
	add.s32 	%r3520, %r843, -1;
	and.b32  	%r859, %r843, 3;
	setp.lt.u32 	%p2328, %r3520, 3;
	mov.b32 	%r5394, 1;
	@%p2328 bra 	$L__BB1_2363;
	and.b32  	%r860, %r843, 2147483644;
	mov.b32 	%r5394, 1;
$L__BB1_2327:
	mov.u32 	%r861, %r5394;
	sub.s32 	%r3522, %r858, %r861;
	add.s32 	%r3523, %r3522, %r843;
	cvt.s64.s32 	%rd1709, %r3523;
	add.s64 	%rd313, %rd4, %rd1709;
	ld.global.u8 	%rs1086, [%rd313];
	mov.b16 	%rs1411, 0;
	setp.gt.s16 	%p2329, %rs1086, 70;
	@%p2329 bra 	$L__BB1_2331;
	setp.eq.s16 	%p2332, %rs1086, 65;
	@%p2332 bra 	$L__BB1_2335;
	setp.eq.s16 	%p2333, %rs1086, 67;
	@%p2333 bra 	$L__BB1_2330;
	bra.uni 	$L__BB1_2334;
$L__BB1_2330:
	mov.b16 	%rs1411, 1;
	bra.uni 	$L__BB1_2335;
$L__BB1_2331:
	setp.eq.s16 	%p2330, %rs1086, 71;
	@%p2330 bra 	$L__BB1_3119;
	setp.eq.s16 	%p2331, %rs1086, 84;
	@%p2331 bra 	$L__BB1_2333;
	bra.uni 	$L__BB1_2334;
$L__BB1_2333:
	mov.b16 	%rs1411, 3;
	bra.uni 	$L__BB1_2335;
$L__BB1_2334:
	mov.b16 	%rs1411, 4;
$L__BB1_2335:
	cvt.u64.u32 	%rd1710, %r861;
	add.s64 	%rd314, %rd17, %rd1710;
	st.local.u8 	[%rd314], %rs1411;
	ld.global.u8 	%rs1092, [%rd313+-1];
	mov.b16 	%rs1412, 0;
	setp.gt.s16 	%p2334, %rs1092, 70;
	@%p2334 bra 	$L__BB1_2339;
	setp.eq.s16 	%p2337, %rs1092, 65;
	@%p2337 bra 	$L__BB1_2344;
	setp.eq.s16 	%p2338, %rs1092, 67;
	@%p2338 bra 	$L__BB1_2338;
	bra.uni 	$L__BB1_2343;
$L__BB1_2338:
	mov.b16 	%rs1412, 1;
	bra.uni 	$L__BB1_2344;
$L__BB1_2339:
	setp.eq.s16 	%p2335, %rs1092, 71;
	@%p2335 bra 	$L__BB1_2342;
	setp.ne.s16 	%p2336, %rs1092, 84;
	@%p2336 bra 	$L__BB1_2343;
	mov.b16 	%rs1412, 3;
	bra.uni 	$L__BB1_2344;
$L__BB1_2342:
	mov.b16 	%rs1412, 2;
	bra.uni 	$L__BB1_2344;
$L__BB1_2343:
	mov.b16 	%rs1412, 4;
$L__BB1_2344:
	st.local.u8 	[%rd314+1], %rs1412;
	ld.global.u8 	%rs1098, [%rd313+-2];
	mov.b16 	%rs1413, 0;
	setp.gt.s16 	%p2339, %rs1098, 70;
	@%p2339 bra 	$L__BB1_2348;
	setp.eq.s16 	%p2342, %rs1098, 65;
	@%p2342 bra 	$L__BB1_2353;
	setp.eq.s16 	%p2343, %rs1098, 67;
	@%p2343 bra 	$L__BB1_2347;
	bra.uni 	$L__BB1_2352;
$L__BB1_2347:
	mov.b16 	%rs1413, 1;
	bra.uni 	$L__BB1_2353;
$L__BB1_2348:
	setp.eq.s16 	%p2340, %rs1098, 71;
	@%p2340 bra 	$L__BB1_2351;
	setp.ne.s16 	%p2341, %rs1098, 84;
	@%p2341 bra 	$L__BB1_2352;
	mov.b16 	%rs1413, 3;
	bra.uni 	$L__BB1_2353;
$L__BB1_2351:
	mov.b16 	%rs1413, 2;
	bra.uni 	$L__BB1_2353;
$L__BB1_2352:
	mov.b16 	%rs1413, 4;
$L__BB1_2353:
	st.local.u8 	[%rd314+2], %rs1413;
	ld.global.u8 	%rs1104, [%rd313+-3];
	mov.b16 	%rs1414, 0;
	setp.gt.s16 	%p2344, %rs1104, 70;
	@%p2344 bra 	$L__BB1_2357;
	setp.eq.s16 	%p2347, %rs1104, 65;
	@%p2347 bra 	$L__BB1_2362;
	setp.eq.s16 	%p2348, %rs1104, 67;
	@%p2348 bra 	$L__BB1_2356;
	bra.uni 	$L__BB1_2361;
$L__BB1_2356:
	mov.b16 	%rs1414, 1;
	bra.uni 	$L__BB1_2362;
$L__BB1_2357:
	setp.eq.s16 	%p2345, %rs1104, 71;
	@%p2345 bra 	$L__BB1_2360;
	setp.ne.s16 	%p2346, %rs1104, 84;
	@%p2346 bra 	$L__BB1_2361;
	mov.b16 	%rs1414, 3;
	bra.uni 	$L__BB1_2362;
$L__BB1_2360:
	mov.b16 	%rs1414, 2;
	bra.uni 	$L__BB1_2362;
$L__BB1_2361:
	mov.b16 	%rs1414, 4;
$L__BB1_2362:
	st.local.u8 	[%rd314+3], %rs1414;
	add.s32 	%r5394, %r861, 4;
	add.s32 	%r3524, %r861, 3;
	setp.eq.s32 	%p2349, %r3524, %r860;
	@%p2349 bra 	$L__BB1_2363;
	bra.uni 	$L__BB1_2327;
$L__BB1_2363:
	setp.eq.s32 	%p2350, %r859, 0;
	@%p2350 bra 	$L__BB1_2459;
	sub.s32 	%r3525, %r858, %r5394;
	add.s32 	%r3526, %r3525, %r843;
	cvt.s64.s32 	%rd1711, %r3526;
	add.s64 	%rd317, %rd4, %rd1711;
	ld.global.u8 	%rs1110, [%rd317];
	mov.b16 	%rs1419, 0;
	setp.gt.s16 	%p2351, %rs1110, 70;
	@%p2351 bra 	$L__BB1_2406;
	setp.eq.s16 	%p2354, %rs1110, 65;
	@%p2354 bra 	$L__BB1_2411;
	bra.uni 	$L__BB1_2404;
$L__BB1_2366:
	setp.eq.s16 	%p2292, %rs1044, 67;
	@%p2292 bra 	$L__BB1_2367;
	bra.uni 	$L__BB1_2371;
$L__BB1_2367:
	mov.b16 	%rs1415, 2;
	bra.uni 	$L__BB1_2372;
$L__BB1_2368:
	setp.eq.s16 	%p2289, %rs1044, 84;
	@%p2289 bra 	$L__BB1_2372;
	setp.ne.s16 	%p2290, %rs1044, 71;
	@%p2290 bra 	$L__BB1_2371;
	mov.b16 	%rs1415, 1;
	bra.uni 	$L__BB1_2372;
$L__BB1_2371:
	mov.b16 	%rs1415, 4;
$L__BB1_2372:
	cvt.u64.u32 	%rd1706, %r863;
	add.s64 	%rd316, %rd17, %rd1706;
	st.local.u8 	[%rd316], %rs1415;
	ld.global.u8 	%rs1050, [%rd315+1];
	mov.b16 	%rs1416, 0;
	setp.gt.s16 	%p2293, %rs1050, 70;
	@%p2293 bra 	$L__BB1_2376;
	setp.eq.s16 	%p2296, %rs1050, 65;
	@%p2296 bra 	$L__BB1_2379;
	setp.eq.s16 	%p2297, %rs1050, 67;
	@%p2297 bra 	$L__BB1_2375;
	bra.uni 	$L__BB1_2380;
$L__BB1_2375:
	mov.b16 	%rs1416, 2;
	bra.uni 	$L__BB1_2381;
$L__BB1_2376:
	setp.eq.s16 	%p2294, %rs1050, 84;
	@%p2294 bra 	$L__BB1_2381;
	setp.ne.s16 	%p2295, %rs1050, 71;
	@%p2295 bra 	$L__BB1_2380;
	mov.b16 	%rs1416, 1;
	bra.uni 	$L__BB1_2381;
$L__BB1_2379:
	mov.b16 	%rs1416, 3;
	bra.uni 	$L__BB1_2381;
$L__BB1_2380:
	mov.b16 	%rs1416, 4;
$L__BB1_2381:
	st.local.u8 	[%rd316+1], %rs1416;
	ld.global.u8 	%rs1056, [%rd315+2];
	mov.b16 	%rs1417, 0;
	setp.gt.s16 	%p2298, %rs1056, 70;
	@%p2298 bra 	$L__BB1_2385;
	setp.eq.s16 	%p2301, %rs1056, 65;
	@%p2301 bra 	$L__BB1_2388;
	setp.eq.s16 	%p2302, %rs1056, 67;
	@%p2302 bra 	$L__BB1_2384;
	bra.uni 	$L__BB1_2389;
$L__BB1_2384:
	mov.b16 	%rs1417, 2;
	bra.uni 	$L__BB1_2390;
$L__BB1_2385:
	setp.eq.s16 	%p2299, %rs1056, 84;
	@%p2299 bra 	$L__BB1_2390;
	setp.ne.s16 	%p2300, %rs1056, 71;
	@%p2300 bra 	$L__BB1_2389;
	mov.b16 	%rs1417, 1;
	bra.uni 	$L__BB1_2390;
$L__BB1_2388:
	mov.b16 	%rs1417, 3;
	bra.uni 	$L__BB1_2390;
$L__BB1_2389:
	mov.b16 	%rs1417, 4;
$L__BB1_2390:
	st.local.u8 	[%rd316+2], %rs1417;
	ld.global.u8 	%rs1062, [%rd315+3];
	mov.b16 	%rs1418, 0;
	setp.gt.s16 	%p2303, %rs1062, 70;
	@%p2303 bra 	$L__BB1_2394;
	setp.eq.s16 	%p2306, %rs1062, 65;
	@%p2306 bra 	$L__BB1_2397;
	setp.eq.s16 	%p2307, %rs1062, 67;
	@%p2307 bra 	$L__BB1_2393;
	bra.uni 	$L__BB1_2398;
$L__BB1_2393:
	mov.b16 	%rs1418, 2;
	bra.uni 	$L__BB1_2399;
$L__BB1_2394:
	setp.eq.s16 	%p2304, %rs1062, 84;
	@%p2304 bra 	$L__BB1_2399;
	setp.ne.s16 	%p2305, %rs1062, 71;
	@%p2305 bra 	$L__BB1_2398;
	mov.b16 	%rs1418, 1;
	bra.uni 	$L__BB1_2399;
$L__BB1_2397:
	mov.b16 	%rs1418, 3;
	bra.uni 	$L__BB1_2399;
$L__BB1_2398:
	mov.b16 	%rs1418, 4;
$L__BB1_2399:
	st.local.u8 	[%rd316+3], %rs1418;
	add.s32 	%r5395, %r863, 4;
	add.s32 	%r3517, %r863, 3;
	setp.eq.s32 	%p2308, %r3517, %r857;
	@%p2308 bra 	$L__BB1_2400;
	bra.uni 	$L__BB1_2321;
$L__BB1_2400:
	setp.eq.s32 	%p2309, %r856, 0;
	@%p2309 bra 	$L__BB1_2459;
	add.s32 	%r3518, %r5395, %r855;
	cvt.s64.s32 	%rd1707, %r3518;
	add.s64 	%rd319, %rd4, %rd1707;
	ld.global.u8 	%rs1068, [%rd319];
	mov.b16 	%rs1422, 0;
	setp.gt.s16 	%p2310, %rs1068, 70;
	@%p2310 bra 	$L__BB1_2434;
	setp.eq.s16 	%p2313, %rs1068, 65;
	@%p2313 bra 	$L__BB1_2403;
	bra.uni 	$L__BB1_2432;
$L__BB1_2403:
	mov.b16 	%rs1422, 3;
	bra.uni 	$L__BB1_2438;
$L__BB1_2404:
	setp.eq.s16 	%p2355, %rs1110, 67;
	@%p2355 bra 	$L__BB1_2405;
	bra.uni 	$L__BB1_2410;
$L__BB1_2405:
	mov.b16 	%rs1419, 1;
	bra.uni 	$L__BB1_2411;
$L__BB1_2406:
	setp.eq.s16 	%p2352, %rs1110, 71;
	@%p2352 bra 	$L__BB1_2409;
	setp.ne.s16 	%p2353, %rs1110, 84;
	@%p2353 bra 	$L__BB1_2410;
	mov.b16 	%rs1419, 3;
	bra.uni 	$L__BB1_2411;
$L__BB1_2409:
	mov.b16 	%rs1419, 2;
	bra.uni 	$L__BB1_2411;
$L__BB1_2410:
	mov.b16 	%rs1419, 4;
$L__BB1_2411:
	cvt.u64.u32 	%rd1712, %r5394;
	add.s64 	%rd318, %rd17, %rd1712;
	st.local.u8 	[%rd318], %rs1419;
	setp.eq.s32 	%p2356, %r859, 1;
	@%p2356 bra 	$L__BB1_2459;
	ld.global.u8 	%rs1116, [%rd317+-1];
	mov.b16 	%rs1420, 0;
	setp.gt.s16 	%p2357, %rs1116, 70;
	@%p2357 bra 	$L__BB1_2416;
	setp.eq.s16 	%p2360, %rs1116, 65;
	@%p2360 bra 	$L__BB1_2421;
	setp.eq.s16 	%p2361, %rs1116, 67;
	@%p2361 bra 	$L__BB1_2415;
	bra.uni 	$L__BB1_2420;
$L__BB1_2415:
	mov.b16 	%rs1420, 1;
	bra.uni 	$L__BB1_2421;
$L__BB1_2416:
	setp.eq.s16 	%p2358, %rs1116, 71;
	@%p2358 bra 	$L__BB1_2419;
	setp.ne.s16 	%p2359, %rs1116, 84;
	@%p2359 bra 	$L__BB1_2420;
	mov.b16 	%rs1420, 3;
	bra.uni 	$L__BB1_2421;
$L__BB1_2419:
	mov.b16 	%rs1420, 2;
	bra.uni 	$L__BB1_2421;
$L__BB1_2420:
	mov.b16 	%rs1420, 4;
$L__BB1_2421:
	st.local.u8 	[%rd318+1], %rs1420;
	setp.eq.s32 	%p2362, %r859, 2;
	@%p2362 bra 	$L__BB1_2459;
	ld.global.u8 	%rs1122, [%rd317+-2];
	mov.b16 	%rs1421, 0;
	setp.gt.s16 	%p2363, %rs1122, 70;
	@%p2363 bra 	$L__BB1_2426;
	setp.eq.s16 	%p2366, %rs1122, 65;
	@%p2366 bra 	$L__BB1_2431;
	setp.eq.s16 	%p2367, %rs1122, 67;
	@%p2367 bra 	$L__BB1_2425;
	bra.uni 	$L__BB1_2430;
$L__BB1_2425:
	mov.b16 	%rs1421, 1;
	bra.uni 	$L__BB1_2431;
$L__BB1_2426:
	setp.eq.s16 	%p2364, %rs1122, 71;
	@%p2364 bra 	$L__BB1_2429;
	setp.ne.s16 	%p2365, %rs1122, 84;
	@%p2365 bra 	$L__BB1_2430;
	mov.b16 	%rs1421, 3;
	bra.uni 	$L__BB1_2431;
$L__BB1_2429:
	mov.b16 	%rs1421, 2;
	bra.uni 	$L__BB1_2431;
$L__BB1_2430:
	mov.b16 	%rs1421, 4;
$L__BB1_2431:
	st.local.u8 	[%rd318+2], %rs1421;
	bra.uni 	$L__BB1_2459;
$L__BB1_2432:
	setp.eq.s16 	%p2314, %rs1068, 67;
	@%p2314 bra 	$L__BB1_2433;
	bra.uni 	$L__BB1_2437;
$L__BB1_2433:
	mov.b16 	%rs1422, 2;
	bra.uni 	$L__BB1_2438;
$L__BB1_2434:
	setp.eq.s16 	%p2311, %rs1068, 84;
	@%p2311 bra 	$L__BB1_2438;
	setp.ne.s16 	%p2312, %rs1068, 71;
	@%p2312 bra 	$L__BB1_2437;
	mov.b16 	%rs1422, 1;
	bra.uni 	$L__BB1_2438;
$L__BB1_2437:
	mov.b16 	%rs1422, 4;
$L__BB1_2438:
	cvt.u64.u32 	%rd1708, %r5395;
	add.s64 	%rd320, %rd17, %rd1708;
	st.local.u8 	[%rd320], %rs1422;
	setp.eq.s32 	%p2315, %r856, 1;
	@%p2315 bra 	$L__BB1_2459;
	ld.global.u8 	%rs1074, [%rd319+1];
	mov.b16 	%rs1423, 0;
	setp.gt.s16 	%p2316, %rs1074, 70;
	@%p2316 bra 	$L__BB1_2443;
	setp.eq.s16 	%p2319, %rs1074, 65;
	@%p2319 bra 	$L__BB1_2446;
	setp.eq.s16 	%p2320, %rs1074, 67;
	@%p2320 bra 	$L__BB1_2442;
	bra.uni 	$L__BB1_2447;
$L__BB1_2442:
	mov.b16 	%rs1423, 2;
	bra.uni 	$L__BB1_2448;
$L__BB1_2443:
	setp.eq.s16 	%p2317, %rs1074, 84;
	@%p2317 bra 	$L__BB1_2448;
	setp.ne.s16 	%p2318, %rs1074, 71;
	@%p2318 bra 	$L__BB1_2447;
	mov.b16 	%rs1423, 1;
	bra.uni 	$L__BB1_2448;
$L__BB1_2446:
	mov.b16 	%rs1423, 3;
	bra.uni 	$L__BB1_2448;
$L__BB1_2447:
	mov.b16 	%rs1423, 4;
$L__BB1_2448:
	st.local.u8 	[%rd320+1], %rs1423;
	setp.eq.s32 	%p2321, %r856, 2;
	@%p2321 bra 	$L__BB1_2459;
	ld.global.u8 	%rs1080, [%rd319+2];
	mov.b16 	%rs1424, 0;
	setp.gt.s16 	%p2322, %rs1080, 70;
	@%p2322 bra 	$L__BB1_2453;
	setp.eq.s16 	%p2325, %rs1080, 65;
	@%p2325 bra 	$L__BB1_2456;
	setp.eq.s16 	%p2326, %rs1080, 67;
	@%p2326 bra 	$L__BB1_2452;
	bra.uni 	$L__BB1_2457;
$L__BB1_2452:
	mov.b16 	%rs1424, 2;
	bra.uni 	$L__BB1_2458;
$L__BB1_2453:
	setp.eq.s16 	%p2323, %rs1080, 84;
	@%p2323 bra 	$L__BB1_2458;
	setp.ne.s16 	%p2324, %rs1080, 71;
	@%p2324 bra 	$L__BB1_2457;
	mov.b16 	%rs1424, 1;
	bra.uni 	$L__BB1_2458;
$L__BB1_2456:
	mov.b16 	%rs1424, 3;
	bra.uni 	$L__BB1_2458;
$L__BB1_2457:
	mov.b16 	%rs1424, 4;
$L__BB1_2458:
	st.local.u8 	[%rd320+2], %rs1424;
$L__BB1_2459:
	ld.param.u32 	%r5054, [_Z20check_structure_loopPcPiS0_S0_iiPdS1_iS0__param_7];
	mad.lo.s32 	%r867, %r5054, 1250, -2;
	setp.lt.s32 	%p2368, %r832, 1;
	cvt.s64.s32 	%rd1713, %r843;
	add.s64 	%rd1714, %rd17, %rd1713;
	mov.b16 	%rs1127, 4;
	st.local.u8 	[%rd1714+1], %rs1127;
	st.local.u8 	[%rd17], %rs1127;
	cvt.s64.s32 	%rd1715, %r832;
	add.s64 	%rd1716, %rd16, %rd1715;
	st.local.u8 	[%rd1716+1], %rs1127;
	st.local.u8 	[%rd16], %rs1127;
	mov.b32 	%r5410, 0;
	mov.f64 	%fd5961, 0dFFF0000000000000;
	mov.u32 	%r5411, %r5410;
	@%p2368 bra 	$L__BB1_2556;
	add.s32 	%r868, %r843, -1;
	and.b32  	%r869, %r843, 3;
	and.b32  	%r870, %r843, 2147483644;
	mov.b32 	%r5396, 1;
$L__BB1_2461:
	mov.u32 	%r871, %r5396;
	setp.lt.s32 	%p2369, %r843, 1;
	@%p2369 bra 	$L__BB1_2489;
	setp.lt.u32 	%p2370, %r868, 3;
	cvt.u64.u32 	%rd1717, %r871;
	add.s64 	%rd1718, %rd16, %rd1717;
	ld.local.s8 	%r872, [%rd1718];
	add.s32 	%r3530, %r871, -1;
	mad.lo.s32 	%r873, %r3530, %r843, %r1;
	mov.b32 	%r5398, 1;
	@%p2370 bra 	$L__BB1_2477;
	mov.b32 	%r5397, 1;
$L__BB1_2464:
	cvt.u64.u32 	%rd1719, %r5397;
	add.s64 	%rd321, %rd17, %rd1719;
	ld.local.s8 	%r3532, [%rd321];
	add.s32 	%r3533, %r3532, %r872;
	setp.eq.s32 	%p2371, %r3533, 3;
	add.s32 	%r3534, %r873, %r5397;
	mul.wide.s32 	%rd1720, %r3534, 8;
	add.s64 	%rd322, %rd3, %rd1720;
	@%p2371 bra 	$L__BB1_2466;
	mov.b64 	%rd1721, 9218868437227405312;
	st.global.u64 	[%rd322], %rd1721;
	mov.b64 	%rd1722, -4616189618054758400;
	st.global.u64 	[%rd322+5000], %rd1722;
	bra.uni 	$L__BB1_2467;
$L__BB1_2466:
	mov.b64 	%rd1723, 0;
	st.global.u64 	[%rd322], %rd1723;
	mov.b64 	%rd1724, -4564063970805153792;
	st.global.u64 	[%rd322+5000], %rd1724;
$L__BB1_2467:
	ld.local.s8 	%r3535, [%rd321+1];
	add.s32 	%r3536, %r3535, %r872;
	setp.eq.s32 	%p2372, %r3536, 3;
	@%p2372 bra 	$L__BB1_2469;
	mov.b64 	%rd1725, 9218868437227405312;
	st.global.u64 	[%rd322+8], %rd1725;
	mov.b64 	%rd1726, -4616189618054758400;
	st.global.u64 	[%rd322+5008], %rd1726;
	bra.uni 	$L__BB1_2470;
$L__BB1_2469:
	mov.b64 	%rd1727, 0;
	st.global.u64 	[%rd322+8], %rd1727;
	mov.b64 	%rd1728, -4564063970805153792;
	st.global.u64 	[%rd322+5008], %rd1728;
$L__BB1_2470:
	ld.local.s8 	%r3537, [%rd321+2];
	add.s32 	%r3538, %r3537, %r872;
	setp.eq.s32 	%p2373, %r3538, 3;
	@%p2373 bra 	$L__BB1_2472;
	mov.b64 	%rd1729, 9218868437227405312;
	st.global.u64 	[%rd322+16], %rd1729;
	mov.b64 	%rd1730, -4616189618054758400;
	st.global.u64 	[%rd322+5016], %rd1730;
	bra.uni 	$L__BB1_2473;
$L__BB1_2472:
	mov.b64 	%rd1731, 0;
	st.global.u64 	[%rd322+16], %rd1731;
	mov.b64 	%rd1732, -4564063970805153792;
	st.global.u64 	[%rd322+5016], %rd1732;
$L__BB1_2473:
	ld.local.s8 	%r3539, [%rd321+3];
	add.s32 	%r3540, %r3539, %r872;
	setp.eq.s32 	%p2374, %r3540, 3;
	@%p2374 bra 	$L__BB1_2475;
	mov.b64 	%rd1733, 9218868437227405312;
	st.global.u64 	[%rd322+24], %rd1733;
	mov.b64 	%rd1734, -4616189618054758400;
	st.global.u64 	[%rd322+5024], %rd1734;
	bra.uni 	$L__BB1_2476;
$L__BB1_2475:
	mov.b64 	%rd1735, 0;
	st.global.u64 	[%rd322+24], %rd1735;
	mov.b64 	%rd1736, -4564063970805153792;
	st.global.u64 	[%rd322+5024], %rd1736;
$L__BB1_2476:
	add.s32 	%r5398, %r5397, 4;
	add.s32 	%r3541, %r5397, 3;
	setp.ne.s32 	%p2375, %r3541, %r870;
	mov.u32 	%r5397, %r5398;
	@%p2375 bra 	$L__BB1_2464;
$L__BB1_2477:
	setp.eq.s32 	%p2376, %r869, 0;
	@%p2376 bra 	$L__BB1_2489;
	cvt.u64.u32 	%rd1737, %r5398;
	add.s64 	%rd323, %rd17, %rd1737;
	ld.local.s8 	%r3542, [%rd323];
	add.s32 	%r3543, %r3542, %r872;
	setp.eq.s32 	%p2377, %r3543, 3;
	add.s32 	%r3544, %r873, %r5398;
	mul.wide.s32 	%rd1738, %r3544, 8;
	add.s64 	%rd324, %rd3, %rd1738;
	@%p2377 bra 	$L__BB1_2480;
	mov.b64 	%rd1739, 9218868437227405312;
	st.global.u64 	[%rd324], %rd1739;
	mov.b64 	%rd1740, -4616189618054758400;
	st.global.u64 	[%rd324+5000], %rd1740;
	bra.uni 	$L__BB1_2481;
$L__BB1_2480:
	mov.b64 	%rd1741, 0;
	st.global.u64 	[%rd324], %rd1741;
	mov.b64 	%rd1742, -4564063970805153792;
	st.global.u64 	[%rd324+5000], %rd1742;
$L__BB1_2481:
	setp.eq.s32 	%p2378, %r869, 1;
	@%p2378 bra 	$L__BB1_2489;
	ld.local.s8 	%r3545, [%rd323+1];
	add.s32 	%r3546, %r3545, %r872;
	setp.eq.s32 	%p2379, %r3546, 3;
	@%p2379 bra 	$L__BB1_2484;
	mov.b64 	%rd1743, 9218868437227405312;
	st.global.u64 	[%rd324+8], %rd1743;
	mov.b64 	%rd1744, -4616189618054758400;
	st.global.u64 	[%rd324+5008], %rd1744;
	bra.uni 	$L__BB1_2485;
$L__BB1_2484:
	mov.b64 	%rd1745, 0;
	st.global.u64 	[%rd324+8], %rd1745;
	mov.b64 	%rd1746, -4564063970805153792;
	st.global.u64 	[%rd324+5008], %rd1746;
$L__BB1_2485:
	setp.eq.s32 	%p2380, %r869, 2;
	@%p2380 bra 	$L__BB1_2489;
	ld.local.s8 	%r3547, [%rd323+2];
	add.s32 	%r3548, %r3547, %r872;
	setp.eq.s32 	%p2381, %r3548, 3;
	@%p2381 bra 	$L__BB1_2488;
	mov.b64 	%rd1747, 9218868437227405312;
	st.global.u64 	[%rd324+16], %rd1747;
	mov.b64 	%rd1748, -4616189618054758400;
	st.global.u64 	[%rd324+5016], %rd1748;
	bra.uni 	$L__BB1_2489;
$L__BB1_2488:
	mov.b64 	%rd1749, 0;
	st.global.u64 	[%rd324+16], %rd1749;
	mov.b64 	%rd1750, -4564063970805153792;
	st.global.u64 	[%rd324+5016], %rd1750;
$L__BB1_2489:
	add.s32 	%r5396, %r871, 1;
	setp.eq.s32 	%p2382, %r871, %r832;
	@%p2382 bra 	$L__BB1_2490;
	bra.uni 	$L__BB1_2461;
$L__BB1_2490:
	mov.b32 	%r5399, 1;
$L__BB1_2491:
	setp.lt.s32 	%p2383, %r843, 1;
	@%p2383 bra 	$L__BB1_2537;
	add.s32 	%r879, %r5399, -1;
	cvt.u64.u32 	%rd1751, %r5399;
	add.s64 	%rd325, %rd16, %rd1751;
	mov.b32 	%r5400, 1;
$L__BB1_2493:
	mov.u32 	%r880, %r5400;
	mad.lo.s32 	%r3551, %r879, %r843, %r1;
	add.s32 	%r3552, %r3551, %r880;
	mul.wide.s32 	%rd1752, %r3552, 8;
	add.s64 	%rd326, %rd3, %rd1752;
	ld.global.f64 	%fd5898, [%rd326];
	abs.f64 	%fd4022, %fd5898;
	setp.geu.f64 	%p2384, %fd4022, 0d41CDCD64FF800000;
	@%p2384 bra 	$L__BB1_2536;
	ld.local.u8 	%rs201, [%rd325];
	cvt.u32.u16 	%r3553, %rs201;
	cvt.s32.s8 	%r3554, %r3553;
	cvt.u64.u32 	%rd1753, %r880;
	add.s64 	%rd327, %rd17, %rd1753;
	ld.local.u8 	%rs202, [%rd327];
	cvt.u64.u16 	%rd1754, %rs202;
	cvt.s64.s8 	%rd328, %rd1754;
	cvt.u32.u16 	%r3555, %rs202;
	cvt.s32.s8 	%r3556, %r3555;
	add.s32 	%r3557, %r3556, %r3554;
	setp.eq.s32 	%p2385, %r3557, 3;
	@%p2385 bra 	$L__BB1_2496;
	mov.b64 	%rd1755, -4616189618054758400;
	st.global.u64 	[%rd326+5000], %rd1755;
	mov.b64 	%rd1756, 9218868437227405312;
	st.global.u64 	[%rd326], %rd1756;
	mov.f64 	%fd5899, 0dBFF0000000000000;
	mov.f64 	%fd5898, 0d7FF0000000000000;
	mov.f64 	%fd5900, %fd5898;
	bra.uni 	$L__BB1_2507;
$L__BB1_2496:
	cvt.u32.u16 	%r3558, %rs201;
	cvt.s32.s8 	%r3559, %r3558;
	mul.wide.s32 	%rd1757, %r3559, 5;
	add.s64 	%rd329, %rd1757, %rd328;
	shl.b64 	%rd1758, %rd329, 3;
	add.s64 	%rd1759, %rd2, %rd1758;
	ld.global.f64 	%fd5899, [%rd1759+45440];
	ld.local.u8 	%rs1128, [%rd325+-1];
	cvt.u64.u16 	%rd1760, %rs1128;
	cvt.s64.s8 	%rd330, %rd1760;
	cvt.u32.u16 	%r3560, %rs202;
	ld.local.s8 	%rs1129, [%rd327+-1];
	cvt.u32.u16 	%r3561, %rs1129;
	prmt.b32 	%r3562, %r3561, %r3560, 0x3340U;
	prmt.b32 	%r3563, %r3558, 0, 0x3340U;
	prmt.b32 	%r3564, %r3562, %r3563, 0x5410U;
	cvt.u32.u16 	%r3565, %rs1128;
	cvt.s32.s8 	%r3566, %r3565;
	mov.b32 	%r3567, 359705;
	dp4a.s32.u32 	%r3568, %r3564, %r3567, %r3566;
	mul.wide.s32 	%rd1761, %r3568, 8;
	add.s64 	%rd1762, %rd2, %rd1761;
	ld.global.f64 	%fd4025, [%rd1762+35440];
	add.f64 	%fd4026, %fd5899, %fd4025;
	ld.global.f64 	%fd5900, [%rd1759+45640];
	ld.global.f64 	%fd4027, [%rd1762+40440];
	add.f64 	%fd4028, %fd5900, %fd4027;
	abs.f64 	%fd4029, %fd4028;
	setp.gt.f64 	%p2386, %fd4029, 0d41CDCD64FF800000;
	selp.f64 	%fd1297, 0dBFF0000000000000, %fd4026, %p2386;
	selp.f64 	%fd1298, 0d7FF0000000000000, %fd4028, %p2386;
	cvt.u16.u64 	%rs1130, %rd328;
	mov.b32 	%r3569, {%rs1129, %rs1130};
	mov.b32 	%r3570, 6405;
	dp2a.lo.s32.u32 	%r3571, %r3569, %r3570, %r3559;
	mul.wide.s32 	%rd1763, %r3571, 8;
	add.s64 	%rd331, %rd2, %rd1763;
	ld.global.f64 	%fd1299, [%rd331+21000];
	abs.f64 	%fd4030, %fd1299;
	setp.geu.f64 	%p2387, %fd4030, 0d41CDCD64FF800000;
	@%p2387 bra 	$L__BB1_2502;
	mad.lo.s64 	%rd1767, %rd328, 24, %rd329;
	add.s64 	%rd1768, %rd1767, %rd330;
	shl.b64 	%rd1769, %rd1768, 3;
	add.s64 	%rd332, %rd2, %rd1769;
	ld.global.f64 	%fd1300, [%rd332+23000];
	abs.f64 	%fd4045, %fd1300;
	setp.geu.f64 	%p2392, %fd4045, 0d41CDCD64FF800000;
	@%p2392 bra 	$L__BB1_2500;
	ld.global.f64 	%fd4058, [%rd331+20000];
	add.f64 	%fd4059, %fd5899, %fd4058;
	ld.global.f64 	%fd4060, [%rd332+22000];
	add.f64 	%fd4061, %fd4059, %fd4060;
	add.f64 	%fd4062, %fd5900, %fd1299;
	add.f64 	%fd4063, %fd4062, %fd1300;
	abs.f64 	%fd4064, %fd4063;
	setp.gt.f64 	%p2396, %fd4064, 0d41CDCD64FF800000;
	selp.f64 	%fd5895, 0dBFF0000000000000, %fd4061, %p2396;
	selp.f64 	%fd5896, 0d7FF0000000000000, %fd4063, %p2396;
	add.f64 	%fd4065, %fd5896, 0d4069000000000000;
	add.f64 	%fd4066, %fd5895, 0dC016CCCCCCCCCCCD;
	add.f64 	%fd4067, %fd1293, %fd4066;
	div.rn.f64 	%fd5897, %fd4065, %fd4067;
	abs.f64 	%fd4068, %fd1298;
	setp.geu.f64 	%p2397, %fd4068, 0d41CDCD64FF800000;
	@%p2397 bra 	$L__BB1_2505;
	add.f64 	%fd4069, %fd1298, 0d4069000000000000;
	add.f64 	%fd4070, %fd1297, 0dC016CCCCCCCCCCCD;
	add.f64 	%fd4071, %fd1293, %fd4070;
	div.rn.f64 	%fd4072, %fd4069, %fd4071;
	setp.lt.f64 	%p2398, %fd4072, %fd5897;
	selp.f64 	%fd5895, %fd5895, %fd1297, %p2398;
	selp.f64 	%fd5896, %fd5896, %fd1298, %p2398;
	selp.f64 	%fd5897, %fd5897, %fd4072, %p2398;
	bra.uni 	$L__BB1_2505;
$L__BB1_2500:
	ld.global.f64 	%fd4046, [%rd331+20000];
	add.f64 	%fd4047, %fd5899, %fd4046;
	add.f64 	%fd4048, %fd5900, %fd1299;
	abs.f64 	%fd4049, %fd4048;
	setp.gt.f64 	%p2393, %fd4049, 0d41CDCD64FF800000;
	selp.f64 	%fd5895, 0dBFF0000000000000, %fd4047, %p2393;
	selp.f64 	%fd5896, 0d7FF0000000000000, %fd4048, %p2393;
	add.f64 	%fd4050, %fd5896, 0d4069000000000000;
	add.f64 	%fd4051, %fd5895, 0dC016CCCCCCCCCCCD;
	add.f64 	%fd4052, %fd1293, %fd4051;
	div.rn.f64 	%fd5897, %fd4050, %fd4052;
	abs.f64 	%fd4053, %fd1298;
	setp.geu.f64 	%p2394, %fd4053, 0d41CDCD64FF800000;
	@%p2394 bra 	$L__BB1_2505;
	add.f64 	%fd4054, %fd1298, 0d4069000000000000;
	add.f64 	%fd4055, %fd1297, 0dC016CCCCCCCCCCCD;
	add.f64 	%fd4056, %fd1293, %fd4055;
	div.rn.f64 	%fd4057, %fd4054, %fd4056;
	setp.lt.f64 	%p2395, %fd4057, %fd5897;
	selp.f64 	%fd5895, %fd5895, %fd1297, %p2395;
	selp.f64 	%fd5896, %fd5896, %fd1298, %p2395;
	selp.f64 	%fd5897, %fd5897, %fd4057, %p2395;
	bra.uni 	$L__BB1_2505;
$L__BB1_2502:
	mad.lo.s64 	%rd1764, %rd328, 24, %rd329;
	add.s64 	%rd1765, %rd1764, %rd330;
	shl.b64 	%rd1766, %rd1765, 3;
	add.s64 	%rd333, %rd2, %rd1766;
	ld.global.f64 	%fd1313, [%rd333+23000];
	abs.f64 	%fd4032, %fd1313;
	setp.geu.f64 	%p2388, %fd4032, 0d41CDCD64FF800000;
	mov.f64 	%fd5895, %fd1297;
	mov.f64 	%fd5896, %fd1298;
	@%p2388 bra 	$L__BB1_2505;
	ld.global.f64 	%fd4033, [%rd333+22000];
	add.f64 	%fd4034, %fd5899, %fd4033;
	add.f64 	%fd4035, %fd5900, %fd1313;
	abs.f64 	%fd4036, %fd4035;
	setp.gt.f64 	%p2389, %fd4036, 0d41CDCD64FF800000;
	selp.f64 	%fd5895, 0dBFF0000000000000, %fd4034, %p2389;
	selp.f64 	%fd5896, 0d7FF0000000000000, %fd4035, %p2389;
	add.f64 	%fd4037, %fd5896, 0d4069000000000000;
	add.f64 	%fd4038, %fd5895, 0dC016CCCCCCCCCCCD;
	add.f64 	%fd4039, %fd1293, %fd4038;
	div.rn.f64 	%fd5897, %fd4037, %fd4039;
	abs.f64 	%fd4040, %fd1298;
	setp.geu.f64 	%p2390, %fd4040, 0d41CDCD64FF800000;
	@%p2390 bra 	$L__BB1_2505;
	add.f64 	%fd4041, %fd1298, 0d4069000000000000;
	add.f64 	%fd4042, %fd1297, 0dC016CCCCCCCCCCCD;
	add.f64 	%fd4043, %fd1293, %fd4042;
	div.rn.f64 	%fd4044, %fd4041, %fd4043;
	setp.lt.f64 	%p2391, %fd4044, %fd5897;
	selp.f64 	%fd5895, %fd5895, %fd1297, %p2391;
	selp.f64 	%fd5896, %fd5896, %fd1298, %p2391;
	selp.f64 	%fd5897, %fd5897, %fd4044, %p2391;
$L__BB1_2505:
	add.f64 	%fd4073, %fd5899, 0dC016CCCCCCCCCCCD;
	add.f64 	%fd1323, %fd1293, %fd4073;
	abs.f64 	%fd4074, %fd5896;
	setp.geu.f64 	%p2399, %fd4074, 0d41CDCD64FF800000;
	@%p2399 bra 	$L__BB1_2507;
	add.f64 	%fd4075, %fd5900, 0d4069000000000000;
	div.rn.f64 	%fd4076, %fd4075, %fd1323;
	setp.lt.f64 	%p2400, %fd5897, %fd4076;
	selp.f64 	%fd5899, %fd5899, %fd5895, %p2400;
	selp.f64 	%fd5900, %fd5900, %fd5896, %p2400;
$L__BB1_2507:
	abs.f64 	%fd4077, %fd5900;
	setp.geu.f64 	%p2401, %fd4077, 0d41CDCD64FF800000;
	@%p2401 bra 	$L__BB1_2509;
	st.global.f64 	[%rd326+5000], %fd5899;
	st.global.f64 	[%rd326], %fd5900;
	mov.f64 	%fd5898, %fd5900;
$L__BB1_2509:
	min.u32 	%r3572, %r5399, %r880;
	setp.lt.u32 	%p2402, %r3572, 2;
	mov.f64 	%fd5902, 0dBFF0000000000000;
	mov.f64 	%fd5903, 0d7FF0000000000000;
	@%p2402 bra 	$L__BB1_2536;
	ld.global.f64 	%fd1330, [%rd326+5000];
	add.f64 	%fd4080, %fd5898, 0d4069000000000000;
	add.f64 	%fd4081, %fd1330, 0dC016CCCCCCCCCCCD;
	add.f64 	%fd4082, %fd1293, %fd4081;
	div.rn.f64 	%fd1331, %fd4080, %fd4082;
	mul.lo.s32 	%r3573, %r879, %r843;
	sub.s32 	%r3574, %r3573, %r843;
	add.s32 	%r3575, %r867, %r3574;
	add.s32 	%r3576, %r3575, %r880;
	mul.wide.s32 	%rd1770, %r3576, 8;
	add.s64 	%rd334, %rd3, %rd1770;
	ld.global.f64 	%fd1332, [%rd334];
	abs.f64 	%fd4083, %fd1332;
	setp.geu.f64 	%p2403, %fd4083, 0d41CDCD64FF800000;
	@%p2403 bra 	$L__BB1_2513;
	cvt.u32.u16 	%r3577, %rs201;
	ld.local.u8 	%r3578, [%rd325+-1];
	prmt.b32 	%r3579, %r3578, %r3577, 0x3340U;
	ld.local.u8 	%r3580, [%rd327+-1];
	prmt.b32 	%r3581, %r3580, 0, 0x3340U;
	prmt.b32 	%r3582, %r3579, %r3581, 0x5410U;
	cvt.u32.u16 	%r3583, %rs202;
	cvt.s32.s8 	%r3584, %r3583;
	mov.b32 	%r3585, 334205;
	dp4a.s32.u32 	%r3586, %r3582, %r3585, %r3584;
	mul.wide.s32 	%rd1771, %r3586, 8;
	add.s64 	%rd335, %rd2, %rd1771;
	ld.global.f64 	%fd1333, [%rd335+5000];
	abs.f64 	%fd4086, %fd1333;
	setp.geu.f64 	%p2404, %fd4086, 0d41CDCD64FF800000;
	@%p2404 bra 	$L__BB1_2513;
	ld.global.f64 	%fd4087, [%rd334+5000];
	ld.global.f64 	%fd4088, [%rd335];
	add.f64 	%fd5902, %fd4087, %fd4088;
	add.f64 	%fd5903, %fd1332, %fd1333;
$L__BB1_2513:
	add.f64 	%fd4089, %fd5903, 0d4069000000000000;
	add.f64 	%fd4090, %fd5902, 0dC016CCCCCCCCCCCD;
	add.f64 	%fd4091, %fd1293, %fd4090;
	div.rn.f64 	%fd1338, %fd4089, %fd4091;
	setp.lt.f64 	%p2405, %fd5902, 0dC0A3880000000000;
	selp.f64 	%fd5928, 0dC0A9300000000000, %fd5902, %p2405;
	selp.f64 	%fd5929, 0d0000000000000000, %fd5903, %p2405;
	setp.lt.f64 	%p2406, %fd1330, 0dC0A3880000000000;
	selp.f64 	%fd1341, 0dC0A9300000000000, %fd1330, %p2406;
	selp.f64 	%fd1342, 0d0000000000000000, %fd5898, %p2406;
	setp.gt.f64 	%p2407, %fd1338, %fd1331;
	@%p2407 bra 	$L__BB1_2515;
	setp.leu.f64 	%p2408, %fd1341, 0d0000000000000000;
	setp.leu.f64 	%p2409, %fd1342, 0d0000000000000000;
	or.pred  	%p2410, %p2408, %p2409;
	@%p2410 bra 	$L__BB1_2516;
$L__BB1_2515:
	st.global.f64 	[%rd326+5000], %fd5928;
	st.global.f64 	[%rd326], %fd5929;
	bra.uni 	$L__BB1_2518;
$L__BB1_2516:
	setp.ltu.f64 	%p2411, %fd1331, %fd1338;
	mov.f64 	%fd5928, %fd1330;
	mov.f64 	%fd5929, %fd5898;
	@%p2411 bra 	$L__BB1_2518;
	st.global.f64 	[%rd326+5000], %fd1341;
	st.global.f64 	[%rd326], %fd1342;
	mov.f64 	%fd5928, %fd1341;
	mov.f64 	%fd5929, %fd1342;
$L__BB1_2518:
	cvt.u64.u16 	%rd1772, %rs202;
	cvt.s64.s8 	%rd336, %rd1772;
	cvt.u64.u16 	%rd1773, %rs201;
	cvt.s64.s8 	%rd338, %rd1773;
	mov.b32 	%r5401, 3;
	mad.lo.s64 	%rd1804, %rd338, 5, %rd336;
	shl.b64 	%rd1805, %rd1804, 3;
	add.s64 	%rd1806, %rd2, %rd1805;
$L__BB1_2519:
	sub.s32 	%r3588, %r880, %r5401;
	add.s32 	%r3589, %r3588, 1;
	setp.gt.u32 	%p2412, %r3588, 2147483646;
	selp.b32 	%r3590, %r3588, 0, %p2412;
	add.s32 	%r5403, %r3590, %r879;
	selp.b32 	%r5402, 1, %r3589, %p2412;
	setp.lt.s32 	%p2413, %r5403, 1;
	setp.ge.s32 	%p2414, %r5402, %r880;
	or.pred  	%p2415, %p2413, %p2414;
	@%p2415 bra 	$L__BB1_2535;
$L__BB1_2520:
	mov.u32 	%r885, %r5403;
	add.s32 	%r5403, %r885, -1;
	add.s32 	%r3592, %r1, %r5402;
	mad.lo.s32 	%r3593, %r5403, %r843, %r3592;
	mul.wide.s32 	%rd1774, %r3593, 8;
	add.s64 	%rd339, %rd3, %rd1774;
	ld.global.f64 	%fd1361, [%rd339];
	abs.f64 	%fd4092, %fd1361;
	setp.geu.f64 	%p2416, %fd4092, 0d41CDCD64FF800000;
	@%p2416 bra 	$L__BB1_2534;
	not.b32 	%r3594, %r885;
	add.s32 	%r887, %r5399, %r3594;
	not.b32 	%r3595, %r5402;
	add.s32 	%r888, %r880, %r3595;
	add.s32 	%r889, %r888, %r887;
	setp.eq.s32 	%p2417, %r887, 0;
	setp.gt.s32 	%p2418, %r888, 0;
	and.pred  	%p2419, %p2417, %p2418;
	@%p2419 bra 	$L__BB1_2523;
	setp.ne.s32 	%p2420, %r888, 0;
	setp.lt.s32 	%p2421, %r887, 1;
	or.pred  	%p2422, %p2421, %p2420;
	@%p2422 bra 	$L__BB1_2528;
$L__BB1_2523:
	setp.ne.s32 	%p2431, %r888, 1;
	setp.ne.s32 	%p2432, %r887, 1;
	and.pred  	%p2433, %p2432, %p2431;
	@%p2433 bra 	$L__BB1_2527;
	setp.eq.s32 	%p2436, %r887, 1;
	setp.eq.s32 	%p2437, %r888, 1;
	and.pred  	%p2439, %p2417, %p2437;
	setp.eq.s32 	%p2440, %r888, 0;
	and.pred  	%p2441, %p2436, %p2440;
	or.pred  	%p2442, %p2439, %p2441;
	mov.f64 	%fd5923, 0d0000000000000000;
	mov.f64 	%fd5922, 0dC0A9300000000000;
	not.pred 	%p2443, %p2442;
	@%p2443 bra 	$L__BB1_2526;
	mul.wide.u32 	%rd1807, %r889, 8;
	add.s64 	%rd1808, %rd2, %rd1807;
	ld.global.f64 	%fd4164, [%rd1808+25192];
	cvt.u64.u32 	%rd1809, %r885;
	add.s64 	%rd1810, %rd16, %rd1809;
	cvt.s64.s32 	%rd1811, %r5402;
	add.s64 	%rd1812, %rd17, %rd1811;
	ld.local.u8 	%r3635, [%rd1810];
	cvt.u32.u16 	%r3636, %rs201;
	prmt.b32 	%r3637, %r3635, %r3636, 0x3340U;
	ld.local.u8 	%r3638, [%rd1812];
	prmt.b32 	%r3639, %r3638, 0, 0x3340U;
	prmt.b32 	%r3640, %r3637, %r3639, 0x5410U;
	cvt.u32.u64 	%r3641, %rd336;
	mov.b32 	%r3642, 334205;
	dp4a.s32.u32 	%r3643, %r3640, %r3642, %r3641;
	mul.wide.s32 	%rd1813, %r3643, 8;
	add.s64 	%rd1814, %rd2, %rd1813;
	ld.global.f64 	%fd4165, [%rd1814+5000];
	add.f64 	%fd5923, %fd4164, %fd4165;
	ld.global.f64 	%fd4166, [%rd1808+24472];
	ld.global.f64 	%fd4167, [%rd1814];
	add.f64 	%fd5922, %fd4166, %fd4167;
$L__BB1_2526:
	add.f64 	%fd4168, %fd5923, %fd1361;
	ld.global.f64 	%fd4169, [%rd339+5000];
	add.f64 	%fd4170, %fd5922, %fd4169;
	abs.f64 	%fd4171, %fd4168;
	setp.gt.f64 	%p2444, %fd4171, 0d41CDCD64FF800000;
	selp.f64 	%fd4172, 0dBFF0000000000000, %fd4170, %p2444;
	selp.f64 	%fd4173, 0d7FF0000000000000, %fd4168, %p2444;
	add.f64 	%fd4174, %fd4173, 0d4069000000000000;
	add.f64 	%fd4175, %fd4172, 0dC016CCCCCCCCCCCD;
	add.f64 	%fd4176, %fd1293, %fd4175;
	div.rn.f64 	%fd4177, %fd4174, %fd4176;
	add.f64 	%fd4178, %fd5929, 0d4069000000000000;
	add.f64 	%fd4179, %fd5928, 0dC016CCCCCCCCCCCD;
	add.f64 	%fd4180, %fd1293, %fd4179;
	div.rn.f64 	%fd4181, %fd4178, %fd4180;
	setp.gt.f64 	%p2445, %fd4177, %fd4181;
	selp.f64 	%fd5930, %fd4172, 0dBFF0000000000000, %p2445;
	selp.f64 	%fd5931, %fd4173, 0d7FF0000000000000, %p2445;
	bra.uni 	$L__BB1_2532;
$L__BB1_2527:
	mul.wide.s32 	%rd1793, %r889, 8;
	add.s64 	%rd1794, %rd2, %rd1793;
	ld.global.f64 	%fd4138, [%rd1794+25192];
	cvt.u64.u32 	%rd1795, %r885;
	add.s64 	%rd1796, %rd16, %rd1795;
	ld.local.s8 	%r3634, [%rd1796];
	mul.wide.s32 	%rd1797, %r3634, 5;
	cvt.s64.s32 	%rd1798, %r5402;
	add.s64 	%rd1799, %rd17, %rd1798;
	ld.local.s8 	%rd1800, [%rd1799];
	add.s64 	%rd1801, %rd1797, %rd1800;
	shl.b64 	%rd1802, %rd1801, 3;
	add.s64 	%rd1803, %rd2, %rd1802;
	ld.global.f64 	%fd4139, [%rd1803+45640];
	add.f64 	%fd4140, %fd4138, %fd4139;
	ld.global.f64 	%fd4141, [%rd1806+45640];
	add.f64 	%fd4142, %fd4140, %fd4141;
	add.f64 	%fd4143, %fd4142, %fd1361;
	ld.global.f64 	%fd4144, [%rd1794+24472];
	ld.global.f64 	%fd4145, [%rd1803+45440];
	add.f64 	%fd4146, %fd4144, %fd4145;
	ld.global.f64 	%fd4147, [%rd1806+45440];
	add.f64 	%fd4148, %fd4146, %fd4147;
	ld.global.f64 	%fd4149, [%rd339+5000];
	add.f64 	%fd4150, %fd4148, %fd4149;
	abs.f64 	%fd4151, %fd4143;
	setp.gt.f64 	%p2434, %fd4151, 0d41CDCD64FF800000;
	selp.f64 	%fd4152, 0dBFF0000000000000, %fd4150, %p2434;
	selp.f64 	%fd4153, 0d7FF0000000000000, %fd4143, %p2434;
	add.f64 	%fd4154, %fd4153, 0d4069000000000000;
	add.f64 	%fd4155, %fd4152, 0dC016CCCCCCCCCCCD;
	add.f64 	%fd4156, %fd1293, %fd4155;
	div.rn.f64 	%fd4157, %fd4154, %fd4156;
	add.f64 	%fd4158, %fd5929, 0d4069000000000000;
	add.f64 	%fd4159, %fd5928, 0dC016CCCCCCCCCCCD;
	add.f64 	%fd4160, %fd1293, %fd4159;
	div.rn.f64 	%fd4161, %fd4158, %fd4160;
	setp.gt.f64 	%p2435, %fd4157, %fd4161;
	selp.f64 	%fd5930, %fd4152, 0dBFF0000000000000, %p2435;
	selp.f64 	%fd5931, %fd4153, 0d7FF0000000000000, %p2435;
	bra.uni 	$L__BB1_2532;
$L__BB1_2528:
	setp.ne.s32 	%p2423, %r887, 1;
	setp.ne.s32 	%p2424, %r888, 1;
	or.pred  	%p2425, %p2423, %p2424;
	@%p2425 bra 	$L__BB1_2531;
	cvt.u64.u32 	%rd1785, %r885;
	add.s64 	%rd1786, %rd16, %rd1785;
	cvt.s64.s32 	%rd1787, %r5402;
	add.s64 	%rd1788, %rd17, %rd1787;
	ld.local.s8 	%r3616, [%rd1788+1];
	ld.local.u8 	%r3617, [%rd1786+1];
	ld.local.u8 	%r3618, [%rd1786];
	prmt.b32 	%r3619, %r3618, %r3617, 0x3340U;
	ld.local.u8 	%r3620, [%rd1788];
	prmt.b32 	%r3621, %r3620, 0, 0x3340U;
	prmt.b32 	%r3622, %r3619, %r3621, 0x5410U;
	mov.b32 	%r3623, 334205;
	dp4a.s32.u32 	%r3624, %r3622, %r3623, %r3616;
	mul.wide.s32 	%rd1789, %r3624, 8;
	add.s64 	%rd1790, %rd2, %rd1789;
	ld.global.f64 	%fd4121, [%rd1790+10000];
	ld.local.s8 	%r3625, [%rd325+-1];
	cvt.u32.u16 	%r3626, %rs202;
	ld.local.u8 	%r3627, [%rd327+-1];
	prmt.b32 	%r3628, %r3627, %r3626, 0x3340U;
	cvt.u32.u16 	%r3629, %rs201;
	prmt.b32 	%r3630, %r3629, 0, 0x3340U;
	prmt.b32 	%r3631, %r3628, %r3630, 0x5410U;
	mov.b32 	%r3632, 359705;
	dp4a.s32.u32 	%r3633, %r3631, %r3632, %r3625;
	mul.wide.s32 	%rd1791, %r3633, 8;
	add.s64 	%rd1792, %rd2, %rd1791;
	ld.global.f64 	%fd4122, [%rd1792+10000];
	add.f64 	%fd4123, %fd4121, %fd4122;
	ld.global.f64 	%fd4124, [%rd339+5000];
	add.f64 	%fd4125, %fd4123, %fd4124;
	ld.global.f64 	%fd4126, [%rd1790+15000];
	ld.global.f64 	%fd4127, [%rd1792+15000];
	add.f64 	%fd4128, %fd4126, %fd4127;
	add.f64 	%fd4129, %fd4128, %fd1361;
	abs.f64 	%fd4130, %fd4129;
	setp.gt.f64 	%p2428, %fd4130, 0d41CDCD64FF800000;
	selp.f64 	%fd1370, 0dBFF0000000000000, %fd4125, %p2428;
	selp.f64 	%fd1371, 0d7FF0000000000000, %fd4129, %p2428;
	add.f64 	%fd4131, %fd1371, 0d4069000000000000;
	add.f64 	%fd4132, %fd1370, 0dC016CCCCCCCCCCCD;
	add.f64 	%fd4133, %fd1293, %fd4132;
	div.rn.f64 	%fd1372, %fd4131, %fd4133;
	add.f64 	%fd4134, %fd5929, 0d4069000000000000;
	add.f64 	%fd4135, %fd5928, 0dC016CCCCCCCCCCCD;
	add.f64 	%fd4136, %fd1293, %fd4135;
	div.rn.f64 	%fd1373, %fd4134, %fd4136;
	sub.f64 	%fd4137, %fd1372, %fd1373;
	setp.ltu.f64 	%p2429, %fd4137, 0d3EB0C6F7A0B5ED8D;
	mov.f64 	%fd5931, 0d7FF0000000000000;
	mov.f64 	%fd5930, 0dBFF0000000000000;
	@%p2429 bra 	$L__BB1_2532;
	setp.gt.f64 	%p2430, %fd1372, %fd1373;
	selp.f64 	%fd5930, %fd1370, 0dBFF0000000000000, %p2430;
	selp.f64 	%fd5931, %fd1371, 0d7FF0000000000000, %p2430;
	bra.uni 	$L__BB1_2532;
$L__BB1_2531:
	mul.wide.s32 	%rd1775, %r889, 8;
	add.s64 	%rd1776, %rd2, %rd1775;
	ld.global.f64 	%fd4093, [%rd1776+24952];
	cvt.u64.u32 	%rd1777, %r885;
	add.s64 	%rd1778, %rd16, %rd1777;
	cvt.s64.s32 	%rd1779, %r5402;
	add.s64 	%rd1780, %rd17, %rd1779;
	ld.local.s8 	%r3596, [%rd1780+1];
	ld.local.u8 	%r3597, [%rd1778+1];
	ld.local.u8 	%r3598, [%rd1778];
	prmt.b32 	%r3599, %r3598, %r3597, 0x3340U;
	ld.local.u8 	%r3600, [%rd1780];
	prmt.b32 	%r3601, %r3600, 0, 0x3340U;
	prmt.b32 	%r3602, %r3599, %r3601, 0x5410U;
	mov.b32 	%r3603, 334205;
	dp4a.s32.u32 	%r3604, %r3602, %r3603, %r3596;
	mul.wide.s32 	%rd1781, %r3604, 8;
	add.s64 	%rd1782, %rd2, %rd1781;
	ld.global.f64 	%fd4094, [%rd1782+30440];
	add.f64 	%fd4095, %fd4093, %fd4094;
	ld.local.s8 	%r3605, [%rd325+-1];
	cvt.u32.u16 	%r3606, %rs202;
	ld.local.u8 	%r3607, [%rd327+-1];
	prmt.b32 	%r3608, %r3607, %r3606, 0x3340U;
	cvt.u32.u16 	%r3609, %rs201;
	prmt.b32 	%r3610, %r3609, 0, 0x3340U;
	prmt.b32 	%r3611, %r3608, %r3610, 0x5410U;
	mov.b32 	%r3612, 359705;
	dp4a.s32.u32 	%r3613, %r3611, %r3612, %r3605;
	mul.wide.s32 	%rd1783, %r3613, 8;
	add.s64 	%rd1784, %rd2, %rd1783;
	ld.global.f64 	%fd4096, [%rd1784+30440];
	add.f64 	%fd4097, %fd4095, %fd4096;
	add.f64 	%fd4098, %fd4097, %fd1361;
	ld.global.f64 	%fd4099, [%rd1776+24232];
	ld.global.f64 	%fd4100, [%rd1782+25440];
	add.f64 	%fd4101, %fd4099, %fd4100;
	ld.global.f64 	%fd4102, [%rd1784+25440];
	add.f64 	%fd4103, %fd4101, %fd4102;
	sub.s32 	%r3614, %r887, %r888;
	abs.s32 	%r3615, %r3614;
	cvt.rn.f64.s32 	%fd4104, %r3615;
	fma.rn.f64 	%fd4105, %fd4104, 0dBFEEF3E864B31D04, %fd4103;
	ld.global.f64 	%fd4106, [%rd339+5000];
	add.f64 	%fd4107, %fd4106, %fd4105;
	abs.f64 	%fd4108, %fd4098;
	setp.gt.f64 	%p2426, %fd4108, 0d41CDCD64FF800000;
	selp.f64 	%fd4109, 0dBFF0000000000000, %fd4107, %p2426;
	selp.f64 	%fd4110, 0d7FF0000000000000, %fd4098, %p2426;
	add.f64 	%fd4111, %fd4110, 0d4069000000000000;
	add.f64 	%fd4112, %fd4109, 0dC016CCCCCCCCCCCD;
	add.f64 	%fd4113, %fd1293, %fd4112;
	div.rn.f64 	%fd4114, %fd4111, %fd4113;
	add.f64 	%fd4115, %fd5929, 0d4069000000000000;
	add.f64 	%fd4116, %fd5928, 0dC016CCCCCCCCCCCD;
	add.f64 	%fd4117, %fd1293, %fd4116;
	div.rn.f64 	%fd4118, %fd4115, %fd4117;
	setp.gt.f64 	%p2427, %fd4114, %fd4118;
	selp.f64 	%fd5930, %fd4109, 0dBFF0000000000000, %p2427;
	selp.f64 	%fd5931, %fd4110, 0d7FF0000000000000, %p2427;
$L__BB1_2532:
	setp.lt.f64 	%p2446, %fd5930, 0dC0A3880000000000;
	selp.f64 	%fd1386, 0dC0A9300000000000, %fd5930, %p2446;
	selp.f64 	%fd1387, 0d0000000000000000, %fd5931, %p2446;
	abs.f64 	%fd4182, %fd1387;
	setp.geu.f64 	%p2447, %fd4182, 0d41CDCD64FF800000;
	@%p2447 bra 	$L__BB1_2534;
	st.global.f64 	[%rd326], %fd1387;
	st.global.f64 	[%rd326+5000], %fd1386;
	mov.f64 	%fd5928, %fd1386;
	mov.f64 	%fd5929, %fd1387;
$L__BB1_2534:
	add.s32 	%r5402, %r5402, 1;
	setp.gt.u32 	%p2448, %r885, 1;
	setp.lt.s32 	%p2449, %r5402, %r880;
	and.pred  	%p2450, %p2448, %p2449;
	@%p2450 bra 	$L__BB1_2520;
$L__BB1_2535:
	add.s32 	%r5401, %r5401, 1;
	setp.ne.s32 	%p2451, %r5401, 33;
	@%p2451 bra 	$L__BB1_2519;
$L__BB1_2536:
	add.s32 	%r5400, %r880, 1;
	setp.ne.s32 	%p2452, %r880, %r843;
	@%p2452 bra 	$L__BB1_2493;
$L__BB1_2537:
	add.s32 	%r893, %r5399, 1;
	setp.eq.s32 	%p2453, %r5399, %r832;
	mov.u32 	%r5399, %r893;
	@%p2453 bra 	$L__BB1_2538;
	bra.uni 	$L__BB1_2491;
$L__BB1_2538:
	mov.f64 	%fd5961, 0dFFF0000000000000;
	mov.b32 	%r5411, 0;
	mov.b32 	%r5404, 1;
	mov.u32 	%r5410, %r5411;
$L__BB1_2539:
	setp.lt.s32 	%p2454, %r843, 1;
	@%p2454 bra 	$L__BB1_2555;
	cvt.u64.u32 	%rd1815, %r5404;
	add.s64 	%rd340, %rd16, %rd1815;
	ld.local.u8 	%rs203, [%rd340];
	cvt.u32.u16 	%r3647, %rs203;
	cvt.s32.s8 	%r897, %r3647;
	add.s32 	%r3648, %r5404, -1;
	mad.lo.s32 	%r898, %r3648, %r843, %r1;
	cvt.u64.u16 	%rd1816, %rs203;
	cvt.s64.s8 	%rd341, %rd1816;
	mul.wide.s32 	%rd342, %r897, 5;
	mov.b32 	%r5407, 1;
$L__BB1_2541:
	mov.u32 	%r899, %r5407;
	cvt.u64.u32 	%rd1817, %r899;
	add.s64 	%rd343, %rd17, %rd1817;
	ld.local.u8 	%rs204, [%rd343];
	cvt.u32.u16 	%r3649, %rs204;
	cvt.s32.s8 	%r3650, %r3649;
	add.s32 	%r3651, %r3650, %r897;
	setp.ne.s32 	%p2455, %r3651, 3;
	mov.f64 	%fd5960, 0dBFF0000000000000;
	mov.f64 	%fd5959, 0d7FF0000000000000;
	@%p2455 bra 	$L__BB1_2554;
	cvt.u32.u16 	%r3652, %rs204;
	cvt.u64.u16 	%rd1818, %rs204;
	cvt.s64.s8 	%rd1819, %rd1818;
	add.s64 	%rd1820, %rd342, %rd1819;
	shl.b64 	%rd1821, %rd1820, 3;
	add.s64 	%rd1822, %rd2, %rd1821;
	ld.global.f64 	%fd5960, [%rd1822+45440];
	ld.local.s8 	%r3653, [%rd343+1];
	cvt.u32.u16 	%r3654, %rs203;
	ld.local.s8 	%rs1131, [%rd340+1];
	cvt.u32.u16 	%r3655, %rs1131;
	prmt.b32 	%r3656, %r3654, %r3655, 0x3340U;
	prmt.b32 	%r3657, %r3652, 0, 0x3340U;
	prmt.b32 	%r3658, %r3656, %r3657, 0x5410U;
	mov.b32 	%r3659, 334205;
	dp4a.s32.u32 	%r3660, %r3658, %r3659, %r3653;
	mul.wide.s32 	%rd1823, %r3660, 8;
	add.s64 	%rd1824, %rd2, %rd1823;
	ld.global.f64 	%fd4187, [%rd1824+35440];
	add.f64 	%fd4188, %fd5960, %fd4187;
	ld.global.f64 	%fd5959, [%rd1822+45640];
	ld.global.f64 	%fd4189, [%rd1824+40440];
	add.f64 	%fd4190, %fd5959, %fd4189;
	abs.f64 	%fd4191, %fd4190;
	setp.gt.f64 	%p2456, %fd4191, 0d41CDCD64FF800000;
	selp.f64 	%fd1408, 0dBFF0000000000000, %fd4188, %p2456;
	selp.f64 	%fd1409, 0d7FF0000000000000, %fd4190, %p2456;
	cvt.u16.u64 	%rs1132, %rd341;
	mov.b32 	%r3661, {%rs1132, %rs1131};
	cvt.s32.s8 	%r3662, %r3652;
	mov.b32 	%r3663, 1305;
	dp2a.lo.s32.u32 	%r3664, %r3661, %r3663, %r3662;
	mul.wide.s32 	%rd1825, %r3664, 8;
	add.s64 	%rd344, %rd2, %rd1825;
	ld.global.f64 	%fd1410, [%rd344+21000];
	abs.f64 	%fd1411, %fd1410;
	setp.geu.f64 	%p2457, %fd1411, 0d41CDCD64FF800000;
	cvt.s16.s8 	%rs1133, %rs204;
	mov.b32 	%r3665, {%rs1132, %rs1133};
	dp2a.lo.s32.u32 	%r3666, %r3665, %r3663, %r3653;
	mul.wide.s32 	%rd1826, %r3666, 8;
	add.s64 	%rd345, %rd2, %rd1826;
	mov.f64 	%fd5950, %fd1408;
	mov.f64 	%fd5951, %fd1409;
	@%p2457 bra 	$L__BB1_2546;
	ld.global.f64 	%fd1412, [%rd345+23000];
	abs.f64 	%fd4193, %fd1412;
	setp.geu.f64 	%p2458, %fd4193, 0d41CDCD64FF800000;
	mov.f64 	%fd5950, %fd1408;
	mov.f64 	%fd5951, %fd1409;
	@%p2458 bra 	$L__BB1_2546;
	ld.global.f64 	%fd4194, [%rd344+20000];
	add.f64 	%fd4195, %fd5960, %fd4194;
	ld.global.f64 	%fd4196, [%rd345+22000];
	add.f64 	%fd4197, %fd4195, %fd4196;
	add.f64 	%fd4198, %fd5959, %fd1410;
	add.f64 	%fd4199, %fd4198, %fd1412;
	abs.f64 	%fd4200, %fd4199;
	setp.gt.f64 	%p2459, %fd4200, 0d41CDCD64FF800000;
	selp.f64 	%fd5950, 0dBFF0000000000000, %fd4197, %p2459;
	selp.f64 	%fd5951, 0d7FF0000000000000, %fd4199, %p2459;
	add.f64 	%fd4201, %fd5951, 0d4069000000000000;
	add.f64 	%fd4202, %fd5950, 0dC016CCCCCCCCCCCD;
	add.f64 	%fd4203, %fd1293, %fd4202;
	div.rn.f64 	%fd5952, %fd4201, %fd4203;
	abs.f64 	%fd4204, %fd1409;
	setp.geu.f64 	%p2460, %fd4204, 0d41CDCD64FF800000;
	@%p2460 bra 	$L__BB1_2546;
	add.f64 	%fd4205, %fd1409, 0d4069000000000000;
	add.f64 	%fd4206, %fd1408, 0dC016CCCCCCCCCCCD;
	add.f64 	%fd4207, %fd1293, %fd4206;
	div.rn.f64 	%fd4208, %fd4205, %fd4207;
	setp.lt.f64 	%p2461, %fd4208, %fd5952;
	selp.f64 	%fd5950, %fd5950, %fd1408, %p2461;
	selp.f64 	%fd5951, %fd5951, %fd1409, %p2461;
	selp.f64 	%fd5952, %fd5952, %fd4208, %p2461;
$L__BB1_2546:
	mov.f64 	%fd5953, %fd5950;
	mov.f64 	%fd5954, %fd5951;
	@%p2457 bra 	$L__BB1_2549;
	ld.global.f64 	%fd4209, [%rd344+20000];
	add.f64 	%fd4210, %fd5960, %fd4209;
	add.f64 	%fd4211, %fd5959, %fd1410;
	abs.f64 	%fd4212, %fd4211;
	setp.gt.f64 	%p2463, %fd4212, 0d41CDCD64FF800000;
	selp.f64 	%fd5953, 0dBFF0000000000000, %fd4210, %p2463;
	selp.f64 	%fd5954, 0d7FF0000000000000, %fd4211, %p2463;
	add.f64 	%fd4213, %fd5954, 0d4069000000000000;
	add.f64 	%fd4214, %fd5953, 0dC016CCCCCCCCCCCD;
	add.f64 	%fd4215, %fd1293, %fd4214;
	div.rn.f64 	%fd5952, %fd4213, %fd4215;
	abs.f64 	%fd4216, %fd5951;
	setp.geu.f64 	%p2464, %fd4216, 0d41CDCD64FF800000;
	@%p2464 bra 	$L__BB1_2549;
	add.f64 	%fd4217, %fd5951, 0d4069000000000000;
	add.f64 	%fd4218, %fd5950, 0dC016CCCCCCCCCCCD;
	add.f64 	%fd4219, %fd1293, %fd4218;
	div.rn.f64 	%fd4220, %fd4217, %fd4219;
	setp.lt.f64 	%p2465, %fd4220, %fd5952;
	selp.f64 	%fd5953, %fd5953, %fd5950, %p2465;
	selp.f64 	%fd5954, %fd5954, %fd5951, %p2465;
	selp.f64 	%fd5952, %fd5952, %fd4220, %p2465;
$L__BB1_2549:
	ld.global.f64 	%fd1431, [%rd345+23000];
	abs.f64 	%fd4221, %fd1431;
	setp.geu.f64 	%p2466, %fd4221, 0d41CDCD64FF800000;
	mov.f64 	%fd5956, %fd5953;
	mov.f64 	%fd5957, %fd5954;
	@%p2466 bra 	$L__BB1_2552;
	ld.global.f64 	%fd4222, [%rd345+22000];
	add.f64 	%fd4223, %fd5960, %fd4222;
	add.f64 	%fd4224, %fd5959, %fd1431;
	abs.f64 	%fd4225, %fd4224;
	setp.gt.f64 	%p2467, %fd4225, 0d41CDCD64FF800000;
	selp.f64 	%fd5956, 0dBFF0000000000000, %fd4223, %p2467;
	selp.f64 	%fd5957, 0d7FF0000000000000, %fd4224, %p2467;
	add.f64 	%fd4226, %fd5957, 0d4069000000000000;
	add.f64 	%fd4227, %fd5956, 0dC016CCCCCCCCCCCD;
	add.f64 	%fd4228, %fd1293, %fd4227;
	div.rn.f64 	%fd5952, %fd4226, %fd4228;
	abs.f64 	%fd4229, %fd5954;
	setp.geu.f64 	%p2468, %fd4229, 0d41CDCD64FF800000;
	@%p2468 bra 	$L__BB1_2552;
	add.f64 	%fd4230, %fd5954, 0d4069000000000000;
	add.f64 	%fd4231, %fd5953, 0dC016CCCCCCCCCCCD;
	add.f64 	%fd4232, %fd1293, %fd4231;
	div.rn.f64 	%fd4233, %fd4230, %fd4232;
	setp.lt.f64 	%p2469, %fd4233, %fd5952;
	selp.f64 	%fd5956, %fd5956, %fd5953, %p2469;
	selp.f64 	%fd5957, %fd5957, %fd5954, %p2469;
	selp.f64 	%fd5952, %fd5952, %fd4233, %p2469;
$L__BB1_2552:
	add.f64 	%fd4234, %fd5960, 0dC016CCCCCCCCCCCD;
	add.f64 	%fd1441, %fd1293, %fd4234;
	abs.f64 	%fd4235, %fd5957;
	setp.geu.f64 	%p2470, %fd4235, 0d41CDCD64FF800000;
	@%p2470 bra 	$L__BB1_2554;
	add.f64 	%fd4236, %fd5959, 0d4069000000000000;
	div.rn.f64 	%fd4237, %fd4236, %fd1441;
	setp.lt.f64 	%p2471, %fd5952, %fd4237;
	selp.f64 	%fd5959, %fd5959, %fd5957, %p2471;
	selp.f64 	%fd5960, %fd5960, %fd5956, %p2471;
$L__BB1_2554:
	add.f64 	%fd4238, %fd5960, 0d3EB0C6F7A0B5ED8D;
	add.f64 	%fd4239, %fd5959, 0d3EB0C6F7A0B5ED8D;
	add.s32 	%r3667, %r898, %r899;
	mul.wide.s32 	%rd1827, %r3667, 8;
	add.s64 	%rd1828, %rd3, %rd1827;
	ld.global.f64 	%fd4240, [%rd1828];
	add.f64 	%fd4241, %fd4239, %fd4240;
	add.f64 	%fd4242, %fd4241, 0d4069000000000000;
	ld.global.f64 	%fd4243, [%rd1828+5000];
	add.f64 	%fd4244, %fd4238, %fd4243;
	add.f64 	%fd4245, %fd4244, 0dC016CCCCCCCCCCCD;
	add.f64 	%fd4246, %fd1293, %fd4245;
	div.rn.f64 	%fd4247, %fd4242, %fd4246;
	add.f64 	%fd4248, %fd4247, 0dC071126666666666;
	setp.gt.f64 	%p2472, %fd4248, %fd5961;
	setp.lt.f64 	%p2473, %fd4244, 0d0000000000000000;
	setp.lt.f64 	%p2474, %fd4241, 0d0000000000000000;
	and.pred  	%p2475, %p2473, %p2474;
	and.pred  	%p2476, %p2475, %p2472;
	selp.f64 	%fd5961, %fd4248, %fd5961, %p2476;
	selp.b32 	%r5410, %r899, %r5410, %p2476;
	selp.b32 	%r5411, %r5404, %r5411, %p2476;
	add.s32 	%r5407, %r899, 1;
	setp.ne.s32 	%p2477, %r899, %r843;
	@%p2477 bra 	$L__BB1_2541;
$L__BB1_2555:
	add.s32 	%r907, %r5404, 1;
	setp.ne.s32 	%p2478, %r5404, %r832;
	mov.u32 	%r5404, %r907;
	@%p2478 bra 	$L__BB1_2539;
$L__BB1_2556:
	abs.f64 	%fd1449, %fd5961;
	setp.gt.f64 	%p2479, %fd1449, 0d41CDCD64FF800000;
	selp.b32 	%r5433, 1, %r5410, %p2479;
	selp.b32 	%r5434, 1, %r5411, %p2479;
	cvt.s64.s32 	%rd1829, %r5434;
	add.s64 	%rd346, %rd16, %rd1829;
	ld.local.u8 	%rs1426, [%rd346];
	cvt.u32.u16 	%r3668, %rs1426;
	cvt.s32.s8 	%r3669, %r3668;
	cvt.s64.s32 	%rd1830, %r5433;
	add.s64 	%rd347, %rd17, %rd1830;
	ld.local.u8 	%rs1425, [%rd347];
	cvt.u32.u16 	%r3670, %rs1425;
	cvt.s32.s8 	%r3671, %r3670;
	add.s32 	%r3672, %r3671, %r3669;
	setp.ne.s32 	%p2480, %r3672, 3;
	mov.f64 	%fd5973, 0dBFF0000000000000;
	mov.f64 	%fd5972, 0d7FF0000000000000;
	@%p2480 bra 	$L__BB1_2569;
	cvt.u32.u16 	%r3673, %rs1426;
	cvt.u32.u16 	%r3674, %rs1425;
	cvt.u64.u16 	%rd1831, %rs1425;
	cvt.s64.s8 	%rd1832, %rd1831;
	cvt.s32.s8 	%r3675, %r3673;
	mul.wide.s32 	%rd1833, %r3675, 5;
	add.s64 	%rd1834, %rd1833, %rd1832;
	shl.b64 	%rd1835, %rd1834, 3;
	add.s64 	%rd1836, %rd2, %rd1835;
	ld.global.f64 	%fd5973, [%rd1836+45440];
	ld.local.s8 	%r3676, [%rd347+1];
	ld.local.s8 	%rs1134, [%rd346+1];
	cvt.u32.u16 	%r3677, %rs1134;
	prmt.b32 	%r3678, %r3673, %r3677, 0x3340U;
	prmt.b32 	%r3679, %r3674, 0, 0x3340U;
	prmt.b32 	%r3680, %r3678, %r3679, 0x5410U;
	mov.b32 	%r3681, 334205;
	dp4a.s32.u32 	%r3682, %r3680, %r3681, %r3676;
	mul.wide.s32 	%rd1837, %r3682, 8;
	add.s64 	%rd1838, %rd2, %rd1837;
	ld.global.f64 	%fd4252, [%rd1838+35440];
	add.f64 	%fd4253, %fd5973, %fd4252;
	ld.global.f64 	%fd5972, [%rd1836+45640];
	ld.global.f64 	%fd4254, [%rd1838+40440];
	add.f64 	%fd4255, %fd5972, %fd4254;
	abs.f64 	%fd4256, %fd4255;
	setp.gt.f64 	%p2481, %fd4256, 0d41CDCD64FF800000;
	selp.f64 	%fd1452, 0dBFF0000000000000, %fd4253, %p2481;
	selp.f64 	%fd1453, 0d7FF0000000000000, %fd4255, %p2481;
	cvt.s16.s8 	%rs1135, %rs1426;
	mov.b32 	%r3683, {%rs1135, %rs1134};
	cvt.s32.s8 	%r3684, %r3674;
	mov.b32 	%r3685, 1305;
	dp2a.lo.s32.u32 	%r3686, %r3683, %r3685, %r3684;
	mul.wide.s32 	%rd1839, %r3686, 8;
	add.s64 	%rd348, %rd2, %rd1839;
	ld.global.f64 	%fd1454, [%rd348+21000];
	abs.f64 	%fd1455, %fd1454;
	setp.geu.f64 	%p2482, %fd1455, 0d41CDCD64FF800000;
	cvt.s16.s8 	%rs1136, %rs1425;
	mov.b32 	%r3687, {%rs1135, %rs1136};
	dp2a.lo.s32.u32 	%r3688, %r3687, %r3685, %r3676;
	mul.wide.s32 	%rd1840, %r3688, 8;
	add.s64 	%rd349, %rd2, %rd1840;
	mov.f64 	%fd5963, %fd1452;
	mov.f64 	%fd5964, %fd1453;
	@%p2482 bra 	$L__BB1_2561;
	ld.global.f64 	%fd1456, [%rd349+23000];
	abs.f64 	%fd4258, %fd1456;
	setp.geu.f64 	%p2483, %fd4258, 0d41CDCD64FF800000;
	mov.f64 	%fd5963, %fd1452;
	mov.f64 	%fd5964, %fd1453;
	@%p2483 bra 	$L__BB1_2561;
	ld.global.f64 	%fd4259, [%rd348+20000];
	add.f64 	%fd4260, %fd5973, %fd4259;
	ld.global.f64 	%fd4261, [%rd349+22000];
	add.f64 	%fd4262, %fd4260, %fd4261;
	add.f64 	%fd4263, %fd5972, %fd1454;
	add.f64 	%fd4264, %fd4263, %fd1456;
	abs.f64 	%fd4265, %fd4264;
	setp.gt.f64 	%p2484, %fd4265, 0d41CDCD64FF800000;
	selp.f64 	%fd5963, 0dBFF0000000000000, %fd4262, %p2484;
	selp.f64 	%fd5964, 0d7FF0000000000000, %fd4264, %p2484;
	add.f64 	%fd4266, %fd5964, 0d4069000000000000;
	add.f64 	%fd4267, %fd5963, 0dC016CCCCCCCCCCCD;
	add.f64 	%fd4268, %fd1293, %fd4267;
	div.rn.f64 	%fd5965, %fd4266, %fd4268;
	abs.f64 	%fd4269, %fd1453;
	setp.geu.f64 	%p2485, %fd4269, 0d41CDCD64FF800000;
	@%p2485 bra 	$L__BB1_2561;
	add.f64 	%fd4270, %fd1453, 0d4069000000000000;
	add.f64 	%fd4271, %fd1452, 0dC016CCCCCCCCCCCD;
	add.f64 	%fd4272, %fd1293, %fd4271;
	div.rn.f64 	%fd4273, %fd4270, %fd4272;
	setp.lt.f64 	%p2486, %fd4273, %fd5965;
	selp.f64 	%fd5963, %fd5963, %fd1452, %p2486;
	selp.f64 	%fd5964, %fd5964, %fd1453, %p2486;
	selp.f64 	%fd5965, %fd5965, %fd4273, %p2486;
$L__BB1_2561:
	mov.f64 	%fd5966, %fd5963;
	mov.f64 	%fd5967, %fd5964;
	@%p2482 bra 	$L__BB1_2564;
	ld.global.f64 	%fd4274, [%rd348+20000];
	add.f64 	%fd4275, %fd5973, %fd4274;
	add.f64 	%fd4276, %fd5972, %fd1454;
	abs.f64 	%fd4277, %fd4276;
	setp.gt.f64 	%p2488, %fd4277, 0d41CDCD64FF800000;
	selp.f64 	%fd5966, 0dBFF0000000000000, %fd4275, %p2488;
	selp.f64 	%fd5967, 0d7FF0000000000000, %fd4276, %p2488;
	add.f64 	%fd4278, %fd5967, 0d4069000000000000;
	add.f64 	%fd4279, %fd5966, 0dC016CCCCCCCCCCCD;
	add.f64 	%fd4280, %fd1293, %fd4279;
	div.rn.f64 	%fd5965, %fd4278, %fd4280;
	abs.f64 	%fd4281, %fd5964;
	setp.geu.f64 	%p2489, %fd4281, 0d41CDCD64FF800000;
	@%p2489 bra 	$L__BB1_2564;
	add.f64 	%fd4282, %fd5964, 0d4069000000000000;
	add.f64 	%fd4283, %fd5963, 0dC016CCCCCCCCCCCD;
	add.f64 	%fd4284, %fd1293, %fd4283;
	div.rn.f64 	%fd4285, %fd4282, %fd4284;
	setp.lt.f64 	%p2490, %fd4285, %fd5965;
	selp.f64 	%fd5966, %fd5966, %fd5963, %p2490;
	selp.f64 	%fd5967, %fd5967, %fd5964, %p2490;
	selp.f64 	%fd5965, %fd5965, %fd4285, %p2490;
$L__BB1_2564:
	ld.global.f64 	%fd1475, [%rd349+23000];
	abs.f64 	%fd4286, %fd1475;
	setp.geu.f64 	%p2491, %fd4286, 0d41CDCD64FF800000;
	mov.f64 	%fd5969, %fd5966;
	mov.f64 	%fd5970, %fd5967;
	@%p2491 bra 	$L__BB1_2567;
	ld.global.f64 	%fd4287, [%rd349+22000];
	add.f64 	%fd4288, %fd5973, %fd4287;
	add.f64 	%fd4289, %fd5972, %fd1475;
	abs.f64 	%fd4290, %fd4289;
	setp.gt.f64 	%p2492, %fd4290, 0d41CDCD64FF800000;
	selp.f64 	%fd5969, 0dBFF0000000000000, %fd4288, %p2492;
	selp.f64 	%fd5970, 0d7FF0000000000000, %fd4289, %p2492;
	add.f64 	%fd4291, %fd5970, 0d4069000000000000;
	add.f64 	%fd4292, %fd5969, 0dC016CCCCCCCCCCCD;
	add.f64 	%fd4293, %fd1293, %fd4292;
	div.rn.f64 	%fd5965, %fd4291, %fd4293;
	abs.f64 	%fd4294, %fd5967;
	setp.geu.f64 	%p2493, %fd4294, 0d41CDCD64FF800000;
	@%p2493 bra 	$L__BB1_2567;
	add.f64 	%fd4295, %fd5967, 0d4069000000000000;
	add.f64 	%fd4296, %fd5966, 0dC016CCCCCCCCCCCD;
	add.f64 	%fd4297, %fd1293, %fd4296;
	div.rn.f64 	%fd4298, %fd4295, %fd4297;
	setp.lt.f64 	%p2494, %fd4298, %fd5965;
	selp.f64 	%fd5969, %fd5969, %fd5966, %p2494;
	selp.f64 	%fd5970, %fd5970, %fd5967, %p2494;
	selp.f64 	%fd5965, %fd5965, %fd4298, %p2494;
$L__BB1_2567:
	add.f64 	%fd4299, %fd5973, 0dC016CCCCCCCCCCCD;
	add.f64 	%fd1485, %fd1293, %fd4299;
	abs.f64 	%fd4300, %fd5970;
	setp.geu.f64 	%p2495, %fd4300, 0d41CDCD64FF800000;
	@%p2495 bra 	$L__BB1_2569;
	add.f64 	%fd4301, %fd5972, 0d4069000000000000;
	div.rn.f64 	%fd4302, %fd4301, %fd1485;
	setp.lt.f64 	%p2496, %fd5965, %fd4302;
	selp.f64 	%fd5972, %fd5972, %fd5970, %p2496;
	selp.f64 	%fd5973, %fd5973, %fd5969, %p2496;
$L__BB1_2569:
	setp.lt.s32 	%p2497, %r832, 1;
	@%p2497 bra 	$L__BB1_2581;
	and.b32  	%r912, %r832, 7;
	setp.lt.u32 	%p2498, %r832, 8;
	mov.b32 	%r5414, 0;
	@%p2498 bra 	$L__BB1_2573;
	and.b32  	%r5414, %r832, 2147483640;
	mov.b32 	%r5417, 0;
$L__BB1_2572:
	.pragma "nounroll";
	add.s32 	%r3691, %r5417, %r3;
	mul.wide.s32 	%rd1841, %r3691, 4;
	add.s64 	%rd1842, %rd1, %rd1841;
	mov.b32 	%r3692, 0;
	st.global.u32 	[%rd1842], %r3692;
	st.global.u32 	[%rd1842+4], %r3692;
	st.global.u32 	[%rd1842+8], %r3692;
	st.global.u32 	[%rd1842+12], %r3692;
	st.global.u32 	[%rd1842+16], %r3692;
	st.global.u32 	[%rd1842+20], %r3692;
	st.global.u32 	[%rd1842+24], %r3692;
	st.global.u32 	[%rd1842+28], %r3692;
	add.s32 	%r5417, %r5417, 8;
	setp.eq.s32 	%p2499, %r5417, %r5414;
	@%p2499 bra 	$L__BB1_2573;
	bra.uni 	$L__BB1_2572;
$L__BB1_2573:
	setp.eq.s32 	%p2500, %r912, 0;
	@%p2500 bra 	$L__BB1_2581;
	and.b32  	%r915, %r832, 3;
	setp.lt.u32 	%p2501, %r912, 4;
	@%p2501 bra 	$L__BB1_2576;
	add.s32 	%r3693, %r5414, %r3;
	mul.wide.s32 	%rd1843, %r3693, 4;
	add.s64 	%rd1844, %rd1, %rd1843;
	mov.b32 	%r3694, 0;
	st.global.u32 	[%rd1844], %r3694;
	st.global.u32 	[%rd1844+4], %r3694;
	st.global.u32 	[%rd1844+8], %r3694;
	st.global.u32 	[%rd1844+12], %r3694;
	add.s32 	%r5414, %r5414, 4;
$L__BB1_2576:
	setp.eq.s32 	%p2502, %r915, 0;
	@%p2502 bra 	$L__BB1_2581;
	setp.eq.s32 	%p2503, %r915, 1;
	@%p2503 bra 	$L__BB1_2579;
	add.s32 	%r3695, %r5414, %r3;
	mul.wide.s32 	%rd1845, %r3695, 4;
	add.s64 	%rd1846, %rd1, %rd1845;
	mov.b32 	%r3696, 0;
	st.global.u32 	[%rd1846], %r3696;
	st.global.u32 	[%rd1846+4], %r3696;
	add.s32 	%r5414, %r5414, 2;
$L__BB1_2579:
	and.b32  	%r3697, %r832, 1;
	setp.eq.b32 	%p2504, %r3697, 1;
	not.pred 	%p2505, %p2504;
	@%p2505 bra 	$L__BB1_2581;
	add.s32 	%r3698, %r5414, %r3;
	mul.wide.s32 	%rd1847, %r3698, 4;
	add.s64 	%rd1848, %rd1, %rd1847;
	mov.b32 	%r3699, 0;
	st.global.u32 	[%rd1848], %r3699;
$L__BB1_2581:
	setp.lt.s32 	%p2506, %r843, 1;
	@%p2506 bra 	$L__BB1_2593;
	and.b32  	%r920, %r843, 7;
	setp.lt.u32 	%p2507, %r843, 8;
	mov.b32 	%r5419, 0;
	@%p2507 bra 	$L__BB1_2585;
	and.b32  	%r5419, %r843, 2147483640;
	mov.b32 	%r5418, 0;
$L__BB1_2584:
	.pragma "nounroll";
	cvt.u64.u32 	%rd1849, %r5418;
	cvt.s64.s32 	%rd1850, %r3;
	add.s64 	%rd1851, %rd1850, %rd1849;
	shl.b64 	%rd1852, %rd1851, 2;
	add.s64 	%rd1853, %rd1, %rd1852;
	mov.b32 	%r3702, 0;
	st.global.u32 	[%rd1853+100], %r3702;
	add.s32 	%r3703, %r5418, %r11;
	mul.wide.s32 	%rd1854, %r3703, 4;
	add.s64 	%rd1855, %rd1, %rd1854;
	st.global.u32 	[%rd1855], %r3702;
	st.global.u32 	[%rd1855+4], %r3702;
	st.global.u32 	[%rd1855+8], %r3702;
	st.global.u32 	[%rd1855+12], %r3702;
	st.global.u32 	[%rd1855+16], %r3702;
	st.global.u32 	[%rd1855+20], %r3702;
	st.global.u32 	[%rd1855+24], %r3702;
	add.s32 	%r5418, %r5418, 8;
	setp.ne.s32 	%p2508, %r5418, %r5419;
	@%p2508 bra 	$L__BB1_2584;
$L__BB1_2585:
	setp.eq.s32 	%p2509, %r920, 0;
	@%p2509 bra 	$L__BB1_2593;
	and.b32  	%r927, %r843, 3;
	setp.lt.u32 	%p2510, %r920, 4;
	@%p2510 bra 	$L__BB1_2588;
	cvt.u64.u32 	%rd1856, %r5419;
	cvt.s64.s32 	%rd1857, %r3;
	add.s64 	%rd1858, %rd1857, %rd1856;
	shl.b64 	%rd1859, %rd1858, 2;
	add.s64 	%rd1860, %rd1, %rd1859;
	mov.b32 	%r3704, 0;
	st.global.u32 	[%rd1860+100], %r3704;
	add.s32 	%r3705, %r5419, %r11;
	mul.wide.s32 	%rd1861, %r3705, 4;
	add.s64 	%rd1862, %rd1, %rd1861;
	st.global.u32 	[%rd1862], %r3704;
	st.global.u32 	[%rd1862+4], %r3704;
	st.global.u32 	[%rd1862+8], %r3704;
	add.s32 	%r5419, %r5419, 4;
$L__BB1_2588:
	setp.eq.s32 	%p2511, %r927, 0;
	@%p2511 bra 	$L__BB1_2593;
	setp.eq.s32 	%p2512, %r927, 1;
	@%p2512 bra 	$L__BB1_2591;
	cvt.u64.u32 	%rd1863, %r5419;
	cvt.s64.s32 	%rd1864, %r3;
	add.s64 	%rd1865, %rd1864, %rd1863;
	shl.b64 	%rd1866, %rd1865, 2;
	add.s64 	%rd1867, %rd1, %rd1866;
	mov.b32 	%r3706, 0;
	st.global.u32 	[%rd1867+100], %r3706;
	add.s32 	%r3707, %r5419, %r11;
	mul.wide.s32 	%rd1868, %r3707, 4;
	add.s64 	%rd1869, %rd1, %rd1868;
	st.global.u32 	[%rd1869], %r3706;
	add.s32 	%r5419, %r5419, 2;
$L__BB1_2591:
	and.b32  	%r3708, %r843, 1;
	setp.eq.b32 	%p2513, %r3708, 1;
	not.pred 	%p2514, %p2513;
	@%p2514 bra 	$L__BB1_2593;
	cvt.u64.u32 	%rd1870, %r5419;
	cvt.s64.s32 	%rd1871, %r3;
	add.s64 	%rd1872, %rd1871, %rd1870;
	shl.b64 	%rd1873, %rd1872, 2;
	add.s64 	%rd1874, %rd1, %rd1873;
	mov.b32 	%r3709, 0;
	st.global.u32 	[%rd1874+100], %r3709;
$L__BB1_2593:
	add.s32 	%r3710, %r5434, -1;
	add.s32 	%r3711, %r1, %r5433;
	mad.lo.s32 	%r3712, %r3710, %r843, %r3711;
	mul.wide.s32 	%rd1875, %r3712, 8;
	add.s64 	%rd350, %rd3, %rd1875;
	ld.global.f64 	%fd4304, [%rd350];
	abs.f64 	%fd4305, %fd4304;
	setp.geu.f64 	%p2515, %fd4305, 0d41CDCD64FF800000;
	mov.f64 	%fd5984, 0d0000000000000000;
	@%p2515 bra 	$L__BB1_2664;
	add.s32 	%r3713, %r4, %r5434;
	mul.wide.s32 	%rd1876, %r3713, 4;
	add.s64 	%rd1877, %rd1, %rd1876;
	st.global.u32 	[%rd1877], %r5433;
	add.s32 	%r3714, %r750, %r5433;
	mul.wide.s32 	%rd1878, %r3714, 4;
	add.s64 	%rd1879, %rd1, %rd1878;
	st.global.u32 	[%rd1879], %r5434;
	bra.uni 	$L__BB1_2596;
$L__BB1_2595:
	cvt.s64.s32 	%rd2321, %r5434;
	add.s64 	%rd2322, %rd16, %rd2321;
	ld.local.u8 	%rs1426, [%rd2322];
	cvt.s64.s32 	%rd2323, %r5433;
	add.s64 	%rd2324, %rd17, %rd2323;
	ld.local.u8 	%rs1425, [%rd2324];
$L__BB1_2596:
	cvt.u32.u16 	%r3715, %rs1426;
	cvt.s32.s8 	%r3716, %r3715;
	cvt.u32.u16 	%r3717, %rs1425;
	cvt.s32.s8 	%r3718, %r3717;
	add.s32 	%r3719, %r3718, %r3716;
	setp.eq.s32 	%p2516, %r3719, 3;
	@%p2516 bra 	$L__BB1_2598;
	add.s32 	%r3720, %r5434, -1;
	add.s32 	%r3721, %r2, %r5433;
	mad.lo.s32 	%r3722, %r3720, %r843, %r3721;
	mul.wide.s32 	%rd1880, %r3722, 8;
	add.s64 	%rd1881, %rd3, %rd1880;
	mov.b64 	%rd1882, -4616189618054758400;
	st.global.u64 	[%rd1881], %rd1882;
	mov.b64 	%rd1883, 9218868437227405312;
	st.global.u64 	[%rd1881+-5000], %rd1883;
	mov.f64 	%fd5978, 0d7FF0000000000000;
	mov.f64 	%fd5977, 0dBFF0000000000000;
	bra.uni 	$L__BB1_2609;
$L__BB1_2598:
	cvt.s32.s8 	%r3724, %r3715;
	mul.wide.s32 	%rd1884, %r3724, 5;
	cvt.u64.u16 	%rd1885, %rs1425;
	cvt.s64.s8 	%rd351, %rd1885;
	add.s64 	%rd352, %rd1884, %rd351;
	shl.b64 	%rd1886, %rd352, 3;
	add.s64 	%rd1887, %rd2, %rd1886;
	ld.global.f64 	%fd5977, [%rd1887+45440];
	cvt.s64.s32 	%rd1888, %r5433;
	add.s64 	%rd1889, %rd17, %rd1888;
	cvt.s64.s32 	%rd1890, %r5434;
	add.s64 	%rd1891, %rd16, %rd1890;
	ld.local.u8 	%rs1137, [%rd1891+-1];
	cvt.u64.u16 	%rd1892, %rs1137;
	cvt.s64.s8 	%rd353, %rd1892;
	ld.local.s8 	%rs1138, [%rd1889+-1];
	cvt.u32.u16 	%r3725, %rs1138;
	cvt.u32.u16 	%r3726, %rs1425;
	prmt.b32 	%r3727, %r3726, %r3725, 0x3340U;
	prmt.b32 	%r3728, %r3715, 0, 0x3340U;
	prmt.b32 	%r3729, %r3727, %r3728, 0x5410U;
	cvt.u32.u16 	%r3730, %rs1137;
	cvt.s32.s8 	%r3731, %r3730;
	mov.b32 	%r3732, 334205;
	dp4a.s32.u32 	%r3733, %r3729, %r3732, %r3731;
	mul.wide.s32 	%rd1893, %r3733, 8;
	add.s64 	%rd1894, %rd2, %rd1893;
	ld.global.f64 	%fd4308, [%rd1894+35440];
	add.f64 	%fd4309, %fd5977, %fd4308;
	ld.global.f64 	%fd5978, [%rd1887+45640];
	ld.global.f64 	%fd4310, [%rd1894+40440];
	add.f64 	%fd4311, %fd5978, %fd4310;
	abs.f64 	%fd4312, %fd4311;
	setp.gt.f64 	%p2517, %fd4312, 0d41CDCD64FF800000;
	selp.f64 	%fd1492, 0dBFF0000000000000, %fd4309, %p2517;
	selp.f64 	%fd1493, 0d7FF0000000000000, %fd4311, %p2517;
	cvt.s16.s8 	%rs1139, %rs1425;
	mov.b32 	%r3734, {%rs1139, %rs1138};
	mov.b32 	%r3735, 1305;
	dp2a.lo.s32.u32 	%r3736, %r3734, %r3735, %r3724;
	mul.wide.s32 	%rd1895, %r3736, 8;
	add.s64 	%rd354, %rd2, %rd1895;
	ld.global.f64 	%fd1494, [%rd354+21000];
	abs.f64 	%fd4313, %fd1494;
	setp.geu.f64 	%p2518, %fd4313, 0d41CDCD64FF800000;
	@%p2518 bra 	$L__BB1_2604;
	mad.lo.s64 	%rd1899, %rd351, 24, %rd352;
	add.s64 	%rd1900, %rd1899, %rd353;
	shl.b64 	%rd1901, %rd1900, 3;
	add.s64 	%rd355, %rd2, %rd1901;
	ld.global.f64 	%fd1495, [%rd355+23000];
	abs.f64 	%fd4328, %fd1495;
	setp.geu.f64 	%p2523, %fd4328, 0d41CDCD64FF800000;
	@%p2523 bra 	$L__BB1_2602;
	ld.global.f64 	%fd4341, [%rd354+20000];
	add.f64 	%fd4342, %fd5977, %fd4341;
	ld.global.f64 	%fd4343, [%rd355+22000];
	add.f64 	%fd4344, %fd4342, %fd4343;
	add.f64 	%fd4345, %fd5978, %fd1494;
	add.f64 	%fd4346, %fd4345, %fd1495;
	abs.f64 	%fd4347, %fd4346;
	setp.gt.f64 	%p2527, %fd4347, 0d41CDCD64FF800000;
	selp.f64 	%fd5974, 0dBFF0000000000000, %fd4344, %p2527;
	selp.f64 	%fd5975, 0d7FF0000000000000, %fd4346, %p2527;
	add.f64 	%fd4348, %fd5975, 0d4069000000000000;
	add.f64 	%fd4349, %fd5974, 0dC016CCCCCCCCCCCD;
	add.f64 	%fd4350, %fd1293, %fd4349;
	div.rn.f64 	%fd5976, %fd4348, %fd4350;
	abs.f64 	%fd4351, %fd1493;
	setp.geu.f64 	%p2528, %fd4351, 0d41CDCD64FF800000;
	@%p2528 bra 	$L__BB1_2607;
	add.f64 	%fd4352, %fd1493, 0d4069000000000000;
	add.f64 	%fd4353, %fd1492, 0dC016CCCCCCCCCCCD;
	add.f64 	%fd4354, %fd1293, %fd4353;
	div.rn.f64 	%fd4355, %fd4352, %fd4354;
	setp.lt.f64 	%p2529, %fd4355, %fd5976;
	selp.f64 	%fd5974, %fd5974, %fd1492, %p2529;
	selp.f64 	%fd5975, %fd5975, %fd1493, %p2529;
	selp.f64 	%fd5976, %fd5976, %fd4355, %p2529;
	bra.uni 	$L__BB1_2607;
$L__BB1_2602:
	ld.global.f64 	%fd4329, [%rd354+20000];
	add.f64 	%fd4330, %fd5977, %fd4329;
	add.f64 	%fd4331, %fd5978, %fd1494;
	abs.f64 	%fd4332, %fd4331;
	setp.gt.f64 	%p2524, %fd4332, 0d41CDCD64FF800000;
	selp.f64 	%fd5974, 0dBFF0000000000000, %fd4330, %p2524;
	selp.f64 	%fd5975, 0d7FF0000000000000, %fd4331, %p2524;
	add.f64 	%fd4333, %fd5975, 0d4069000000000000;
	add.f64 	%fd4334, %fd5974, 0dC016CCCCCCCCCCCD;
	add.f64 	%fd4335, %fd1293, %fd4334;
	div.rn.f64 	%fd5976, %fd4333, %fd4335;
	abs.f64 	%fd4336, %fd1493;
	setp.geu.f64 	%p2525, %fd4336, 0d41CDCD64FF800000;
	@%p2525 bra 	$L__BB1_2607;
	add.f64 	%fd4337, %fd1493, 0d4069000000000000;
	add.f64 	%fd4338, %fd1492, 0dC016CCCCCCCCCCCD;
	add.f64 	%fd4339, %fd1293, %fd4338;
	div.rn.f64 	%fd4340, %fd4337, %fd4339;
	setp.lt.f64 	%p2526, %fd4340, %fd5976;
	selp.f64 	%fd5974, %fd5974, %fd1492, %p2526;
	selp.f64 	%fd5975, %fd5975, %fd1493, %p2526;
	selp.f64 	%fd5976, %fd5976, %fd4340, %p2526;
	bra.uni 	$L__BB1_2607;
$L__BB1_2604:
	mad.lo.s64 	%rd1896, %rd351, 24, %rd352;
	add.s64 	%rd1897, %rd1896, %rd353;
	shl.b64 	%rd1898, %rd1897, 3;
	add.s64 	%rd356, %rd2, %rd1898;
	ld.global.f64 	%fd1508, [%rd356+23000];
	abs.f64 	%fd4315, %fd1508;
	setp.geu.f64 	%p2519, %fd4315, 0d41CDCD64FF800000;
	mov.f64 	%fd5974, %fd1492;
	mov.f64 	%fd5975, %fd1493;
	@%p2519 bra 	$L__BB1_2607;
	ld.global.f64 	%fd4316, [%rd356+22000];
	add.f64 	%fd4317, %fd5977, %fd4316;
	add.f64 	%fd4318, %fd5978, %fd1508;
	abs.f64 	%fd4319, %fd4318;
	setp.gt.f64 	%p2520, %fd4319, 0d41CDCD64FF800000;
	selp.f64 	%fd5974, 0dBFF0000000000000, %fd4317, %p2520;
	selp.f64 	%fd5975, 0d7FF0000000000000, %fd4318, %p2520;
	add.f64 	%fd4320, %fd5975, 0d4069000000000000;
	add.f64 	%fd4321, %fd5974, 0dC016CCCCCCCCCCCD;
	add.f64 	%fd4322, %fd1293, %fd4321;
	div.rn.f64 	%fd5976, %fd4320, %fd4322;
	abs.f64 	%fd4323, %fd1493;
	setp.geu.f64 	%p2521, %fd4323, 0d41CDCD64FF800000;
	@%p2521 bra 	$L__BB1_2607;
	add.f64 	%fd4324, %fd1493, 0d4069000000000000;
	add.f64 	%fd4325, %fd1492, 0dC016CCCCCCCCCCCD;
	add.f64 	%fd4326, %fd1293, %fd4325;
	div.rn.f64 	%fd4327, %fd4324, %fd4326;
	setp.lt.f64 	%p2522, %fd4327, %fd5976;
	selp.f64 	%fd5974, %fd5974, %fd1492, %p2522;
	selp.f64 	%fd5975, %fd5975, %fd1493, %p2522;
	selp.f64 	%fd5976, %fd5976, %fd4327, %p2522;
$L__BB1_2607:
	add.f64 	%fd4356, %fd5977, 0dC016CCCCCCCCCCCD;
	add.f64 	%fd1518, %fd1293, %fd4356;
	abs.f64 	%fd4357, %fd5975;
	setp.geu.f64 	%p2530, %fd4357, 0d41CDCD64FF800000;
	@%p2530 bra 	$L__BB1_2609;
	add.f64 	%fd4358, %fd5978, 0d4069000000000000;
	div.rn.f64 	%fd4359, %fd4358, %fd1518;
	setp.lt.f64 	%p2531, %fd5976, %fd4359;
	selp.f64 	%fd5977, %fd5977, %fd5974, %p2531;
	selp.f64 	%fd5978, %fd5978, %fd5975, %p2531;
$L__BB1_2609:
	add.s32 	%r936, %r5434, -1;
	mul.lo.s32 	%r937, %r936, %r843;
	add.s32 	%r938, %r2, %r5433;
	add.s32 	%r3737, %r938, %r937;
	mul.wide.s32 	%rd1902, %r3737, 8;
	add.s64 	%rd357, %rd3, %rd1902;
	ld.global.f64 	%fd1523, [%rd357];
	abs.f64 	%fd1524, %fd1523;
	abs.f64 	%fd4360, %fd5977;
	max.f64 	%fd4362, %fd1524, %fd4360;
	setp.gt.f64 	%p2532, %fd4362, 0d41CDCD64FF800000;
	sub.f64 	%fd4363, %fd1523, %fd5977;
	abs.f64 	%fd4364, %fd4363;
	setp.geu.f64 	%p2533, %fd4364, 0d3EE4F8B588E368F1;
	or.pred  	%p2534, %p2532, %p2533;
	@%p2534 bra 	$L__BB1_2611;
	ld.global.f64 	%fd4366, [%rd357+-5000];
	abs.f64 	%fd4367, %fd4366;
	abs.f64 	%fd4368, %fd5978;
	max.f64 	%fd4370, %fd4367, %fd4368;
	setp.leu.f64 	%p2535, %fd4370, 0d41CDCD64FF800000;
	sub.f64 	%fd4371, %fd4366, %fd5978;
	abs.f64 	%fd4372, %fd4371;
	setp.lt.f64 	%p2536, %fd4372, 0d3EE4F8B588E368F1;
	and.pred  	%p2537, %p2535, %p2536;
	@%p2537 bra 	$L__BB1_2633;
$L__BB1_2611:
	mov.pred 	%p3427, -1;
	min.s32 	%r4498, %r5433, %r5434;
	setp.lt.s32 	%p3111, %r4498, 2;
	@%p3111 bra 	$L__BB1_2614;
	add.s32 	%r939, %r5433, -1;
	cvt.u64.u32 	%rd2252, %r936;
	add.s64 	%rd2253, %rd16, %rd2252;
	cvt.u64.u32 	%rd2254, %r5434;
	add.s64 	%rd2255, %rd16, %rd2254;
	cvt.u64.u32 	%rd2256, %r939;
	add.s64 	%rd2257, %rd17, %rd2256;
	cvt.u64.u32 	%rd2258, %r5433;
	add.s64 	%rd2259, %rd17, %rd2258;
	ld.local.s8 	%r4499, [%rd2259];
	ld.local.u8 	%r4500, [%rd2253];
	ld.local.u8 	%r4501, [%rd2255];
	prmt.b32 	%r4502, %r4501, %r4500, 0x3340U;
	ld.local.u8 	%r4503, [%rd2257];
	prmt.b32 	%r4504, %r4503, 0, 0x3340U;
	prmt.b32 	%r4505, %r4502, %r4504, 0x5410U;
	mov.b32 	%r4506, 359705;
	dp4a.s32.u32 	%r4507, %r4505, %r4506, %r4499;
	mul.wide.s32 	%rd2260, %r4507, 8;
	add.s64 	%rd2261, %rd2, %rd2260;
	ld.global.f64 	%fd4911, [%rd2261];
	sub.s32 	%r4508, %r937, %r843;
	add.s32 	%r4509, %r938, %r4508;
	add.s32 	%r4510, %r4509, -1;
	mul.wide.s32 	%rd2262, %r4510, 8;
	add.s64 	%rd2263, %rd3, %rd2262;
	ld.global.f64 	%fd4912, [%rd2263];
	add.f64 	%fd4913, %fd4911, %fd4912;
	abs.f64 	%fd4914, %fd4913;
	max.f64 	%fd4916, %fd1524, %fd4914;
	setp.gt.f64 	%p3113, %fd4916, 0d41CDCD64FF800000;
	sub.f64 	%fd4917, %fd1523, %fd4913;
	abs.f64 	%fd4918, %fd4917;
	setp.geu.f64 	%p3114, %fd4918, 0d3EE4F8B588E368F1;
	or.pred  	%p3115, %p3113, %p3114;
	@%p3115 bra 	$L__BB1_2614;
	add.s32 	%r4511, %r4, %r936;
	mul.wide.s32 	%rd2264, %r4511, 4;
	add.s64 	%rd2265, %rd1, %rd2264;
	st.global.u32 	[%rd2265], %r939;
	add.s32 	%r4512, %r750, %r939;
	mul.wide.s32 	%rd2266, %r4512, 4;
	add.s64 	%rd2267, %rd1, %rd2266;
	st.global.u32 	[%rd2267], %r936;
	mov.pred 	%p3427, 0;
	mov.u32 	%r5433, %r939;
	mov.u32 	%r5434, %r936;
$L__BB1_2614:
	not.pred 	%p3117, %p3427;
	@%p3117 bra 	$L__BB1_2595;
	mov.b32 	%r5430, 3;
$L__BB1_2616:
	mov.u32 	%r944, %r5430;
	add.s32 	%r945, %r5434, -1;
	sub.s32 	%r4514, %r5433, %r944;
	add.s32 	%r4515, %r4514, 1;
	setp.gt.u32 	%p3119, %r4514, 2147483646;
	abs.s32 	%r4516, %r4514;
	selp.b32 	%r946, %r4516, 0, %p3119;
	sub.s32 	%r5432, %r945, %r946;
	selp.b32 	%r5431, 1, %r4515, %p3119;
	setp.lt.s32 	%p3120, %r5432, 1;
	setp.ge.s32 	%p3121, %r5431, %r5433;
	mov.pred 	%p3428, -1;
	or.pred  	%p3122, %p3120, %p3121;
	@%p3122 bra 	$L__BB1_2632;
	cvt.s64.s32 	%rd2268, %r5433;
	add.s64 	%rd358, %rd17, %rd2268;
	cvt.s64.s32 	%rd2269, %r5434;
	add.s64 	%rd359, %rd16, %rd2269;
	add.s32 	%r4518, %r1, %r5433;
	mad.lo.s32 	%r4519, %r945, %r843, %r4518;
	mul.wide.s32 	%rd2270, %r4519, 8;
	add.s64 	%rd360, %rd3, %rd2270;
	ld.global.f64 	%fd1525, [%rd360+5000];
	abs.f64 	%fd1526, %fd1525;
	add.s32 	%r4520, %r946, %r5433;
	not.b32 	%r4521, %r5431;
	add.s32 	%r4522, %r4521, %r4520;
	mul.wide.s32 	%rd2271, %r4522, 8;
	add.s64 	%rd361, %rd2, %rd2271;
	add.f64 	%fd4920, %fd1525, 0dC016CCCCCCCCCCCD;
	add.f64 	%fd1527, %fd1293, %fd4920;
	mul.wide.u32 	%rd2272, %r4522, 8;
	add.s64 	%rd362, %rd2, %rd2272;
$L__BB1_2618:
	not.b32 	%r4523, %r5432;
	add.s32 	%r951, %r5434, %r4523;
	not.b32 	%r4524, %r5431;
	add.s32 	%r952, %r5433, %r4524;
	setp.eq.s32 	%p3123, %r951, 0;
	setp.gt.s32 	%p3124, %r952, 0;
	and.pred  	%p3125, %p3123, %p3124;
	@%p3125 bra 	$L__BB1_2620;
	setp.ne.s32 	%p3126, %r952, 0;
	setp.lt.s32 	%p3127, %r951, 1;
	or.pred  	%p3128, %p3127, %p3126;
	@%p3128 bra 	$L__BB1_2625;
$L__BB1_2620:
	setp.ne.s32 	%p3135, %r952, 1;
	setp.ne.s32 	%p3136, %r951, 1;
	and.pred  	%p3137, %p3136, %p3135;
	@%p3137 bra 	$L__BB1_2624;
	setp.eq.s32 	%p3139, %r951, 1;
	setp.eq.s32 	%p3140, %r952, 1;
	and.pred  	%p3142, %p3123, %p3140;
	setp.eq.s32 	%p3143, %r952, 0;
	and.pred  	%p3144, %p3139, %p3143;
	or.pred  	%p3145, %p3142, %p3144;
	mov.f64 	%fd5980, 0d0000000000000000;
	mov.f64 	%fd5979, 0dC0A9300000000000;
	not.pred 	%p3146, %p3145;
	@%p3146 bra 	$L__BB1_2623;
	ld.global.f64 	%fd4975, [%rd362+25192];
	cvt.u64.u32 	%rd2309, %r5432;
	add.s64 	%rd2310, %rd16, %rd2309;
	cvt.s64.s32 	%rd2311, %r5431;
	add.s64 	%rd2312, %rd17, %rd2311;
	ld.local.s8 	%r4574, [%rd358];
	ld.local.u8 	%r4575, [%rd2310];
	ld.local.u8 	%r4576, [%rd359];
	prmt.b32 	%r4577, %r4575, %r4576, 0x3340U;
	ld.local.u8 	%r4578, [%rd2312];
	prmt.b32 	%r4579, %r4578, 0, 0x3340U;
	prmt.b32 	%r4580, %r4577, %r4579, 0x5410U;
	mov.b32 	%r4581, 334205;
	dp4a.s32.u32 	%r4582, %r4580, %r4581, %r4574;
	mul.wide.s32 	%rd2313, %r4582, 8;
	add.s64 	%rd2314, %rd2, %rd2313;
	ld.global.f64 	%fd4976, [%rd2314+5000];
	add.f64 	%fd5980, %fd4975, %fd4976;
	ld.global.f64 	%fd4977, [%rd362+24472];
	ld.global.f64 	%fd4978, [%rd2314];
	add.f64 	%fd5979, %fd4977, %fd4978;
$L__BB1_2623:
	add.s32 	%r4583, %r5432, -1;
	add.s32 	%r4584, %r1, %r5431;
	mad.lo.s32 	%r4585, %r4583, %r843, %r4584;
	mul.wide.s32 	%rd2315, %r4585, 8;
	add.s64 	%rd2316, %rd3, %rd2315;
	ld.global.f64 	%fd4979, [%rd2316];
	add.f64 	%fd4980, %fd5980, %fd4979;
	ld.global.f64 	%fd4981, [%rd2316+5000];
	add.f64 	%fd4982, %fd5979, %fd4981;
	abs.f64 	%fd4983, %fd4980;
	setp.gt.f64 	%p3147, %fd4983, 0d41CDCD64FF800000;
	selp.f64 	%fd5981, 0dBFF0000000000000, %fd4982, %p3147;
	selp.f64 	%fd5982, 0d7FF0000000000000, %fd4980, %p3147;
	bra.uni 	$L__BB1_2628;
$L__BB1_2624:
	ld.global.f64 	%fd4958, [%rd361+25192];
	cvt.u64.u32 	%rd2293, %r5432;
	add.s64 	%rd2294, %rd16, %rd2293;
	ld.local.s8 	%r4569, [%rd2294];
	mul.wide.s32 	%rd2295, %r4569, 5;
	cvt.s64.s32 	%rd2296, %r5431;
	add.s64 	%rd2297, %rd17, %rd2296;
	ld.local.s8 	%rd2298, [%rd2297];
	add.s64 	%rd2299, %rd2295, %rd2298;
	shl.b64 	%rd2300, %rd2299, 3;
	add.s64 	%rd2301, %rd2, %rd2300;
	ld.global.f64 	%fd4959, [%rd2301+45640];
	add.f64 	%fd4960, %fd4958, %fd4959;
	ld.local.s8 	%r4570, [%rd359];
	mul.wide.s32 	%rd2302, %r4570, 5;
	ld.local.s8 	%rd2303, [%rd358];
	add.s64 	%rd2304, %rd2302, %rd2303;
	shl.b64 	%rd2305, %rd2304, 3;
	add.s64 	%rd2306, %rd2, %rd2305;
	ld.global.f64 	%fd4961, [%rd2306+45640];
	add.f64 	%fd4962, %fd4960, %fd4961;
	add.s32 	%r4571, %r5432, -1;
	add.s32 	%r4572, %r1, %r5431;
	mad.lo.s32 	%r4573, %r4571, %r843, %r4572;
	mul.wide.s32 	%rd2307, %r4573, 8;
	add.s64 	%rd2308, %rd3, %rd2307;
	ld.global.f64 	%fd4963, [%rd2308];
	add.f64 	%fd4964, %fd4962, %fd4963;
	ld.global.f64 	%fd4965, [%rd361+24472];
	ld.global.f64 	%fd4966, [%rd2301+45440];
	add.f64 	%fd4967, %fd4965, %fd4966;
	ld.global.f64 	%fd4968, [%rd2306+45440];
	add.f64 	%fd4969, %fd4967, %fd4968;
	ld.global.f64 	%fd4970, [%rd2308+5000];
	add.f64 	%fd4971, %fd4969, %fd4970;
	abs.f64 	%fd4972, %fd4964;
	setp.gt.f64 	%p3138, %fd4972, 0d41CDCD64FF800000;
	selp.f64 	%fd5981, 0dBFF0000000000000, %fd4971, %p3138;
	selp.f64 	%fd5982, 0d7FF0000000000000, %fd4964, %p3138;
	bra.uni 	$L__BB1_2628;
$L__BB1_2625:
	setp.ne.s32 	%p3129, %r951, 1;
	setp.ne.s32 	%p3130, %r952, 1;
	or.pred  	%p3131, %p3129, %p3130;
	@%p3131 bra 	$L__BB1_2627;
	cvt.u64.u32 	%rd2283, %r5432;
	add.s64 	%rd2284, %rd16, %rd2283;
	cvt.s64.s32 	%rd2285, %r5431;
	add.s64 	%rd2286, %rd17, %rd2285;
	ld.local.s8 	%r4548, [%rd2286+1];
	ld.local.u8 	%r4549, [%rd2284+1];
	ld.local.u8 	%r4550, [%rd2284];
	prmt.b32 	%r4551, %r4550, %r4549, 0x3340U;
	ld.local.u8 	%r4552, [%rd2286];
	prmt.b32 	%r4553, %r4552, 0, 0x3340U;
	prmt.b32 	%r4554, %r4551, %r4553, 0x5410U;
	mov.b32 	%r4555, 334205;
	dp4a.s32.u32 	%r4556, %r4554, %r4555, %r4548;
	mul.wide.s32 	%rd2287, %r4556, 8;
	add.s64 	%rd2288, %rd2, %rd2287;
	ld.global.f64 	%fd4938, [%rd2288+10000];
	ld.local.s8 	%r4557, [%rd359+-1];
	ld.local.u8 	%r4558, [%rd358];
	ld.local.u8 	%r4559, [%rd358+-1];
	prmt.b32 	%r4560, %r4559, %r4558, 0x3340U;
	ld.local.u8 	%r4561, [%rd359];
	prmt.b32 	%r4562, %r4561, 0, 0x3340U;
	prmt.b32 	%r4563, %r4560, %r4562, 0x5410U;
	mov.b32 	%r4564, 359705;
	dp4a.s32.u32 	%r4565, %r4563, %r4564, %r4557;
	mul.wide.s32 	%rd2289, %r4565, 8;
	add.s64 	%rd2290, %rd2, %rd2289;
	ld.global.f64 	%fd4939, [%rd2290+10000];
	add.f64 	%fd4940, %fd4938, %fd4939;
	add.s32 	%r4566, %r5432, -1;
	add.s32 	%r4567, %r2, %r5431;
	mad.lo.s32 	%r4568, %r4566, %r843, %r4567;
	mul.wide.s32 	%rd2291, %r4568, 8;
	add.s64 	%rd2292, %rd3, %rd2291;
	ld.global.f64 	%fd4941, [%rd2292];
	add.f64 	%fd4942, %fd4940, %fd4941;
	ld.global.f64 	%fd4943, [%rd2288+15000];
	ld.global.f64 	%fd4944, [%rd2290+15000];
	add.f64 	%fd4945, %fd4943, %fd4944;
	ld.global.f64 	%fd4946, [%rd2292+-5000];
	add.f64 	%fd4947, %fd4945, %fd4946;
	abs.f64 	%fd4948, %fd4947;
	setp.gt.f64 	%p3133, %fd4948, 0d41CDCD64FF800000;
	selp.f64 	%fd4949, 0dBFF0000000000000, %fd4942, %p3133;
	selp.f64 	%fd4950, 0d7FF0000000000000, %fd4947, %p3133;
	add.f64 	%fd4951, %fd4950, 0d4069000000000000;
	add.f64 	%fd4952, %fd4949, 0dC016CCCCCCCCCCCD;
	add.f64 	%fd4953, %fd1293, %fd4952;
	div.rn.f64 	%fd4954, %fd4951, %fd4953;
	ld.global.f64 	%fd4955, [%rd360];
	add.f64 	%fd4956, %fd4955, 0d4069000000000000;
	div.rn.f64 	%fd4957, %fd4956, %fd1527;
	setp.ltu.f64 	%p3134, %fd4954, %fd4957;
	selp.f64 	%fd5981, 0dBFF0000000000000, %fd4949, %p3134;
	selp.f64 	%fd5982, 0d7FF0000000000000, %fd4950, %p3134;
	bra.uni 	$L__BB1_2628;
$L__BB1_2627:
	ld.global.f64 	%fd4921, [%rd361+24952];
	cvt.u64.u32 	%rd2273, %r5432;
	add.s64 	%rd2274, %rd16, %rd2273;
	cvt.s64.s32 	%rd2275, %r5431;
	add.s64 	%rd2276, %rd17, %rd2275;
	ld.local.s8 	%r4525, [%rd2276+1];
	ld.local.u8 	%r4526, [%rd2274+1];
	ld.local.u8 	%r4527, [%rd2274];
	prmt.b32 	%r4528, %r4527, %r4526, 0x3340U;
	ld.local.u8 	%r4529, [%rd2276];
	prmt.b32 	%r4530, %r4529, 0, 0x3340U;
	prmt.b32 	%r4531, %r4528, %r4530, 0x5410U;
	mov.b32 	%r4532, 334205;
	dp4a.s32.u32 	%r4533, %r4531, %r4532, %r4525;
	mul.wide.s32 	%rd2277, %r4533, 8;
	add.s64 	%rd2278, %rd2, %rd2277;
	ld.global.f64 	%fd4922, [%rd2278+30440];
	add.f64 	%fd4923, %fd4921, %fd4922;
	ld.local.s8 	%r4534, [%rd359+-1];
	ld.local.u8 	%r4535, [%rd358];
	ld.local.u8 	%r4536, [%rd358+-1];
	prmt.b32 	%r4537, %r4536, %r4535, 0x3340U;
	ld.local.u8 	%r4538, [%rd359];
	prmt.b32 	%r4539, %r4538, 0, 0x3340U;
	prmt.b32 	%r4540, %r4537, %r4539, 0x5410U;
	mov.b32 	%r4541, 359705;
	dp4a.s32.u32 	%r4542, %r4540, %r4541, %r4534;
	mul.wide.s32 	%rd2279, %r4542, 8;
	add.s64 	%rd2280, %rd2, %rd2279;
	ld.global.f64 	%fd4924, [%rd2280+30440];
	add.f64 	%fd4925, %fd4923, %fd4924;
	add.s32 	%r4543, %r5432, -1;
	add.s32 	%r4544, %r1, %r5431;
	mad.lo.s32 	%r4545, %r4543, %r843, %r4544;
	mul.wide.s32 	%rd2281, %r4545, 8;
	add.s64 	%rd2282, %rd3, %rd2281;
	ld.global.f64 	%fd4926, [%rd2282];
	add.f64 	%fd4927, %fd4925, %fd4926;
	ld.global.f64 	%fd4928, [%rd361+24232];
	ld.global.f64 	%fd4929, [%rd2278+25440];
	add.f64 	%fd4930, %fd4928, %fd4929;
	ld.global.f64 	%fd4931, [%rd2280+25440];
	add.f64 	%fd4932, %fd4930, %fd4931;
	sub.s32 	%r4546, %r951, %r952;
	abs.s32 	%r4547, %r4546;
	cvt.rn.f64.s32 	%fd4933, %r4547;
	fma.rn.f64 	%fd4934, %fd4933, 0dBFEEF3E864B31D04, %fd4932;
	ld.global.f64 	%fd4935, [%rd2282+5000];
	add.f64 	%fd4936, %fd4935, %fd4934;
	abs.f64 	%fd4937, %fd4927;
	setp.gt.f64 	%p3132, %fd4937, 0d41CDCD64FF800000;
	selp.f64 	%fd5981, 0dBFF0000000000000, %fd4936, %p3132;
	selp.f64 	%fd5982, 0d7FF0000000000000, %fd4927, %p3132;
$L__BB1_2628:
	abs.f64 	%fd4984, %fd5981;
	max.f64 	%fd4986, %fd1526, %fd4984;
	setp.gt.f64 	%p3148, %fd4986, 0d41CDCD64FF800000;
	sub.f64 	%fd4987, %fd1525, %fd5981;
	abs.f64 	%fd4988, %fd4987;
	setp.geu.f64 	%p3149, %fd4988, 0d3EE4F8B588E368F1;
	or.pred  	%p3150, %p3148, %p3149;
	@%p3150 bra 	$L__BB1_2631;
	ld.global.f64 	%fd4990, [%rd360];
	abs.f64 	%fd4991, %fd4990;
	abs.f64 	%fd4992, %fd5982;
	max.f64 	%fd4994, %fd4991, %fd4992;
	setp.gt.f64 	%p3151, %fd4994, 0d41CDCD64FF800000;
	sub.f64 	%fd4995, %fd4990, %fd5982;
	abs.f64 	%fd4996, %fd4995;
	setp.geu.f64 	%p3152, %fd4996, 0d3EE4F8B588E368F1;
	or.pred  	%p3153, %p3151, %p3152;
	@%p3153 bra 	$L__BB1_2631;
	add.s32 	%r4586, %r4, %r5432;
	mul.wide.s32 	%rd2317, %r4586, 4;
	add.s64 	%rd2318, %rd1, %rd2317;
	st.global.u32 	[%rd2318], %r5431;
	add.s32 	%r4587, %r750, %r5431;
	mul.wide.s32 	%rd2319, %r4587, 4;
	add.s64 	%rd2320, %rd1, %rd2319;
	st.global.u32 	[%rd2320], %r5432;
	mov.pred 	%p3428, 0;
	mov.u32 	%r5433, %r5431;
	mov.u32 	%r5434, %r5432;
	bra.uni 	$L__BB1_2632;
$L__BB1_2631:
	add.s32 	%r953, %r5432, -1;
	add.s32 	%r5431, %r5431, 1;
	setp.gt.s32 	%p3156, %r5432, 1;
	setp.lt.s32 	%p3157, %r5431, %r5433;
	and.pred  	%p3158, %p3156, %p3157;
	mov.u32 	%r5432, %r953;
	@%p3158 bra 	$L__BB1_2618;
$L__BB1_2632:
	add.s32 	%r5430, %r944, 1;
	setp.lt.u32 	%p3159, %r944, 32;
	and.pred  	%p3160, %p3428, %p3159;
	@%p3160 bra 	$L__BB1_2616;
	bra.uni 	$L__BB1_2595;
$L__BB1_2633:
	ld.global.f64 	%fd4375, [%rd350];
	add.f64 	%fd1542, %fd5972, %fd4375;
	ld.global.f64 	%fd4376, [%rd350+5000];
	add.f64 	%fd1543, %fd5973, %fd4376;
	mov.f64 	%fd5983, 0d3FE0000000000000;
	@%p2479 bra 	$L__BB1_2663;
	setp.lt.s32 	%p2539, %r832, 1;
	mov.b32 	%r5458, 0;
	@%p2539 bra 	$L__BB1_2648;
	and.b32  	%r958, %r832, 15;
	setp.lt.u32 	%p2540, %r832, 16;
	mov.b32 	%r5458, 0;
	mov.u32 	%r5437, %r5458;
	@%p2540 bra 	$L__BB1_2638;
	and.b32  	%r5437, %r832, 2147483632;
	mov.b32 	%r5458, 0;
	mov.u32 	%r5446, %r5458;
$L__BB1_2637:
	.pragma "nounroll";
	add.s32 	%r3742, %r5446, %r3;
	mul.wide.s32 	%rd1903, %r3742, 4;
	add.s64 	%rd1904, %rd1, %rd1903;
	ld.global.u32 	%r3743, [%rd1904];
	setp.gt.s32 	%p2541, %r3743, 0;
	selp.u32 	%r3744, 1, 0, %p2541;
	add.s32 	%r3745, %r5458, %r3744;
	ld.global.u32 	%r3746, [%rd1904+4];
	setp.gt.s32 	%p2542, %r3746, 0;
	selp.u32 	%r3747, 1, 0, %p2542;
	add.s32 	%r3748, %r3745, %r3747;
	ld.global.u32 	%r3749, [%rd1904+8];
	setp.gt.s32 	%p2543, %r3749, 0;
	selp.u32 	%r3750, 1, 0, %p2543;
	add.s32 	%r3751, %r3748, %r3750;
	ld.global.u32 	%r3752, [%rd1904+12];
	setp.gt.s32 	%p2544, %r3752, 0;
	selp.u32 	%r3753, 1, 0, %p2544;
	add.s32 	%r3754, %r3751, %r3753;
	ld.global.u32 	%r3755, [%rd1904+16];
	setp.gt.s32 	%p2545, %r3755, 0;
	selp.u32 	%r3756, 1, 0, %p2545;
	add.s32 	%r3757, %r3754, %r3756;
	ld.global.u32 	%r3758, [%rd1904+20];
	setp.gt.s32 	%p2546, %r3758, 0;
	selp.u32 	%r3759, 1, 0, %p2546;
	add.s32 	%r3760, %r3757, %r3759;
	ld.global.u32 	%r3761, [%rd1904+24];
	setp.gt.s32 	%p2547, %r3761, 0;
	selp.u32 	%r3762, 1, 0, %p2547;
	add.s32 	%r3763, %r3760, %r3762;
	ld.global.u32 	%r3764, [%rd1904+28];
	setp.gt.s32 	%p2548, %r3764, 0;
	selp.u32 	%r3765, 1, 0, %p2548;
	add.s32 	%r3766, %r3763, %r3765;
	ld.global.u32 	%r3767, [%rd1904+32];
	setp.gt.s32 	%p2549, %r3767, 0;
	selp.u32 	%r3768, 1, 0, %p2549;
	add.s32 	%r3769, %r3766, %r3768;
	ld.global.u32 	%r3770, [%rd1904+36];
	setp.gt.s32 	%p2550, %r3770, 0;
	selp.u32 	%r3771, 1, 0, %p2550;
	add.s32 	%r3772, %r3769, %r3771;
	ld.global.u32 	%r3773, [%rd1904+40];
	setp.gt.s32 	%p2551, %r3773, 0;
	selp.u32 	%r3774, 1, 0, %p2551;
	add.s32 	%r3775, %r3772, %r3774;
	ld.global.u32 	%r3776, [%rd1904+44];
	setp.gt.s32 	%p2552, %r3776, 0;
	selp.u32 	%r3777, 1, 0, %p2552;
	add.s32 	%r3778, %r3775, %r3777;
	ld.global.u32 	%r3779, [%rd1904+48];
	setp.gt.s32 	%p2553, %r3779, 0;
	selp.u32 	%r3780, 1, 0, %p2553;
	add.s32 	%r3781, %r3778, %r3780;
	ld.global.u32 	%r3782, [%rd1904+52];
	setp.gt.s32 	%p2554, %r3782, 0;
	selp.u32 	%r3783, 1, 0, %p2554;
	add.s32 	%r3784, %r3781, %r3783;
	ld.global.u32 	%r3785, [%rd1904+56];
	setp.gt.s32 	%p2555, %r3785, 0;
	selp.u32 	%r3786, 1, 0, %p2555;
	add.s32 	%r3787, %r3784, %r3786;
	ld.global.u32 	%r3788, [%rd1904+60];
	setp.gt.s32 	%p2556, %r3788, 0;
	selp.u32 	%r3789, 1, 0, %p2556;
	add.s32 	%r5458, %r3787, %r3789;
	add.s32 	%r5446, %r5446, 16;
	setp.eq.s32 	%p2557, %r5446, %r5437;
	@%p2557 bra 	$L__BB1_2638;
	bra.uni 	$L__BB1_2637;
$L__BB1_2638:
	setp.eq.s32 	%p2558, %r958, 0;
	@%p2558 bra 	$L__BB1_2648;
	and.b32  	%r963, %r832, 7;
	setp.lt.u32 	%p2559, %r958, 8;
	@%p2559 bra 	$L__BB1_2641;
	add.s32 	%r3791, %r5437, %r3;
	mul.wide.s32 	%rd1905, %r3791, 4;
	add.s64 	%rd1906, %rd1, %rd1905;
	ld.global.u32 	%r3792, [%rd1906];
	setp.gt.s32 	%p2560, %r3792, 0;
	selp.u32 	%r3793, 1, 0, %p2560;
	add.s32 	%r3794, %r5458, %r3793;
	ld.global.u32 	%r3795, [%rd1906+4];
	setp.gt.s32 	%p2561, %r3795, 0;
	selp.u32 	%r3796, 1, 0, %p2561;
	add.s32 	%r3797, %r3794, %r3796;
	ld.global.u32 	%r3798, [%rd1906+8];
	setp.gt.s32 	%p2562, %r3798, 0;
	selp.u32 	%r3799, 1, 0, %p2562;
	add.s32 	%r3800, %r3797, %r3799;
	ld.global.u32 	%r3801, [%rd1906+12];
	setp.gt.s32 	%p2563, %r3801, 0;
	selp.u32 	%r3802, 1, 0, %p2563;
	add.s32 	%r3803, %r3800, %r3802;
	ld.global.u32 	%r3804, [%rd1906+16];
	setp.gt.s32 	%p2564, %r3804, 0;
	selp.u32 	%r3805, 1, 0, %p2564;
	add.s32 	%r3806, %r3803, %r3805;
	ld.global.u32 	%r3807, [%rd1906+20];
	setp.gt.s32 	%p2565, %r3807, 0;
	selp.u32 	%r3808, 1, 0, %p2565;
	add.s32 	%r3809, %r3806, %r3808;
	ld.global.u32 	%r3810, [%rd1906+24];
	setp.gt.s32 	%p2566, %r3810, 0;
	selp.u32 	%r3811, 1, 0, %p2566;
	add.s32 	%r3812, %r3809, %r3811;
	ld.global.u32 	%r3813, [%rd1906+28];
	setp.gt.s32 	%p2567, %r3813, 0;
	selp.u32 	%r3814, 1, 0, %p2567;
	add.s32 	%r5458, %r3812, %r3814;
	add.s32 	%r5437, %r5437, 8;
$L__BB1_2641:
	setp.eq.s32 	%p2568, %r963, 0;
	@%p2568 bra 	$L__BB1_2648;
	and.b32  	%r969, %r832, 3;
	setp.lt.u32 	%p2569, %r963, 4;
	@%p2569 bra 	$L__BB1_2644;
	add.s32 	%r3816, %r5437, %r3;
	mul.wide.s32 	%rd1907, %r3816, 4;
	add.s64 	%rd1908, %rd1, %rd1907;
	ld.global.u32 	%r3817, [%rd1908];
	setp.gt.s32 	%p2570, %r3817, 0;
	selp.u32 	%r3818, 1, 0, %p2570;
	add.s32 	%r3819, %r5458, %r3818;
	ld.global.u32 	%r3820, [%rd1908+4];
	setp.gt.s32 	%p2571, %r3820, 0;
	selp.u32 	%r3821, 1, 0, %p2571;
	add.s32 	%r3822, %r3819, %r3821;
	ld.global.u32 	%r3823, [%rd1908+8];
	setp.gt.s32 	%p2572, %r3823, 0;
	selp.u32 	%r3824, 1, 0, %p2572;
	add.s32 	%r3825, %r3822, %r3824;
	ld.global.u32 	%r3826, [%rd1908+12];
	setp.gt.s32 	%p2573, %r3826, 0;
	selp.u32 	%r3827, 1, 0, %p2573;
	add.s32 	%r5458, %r3825, %r3827;
	add.s32 	%r5437, %r5437, 4;
$L__BB1_2644:
	setp.eq.s32 	%p2574, %r969, 0;
	@%p2574 bra 	$L__BB1_2648;
	add.s32 	%r3828, %r5437, %r3;
	mul.wide.s32 	%rd1909, %r3828, 4;
	add.s64 	%rd363, %rd1, %rd1909;
	ld.global.u32 	%r3829, [%rd363];
	setp.gt.s32 	%p2575, %r3829, 0;
	selp.u32 	%r3830, 1, 0, %p2575;
	add.s32 	%r5458, %r5458, %r3830;
	setp.eq.s32 	%p2576, %r969, 1;
	@%p2576 bra 	$L__BB1_2648;
	ld.global.u32 	%r3831, [%rd363+4];
	setp.gt.s32 	%p2577, %r3831, 0;
	selp.u32 	%r3832, 1, 0, %p2577;
	add.s32 	%r5458, %r5458, %r3832;
	setp.eq.s32 	%p2578, %r969, 2;
	@%p2578 bra 	$L__BB1_2648;
	ld.global.u32 	%r3833, [%rd363+8];
	setp.gt.s32 	%p2579, %r3833, 0;
	selp.u32 	%r3834, 1, 0, %p2579;
	add.s32 	%r5458, %r5458, %r3834;
$L__BB1_2648:
	setp.lt.s32 	%p2580, %r843, 1;
	@%p2580 bra 	$L__BB1_2662;
	and.b32  	%r979, %r843, 15;
	setp.lt.u32 	%p2581, %r843, 16;
	mov.b32 	%r5451, 0;
	@%p2581 bra 	$L__BB1_2652;
	and.b32  	%r5451, %r843, 2147483632;
	mov.b32 	%r5448, 0;
$L__BB1_2651:
	.pragma "nounroll";
	cvt.u64.u32 	%rd1910, %r5448;
	cvt.s64.s32 	%rd1911, %r3;
	add.s64 	%rd1912, %rd1910, %rd1911;
	shl.b64 	%rd1913, %rd1912, 2;
	add.s64 	%rd1914, %rd1, %rd1913;
	ld.global.u32 	%r3838, [%rd1914+100];
	setp.gt.s32 	%p2582, %r3838, 0;
	selp.u32 	%r3839, 1, 0, %p2582;
	add.s32 	%r3840, %r5458, %r3839;
	add.s32 	%r3841, %r5448, %r11;
	mul.wide.s32 	%rd1915, %r3841, 4;
	add.s64 	%rd1916, %rd1, %rd1915;
	ld.global.u32 	%r3842, [%rd1916];
	setp.gt.s32 	%p2583, %r3842, 0;
	selp.u32 	%r3843, 1, 0, %p2583;
	add.s32 	%r3844, %r3840, %r3843;
	ld.global.u32 	%r3845, [%rd1916+4];
	setp.gt.s32 	%p2584, %r3845, 0;
	selp.u32 	%r3846, 1, 0, %p2584;
	add.s32 	%r3847, %r3844, %r3846;
	ld.global.u32 	%r3848, [%rd1916+8];
	setp.gt.s32 	%p2585, %r3848, 0;
	selp.u32 	%r3849, 1, 0, %p2585;
	add.s32 	%r3850, %r3847, %r3849;
	ld.global.u32 	%r3851, [%rd1916+12];
	setp.gt.s32 	%p2586, %r3851, 0;
	selp.u32 	%r3852, 1, 0, %p2586;
	add.s32 	%r3853, %r3850, %r3852;
	ld.global.u32 	%r3854, [%rd1916+16];
	setp.gt.s32 	%p2587, %r3854, 0;
	selp.u32 	%r3855, 1, 0, %p2587;
	add.s32 	%r3856, %r3853, %r3855;
	ld.global.u32 	%r3857, [%rd1916+20];
	setp.gt.s32 	%p2588, %r3857, 0;
	selp.u32 	%r3858, 1, 0, %p2588;
	add.s32 	%r3859, %r3856, %r3858;
	ld.global.u32 	%r3860, [%rd1916+24];
	setp.gt.s32 	%p2589, %r3860, 0;
	selp.u32 	%r3861, 1, 0, %p2589;
	add.s32 	%r3862, %r3859, %r3861;
	ld.global.u32 	%r3863, [%rd1916+28];
	setp.gt.s32 	%p2590, %r3863, 0;
	selp.u32 	%r3864, 1, 0, %p2590;
	add.s32 	%r3865, %r3862, %r3864;
	ld.global.u32 	%r3866, [%rd1916+32];
	setp.gt.s32 	%p2591, %r3866, 0;
	selp.u32 	%r3867, 1, 0, %p2591;
	add.s32 	%r3868, %r3865, %r3867;
	ld.global.u32 	%r3869, [%rd1916+36];
	setp.gt.s32 	%p2592, %r3869, 0;
	selp.u32 	%r3870, 1, 0, %p2592;
	add.s32 	%r3871, %r3868, %r3870;
	ld.global.u32 	%r3872, [%rd1916+40];
	setp.gt.s32 	%p2593, %r3872, 0;
	selp.u32 	%r3873, 1, 0, %p2593;
	add.s32 	%r3874, %r3871, %r3873;
	ld.global.u32 	%r3875, [%rd1916+44];
	setp.gt.s32 	%p2594, %r3875, 0;
	selp.u32 	%r3876, 1, 0, %p2594;
	add.s32 	%r3877, %r3874, %r3876;
	ld.global.u32 	%r3878, [%rd1916+48];
	setp.gt.s32 	%p2595, %r3878, 0;
	selp.u32 	%r3879, 1, 0, %p2595;
	add.s32 	%r3880, %r3877, %r3879;
	ld.global.u32 	%r3881, [%rd1916+52];
	setp.gt.s32 	%p2596, %r3881, 0;
	selp.u32 	%r3882, 1, 0, %p2596;
	add.s32 	%r3883, %r3880, %r3882;
	ld.global.u32 	%r3884, [%rd1916+56];
	setp.gt.s32 	%p2597, %r3884, 0;
	selp.u32 	%r3885, 1, 0, %p2597;
	add.s32 	%r5458, %r3883, %r3885;
	add.s32 	%r5448, %r5448, 16;
	setp.ne.s32 	%p2598, %r5448, %r5451;
	@%p2598 bra 	$L__BB1_2651;
$L__BB1_2652:
	setp.eq.s32 	%p2599, %r979, 0;
	@%p2599 bra 	$L__BB1_2662;
	and.b32  	%r992, %r843, 7;
	setp.lt.u32 	%p2600, %r979, 8;
	@%p2600 bra 	$L__BB1_2655;
	cvt.u64.u32 	%rd1917, %r5451;
	cvt.s64.s32 	%rd1918, %r3;
	add.s64 	%rd1919, %rd1917, %rd1918;
	shl.b64 	%rd1920, %rd1919, 2;
	add.s64 	%rd1921, %rd1, %rd1920;
	ld.global.u32 	%r3887, [%rd1921+100];
	setp.gt.s32 	%p2601, %r3887, 0;
	selp.u32 	%r3888, 1, 0, %p2601;
	add.s32 	%r3889, %r5458, %r3888;
	add.s32 	%r3890, %r5451, %r11;
	mul.wide.s32 	%rd1922, %r3890, 4;
	add.s64 	%rd1923, %rd1, %rd1922;
	ld.global.u32 	%r3891, [%rd1923];
	setp.gt.s32 	%p2602, %r3891, 0;
	selp.u32 	%r3892, 1, 0, %p2602;
	add.s32 	%r3893, %r3889, %r3892;
	ld.global.u32 	%r3894, [%rd1923+4];
	setp.gt.s32 	%p2603, %r3894, 0;
	selp.u32 	%r3895, 1, 0, %p2603;
	add.s32 	%r3896, %r3893, %r3895;
	ld.global.u32 	%r3897, [%rd1923+8];
	setp.gt.s32 	%p2604, %r3897, 0;
	selp.u32 	%r3898, 1, 0, %p2604;
	add.s32 	%r3899, %r3896, %r3898;
	ld.global.u32 	%r3900, [%rd1923+12];
	setp.gt.s32 	%p2605, %r3900, 0;
	selp.u32 	%r3901, 1, 0, %p2605;
	add.s32 	%r3902, %r3899, %r3901;
	ld.global.u32 	%r3903, [%rd1923+16];
	setp.gt.s32 	%p2606, %r3903, 0;
	selp.u32 	%r3904, 1, 0, %p2606;
	add.s32 	%r3905, %r3902, %r3904;
	ld.global.u32 	%r3906, [%rd1923+20];
	setp.gt.s32 	%p2607, %r3906, 0;
	selp.u32 	%r3907, 1, 0, %p2607;
	add.s32 	%r3908, %r3905, %r3907;
	ld.global.u32 	%r3909, [%rd1923+24];
	setp.gt.s32 	%p2608, %r3909, 0;
	selp.u32 	%r3910, 1, 0, %p2608;
	add.s32 	%r5458, %r3908, %r3910;
	add.s32 	%r5451, %r5451, 8;
$L__BB1_2655:
	setp.eq.s32 	%p2609, %r992, 0;
	@%p2609 bra 	$L__BB1_2662;
	and.b32  	%r998, %r843, 3;
	setp.lt.u32 	%p2610, %r992, 4;
	@%p2610 bra 	$L__BB1_2658;
	cvt.u64.u32 	%rd1924, %r5451;
	cvt.s64.s32 	%rd1925, %r3;
	add.s64 	%rd1926, %rd1924, %rd1925;
	shl.b64 	%rd1927, %rd1926, 2;
	add.s64 	%rd1928, %rd1, %rd1927;
	ld.global.u32 	%r3912, [%rd1928+100];
	setp.gt.s32 	%p2611, %r3912, 0;
	selp.u32 	%r3913, 1, 0, %p2611;
	add.s32 	%r3914, %r5458, %r3913;
	add.s32 	%r3915, %r5451, %r11;
	mul.wide.s32 	%rd1929, %r3915, 4;
	add.s64 	%rd1930, %rd1, %rd1929;
	ld.global.u32 	%r3916, [%rd1930];
	setp.gt.s32 	%p2612, %r3916, 0;
	selp.u32 	%r3917, 1, 0, %p2612;
	add.s32 	%r3918, %r3914, %r3917;
	ld.global.u32 	%r3919, [%rd1930+4];
	setp.gt.s32 	%p2613, %r3919, 0;
	selp.u32 	%r3920, 1, 0, %p2613;
	add.s32 	%r3921, %r3918, %r3920;
	ld.global.u32 	%r3922, [%rd1930+8];
	setp.gt.s32 	%p2614, %r3922, 0;
	selp.u32 	%r3923, 1, 0, %p2614;
	add.s32 	%r5458, %r3921, %r3923;
	add.s32 	%r5451, %r5451, 4;
$L__BB1_2658:
	setp.eq.s32 	%p2615, %r998, 0;
	@%p2615 bra 	$L__BB1_2662;
	cvt.u64.u32 	%rd1931, %r5451;
	cvt.s64.s32 	%rd1932, %r3;
	add.s64 	%rd1933, %rd1931, %rd1932;
	shl.b64 	%rd1934, %rd1933, 2;
	add.s64 	%rd1935, %rd1, %rd1934;
	ld.global.u32 	%r3924, [%rd1935+100];
	setp.gt.s32 	%p2616, %r3924, 0;
	selp.u32 	%r3925, 1, 0, %p2616;
	add.s32 	%r5458, %r5458, %r3925;
	setp.eq.s32 	%p2617, %r998, 1;
	@%p2617 bra 	$L__BB1_2662;
	add.s32 	%r3926, %r5451, %r11;
	mul.wide.s32 	%rd1936, %r3926, 4;
	add.s64 	%rd364, %rd1, %rd1936;
	ld.global.u32 	%r3927, [%rd364];
	setp.gt.s32 	%p2618, %r3927, 0;
	selp.u32 	%r3928, 1, 0, %p2618;
	add.s32 	%r5458, %r5458, %r3928;
	setp.eq.s32 	%p2619, %r998, 2;
	@%p2619 bra 	$L__BB1_2662;
	ld.global.u32 	%r3929, [%rd364+4];
	setp.gt.s32 	%p2620, %r3929, 0;
	selp.u32 	%r3930, 1, 0, %p2620;
	add.s32 	%r5458, %r5458, %r3930;
$L__BB1_2662:
	shr.u32 	%r3931, %r5458, 1;
	add.s32 	%r3932, %r3931, -1;
	cvt.rn.f64.s32 	%fd4377, %r3932;
	add.f64 	%fd4378, %fd1543, 0dC016CCCCCCCCCCCD;
	fma.rn.f64 	%fd4379, %fd4377, 0dBFE0A2B1704FF434, %fd4378;
	add.f64 	%fd4380, %fd1293, %fd4379;
	add.f64 	%fd4381, %fd1542, 0d4069000000000000;
	div.rn.f64 	%fd4382, %fd4381, %fd4380;
	add.f64 	%fd4383, %fd4382, 0dC071126666666666;
	fma.rn.f64 	%fd5983, %fd4383, 0d4059000000000000, 0d3FE0000000000000;
$L__BB1_2663:
	cvt.rzi.s32.f64 	%r3933, %fd5983;
	cvt.rn.f64.s32 	%fd4384, %r3933;
	div.rn.f64 	%fd5984, %fd4384, 0d4059000000000000;
$L__BB1_2664:
	ld.global.u32 	%r3935, [%rd302+36];
	mad.lo.s32 	%r3936, %r3935, 5, 44;
	cvt.rn.f64.s32 	%fd4385, %r3936;
	setp.gt.f64 	%p2621, %fd5984, %fd4385;
	mov.b32 	%r5523, 0;
	@%p2621 bra 	$L__BB1_3111;
	ld.global.u32 	%r1008, [%rd305+44];
	ld.global.u32 	%r1009, [%rd11];
	ld.global.u32 	%r1010, [%rd11+4];
	and.b32  	%r3937, %r1010, -2147483647;
	setp.eq.s32 	%p2622, %r3937, 1;
	@%p2622 bra 	$L__BB1_2689;
	setp.lt.s32 	%p2623, %r1010, 2;
	@%p2623 bra 	$L__BB1_2676;
	add.s32 	%r1011, %r1010, %r1009;
	shr.u32 	%r3939, %r1010, 31;
	add.s32 	%r3940, %r1010, %r3939;
	shr.s32 	%r1012, %r3940, 1;
	mov.b32 	%r5459, 0;
$L__BB1_2668:
	add.s32 	%r3941, %r5459, %r1009;
	cvt.s64.s32 	%rd1937, %r3941;
	add.s64 	%rd1938, %rd4, %rd1937;
	ld.global.u8 	%rs211, [%rd1938];
	setp.ne.s16 	%p2624, %rs211, 65;
	not.b32 	%r3942, %r5459;
	add.s32 	%r3943, %r1011, %r3942;
	cvt.s64.s32 	%rd1939, %r3943;
	add.s64 	%rd1940, %rd4, %rd1939;
	ld.global.u8 	%rs212, [%rd1940];
	@%p2624 bra 	$L__BB1_2670;
	setp.ne.s16 	%p2625, %rs212, 84;
	@%p2625 bra 	$L__BB1_2689;
$L__BB1_2670:
	setp.ne.s16 	%p2626, %rs211, 84;
	@%p2626 bra 	$L__BB1_2672;
	setp.ne.s16 	%p2627, %rs212, 65;
	@%p2627 bra 	$L__BB1_2689;
$L__BB1_2672:
	setp.eq.s16 	%p2628, %rs211, 84;
	setp.eq.s16 	%p2629, %rs211, 65;
	setp.ne.s16 	%p2630, %rs212, 65;
	or.pred  	%p2631, %p2630, %p2628;
	setp.ne.s16 	%p2632, %rs212, 84;
	or.pred  	%p2633, %p2632, %p2629;
	and.pred  	%p2634, %p2631, %p2633;
	not.pred 	%p2635, %p2634;
	@%p2635 bra 	$L__BB1_2689;
	setp.eq.s16 	%p2636, %rs211, 67;
	setp.ne.s16 	%p2637, %rs212, 71;
	and.pred  	%p2638, %p2637, %p2636;
	@%p2638 bra 	$L__BB1_2689;
	setp.ne.s16 	%p2639, %rs212, 71;
	setp.eq.s16 	%p2640, %rs211, 67;
	setp.eq.s16 	%p2641, %rs211, 71;
	setp.ne.s16 	%p2642, %rs212, 67;
	xor.pred  	%p2643, %p2641, %p2642;
	or.pred  	%p2644, %p2639, %p2640;
	and.pred  	%p2645, %p2643, %p2644;
	not.pred 	%p2646, %p2645;
	@%p2646 bra 	$L__BB1_2689;
	add.s32 	%r5459, %r5459, 1;
	setp.ne.s32 	%p2647, %r5459, %r1012;
	@%p2647 bra 	$L__BB1_2668;
$L__BB1_2676:
	ld.global.u32 	%r1015, [%rd306];
	ld.global.u32 	%r1016, [%rd306+4];
	and.b32  	%r3944, %r1016, -2147483647;
	setp.eq.s32 	%p2648, %r3944, 1;
	@%p2648 bra 	$L__BB1_2689;
	setp.lt.s32 	%p2649, %r1016, 2;
	@%p2649 bra 	$L__BB1_2687;
	add.s32 	%r1017, %r1016, %r1015;
	shr.u32 	%r3946, %r1016, 31;
	add.s32 	%r3947, %r1016, %r3946;
	shr.s32 	%r1018, %r3947, 1;
	mov.b32 	%r5460, 0;
$L__BB1_2679:
	add.s32 	%r3948, %r5460, %r1015;
	cvt.s64.s32 	%rd1941, %r3948;
	add.s64 	%rd1942, %rd4, %rd1941;
	ld.global.u8 	%rs213, [%rd1942];
	setp.ne.s16 	%p2650, %rs213, 65;
	not.b32 	%r3949, %r5460;
	add.s32 	%r3950, %r1017, %r3949;
	cvt.s64.s32 	%rd1943, %r3950;
	add.s64 	%rd1944, %rd4, %rd1943;
	ld.global.u8 	%rs214, [%rd1944];
	@%p2650 bra 	$L__BB1_2681;
	setp.ne.s16 	%p2651, %rs214, 84;
	@%p2651 bra 	$L__BB1_2689;
$L__BB1_2681:
	setp.ne.s16 	%p2652, %rs213, 84;
	@%p2652 bra 	$L__BB1_2683;
	setp.ne.s16 	%p2653, %rs214, 65;
	@%p2653 bra 	$L__BB1_2689;
$L__BB1_2683:
	setp.eq.s16 	%p2654, %rs213, 84;
	setp.eq.s16 	%p2655, %rs213, 65;
	setp.ne.s16 	%p2656, %rs214, 65;
	or.pred  	%p2657, %p2656, %p2654;
	setp.ne.s16 	%p2658, %rs214, 84;
	or.pred  	%p2659, %p2658, %p2655;
	and.pred  	%p2660, %p2657, %p2659;
	not.pred 	%p2661, %p2660;
	@%p2661 bra 	$L__BB1_2689;
	setp.eq.s16 	%p2662, %rs213, 67;
	setp.ne.s16 	%p2663, %rs214, 71;
	and.pred  	%p2664, %p2663, %p2662;
	@%p2664 bra 	$L__BB1_2689;
	setp.ne.s16 	%p2665, %rs214, 71;
	setp.eq.s16 	%p2666, %rs213, 67;
	setp.eq.s16 	%p2667, %rs213, 71;
	setp.ne.s16 	%p2668, %rs214, 67;
	xor.pred  	%p2669, %p2667, %p2668;
	or.pred  	%p2670, %p2665, %p2666;
	and.pred  	%p2671, %p2669, %p2670;
	not.pred 	%p2672, %p2671;
	@%p2672 bra 	$L__BB1_2689;
	add.s32 	%r5460, %r5460, 1;
	setp.ne.s32 	%p2673, %r5460, %r1018;
	@%p2673 bra 	$L__BB1_2679;
$L__BB1_2687:
	setp.gt.u32 	%p2674, %r5, 2146435070;
	mov.f64 	%fd5985, %fd2;
	@%p2674 bra 	$L__BB1_2691;
	setp.gt.u32 	%p2675, %r7, 1073127582;
	selp.f64 	%fd4386, %fd4, %fd3, %p2675;
	selp.u32 	%r3951, 1, 0, %p2675;
	add.s32 	%r3952, %r6, %r3951;
	add.f64 	%fd4387, %fd4386, 0dBFF0000000000000;
	add.f64 	%fd4388, %fd4386, 0d3FF0000000000000;
	rcp.approx.ftz.f64 	%fd4389, %fd4388;
	neg.f64 	%fd4390, %fd4388;
	fma.rn.f64 	%fd4391, %fd4390, %fd4389, 0d3FF0000000000000;
	fma.rn.f64 	%fd4392, %fd4391, %fd4391, %fd4391;
	fma.rn.f64 	%fd4393, %fd4392, %fd4389, %fd4389;
	mul.f64 	%fd4394, %fd4387, %fd4393;
	fma.rn.f64 	%fd4395, %fd4387, %fd4393, %fd4394;
	mul.f64 	%fd4396, %fd4395, %fd4395;
	fma.rn.f64 	%fd4397, %fd4396, 0d3EB1380B3AE80F1E, 0d3ED0EE258B7A8B04;
	fma.rn.f64 	%fd4398, %fd4397, %fd4396, 0d3EF3B2669F02676F;
	fma.rn.f64 	%fd4399, %fd4398, %fd4396, 0d3F1745CBA9AB0956;
	fma.rn.f64 	%fd4400, %fd4399, %fd4396, 0d3F3C71C72D1B5154;
	fma.rn.f64 	%fd4401, %fd4400, %fd4396, 0d3F624924923BE72D;
	fma.rn.f64 	%fd4402, %fd4401, %fd4396, 0d3F8999999999A3C4;
	fma.rn.f64 	%fd4403, %fd4402, %fd4396, 0d3FB5555555555554;
	sub.f64 	%fd4404, %fd4387, %fd4395;
	add.f64 	%fd4405, %fd4404, %fd4404;
	neg.f64 	%fd4406, %fd4395;
	fma.rn.f64 	%fd4407, %fd4406, %fd4387, %fd4405;
	mul.f64 	%fd4408, %fd4393, %fd4407;
	mul.f64 	%fd4409, %fd4396, %fd4403;
	fma.rn.f64 	%fd4410, %fd4409, %fd4395, %fd4408;
	xor.b32  	%r3953, %r3952, -2147483648;
	mov.b32 	%r3954, 1127219200;
	mov.b64 	%fd4411, {%r3953, %r3954};
	sub.f64 	%fd4412, %fd4411, %fd1;
	fma.rn.f64 	%fd4413, %fd4412, 0d3FE62E42FEFA39EF, %fd4395;
	fma.rn.f64 	%fd4414, %fd4412, 0dBFE62E42FEFA39EF, %fd4413;
	sub.f64 	%fd4415, %fd4414, %fd4395;
	sub.f64 	%fd4416, %fd4410, %fd4415;
	fma.rn.f64 	%fd4417, %fd4412, 0d3C7ABC9E3B39803F, %fd4416;
	add.f64 	%fd5985, %fd4413, %fd4417;
	bra.uni 	$L__BB1_2691;
$L__BB1_2689:
	setp.gt.u32 	%p2676, %r8, 2146435070;
	mov.f64 	%fd5985, %fd5;
	@%p2676 bra 	$L__BB1_2691;
	setp.gt.u32 	%p2677, %r10, 1073127582;
	selp.f64 	%fd4418, %fd7, %fd6, %p2677;
	selp.u32 	%r3955, 1, 0, %p2677;
	add.s32 	%r3956, %r9, %r3955;
	add.f64 	%fd4419, %fd4418, 0dBFF0000000000000;
	add.f64 	%fd4420, %fd4418, 0d3FF0000000000000;
	rcp.approx.ftz.f64 	%fd4421, %fd4420;
	neg.f64 	%fd4422, %fd4420;
	fma.rn.f64 	%fd4423, %fd4422, %fd4421, 0d3FF0000000000000;
	fma.rn.f64 	%fd4424, %fd4423, %fd4423, %fd4423;
	fma.rn.f64 	%fd4425, %fd4424, %fd4421, %fd4421;
	mul.f64 	%fd4426, %fd4419, %fd4425;
	fma.rn.f64 	%fd4427, %fd4419, %fd4425, %fd4426;
	mul.f64 	%fd4428, %fd4427, %fd4427;
	fma.rn.f64 	%fd4429, %fd4428, 0d3EB1380B3AE80F1E, 0d3ED0EE258B7A8B04;
	fma.rn.f64 	%fd4430, %fd4429, %fd4428, 0d3EF3B2669F02676F;
	fma.rn.f64 	%fd4431, %fd4430, %fd4428, 0d3F1745CBA9AB0956;
	fma.rn.f64 	%fd4432, %fd4431, %fd4428, 0d3F3C71C72D1B5154;
	fma.rn.f64 	%fd4433, %fd4432, %fd4428, 0d3F624924923BE72D;
	fma.rn.f64 	%fd4434, %fd4433, %fd4428, 0d3F8999999999A3C4;
	fma.rn.f64 	%fd4435, %fd4434, %fd4428, 0d3FB5555555555554;
	sub.f64 	%fd4436, %fd4419, %fd4427;
	add.f64 	%fd4437, %fd4436, %fd4436;
	neg.f64 	%fd4438, %fd4427;
	fma.rn.f64 	%fd4439, %fd4438, %fd4419, %fd4437;
	mul.f64 	%fd4440, %fd4425, %fd4439;
	mul.f64 	%fd4441, %fd4428, %fd4435;
	fma.rn.f64 	%fd4442, %fd4441, %fd4427, %fd4440;
	xor.b32  	%r3957, %r3956, -2147483648;
	mov.b32 	%r3958, 1127219200;
	mov.b64 	%fd4443, {%r3957, %r3958};
	sub.f64 	%fd4444, %fd4443, %fd1;
	fma.rn.f64 	%fd4445, %fd4444, 0d3FE62E42FEFA39EF, %fd4427;
	fma.rn.f64 	%fd4446, %fd4444, 0dBFE62E42FEFA39EF, %fd4445;
	sub.f64 	%fd4447, %fd4446, %fd4427;
	sub.f64 	%fd4448, %fd4442, %fd4447;
	fma.rn.f64 	%fd4449, %fd4444, 0d3C7ABC9E3B39803F, %fd4448;
	add.f64 	%fd5985, %fd4445, %fd4449;
$L__BB1_2691:
	mul.f64 	%fd1551, %fd5985, 0d3FFFCB923A29C77A;
	ld.global.u32 	%r1021, [%rd306+4];
	setp.lt.s32 	%p2678, %r1010, 1;
	@%p2678 bra 	$L__BB1_2762;
	and.b32  	%r1022, %r1010, 3;
	setp.lt.u32 	%p2679, %r1010, 4;
	mov.b32 	%r5462, 1;
	@%p2679 bra 	$L__BB1_2731;
	and.b32  	%r1023, %r1010, 2147483644;
	mov.b32 	%r5462, 1;
$L__BB1_2694:
	mov.u32 	%r1024, %r5462;
	sub.s32 	%r3961, %r1009, %r1024;
	add.s32 	%r3962, %r3961, %r1010;
	cvt.s64.s32 	%rd1945, %r3962;
	add.s64 	%rd365, %rd4, %rd1945;
	ld.global.u8 	%rs1151, [%rd365];
	mov.b16 	%rs1427, 0;
	setp.gt.s16 	%p2680, %rs1151, 70;
	@%p2680 bra 	$L__BB1_2698;
	setp.eq.s16 	%p2683, %rs1151, 65;
	@%p2683 bra 	$L__BB1_2701;
	setp.eq.s16 	%p2684, %rs1151, 67;
	@%p2684 bra 	$L__BB1_2697;
	bra.uni 	$L__BB1_2702;
$L__BB1_2697:
	mov.b16 	%rs1427, 2;
	bra.uni 	$L__BB1_2703;
$L__BB1_2698:
	setp.eq.s16 	%p2681, %rs1151, 84;
	@%p2681 bra 	$L__BB1_2703;
	setp.ne.s16 	%p2682, %rs1151, 71;
	@%p2682 bra 	$L__BB1_2702;
	mov.b16 	%rs1427, 1;
	bra.uni 	$L__BB1_2703;
$L__BB1_2701:
	mov.b16 	%rs1427, 3;
	bra.uni 	$L__BB1_2703;
$L__BB1_2702:
	mov.b16 	%rs1427, 4;
$L__BB1_2703:
	cvt.u64.u32 	%rd1946, %r1024;
	add.s64 	%rd366, %rd18, %rd1946;
	st.local.u8 	[%rd366], %rs1427;
	ld.global.u8 	%rs1157, [%rd365+-1];
	mov.b16 	%rs1428, 0;
	setp.gt.s16 	%p2685, %rs1157, 70;
	@%p2685 bra 	$L__BB1_2707;
	setp.eq.s16 	%p2688, %rs1157, 65;
	@%p2688 bra 	$L__BB1_2710;
	setp.eq.s16 	%p2689, %rs1157, 67;
	@%p2689 bra 	$L__BB1_2706;
	bra.uni 	$L__BB1_2711;
$L__BB1_2706:
	mov.b16 	%rs1428, 2;
	bra.uni 	$L__BB1_2712;
$L__BB1_2707:
	setp.eq.s16 	%p2686, %rs1157, 84;
	@%p2686 bra 	$L__BB1_2712;
	setp.ne.s16 	%p2687, %rs1157, 71;
	@%p2687 bra 	$L__BB1_2711;
	mov.b16 	%rs1428, 1;
	bra.uni 	$L__BB1_2712;
$L__BB1_2710:
	mov.b16 	%rs1428, 3;
	bra.uni 	$L__BB1_2712;
$L__BB1_2711:
	mov.b16 	%rs1428, 4;
$L__BB1_2712:
	st.local.u8 	[%rd366+1], %rs1428;
	ld.global.u8 	%rs1163, [%rd365+-2];
	mov.b16 	%rs1429, 0;
	setp.gt.s16 	%p2690, %rs1163, 70;
	@%p2690 bra 	$L__BB1_2716;
	setp.eq.s16 	%p2693, %rs1163, 65;
	@%p2693 bra 	$L__BB1_2719;
	setp.eq.s16 	%p2694, %rs1163, 67;
	@%p2694 bra 	$L__BB1_2715;
	bra.uni 	$L__BB1_2720;
$L__BB1_2715:
	mov.b16 	%rs1429, 2;
	bra.uni 	$L__BB1_2721;
$L__BB1_2716:
	setp.eq.s16 	%p2691, %rs1163, 84;
	@%p2691 bra 	$L__BB1_2721;
	setp.ne.s16 	%p2692, %rs1163, 71;
	@%p2692 bra 	$L__BB1_2720;
	mov.b16 	%rs1429, 1;
	bra.uni 	$L__BB1_2721;
$L__BB1_2719:
	mov.b16 	%rs1429, 3;
	bra.uni 	$L__BB1_2721;
$L__BB1_2720:
	mov.b16 	%rs1429, 4;
$L__BB1_2721:
	st.local.u8 	[%rd366+2], %rs1429;
	ld.global.u8 	%rs1169, [%rd365+-3];
	mov.b16 	%rs1430, 0;
	setp.gt.s16 	%p2695, %rs1169, 70;
	@%p2695 bra 	$L__BB1_2725;
	setp.eq.s16 	%p2698, %rs1169, 65;
	@%p2698 bra 	$L__BB1_2728;
	setp.eq.s16 	%p2699, %rs1169, 67;
	@%p2699 bra 	$L__BB1_2724;
	bra.uni 	$L__BB1_2729;
$L__BB1_2724:
	mov.b16 	%rs1430, 2;
	bra.uni 	$L__BB1_2730;
$L__BB1_2725:
	setp.eq.s16 	%p2696, %rs1169, 84;
	@%p2696 bra 	$L__BB1_2730;
	setp.ne.s16 	%p2697, %rs1169, 71;
	@%p2697 bra 	$L__BB1_2729;
	mov.b16 	%rs1430, 1;
	bra.uni 	$L__BB1_2730;
$L__BB1_2728:
	mov.b16 	%rs1430, 3;
	bra.uni 	$L__BB1_2730;
$L__BB1_2729:
	mov.b16 	%rs1430, 4;
$L__BB1_2730:
	st.local.u8 	[%rd366+3], %rs1430;
	add.s32 	%r5462, %r1024, 4;
	add.s32 	%r3963, %r1024, 3;
	setp.ne.s32 	%p2700, %r3963, %r1023;
	@%p2700 bra 	$L__BB1_2694;
$L__BB1_2731:
	setp.eq.s32 	%p2701, %r1022, 0;
	@%p2701 bra 	$L__BB1_2762;
	sub.s32 	%r3964, %r1009, %r5462;
	add.s32 	%r3965, %r3964, %r1010;
	cvt.s64.s32 	%rd1947, %r3965;
	add.s64 	%rd367, %rd4, %rd1947;
	ld.global.u8 	%rs1175, [%rd367];
	mov.b16 	%rs1431, 0;
	setp.gt.s16 	%p2702, %rs1175, 70;
	@%p2702 bra 	$L__BB1_2736;
	setp.eq.s16 	%p2705, %rs1175, 65;
	@%p2705 bra 	$L__BB1_2739;
	setp.eq.s16 	%p2706, %rs1175, 67;
	@%p2706 bra 	$L__BB1_2735;
	bra.uni 	$L__BB1_2740;
$L__BB1_2735:
	mov.b16 	%rs1431, 2;
	bra.uni 	$L__BB1_2741;
$L__BB1_2736:
	setp.eq.s16 	%p2703, %rs1175, 84;
	@%p2703 bra 	$L__BB1_2741;
	setp.ne.s16 	%p2704, %rs1175, 71;
	@%p2704 bra 	$L__BB1_2740;
	mov.b16 	%rs1431, 1;
	bra.uni 	$L__BB1_2741;
$L__BB1_2739:
	mov.b16 	%rs1431, 3;
	bra.uni 	$L__BB1_2741;
$L__BB1_2740:
	mov.b16 	%rs1431, 4;
$L__BB1_2741:
	cvt.u64.u32 	%rd1948, %r5462;
	add.s64 	%rd368, %rd18, %rd1948;
	st.local.u8 	[%rd368], %rs1431;
	setp.eq.s32 	%p2707, %r1022, 1;
	@%p2707 bra 	$L__BB1_2762;
	ld.global.u8 	%rs1181, [%rd367+-1];
	mov.b16 	%rs1432, 0;
	setp.gt.s16 	%p2708, %rs1181, 70;
	@%p2708 bra 	$L__BB1_2746;
	setp.eq.s16 	%p2711, %rs1181, 65;
	@%p2711 bra 	$L__BB1_2749;
	setp.eq.s16 	%p2712, %rs1181, 67;
	@%p2712 bra 	$L__BB1_2745;
	bra.uni 	$L__BB1_2750;
$L__BB1_2745:
	mov.b16 	%rs1432, 2;
	bra.uni 	$L__BB1_2751;
$L__BB1_2746:
	setp.eq.s16 	%p2709, %rs1181, 84;
	@%p2709 bra 	$L__BB1_2751;
	setp.ne.s16 	%p2710, %rs1181, 71;
	@%p2710 bra 	$L__BB1_2750;
	mov.b16 	%rs1432, 1;
	bra.uni 	$L__BB1_2751;
$L__BB1_2749:
	mov.b16 	%rs1432, 3;
	bra.uni 	$L__BB1_2751;
$L__BB1_2750:
	mov.b16 	%rs1432, 4;
$L__BB1_2751:
	st.local.u8 	[%rd368+1], %rs1432;
	setp.eq.s32 	%p2713, %r1022, 2;
	@%p2713 bra 	$L__BB1_2762;
	ld.global.u8 	%rs1187, [%rd367+-2];
	mov.b16 	%rs1433, 0;
	setp.gt.s16 	%p2714, %rs1187, 70;
	@%p2714 bra 	$L__BB1_2756;
	setp.eq.s16 	%p2717, %rs1187, 65;
	@%p2717 bra 	$L__BB1_2759;
	setp.eq.s16 	%p2718, %rs1187, 67;
	@%p2718 bra 	$L__BB1_2755;
	bra.uni 	$L__BB1_2760;
$L__BB1_2755:
	mov.b16 	%rs1433, 2;
	bra.uni 	$L__BB1_2761;
$L__BB1_2756:
	setp.eq.s16 	%p2715, %rs1187, 84;
	@%p2715 bra 	$L__BB1_2761;
	setp.ne.s16 	%p2716, %rs1187, 71;
	@%p2716 bra 	$L__BB1_2760;
	mov.b16 	%rs1433, 1;
	bra.uni 	$L__BB1_2761;
$L__BB1_2759:
	mov.b16 	%rs1433, 3;
	bra.uni 	$L__BB1_2761;
$L__BB1_2760:
	mov.b16 	%rs1433, 4;
$L__BB1_2761:
	st.local.u8 	[%rd368+2], %rs1433;
$L__BB1_2762:
	setp.eq.s32 	%p2719, %r1008, 0;
	@%p2719 bra 	$L__BB1_2769;
	setp.lt.s32 	%p2720, %r1021, 1;
	@%p2720 bra 	$L__BB1_2904;
	ld.global.u32 	%r3967, [%rd306];
	add.s32 	%r1027, %r3967, -1;
	add.s32 	%r3968, %r1021, -1;
	and.b32  	%r1028, %r1021, 3;
	setp.lt.u32 	%p2721, %r3968, 3;
	mov.b32 	%r5466, 1;
	@%p2721 bra 	$L__BB1_2845;
	and.b32  	%r1029, %r1021, 2147483644;
	mov.b32 	%r5466, 1;
$L__BB1_2766:
	mov.u32 	%r1035, %r5466;
	add.s32 	%r3970, %r1035, %r1027;
	cvt.s64.s32 	%rd1949, %r3970;
	add.s64 	%rd371, %rd4, %rd1949;
	ld.global.u8 	%rs1193, [%rd371];
	mov.b16 	%rs1438, 0;
	setp.gt.s16 	%p2722, %rs1193, 70;
	@%p2722 bra 	$L__BB1_2813;
	setp.eq.s16 	%p2725, %rs1193, 65;
	@%p2725 bra 	$L__BB1_2768;
	bra.uni 	$L__BB1_2811;
$L__BB1_2768:
	mov.b16 	%rs1438, 3;
	bra.uni 	$L__BB1_2817;
$L__BB1_2769:
	setp.lt.s32 	%p2761, %r1021, 1;
	@%p2761 bra 	$L__BB1_2904;
	ld.global.u32 	%r1030, [%rd306];
	add.s32 	%r3974, %r1021, -1;
	and.b32  	%r1031, %r1021, 3;
	setp.lt.u32 	%p2762, %r3974, 3;
	mov.b32 	%r5465, 1;
	@%p2762 bra 	$L__BB1_2808;
	and.b32  	%r1032, %r1021, 2147483644;
	mov.b32 	%r5465, 1;
$L__BB1_2772:
	mov.u32 	%r1033, %r5465;
	sub.s32 	%r3976, %r1030, %r1033;
	add.s32 	%r3977, %r3976, %r1021;
	cvt.s64.s32 	%rd1953, %r3977;
	add.s64 	%rd369, %rd4, %rd1953;
	ld.global.u8 	%rs1235, [%rd369];
	mov.b16 	%rs1434, 0;
	setp.gt.s16 	%p2763, %rs1235, 70;
	@%p2763 bra 	$L__BB1_2776;
	setp.eq.s16 	%p2766, %rs1235, 65;
	@%p2766 bra 	$L__BB1_2780;
	setp.eq.s16 	%p2767, %rs1235, 67;
	@%p2767 bra 	$L__BB1_2775;
	bra.uni 	$L__BB1_2779;
$L__BB1_2775:
	mov.b16 	%rs1434, 1;
	bra.uni 	$L__BB1_2780;
$L__BB1_2776:
	setp.eq.s16 	%p2764, %rs1235, 71;
	@%p2764 bra 	$L__BB1_3120;
	setp.eq.s16 	%p2765, %rs1235, 84;
	@%p2765 bra 	$L__BB1_2778;
	bra.uni 	$L__BB1_2779;
$L__BB1_2778:
	mov.b16 	%rs1434, 3;
	bra.uni 	$L__BB1_2780;
$L__BB1_2779:
	mov.b16 	%rs1434, 4;
$L__BB1_2780:
	cvt.u64.u32 	%rd1954, %r1033;
	add.s64 	%rd370, %rd19, %rd1954;
	st.local.u8 	[%rd370], %rs1434;
	ld.global.u8 	%rs1241, [%rd369+-1];
	mov.b16 	%rs1435, 0;
	setp.gt.s16 	%p2768, %rs1241, 70;
	@%p2768 bra 	$L__BB1_2784;
	setp.eq.s16 	%p2771, %rs1241, 65;
	@%p2771 bra 	$L__BB1_2789;
	setp.eq.s16 	%p2772, %rs1241, 67;
	@%p2772 bra 	$L__BB1_2783;
	bra.uni 	$L__BB1_2788;
$L__BB1_2783:
	mov.b16 	%rs1435, 1;
	bra.uni 	$L__BB1_2789;
$L__BB1_2784:
	setp.eq.s16 	%p2769, %rs1241, 71;
	@%p2769 bra 	$L__BB1_2787;
	setp.ne.s16 	%p2770, %rs1241, 84;
	@%p2770 bra 	$L__BB1_2788;
	mov.b16 	%rs1435, 3;
	bra.uni 	$L__BB1_2789;
$L__BB1_2787:
	mov.b16 	%rs1435, 2;
	bra.uni 	$L__BB1_2789;
$L__BB1_2788:
	mov.b16 	%rs1435, 4;
$L__BB1_2789:
	st.local.u8 	[%rd370+1], %rs1435;
	ld.global.u8 	%rs1247, [%rd369+-2];
	mov.b16 	%rs1436, 0;
	setp.gt.s16 	%p2773, %rs1247, 70;
	@%p2773 bra 	$L__BB1_2793;
	setp.eq.s16 	%p2776, %rs1247, 65;
	@%p2776 bra 	$L__BB1_2798;
	setp.eq.s16 	%p2777, %rs1247, 67;
	@%p2777 bra 	$L__BB1_2792;
	bra.uni 	$L__BB1_2797;
$L__BB1_2792:
	mov.b16 	%rs1436, 1;
	bra.uni 	$L__BB1_2798;
$L__BB1_2793:
	setp.eq.s16 	%p2774, %rs1247, 71;
	@%p2774 bra 	$L__BB1_2796;
	setp.ne.s16 	%p2775, %rs1247, 84;
	@%p2775 bra 	$L__BB1_2797;
	mov.b16 	%rs1436, 3;
	bra.uni 	$L__BB1_2798;
$L__BB1_2796:
	mov.b16 	%rs1436, 2;
	bra.uni 	$L__BB1_2798;
$L__BB1_2797:
	mov.b16 	%rs1436, 4;
$L__BB1_2798:
	st.local.u8 	[%rd370+2], %rs1436;
	ld.global.u8 	%rs1253, [%rd369+-3];
	mov.b16 	%rs1437, 0;
	setp.gt.s16 	%p2778, %rs1253, 70;
	@%p2778 bra 	$L__BB1_2802;
	setp.eq.s16 	%p2781, %rs1253, 65;
	@%p2781 bra 	$L__BB1_2807;
	setp.eq.s16 	%p2782, %rs1253, 67;
	@%p2782 bra 	$L__BB1_2801;
	bra.uni 	$L__BB1_2806;
$L__BB1_2801:
	mov.b16 	%rs1437, 1;
	bra.uni 	$L__BB1_2807;
$L__BB1_2802:
	setp.eq.s16 	%p2779, %rs1253, 71;
	@%p2779 bra 	$L__BB1_2805;
	setp.ne.s16 	%p2780, %rs1253, 84;
	@%p2780 bra 	$L__BB1_2806;
	mov.b16 	%rs1437, 3;
	bra.uni 	$L__BB1_2807;
$L__BB1_2805:
	mov.b16 	%rs1437, 2;
	bra.uni 	$L__BB1_2807;
$L__BB1_2806:
	mov.b16 	%rs1437, 4;
$L__BB1_2807:
	st.local.u8 	[%rd370+3], %rs1437;
	add.s32 	%r5465, %r1033, 4;
	add.s32 	%r3978, %r1033, 3;
	setp.eq.s32 	%p2783, %r3978, %r1032;
	@%p2783 bra 	$L__BB1_2808;
	bra.uni 	$L__BB1_2772;
$L__BB1_2808:
	setp.eq.s32 	%p2784, %r1031, 0;
	@%p2784 bra 	$L__BB1_2904;
	sub.s32 	%r3979, %r1030, %r5465;
	add.s32 	%r3980, %r3979, %r1021;
	cvt.s64.s32 	%rd1955, %r3980;
	add.s64 	%rd373, %rd4, %rd1955;
	ld.global.u8 	%rs1259, [%rd373];
	mov.b16 	%rs1442, 0;
	setp.gt.s16 	%p2785, %rs1259, 70;
	@%p2785 bra 	$L__BB1_2851;
	setp.eq.s16 	%p2788, %rs1259, 65;
	@%p2788 bra 	$L__BB1_2856;
	bra.uni 	$L__BB1_2849;
$L__BB1_2811:
	setp.eq.s16 	%p2726, %rs1193, 67;
	@%p2726 bra 	$L__BB1_2812;
	bra.uni 	$L__BB1_2816;
$L__BB1_2812:
	mov.b16 	%rs1438, 2;
	bra.uni 	$L__BB1_2817;
$L__BB1_2813:
	setp.eq.s16 	%p2723, %rs1193, 84;
	@%p2723 bra 	$L__BB1_2817;
	setp.ne.s16 	%p2724, %rs1193, 71;
	@%p2724 bra 	$L__BB1_2816;
	mov.b16 	%rs1438, 1;
	bra.uni 	$L__BB1_2817;
$L__BB1_2816:
	mov.b16 	%rs1438, 4;
$L__BB1_2817:
	cvt.u64.u32 	%rd1950, %r1035;
	add.s64 	%rd372, %rd19, %rd1950;
	st.local.u8 	[%rd372], %rs1438;
	ld.global.u8 	%rs1199, [%rd371+1];
	mov.b16 	%rs1439, 0;
	setp.gt.s16 	%p2727, %rs1199, 70;
	@%p2727 bra 	$L__BB1_2821;
	setp.eq.s16 	%p2730, %rs1199, 65;
	@%p2730 bra 	$L__BB1_2824;
	setp.eq.s16 	%p2731, %rs1199, 67;
	@%p2731 bra 	$L__BB1_2820;
	bra.uni 	$L__BB1_2825;
$L__BB1_2820:
	mov.b16 	%rs1439, 2;
	bra.uni 	$L__BB1_2826;
$L__BB1_2821:
	setp.eq.s16 	%p2728, %rs1199, 84;
	@%p2728 bra 	$L__BB1_2826;
	setp.ne.s16 	%p2729, %rs1199, 71;
	@%p2729 bra 	$L__BB1_2825;
	mov.b16 	%rs1439, 1;
	bra.uni 	$L__BB1_2826;
$L__BB1_2824:
	mov.b16 	%rs1439, 3;
	bra.uni 	$L__BB1_2826;
$L__BB1_2825:
	mov.b16 	%rs1439, 4;
$L__BB1_2826:
	st.local.u8 	[%rd372+1], %rs1439;
	ld.global.u8 	%rs1205, [%rd371+2];
	mov.b16 	%rs1440, 0;
	setp.gt.s16 	%p2732, %rs1205, 70;
	@%p2732 bra 	$L__BB1_2830;
	setp.eq.s16 	%p2735, %rs1205, 65;
	@%p2735 bra 	$L__BB1_2833;
	setp.eq.s16 	%p2736, %rs1205, 67;
	@%p2736 bra 	$L__BB1_2829;
	bra.uni 	$L__BB1_2834;
$L__BB1_2829:
	mov.b16 	%rs1440, 2;
	bra.uni 	$L__BB1_2835;
$L__BB1_2830:
	setp.eq.s16 	%p2733, %rs1205, 84;
	@%p2733 bra 	$L__BB1_2835;
	setp.ne.s16 	%p2734, %rs1205, 71;
	@%p2734 bra 	$L__BB1_2834;
	mov.b16 	%rs1440, 1;
	bra.uni 	$L__BB1_2835;
$L__BB1_2833:
	mov.b16 	%rs1440, 3;
	bra.uni 	$L__BB1_2835;
$L__BB1_2834:
	mov.b16 	%rs1440, 4;
$L__BB1_2835:
	st.local.u8 	[%rd372+2], %rs1440;
	ld.global.u8 	%rs1211, [%rd371+3];
	mov.b16 	%rs1441, 0;
	setp.gt.s16 	%p2737, %rs1211, 70;
	@%p2737 bra 	$L__BB1_2839;
	setp.eq.s16 	%p2740, %rs1211, 65;
	@%p2740 bra 	$L__BB1_2842;
	setp.eq.s16 	%p2741, %rs1211, 67;
	@%p2741 bra 	$L__BB1_2838;
	bra.uni 	$L__BB1_2843;
$L__BB1_2838:
	mov.b16 	%rs1441, 2;
	bra.uni 	$L__BB1_2844;
$L__BB1_2839:
	setp.eq.s16 	%p2738, %rs1211, 84;
	@%p2738 bra 	$L__BB1_2844;
	setp.ne.s16 	%p2739, %rs1211, 71;
	@%p2739 bra 	$L__BB1_2843;
	mov.b16 	%rs1441, 1;
	bra.uni 	$L__BB1_2844;
$L__BB1_2842:
	mov.b16 	%rs1441, 3;
	bra.uni 	$L__BB1_2844;
$L__BB1_2843:
	mov.b16 	%rs1441, 4;
$L__BB1_2844:
	st.local.u8 	[%rd372+3], %rs1441;
	add.s32 	%r5466, %r1035, 4;
	add.s32 	%r3971, %r1035, 3;
	setp.eq.s32 	%p2742, %r3971, %r1029;
	@%p2742 bra 	$L__BB1_2845;
	bra.uni 	$L__BB1_2766;
$L__BB1_2845:
	setp.eq.s32 	%p2743, %r1028, 0;
	@%p2743 bra 	$L__BB1_2904;
	add.s32 	%r3972, %r5466, %r1027;
	cvt.s64.s32 	%rd1951, %r3972;
	add.s64 	%rd375, %rd4, %rd1951;
	ld.global.u8 	%rs1217, [%rd375];
	mov.b16 	%rs1445, 0;
	setp.gt.s16 	%p2744, %rs1217, 70;
	@%p2744 bra 	$L__BB1_2879;
	setp.eq.s16 	%p2747, %rs1217, 65;
	@%p2747 bra 	$L__BB1_2848;
	bra.uni 	$L__BB1_2877;
$L__BB1_2848:
	mov.b16 	%rs1445, 3;
	bra.uni 	$L__BB1_2883;
$L__BB1_2849:
	setp.eq.s16 	%p2789, %rs1259, 67;
	@%p2789 bra 	$L__BB1_2850;
	bra.uni 	$L__BB1_2855;
$L__BB1_2850:
	mov.b16 	%rs1442, 1;
	bra.uni 	$L__BB1_2856;
$L__BB1_2851:
	setp.eq.s16 	%p2786, %rs1259, 71;
	@%p2786 bra 	$L__BB1_2854;
	setp.ne.s16 	%p2787, %rs1259, 84;
	@%p2787 bra 	$L__BB1_2855;
	mov.b16 	%rs1442, 3;
	bra.uni 	$L__BB1_2856;
$L__BB1_2854:
	mov.b16 	%rs1442, 2;
	bra.uni 	$L__BB1_2856;
$L__BB1_2855:
	mov.b16 	%rs1442, 4;
$L__BB1_2856:
	cvt.u64.u32 	%rd1956, %r5465;
	add.s64 	%rd374, %rd19, %rd1956;
	st.local.u8 	[%rd374], %rs1442;
	setp.eq.s32 	%p2790, %r1031, 1;
	@%p2790 bra 	$L__BB1_2904;
	ld.global.u8 	%rs1265, [%rd373+-1];
	mov.b16 	%rs1443, 0;
	setp.gt.s16 	%p2791, %rs1265, 70;
	@%p2791 bra 	$L__BB1_2861;
	setp.eq.s16 	%p2794, %rs1265, 65;
	@%p2794 bra 	$L__BB1_2866;
	setp.eq.s16 	%p2795, %rs1265, 67;
	@%p2795 bra 	$L__BB1_2860;
	bra.uni 	$L__BB1_2865;
$L__BB1_2860:
	mov.b16 	%rs1443, 1;
	bra.uni 	$L__BB1_2866;
$L__BB1_2861:
	setp.eq.s16 	%p2792, %rs1265, 71;
	@%p2792 bra 	$L__BB1_2864;
	setp.ne.s16 	%p2793, %rs1265, 84;
	@%p2793 bra 	$L__BB1_2865;
	mov.b16 	%rs1443, 3;
	bra.uni 	$L__BB1_2866;
$L__BB1_2864:
	mov.b16 	%rs1443, 2;
	bra.uni 	$L__BB1_2866;
$L__BB1_2865:
	mov.b16 	%rs1443, 4;
$L__BB1_2866:
	st.local.u8 	[%rd374+1], %rs1443;
	setp.eq.s32 	%p2796, %r1031, 2;
	@%p2796 bra 	$L__BB1_2904;
	ld.global.u8 	%rs1271, [%rd373+-2];
	mov.b16 	%rs1444, 0;
	setp.gt.s16 	%p2797, %rs1271, 70;
	@%p2797 bra 	$L__BB1_2871;
	setp.eq.s16 	%p2800, %rs1271, 65;
	@%p2800 bra 	$L__BB1_2876;
	setp.eq.s16 	%p2801, %rs1271, 67;
	@%p2801 bra 	$L__BB1_2870;
	bra.uni 	$L__BB1_2875;
$L__BB1_2870:
	mov.b16 	%rs1444, 1;
	bra.uni 	$L__BB1_2876;
$L__BB1_2871:
	setp.eq.s16 	%p2798, %rs1271, 71;
	@%p2798 bra 	$L__BB1_2874;
	setp.ne.s16 	%p2799, %rs1271, 84;
	@%p2799 bra 	$L__BB1_2875;
	mov.b16 	%rs1444, 3;
	bra.uni 	$L__BB1_2876;
$L__BB1_2874:
	mov.b16 	%rs1444, 2;
	bra.uni 	$L__BB1_2876;
$L__BB1_2875:
	mov.b16 	%rs1444, 4;
$L__BB1_2876:
	st.local.u8 	[%rd374+2], %rs1444;
	bra.uni 	$L__BB1_2904;
$L__BB1_2877:
	setp.eq.s16 	%p2748, %rs1217, 67;
	@%p2748 bra 	$L__BB1_2878;
	bra.uni 	$L__BB1_2882;
$L__BB1_2878:
	mov.b16 	%rs1445, 2;
	bra.uni 	$L__BB1_2883;
$L__BB1_2879:
	setp.eq.s16 	%p2745, %rs1217, 84;
	@%p2745 bra 	$L__BB1_2883;
	setp.ne.s16 	%p2746, %rs1217, 71;
	@%p2746 bra 	$L__BB1_2882;
	mov.b16 	%rs1445, 1;
	bra.uni 	$L__BB1_2883;
$L__BB1_2882:
	mov.b16 	%rs1445, 4;
$L__BB1_2883:
	cvt.u64.u32 	%rd1952, %r5466;
	add.s64 	%rd376, %rd19, %rd1952;
	st.local.u8 	[%rd376], %rs1445;
	setp.eq.s32 	%p2749, %r1028, 1;
	@%p2749 bra 	$L__BB1_2904;
	ld.global.u8 	%rs1223, [%rd375+1];
	mov.b16 	%rs1446, 0;
	setp.gt.s16 	%p2750, %rs1223, 70;
	@%p2750 bra 	$L__BB1_2888;
	setp.eq.s16 	%p2753, %rs1223, 65;
	@%p2753 bra 	$L__BB1_2891;
	setp.eq.s16 	%p2754, %rs1223, 67;
	@%p2754 bra 	$L__BB1_2887;
	bra.uni 	$L__BB1_2892;
$L__BB1_2887:
	mov.b16 	%rs1446, 2;
	bra.uni 	$L__BB1_2893;
$L__BB1_2888:
	setp.eq.s16 	%p2751, %rs1223, 84;
	@%p2751 bra 	$L__BB1_2893;
	setp.ne.s16 	%p2752, %rs1223, 71;
	@%p2752 bra 	$L__BB1_2892;
	mov.b16 	%rs1446, 1;
	bra.uni 	$L__BB1_2893;
$L__BB1_2891:
	mov.b16 	%rs1446, 3;
	bra.uni 	$L__BB1_2893;
$L__BB1_2892:
	mov.b16 	%rs1446, 4;
$L__BB1_2893:
	st.local.u8 	[%rd376+1], %rs1446;
	setp.eq.s32 	%p2755, %r1028, 2;
	@%p2755 bra 	$L__BB1_2904;
	ld.global.u8 	%rs1229, [%rd375+2];
	mov.b16 	%rs1447, 0;
	setp.gt.s16 	%p2756, %rs1229, 70;
	@%p2756 bra 	$L__BB1_2898;
	setp.eq.s16 	%p2759, %rs1229, 65;
	@%p2759 bra 	$L__BB1_2901;
	setp.eq.s16 	%p2760, %rs1229, 67;
	@%p2760 bra 	$L__BB1_2897;
	bra.uni 	$L__BB1_2902;
$L__BB1_2897:
	mov.b16 	%rs1447, 2;
	bra.uni 	$L__BB1_2903;
$L__BB1_2898:
	setp.eq.s16 	%p2757, %rs1229, 84;
	@%p2757 bra 	$L__BB1_2903;
	setp.ne.s16 	%p2758, %rs1229, 71;
	@%p2758 bra 	$L__BB1_2902;
	mov.b16 	%rs1447, 1;
	bra.uni 	$L__BB1_2903;
$L__BB1_2901:
	mov.b16 	%rs1447, 3;
	bra.uni 	$L__BB1_2903;
$L__BB1_2902:
	mov.b16 	%rs1447, 4;
$L__BB1_2903:
	st.local.u8 	[%rd376+2], %rs1447;
$L__BB1_2904:
	setp.lt.s32 	%p2802, %r1010, 1;
	cvt.s64.s32 	%rd1957, %r1021;
	add.s64 	%rd1958, %rd19, %rd1957;
	mov.b16 	%rs1276, 4;
	st.local.u8 	[%rd1958+1], %rs1276;
	st.local.u8 	[%rd19], %rs1276;
	cvt.s64.s32 	%rd1959, %r1010;
	add.s64 	%rd377, %rd18, %rd1959;
	st.local.u8 	[%rd377+1], %rs1276;
	st.local.u8 	[%rd18], %rs1276;
	@%p2802 bra 	$L__BB1_2941;
	add.s32 	%r1039, %r1021, -1;
	and.b32  	%r1040, %r1021, 3;
	and.b32  	%r1041, %r1021, 2147483644;
	mov.b32 	%r5467, 1;
$L__BB1_2906:
	mov.u32 	%r1042, %r5467;
	setp.lt.s32 	%p2803, %r1021, 1;
	@%p2803 bra 	$L__BB1_2934;
	setp.lt.u32 	%p2804, %r1039, 3;
	cvt.u64.u32 	%rd1960, %r1042;
	add.s64 	%rd1961, %rd18, %rd1960;
	ld.local.s8 	%r1043, [%rd1961];
	add.s32 	%r3983, %r1042, -1;
	mad.lo.s32 	%r1044, %r3983, %r1021, %r1;
	mov.b32 	%r5469, 1;
	@%p2804 bra 	$L__BB1_2922;
	mov.b32 	%r5468, 1;
$L__BB1_2909:
	cvt.u64.u32 	%rd1962, %r5468;
	add.s64 	%rd378, %rd19, %rd1962;
	ld.local.s8 	%r3985, [%rd378];
	add.s32 	%r3986, %r3985, %r1043;
	setp.eq.s32 	%p2805, %r3986, 3;
	add.s32 	%r3987, %r1044, %r5468;
	mul.wide.s32 	%rd1963, %r3987, 8;
	add.s64 	%rd379, %rd3, %rd1963;
	@%p2805 bra 	$L__BB1_2911;
	mov.b64 	%rd1964, 9218868437227405312;
	st.global.u64 	[%rd379], %rd1964;
	mov.b64 	%rd1965, -4616189618054758400;
	st.global.u64 	[%rd379+5000], %rd1965;
	bra.uni 	$L__BB1_2912;
$L__BB1_2911:
	mov.b64 	%rd1966, 0;
	st.global.u64 	[%rd379], %rd1966;
	mov.b64 	%rd1967, -4564063970805153792;
	st.global.u64 	[%rd379+5000], %rd1967;
$L__BB1_2912:
	ld.local.s8 	%r3988, [%rd378+1];
	add.s32 	%r3989, %r3988, %r1043;
	setp.eq.s32 	%p2806, %r3989, 3;
	@%p2806 bra 	$L__BB1_2914;
	mov.b64 	%rd1968, 9218868437227405312;
	st.global.u64 	[%rd379+8], %rd1968;
	mov.b64 	%rd1969, -4616189618054758400;
	st.global.u64 	[%rd379+5008], %rd1969;
	bra.uni 	$L__BB1_2915;
$L__BB1_2914:
	mov.b64 	%rd1970, 0;
	st.global.u64 	[%rd379+8], %rd1970;
	mov.b64 	%rd1971, -4564063970805153792;
	st.global.u64 	[%rd379+5008], %rd1971;
$L__BB1_2915:
	ld.local.s8 	%r3990, [%rd378+2];
	add.s32 	%r3991, %r3990, %r1043;
	setp.eq.s32 	%p2807, %r3991, 3;
	@%p2807 bra 	$L__BB1_2917;
	mov.b64 	%rd1972, 9218868437227405312;
	st.global.u64 	[%rd379+16], %rd1972;
	mov.b64 	%rd1973, -4616189618054758400;
	st.global.u64 	[%rd379+5016], %rd1973;
	bra.uni 	$L__BB1_2918;
$L__BB1_2917:
	mov.b64 	%rd1974, 0;
	st.global.u64 	[%rd379+16], %rd1974;
	mov.b64 	%rd1975, -4564063970805153792;
	st.global.u64 	[%rd379+5016], %rd1975;
$L__BB1_2918:
	ld.local.s8 	%r3992, [%rd378+3];
	add.s32 	%r3993, %r3992, %r1043;
	setp.eq.s32 	%p2808, %r3993, 3;
	@%p2808 bra 	$L__BB1_2920;
	mov.b64 	%rd1976, 9218868437227405312;
	st.global.u64 	[%rd379+24], %rd1976;
	mov.b64 	%rd1977, -4616189618054758400;
	st.global.u64 	[%rd379+5024], %rd1977;
	bra.uni 	$L__BB1_2921;
$L__BB1_2920:
	mov.b64 	%rd1978, 0;
	st.global.u64 	[%rd379+24], %rd1978;
	mov.b64 	%rd1979, -4564063970805153792;
	st.global.u64 	[%rd379+5024], %rd1979;
$L__BB1_2921:
	add.s32 	%r5469, %r5468, 4;
	add.s32 	%r3994, %r5468, 3;
	setp.ne.s32 	%p2809, %r3994, %r1041;
	mov.u32 	%r5468, %r5469;
	@%p2809 bra 	$L__BB1_2909;
$L__BB1_2922:
	setp.eq.s32 	%p2810, %r1040, 0;
	@%p2810 bra 	$L__BB1_2934;
	cvt.u64.u32 	%rd1980, %r5469;
	add.s64 	%rd380, %rd19, %rd1980;
	ld.local.s8 	%r3995, [%rd380];
	add.s32 	%r3996, %r3995, %r1043;
	setp.eq.s32 	%p2811, %r3996, 3;
	add.s32 	%r3997, %r1044, %r5469;
	mul.wide.s32 	%rd1981, %r3997, 8;
	add.s64 	%rd381, %rd3, %rd1981;
	@%p2811 bra 	$L__BB1_2925;
	mov.b64 	%rd1982, 9218868437227405312;
	st.global.u64 	[%rd381], %rd1982;
	mov.b64 	%rd1983, -4616189618054758400;
	st.global.u64 	[%rd381+5000], %rd1983;
	bra.uni 	$L__BB1_2926;
$L__BB1_2925:
	mov.b64 	%rd1984, 0;
	st.global.u64 	[%rd381], %rd1984;
	mov.b64 	%rd1985, -4564063970805153792;
	st.global.u64 	[%rd381+5000], %rd1985;
$L__BB1_2926:
	setp.eq.s32 	%p2812, %r1040, 1;
	@%p2812 bra 	$L__BB1_2934;
	ld.local.s8 	%r3998, [%rd380+1];
	add.s32 	%r3999, %r3998, %r1043;
	setp.eq.s32 	%p2813, %r3999, 3;
	@%p2813 bra 	$L__BB1_2929;
	mov.b64 	%rd1986, 9218868437227405312;
	st.global.u64 	[%rd381+8], %rd1986;
	mov.b64 	%rd1987, -4616189618054758400;
	st.global.u64 	[%rd381+5008], %rd1987;
	bra.uni 	$L__BB1_2930;
$L__BB1_2929:
	mov.b64 	%rd1988, 0;
	st.global.u64 	[%rd381+8], %rd1988;
	mov.b64 	%rd1989, -4564063970805153792;
	st.global.u64 	[%rd381+5008], %rd1989;
$L__BB1_2930:
	setp.eq.s32 	%p2814, %r1040, 2;
	@%p2814 bra 	$L__BB1_2934;
	ld.local.s8 	%r4000, [%rd380+2];
	add.s32 	%r4001, %r4000, %r1043;
	setp.eq.s32 	%p2815, %r4001, 3;
	@%p2815 bra 	$L__BB1_2933;
	mov.b64 	%rd1990, 9218868437227405312;
	st.global.u64 	[%rd381+16], %rd1990;
	mov.b64 	%rd1991, -4616189618054758400;
	st.global.u64 	[%rd381+5016], %rd1991;
	bra.uni 	$L__BB1_2934;
$L__BB1_2933:
	mov.b64 	%rd1992, 0;
	st.global.u64 	[%rd381+16], %rd1992;
	mov.b64 	%rd1993, -4564063970805153792;
	st.global.u64 	[%rd381+5016], %rd1993;
$L__BB1_2934:
	add.s32 	%r5467, %r1042, 1;
	setp.eq.s32 	%p2816, %r1042, %r1010;
	@%p2816 bra 	$L__BB1_2935;
	bra.uni 	$L__BB1_2906;
$L__BB1_2935:
	mov.b32 	%r5470, 1;
$L__BB1_2936:
	setp.lt.s32 	%p2817, %r1021, 1;
	@%p2817 bra 	$L__BB1_3014;
	add.s32 	%r1052, %r5470, -1;
	cvt.u64.u32 	%rd1994, %r5470;
	add.s64 	%rd384, %rd18, %rd1994;
	mov.b32 	%r5471, 1;
$L__BB1_2938:
	mov.u32 	%r1053, %r5471;
	mad.lo.s32 	%r4004, %r1052, %r1021, %r1;
	add.s32 	%r4005, %r4004, %r1053;
	mul.wide.s32 	%rd1995, %r4005, 8;
	add.s64 	%rd385, %rd3, %rd1995;
	ld.global.f64 	%fd5989, [%rd385];
	abs.f64 	%fd4450, %fd5989;
	setp.geu.f64 	%p2818, %fd4450, 0d41CDCD64FF800000;
	@%p2818 bra 	$L__BB1_3013;
	ld.local.u8 	%rs237, [%rd384];
	cvt.u32.u16 	%r4006, %rs237;
	cvt.s32.s8 	%r4007, %r4006;
	cvt.u64.u32 	%rd1996, %r1053;
	add.s64 	%rd386, %rd19, %rd1996;
	ld.local.u8 	%rs238, [%rd386];
	cvt.u64.u16 	%rd1997, %rs238;
	cvt.s64.s8 	%rd387, %rd1997;
	cvt.u32.u16 	%r4008, %rs238;
	cvt.s32.s8 	%r4009, %r4008;
	add.s32 	%r4010, %r4009, %r4007;
	setp.eq.s32 	%p2819, %r4010, 3;
	@%p2819 bra 	$L__BB1_2973;
	mov.b64 	%rd1998, -4616189618054758400;
	st.global.u64 	[%rd385+5000], %rd1998;
	mov.b64 	%rd1999, 9218868437227405312;
	st.global.u64 	[%rd385], %rd1999;
	mov.f64 	%fd5990, 0dBFF0000000000000;
	mov.f64 	%fd5989, 0d7FF0000000000000;
	mov.f64 	%fd5991, %fd5989;
	bra.uni 	$L__BB1_2984;
$L__BB1_2941:
	setp.lt.s32 	%p2888, %r1021, 1;
	mov.b32 	%r5477, 0;
	mov.f64 	%fd6051, 0dFFF0000000000000;
	@%p2888 bra 	$L__BB1_2957;
	ld.local.u8 	%rs236, [%rd377];
	cvt.u32.u16 	%r4100, %rs236;
	cvt.s32.s8 	%r1049, %r4100;
	add.s32 	%r4101, %r1010, -1;
	mad.lo.s32 	%r1050, %r4101, %r1021, %r1;
	cvt.u64.u16 	%rd2058, %rs236;
	cvt.s64.s8 	%rd382, %rd2058;
	mul.wide.s32 	%rd383, %r1049, 5;
	mov.f64 	%fd6051, 0dFFF0000000000000;
	mov.b32 	%r5477, 0;
	mov.b32 	%r5475, 1;
$L__BB1_2943:
	mov.u32 	%r1067, %r5475;
	cvt.u64.u32 	%rd2059, %r1067;
	add.s64 	%rd399, %rd19, %rd2059;
	ld.local.u8 	%rs239, [%rd399];
	cvt.u32.u16 	%r4102, %rs239;
	cvt.s32.s8 	%r4103, %r4102;
	add.s32 	%r4104, %r4103, %r1049;
	setp.ne.s32 	%p2889, %r4104, 3;
	mov.f64 	%fd6050, 0dBFF0000000000000;
	mov.f64 	%fd6049, 0d7FF0000000000000;
	@%p2889 bra 	$L__BB1_2956;
	cvt.u32.u16 	%r4105, %rs239;
	cvt.u64.u16 	%rd2060, %rs239;
	cvt.s64.s8 	%rd2061, %rd2060;
	add.s64 	%rd2062, %rd383, %rd2061;
	shl.b64 	%rd2063, %rd2062, 3;
	add.s64 	%rd2064, %rd2, %rd2063;
	ld.global.f64 	%fd6050, [%rd2064+45440];
	ld.local.s8 	%r4106, [%rd399+1];
	cvt.u32.u16 	%r4107, %rs236;
	ld.local.s8 	%rs1280, [%rd377+1];
	cvt.u32.u16 	%r4108, %rs1280;
	prmt.b32 	%r4109, %r4107, %r4108, 0x3340U;
	prmt.b32 	%r4110, %r4105, 0, 0x3340U;
	prmt.b32 	%r4111, %r4109, %r4110, 0x5410U;
	mov.b32 	%r4112, 334205;
	dp4a.s32.u32 	%r4113, %r4111, %r4112, %r4106;
	mul.wide.s32 	%rd2065, %r4113, 8;
	add.s64 	%rd2066, %rd2, %rd2065;
	ld.global.f64 	%fd4616, [%rd2066+35440];
	add.f64 	%fd4617, %fd6050, %fd4616;
	ld.global.f64 	%fd6049, [%rd2064+45640];
	ld.global.f64 	%fd4618, [%rd2066+40440];
	add.f64 	%fd4619, %fd6049, %fd4618;
	abs.f64 	%fd4620, %fd4619;
	setp.gt.f64 	%p2890, %fd4620, 0d41CDCD64FF800000;
	selp.f64 	%fd1665, 0dBFF0000000000000, %fd4617, %p2890;
	selp.f64 	%fd1666, 0d7FF0000000000000, %fd4619, %p2890;
	cvt.u16.u64 	%rs1281, %rd382;
	mov.b32 	%r4114, {%rs1281, %rs1280};
	cvt.s32.s8 	%r4115, %r4105;
	mov.b32 	%r4116, 1305;
	dp2a.lo.s32.u32 	%r4117, %r4114, %r4116, %r4115;
	mul.wide.s32 	%rd2067, %r4117, 8;
	add.s64 	%rd400, %rd2, %rd2067;
	ld.global.f64 	%fd1667, [%rd400+21000];
	abs.f64 	%fd1668, %fd1667;
	setp.geu.f64 	%p2891, %fd1668, 0d41CDCD64FF800000;
	cvt.s16.s8 	%rs1282, %rs239;
	mov.b32 	%r4118, {%rs1281, %rs1282};
	dp2a.lo.s32.u32 	%r4119, %r4118, %r4116, %r4106;
	mul.wide.s32 	%rd2068, %r4119, 8;
	add.s64 	%rd401, %rd2, %rd2068;
	mov.f64 	%fd6040, %fd1665;
	mov.f64 	%fd6041, %fd1666;
	@%p2891 bra 	$L__BB1_2948;
	ld.global.f64 	%fd1669, [%rd401+23000];
	abs.f64 	%fd4622, %fd1669;
	setp.geu.f64 	%p2892, %fd4622, 0d41CDCD64FF800000;
	mov.f64 	%fd6040, %fd1665;
	mov.f64 	%fd6041, %fd1666;
	@%p2892 bra 	$L__BB1_2948;
	ld.global.f64 	%fd4623, [%rd400+20000];
	add.f64 	%fd4624, %fd6050, %fd4623;
	ld.global.f64 	%fd4625, [%rd401+22000];
	add.f64 	%fd4626, %fd4624, %fd4625;
	add.f64 	%fd4627, %fd6049, %fd1667;
	add.f64 	%fd4628, %fd4627, %fd1669;
	abs.f64 	%fd4629, %fd4628;
	setp.gt.f64 	%p2893, %fd4629, 0d41CDCD64FF800000;
	selp.f64 	%fd6040, 0dBFF0000000000000, %fd4626, %p2893;
	selp.f64 	%fd6041, 0d7FF0000000000000, %fd4628, %p2893;
	add.f64 	%fd4630, %fd6041, 0d4069000000000000;
	add.f64 	%fd4631, %fd6040, 0dC016CCCCCCCCCCCD;
	add.f64 	%fd4632, %fd1551, %fd4631;
	div.rn.f64 	%fd6042, %fd4630, %fd4632;
	abs.f64 	%fd4633, %fd1666;
	setp.geu.f64 	%p2894, %fd4633, 0d41CDCD64FF800000;
	@%p2894 bra 	$L__BB1_2948;
	add.f64 	%fd4634, %fd1666, 0d4069000000000000;
	add.f64 	%fd4635, %fd1665, 0dC016CCCCCCCCCCCD;
	add.f64 	%fd4636, %fd1551, %fd4635;
	div.rn.f64 	%fd4637, %fd4634, %fd4636;
	setp.lt.f64 	%p2895, %fd4637, %fd6042;
	selp.f64 	%fd6040, %fd6040, %fd1665, %p2895;
	selp.f64 	%fd6041, %fd6041, %fd1666, %p2895;
	selp.f64 	%fd6042, %fd6042, %fd4637, %p2895;
$L__BB1_2948:
	mov.f64 	%fd6043, %fd6040;
	mov.f64 	%fd6044, %fd6041;
	@%p2891 bra 	$L__BB1_2951;
	ld.global.f64 	%fd4638, [%rd400+20000];
	add.f64 	%fd4639, %fd6050, %fd4638;
	add.f64 	%fd4640, %fd6049, %fd1667;
	abs.f64 	%fd4641, %fd4640;
	setp.gt.f64 	%p2897, %fd4641, 0d41CDCD64FF800000;
	selp.f64 	%fd6043, 0dBFF0000000000000, %fd4639, %p2897;
	selp.f64 	%fd6044, 0d7FF0000000000000, %fd4640, %p2897;
	add.f64 	%fd4642, %fd6044, 0d4069000000000000;
	add.f64 	%fd4643, %fd6043, 0dC016CCCCCCCCCCCD;
	add.f64 	%fd4644, %fd1551, %fd4643;
	div.rn.f64 	%fd6042, %fd4642, %fd4644;
	abs.f64 	%fd4645, %fd6041;
	setp.geu.f64 	%p2898, %fd4645, 0d41CDCD64FF800000;
	@%p2898 bra 	$L__BB1_2951;
	add.f64 	%fd4646, %fd6041, 0d4069000000000000;
	add.f64 	%fd4647, %fd6040, 0dC016CCCCCCCCCCCD;
	add.f64 	%fd4648, %fd1551, %fd4647;
	div.rn.f64 	%fd4649, %fd4646, %fd4648;
	setp.lt.f64 	%p2899, %fd4649, %fd6042;
	selp.f64 	%fd6043, %fd6043, %fd6040, %p2899;
	selp.f64 	%fd6044, %fd6044, %fd6041, %p2899;
	selp.f64 	%fd6042, %fd6042, %fd4649, %p2899;
$L__BB1_2951:
	ld.global.f64 	%fd1688, [%rd401+23000];
	abs.f64 	%fd4650, %fd1688;
	setp.geu.f64 	%p2900, %fd4650, 0d41CDCD64FF800000;
	mov.f64 	%fd6046, %fd6043;
	mov.f64 	%fd6047, %fd6044;
	@%p2900 bra 	$L__BB1_2954;
	ld.global.f64 	%fd4651, [%rd401+22000];
	add.f64 	%fd4652, %fd6050, %fd4651;
	add.f64 	%fd4653, %fd6049, %fd1688;
	abs.f64 	%fd4654, %fd4653;
	setp.gt.f64 	%p2901, %fd4654, 0d41CDCD64FF800000;
	selp.f64 	%fd6046, 0dBFF0000000000000, %fd4652, %p2901;
	selp.f64 	%fd6047, 0d7FF0000000000000, %fd4653, %p2901;
	add.f64 	%fd4655, %fd6047, 0d4069000000000000;
	add.f64 	%fd4656, %fd6046, 0dC016CCCCCCCCCCCD;
	add.f64 	%fd4657, %fd1551, %fd4656;
	div.rn.f64 	%fd6042, %fd4655, %fd4657;
	abs.f64 	%fd4658, %fd6044;
	setp.geu.f64 	%p2902, %fd4658, 0d41CDCD64FF800000;
	@%p2902 bra 	$L__BB1_2954;
	add.f64 	%fd4659, %fd6044, 0d4069000000000000;
	add.f64 	%fd4660, %fd6043, 0dC016CCCCCCCCCCCD;
	add.f64 	%fd4661, %fd1551, %fd4660;
	div.rn.f64 	%fd4662, %fd4659, %fd4661;
	setp.lt.f64 	%p2903, %fd4662, %fd6042;
	selp.f64 	%fd6046, %fd6046, %fd6043, %p2903;
	selp.f64 	%fd6047, %fd6047, %fd6044, %p2903;
	selp.f64 	%fd6042, %fd6042, %fd4662, %p2903;
$L__BB1_2954:
	add.f64 	%fd4663, %fd6050, 0dC016CCCCCCCCCCCD;
	add.f64 	%fd1698, %fd1551, %fd4663;
	abs.f64 	%fd4664, %fd6047;
	setp.geu.f64 	%p2904, %fd4664, 0d41CDCD64FF800000;
	@%p2904 bra 	$L__BB1_2956;
	add.f64 	%fd4665, %fd6049, 0d4069000000000000;
	div.rn.f64 	%fd4666, %fd4665, %fd1698;
	setp.lt.f64 	%p2905, %fd6042, %fd4666;
	selp.f64 	%fd6049, %fd6049, %fd6047, %p2905;
	selp.f64 	%fd6050, %fd6050, %fd6046, %p2905;
$L__BB1_2956:
	add.f64 	%fd4667, %fd6050, 0d3EB0C6F7A0B5ED8D;
	add.f64 	%fd4668, %fd6049, 0d3EB0C6F7A0B5ED8D;
	add.s32 	%r4120, %r1050, %r1067;
	mul.wide.s32 	%rd2069, %r4120, 8;
	add.s64 	%rd2070, %rd3, %rd2069;
	ld.global.f64 	%fd4669, [%rd2070];
	add.f64 	%fd4670, %fd4668, %fd4669;
	add.f64 	%fd4671, %fd4670, 0d4069000000000000;
	ld.global.f64 	%fd4672, [%rd2070+5000];
	add.f64 	%fd4673, %fd4667, %fd4672;
	add.f64 	%fd4674, %fd4673, 0dC016CCCCCCCCCCCD;
	add.f64 	%fd4675, %fd1551, %fd4674;
	div.rn.f64 	%fd4676, %fd4671, %fd4675;
	add.f64 	%fd4677, %fd4676, 0dC071126666666666;
	setp.gt.f64 	%p2906, %fd4677, %fd6051;
	setp.lt.f64 	%p2907, %fd4673, 0d0000000000000000;
	setp.lt.f64 	%p2908, %fd4670, 0d0000000000000000;
	and.pred  	%p2909, %p2907, %p2908;
	and.pred  	%p2910, %p2909, %p2906;
	selp.f64 	%fd6051, %fd4677, %fd6051, %p2910;
	selp.b32 	%r5477, %r1067, %r5477, %p2910;
	add.s32 	%r5475, %r1067, 1;
	setp.ne.s32 	%p2911, %r1067, %r1021;
	@%p2911 bra 	$L__BB1_2943;
$L__BB1_2957:
	abs.f64 	%fd1705, %fd6051;
	setp.gt.f64 	%p2912, %fd1705, 0d41CDCD64FF800000;
	selp.b32 	%r5497, 1, %r5477, %p2912;
	selp.b32 	%r5498, 1, %r1010, %p2912;
	cvt.s64.s32 	%rd2071, %r5498;
	add.s64 	%rd402, %rd18, %rd2071;
	ld.local.u8 	%rs1449, [%rd402];
	cvt.u32.u16 	%r4121, %rs1449;
	cvt.s32.s8 	%r4122, %r4121;
	cvt.s64.s32 	%rd2072, %r5497;
	add.s64 	%rd403, %rd19, %rd2072;
	ld.local.u8 	%rs1448, [%rd403];
	cvt.u32.u16 	%r4123, %rs1448;
	cvt.s32.s8 	%r4124, %r4123;
	add.s32 	%r4125, %r4124, %r4122;
	setp.ne.s32 	%p2913, %r4125, 3;
	mov.f64 	%fd6062, 0dBFF0000000000000;
	mov.f64 	%fd6061, 0d7FF0000000000000;
	@%p2913 bra 	$L__BB1_2970;
	cvt.u64.u16 	%rd2073, %rs1448;
	cvt.s64.s8 	%rd2074, %rd2073;
	cvt.s32.s8 	%r4128, %r4121;
	mul.wide.s32 	%rd2075, %r4128, 5;
	add.s64 	%rd2076, %rd2075, %rd2074;
	shl.b64 	%rd2077, %rd2076, 3;
	add.s64 	%rd2078, %rd2, %rd2077;
	ld.global.f64 	%fd6062, [%rd2078+45440];
	ld.local.s8 	%r4129, [%rd403+1];
	ld.local.s8 	%rs1283, [%rd402+1];
	cvt.u32.u16 	%r4130, %rs1283;
	prmt.b32 	%r4131, %r4121, %r4130, 0x3340U;
	prmt.b32 	%r4132, %r4123, 0, 0x3340U;
	prmt.b32 	%r4133, %r4131, %r4132, 0x5410U;
	mov.b32 	%r4134, 334205;
	dp4a.s32.u32 	%r4135, %r4133, %r4134, %r4129;
	mul.wide.s32 	%rd2079, %r4135, 8;
	add.s64 	%rd2080, %rd2, %rd2079;
	ld.global.f64 	%fd4681, [%rd2080+35440];
	add.f64 	%fd4682, %fd6062, %fd4681;
	ld.global.f64 	%fd6061, [%rd2078+45640];
	ld.global.f64 	%fd4683, [%rd2080+40440];
	add.f64 	%fd4684, %fd6061, %fd4683;
	abs.f64 	%fd4685, %fd4684;
	setp.gt.f64 	%p2914, %fd4685, 0d41CDCD64FF800000;
	selp.f64 	%fd1708, 0dBFF0000000000000, %fd4682, %p2914;
	selp.f64 	%fd1709, 0d7FF0000000000000, %fd4684, %p2914;
	cvt.s16.s8 	%rs1284, %rs1449;
	mov.b32 	%r4136, {%rs1284, %rs1283};
	cvt.s32.s8 	%r4137, %r4123;
	mov.b32 	%r4138, 1305;
	dp2a.lo.s32.u32 	%r4139, %r4136, %r4138, %r4137;
	mul.wide.s32 	%rd2081, %r4139, 8;
	add.s64 	%rd404, %rd2, %rd2081;
	ld.global.f64 	%fd1710, [%rd404+21000];
	abs.f64 	%fd1711, %fd1710;
	setp.geu.f64 	%p2915, %fd1711, 0d41CDCD64FF800000;
	cvt.s16.s8 	%rs1285, %rs1448;
	mov.b32 	%r4140, {%rs1284, %rs1285};
	dp2a.lo.s32.u32 	%r4141, %r4140, %r4138, %r4129;
	mul.wide.s32 	%rd2082, %r4141, 8;
	add.s64 	%rd405, %rd2, %rd2082;
	mov.f64 	%fd6052, %fd1708;
	mov.f64 	%fd6053, %fd1709;
	@%p2915 bra 	$L__BB1_2962;
	ld.global.f64 	%fd1712, [%rd405+23000];
	abs.f64 	%fd4687, %fd1712;
	setp.geu.f64 	%p2916, %fd4687, 0d41CDCD64FF800000;
	mov.f64 	%fd6052, %fd1708;
	mov.f64 	%fd6053, %fd1709;
	@%p2916 bra 	$L__BB1_2962;
	ld.global.f64 	%fd4688, [%rd404+20000];
	add.f64 	%fd4689, %fd6062, %fd4688;
	ld.global.f64 	%fd4690, [%rd405+22000];
	add.f64 	%fd4691, %fd4689, %fd4690;
	add.f64 	%fd4692, %fd6061, %fd1710;
	add.f64 	%fd4693, %fd4692, %fd1712;
	abs.f64 	%fd4694, %fd4693;
	setp.gt.f64 	%p2917, %fd4694, 0d41CDCD64FF800000;
	selp.f64 	%fd6052, 0dBFF0000000000000, %fd4691, %p2917;
	selp.f64 	%fd6053, 0d7FF0000000000000, %fd4693, %p2917;
	add.f64 	%fd4695, %fd6053, 0d4069000000000000;
	add.f64 	%fd4696, %fd6052, 0dC016CCCCCCCCCCCD;
	add.f64 	%fd4697, %fd1551, %fd4696;
	div.rn.f64 	%fd6054, %fd4695, %fd4697;
	abs.f64 	%fd4698, %fd1709;
	setp.geu.f64 	%p2918, %fd4698, 0d41CDCD64FF800000;
	@%p2918 bra 	$L__BB1_2962;
	add.f64 	%fd4699, %fd1709, 0d4069000000000000;
	add.f64 	%fd4700, %fd1708, 0dC016CCCCCCCCCCCD;
	add.f64 	%fd4701, %fd1551, %fd4700;
	div.rn.f64 	%fd4702, %fd4699, %fd4701;
	setp.lt.f64 	%p2919, %fd4702, %fd6054;
	selp.f64 	%fd6052, %fd6052, %fd1708, %p2919;
	selp.f64 	%fd6053, %fd6053, %fd1709, %p2919;
	selp.f64 	%fd6054, %fd6054, %fd4702, %p2919;
$L__BB1_2962:
	mov.f64 	%fd6055, %fd6052;
	mov.f64 	%fd6056, %fd6053;
	@%p2915 bra 	$L__BB1_2965;
	ld.global.f64 	%fd4703, [%rd404+20000];
	add.f64 	%fd4704, %fd6062, %fd4703;
	add.f64 	%fd4705, %fd6061, %fd1710;
	abs.f64 	%fd4706, %fd4705;
	setp.gt.f64 	%p2921, %fd4706, 0d41CDCD64FF800000;
	selp.f64 	%fd6055, 0dBFF0000000000000, %fd4704, %p2921;
	selp.f64 	%fd6056, 0d7FF0000000000000, %fd4705, %p2921;
	add.f64 	%fd4707, %fd6056, 0d4069000000000000;
	add.f64 	%fd4708, %fd6055, 0dC016CCCCCCCCCCCD;
	add.f64 	%fd4709, %fd1551, %fd4708;
	div.rn.f64 	%fd6054, %fd4707, %fd4709;
	abs.f64 	%fd4710, %fd6053;
	setp.geu.f64 	%p2922, %fd4710, 0d41CDCD64FF800000;
	@%p2922 bra 	$L__BB1_2965;
	add.f64 	%fd4711, %fd6053, 0d4069000000000000;
	add.f64 	%fd4712, %fd6052, 0dC016CCCCCCCCCCCD;
	add.f64 	%fd4713, %fd1551, %fd4712;
	div.rn.f64 	%fd4714, %fd4711, %fd4713;
	setp.lt.f64 	%p2923, %fd4714, %fd6054;
	selp.f64 	%fd6055, %fd6055, %fd6052, %p2923;
	selp.f64 	%fd6056, %fd6056, %fd6053, %p2923;
	selp.f64 	%fd6054, %fd6054, %fd4714, %p2923;
$L__BB1_2965:
	ld.global.f64 	%fd1731, [%rd405+23000];
	abs.f64 	%fd4715, %fd1731;
	setp.geu.f64 	%p2924, %fd4715, 0d41CDCD64FF800000;
	mov.f64 	%fd6058, %fd6055;
	mov.f64 	%fd6059, %fd6056;
	@%p2924 bra 	$L__BB1_2968;
	ld.global.f64 	%fd4716, [%rd405+22000];
	add.f64 	%fd4717, %fd6062, %fd4716;
	add.f64 	%fd4718, %fd6061, %fd1731;
	abs.f64 	%fd4719, %fd4718;
	setp.gt.f64 	%p2925, %fd4719, 0d41CDCD64FF800000;
	selp.f64 	%fd6058, 0dBFF0000000000000, %fd4717, %p2925;
	selp.f64 	%fd6059, 0d7FF0000000000000, %fd4718, %p2925;
	add.f64 	%fd4720, %fd6059, 0d4069000000000000;
	add.f64 	%fd4721, %fd6058, 0dC016CCCCCCCCCCCD;
	add.f64 	%fd4722, %fd1551, %fd4721;
	div.rn.f64 	%fd6054, %fd4720, %fd4722;
	abs.f64 	%fd4723, %fd6056;
	setp.geu.f64 	%p2926, %fd4723, 0d41CDCD64FF800000;
	@%p2926 bra 	$L__BB1_2968;
	add.f64 	%fd4724, %fd6056, 0d4069000000000000;
	add.f64 	%fd4725, %fd6055, 0dC016CCCCCCCCCCCD;
	add.f64 	%fd4726, %fd1551, %fd4725;
	div.rn.f64 	%fd4727, %fd4724, %fd4726;
	setp.lt.f64 	%p2927, %fd4727, %fd6054;
	selp.f64 	%fd6058, %fd6058, %fd6055, %p2927;
	selp.f64 	%fd6059, %fd6059, %fd6056, %p2927;
	selp.f64 	%fd6054, %fd6054, %fd4727, %p2927;
$L__BB1_2968:
	add.f64 	%fd4728, %fd6062, 0dC016CCCCCCCCCCCD;
	add.f64 	%fd1741, %fd1551, %fd4728;
	abs.f64 	%fd4729, %fd6059;
	setp.geu.f64 	%p2928, %fd4729, 0d41CDCD64FF800000;
	@%p2928 bra 	$L__BB1_2970;
	add.f64 	%fd4730, %fd6061, 0d4069000000000000;
	div.rn.f64 	%fd4731, %fd4730, %fd1741;
	setp.lt.f64 	%p2929, %fd6054, %fd4731;
	selp.f64 	%fd6061, %fd6061, %fd6059, %p2929;
	selp.f64 	%fd6062, %fd6062, %fd6058, %p2929;
$L__BB1_2970:
	setp.lt.s32 	%p2930, %r1010, 1;
	@%p2930 bra 	$L__BB1_3024;
	and.b32  	%r1074, %r1010, 7;
	setp.lt.u32 	%p2931, %r1010, 8;
	mov.b32 	%r5478, 0;
	@%p2931 bra 	$L__BB1_3016;
	and.b32  	%r5478, %r1010, 2147483640;
	mov.b32 	%r5481, 0;
	bra.uni 	$L__BB1_3015;
$L__BB1_2973:
	cvt.u32.u16 	%r4011, %rs237;
	cvt.s32.s8 	%r4012, %r4011;
	mul.wide.s32 	%rd2000, %r4012, 5;
	add.s64 	%rd388, %rd2000, %rd387;
	shl.b64 	%rd2001, %rd388, 3;
	add.s64 	%rd2002, %rd2, %rd2001;
	ld.global.f64 	%fd5990, [%rd2002+45440];
	ld.local.u8 	%rs1277, [%rd384+-1];
	cvt.u64.u16 	%rd2003, %rs1277;
	cvt.s64.s8 	%rd389, %rd2003;
	cvt.u32.u16 	%r4013, %rs238;
	ld.local.s8 	%rs1278, [%rd386+-1];
	cvt.u32.u16 	%r4014, %rs1278;
	prmt.b32 	%r4015, %r4014, %r4013, 0x3340U;
	prmt.b32 	%r4016, %r4011, 0, 0x3340U;
	prmt.b32 	%r4017, %r4015, %r4016, 0x5410U;
	cvt.u32.u16 	%r4018, %rs1277;
	cvt.s32.s8 	%r4019, %r4018;
	mov.b32 	%r4020, 359705;
	dp4a.s32.u32 	%r4021, %r4017, %r4020, %r4019;
	mul.wide.s32 	%rd2004, %r4021, 8;
	add.s64 	%rd2005, %rd2, %rd2004;
	ld.global.f64 	%fd4453, [%rd2005+35440];
	add.f64 	%fd4454, %fd5990, %fd4453;
	ld.global.f64 	%fd5991, [%rd2002+45640];
	ld.global.f64 	%fd4455, [%rd2005+40440];
	add.f64 	%fd4456, %fd5991, %fd4455;
	abs.f64 	%fd4457, %fd4456;
	setp.gt.f64 	%p2820, %fd4457, 0d41CDCD64FF800000;
	selp.f64 	%fd1555, 0dBFF0000000000000, %fd4454, %p2820;
	selp.f64 	%fd1556, 0d7FF0000000000000, %fd4456, %p2820;
	cvt.u16.u64 	%rs1279, %rd387;
	mov.b32 	%r4022, {%rs1278, %rs1279};
	mov.b32 	%r4023, 6405;
	dp2a.lo.s32.u32 	%r4024, %r4022, %r4023, %r4012;
	mul.wide.s32 	%rd2006, %r4024, 8;
	add.s64 	%rd390, %rd2, %rd2006;
	ld.global.f64 	%fd1557, [%rd390+21000];
	abs.f64 	%fd4458, %fd1557;
	setp.geu.f64 	%p2821, %fd4458, 0d41CDCD64FF800000;
	@%p2821 bra 	$L__BB1_2979;
	mad.lo.s64 	%rd2010, %rd387, 24, %rd388;
	add.s64 	%rd2011, %rd2010, %rd389;
	shl.b64 	%rd2012, %rd2011, 3;
	add.s64 	%rd391, %rd2, %rd2012;
	ld.global.f64 	%fd1558, [%rd391+23000];
	abs.f64 	%fd4473, %fd1558;
	setp.geu.f64 	%p2826, %fd4473, 0d41CDCD64FF800000;
	@%p2826 bra 	$L__BB1_2977;
	ld.global.f64 	%fd4486, [%rd390+20000];
	add.f64 	%fd4487, %fd5990, %fd4486;
	ld.global.f64 	%fd4488, [%rd391+22000];
	add.f64 	%fd4489, %fd4487, %fd4488;
	add.f64 	%fd4490, %fd5991, %fd1557;
	add.f64 	%fd4491, %fd4490, %fd1558;
	abs.f64 	%fd4492, %fd4491;
	setp.gt.f64 	%p2830, %fd4492, 0d41CDCD64FF800000;
	selp.f64 	%fd5986, 0dBFF0000000000000, %fd4489, %p2830;
	selp.f64 	%fd5987, 0d7FF0000000000000, %fd4491, %p2830;
	add.f64 	%fd4493, %fd5987, 0d4069000000000000;
	add.f64 	%fd4494, %fd5986, 0dC016CCCCCCCCCCCD;
	add.f64 	%fd4495, %fd1551, %fd4494;
	div.rn.f64 	%fd5988, %fd4493, %fd4495;
	abs.f64 	%fd4496, %fd1556;
	setp.geu.f64 	%p2831, %fd4496, 0d41CDCD64FF800000;
	@%p2831 bra 	$L__BB1_2982;
	add.f64 	%fd4497, %fd1556, 0d4069000000000000;
	add.f64 	%fd4498, %fd1555, 0dC016CCCCCCCCCCCD;
	add.f64 	%fd4499, %fd1551, %fd4498;
	div.rn.f64 	%fd4500, %fd4497, %fd4499;
	setp.lt.f64 	%p2832, %fd4500, %fd5988;
	selp.f64 	%fd5986, %fd5986, %fd1555, %p2832;
	selp.f64 	%fd5987, %fd5987, %fd1556, %p2832;
	selp.f64 	%fd5988, %fd5988, %fd4500, %p2832;
	bra.uni 	$L__BB1_2982;
$L__BB1_2977:
	ld.global.f64 	%fd4474, [%rd390+20000];
	add.f64 	%fd4475, %fd5990, %fd4474;
	add.f64 	%fd4476, %fd5991, %fd1557;
	abs.f64 	%fd4477, %fd4476;
	setp.gt.f64 	%p2827, %fd4477, 0d41CDCD64FF800000;
	selp.f64 	%fd5986, 0dBFF0000000000000, %fd4475, %p2827;
	selp.f64 	%fd5987, 0d7FF0000000000000, %fd4476, %p2827;
	add.f64 	%fd4478, %fd5987, 0d4069000000000000;
	add.f64 	%fd4479, %fd5986, 0dC016CCCCCCCCCCCD;
	add.f64 	%fd4480, %fd1551, %fd4479;
	div.rn.f64 	%fd5988, %fd4478, %fd4480;
	abs.f64 	%fd4481, %fd1556;
	setp.geu.f64 	%p2828, %fd4481, 0d41CDCD64FF800000;
	@%p2828 bra 	$L__BB1_2982;
	add.f64 	%fd4482, %fd1556, 0d4069000000000000;
	add.f64 	%fd4483, %fd1555, 0dC016CCCCCCCCCCCD;
	add.f64 	%fd4484, %fd1551, %fd4483;
	div.rn.f64 	%fd4485, %fd4482, %fd4484;
	setp.lt.f64 	%p2829, %fd4485, %fd5988;
	selp.f64 	%fd5986, %fd5986, %fd1555, %p2829;
	selp.f64 	%fd5987, %fd5987, %fd1556, %p2829;
	selp.f64 	%fd5988, %fd5988, %fd4485, %p2829;
	bra.uni 	$L__BB1_2982;
$L__BB1_2979:
	mad.lo.s64 	%rd2007, %rd387, 24, %rd388;
	add.s64 	%rd2008, %rd2007, %rd389;
	shl.b64 	%rd2009, %rd2008, 3;
	add.s64 	%rd392, %rd2, %rd2009;
	ld.global.f64 	%fd1571, [%rd392+23000];
	abs.f64 	%fd4460, %fd1571;
	setp.geu.f64 	%p2822, %fd4460, 0d41CDCD64FF800000;
	mov.f64 	%fd5986, %fd1555;
	mov.f64 	%fd5987, %fd1556;
	@%p2822 bra 	$L__BB1_2982;
	ld.global.f64 	%fd4461, [%rd392+22000];
	add.f64 	%fd4462, %fd5990, %fd4461;
	add.f64 	%fd4463, %fd5991, %fd1571;
	abs.f64 	%fd4464, %fd4463;
	setp.gt.f64 	%p2823, %fd4464, 0d41CDCD64FF800000;
	selp.f64 	%fd5986, 0dBFF0000000000000, %fd4462, %p2823;
	selp.f64 	%fd5987, 0d7FF0000000000000, %fd4463, %p2823;
	add.f64 	%fd4465, %fd5987, 0d4069000000000000;
	add.f64 	%fd4466, %fd5986, 0dC016CCCCCCCCCCCD;
	add.f64 	%fd4467, %fd1551, %fd4466;
	div.rn.f64 	%fd5988, %fd4465, %fd4467;
	abs.f64 	%fd4468, %fd1556;
	setp.geu.f64 	%p2824, %fd4468, 0d41CDCD64FF800000;
	@%p2824 bra 	$L__BB1_2982;
	add.f64 	%fd4469, %fd1556, 0d4069000000000000;
	add.f64 	%fd4470, %fd1555, 0dC016CCCCCCCCCCCD;
	add.f64 	%fd4471, %fd1551, %fd4470;
	div.rn.f64 	%fd4472, %fd4469, %fd4471;
	setp.lt.f64 	%p2825, %fd4472, %fd5988;
	selp.f64 	%fd5986, %fd5986, %fd1555, %p2825;
	selp.f64 	%fd5987, %fd5987, %fd1556, %p2825;
	selp.f64 	%fd5988, %fd5988, %fd4472, %p2825;
$L__BB1_2982:
	add.f64 	%fd4501, %fd5990, 0dC016CCCCCCCCCCCD;
	add.f64 	%fd1581, %fd1551, %fd4501;
	abs.f64 	%fd4502, %fd5987;
	setp.geu.f64 	%p2833, %fd4502, 0d41CDCD64FF800000;
	@%p2833 bra 	$L__BB1_2984;
	add.f64 	%fd4503, %fd5991, 0d4069000000000000;
	div.rn.f64 	%fd4504, %fd4503, %fd1581;
	setp.lt.f64 	%p2834, %fd5988, %fd4504;
	selp.f64 	%fd5990, %fd5990, %fd5986, %p2834;
	selp.f64 	%fd5991, %fd5991, %fd5987, %p2834;
$L__BB1_2984:
	abs.f64 	%fd4505, %fd5991;
	setp.geu.f64 	%p2835, %fd4505, 0d41CDCD64FF800000;
	@%p2835 bra 	$L__BB1_2986;
	st.global.f64 	[%rd385+5000], %fd5990;
	st.global.f64 	[%rd385], %fd5991;
	mov.f64 	%fd5989, %fd5991;
$L__BB1_2986:
	min.u32 	%r4025, %r5470, %r1053;
	setp.lt.u32 	%p2836, %r4025, 2;
	mov.f64 	%fd5993, 0dBFF0000000000000;
	mov.f64 	%fd5994, 0d7FF0000000000000;
	@%p2836 bra 	$L__BB1_3013;
	ld.global.f64 	%fd1588, [%rd385+5000];
	add.f64 	%fd4508, %fd5989, 0d4069000000000000;
	add.f64 	%fd4509, %fd1588, 0dC016CCCCCCCCCCCD;
	add.f64 	%fd4510, %fd1551, %fd4509;
	div.rn.f64 	%fd1589, %fd4508, %fd4510;
	mul.lo.s32 	%r4026, %r1052, %r1021;
	sub.s32 	%r4027, %r4026, %r1021;
	add.s32 	%r4028, %r867, %r4027;
	add.s32 	%r4029, %r4028, %r1053;
	mul.wide.s32 	%rd2013, %r4029, 8;
	add.s64 	%rd393, %rd3, %rd2013;
	ld.global.f64 	%fd1590, [%rd393];
	abs.f64 	%fd4511, %fd1590;
	setp.geu.f64 	%p2837, %fd4511, 0d41CDCD64FF800000;
	@%p2837 bra 	$L__BB1_2990;
	cvt.u32.u16 	%r4030, %rs237;
	ld.local.u8 	%r4031, [%rd384+-1];
	prmt.b32 	%r4032, %r4031, %r4030, 0x3340U;
	ld.local.u8 	%r4033, [%rd386+-1];
	prmt.b32 	%r4034, %r4033, 0, 0x3340U;
	prmt.b32 	%r4035, %r4032, %r4034, 0x5410U;
	cvt.u32.u16 	%r4036, %rs238;
	cvt.s32.s8 	%r4037, %r4036;
	mov.b32 	%r4038, 334205;
	dp4a.s32.u32 	%r4039, %r4035, %r4038, %r4037;
	mul.wide.s32 	%rd2014, %r4039, 8;
	add.s64 	%rd394, %rd2, %rd2014;
	ld.global.f64 	%fd1591, [%rd394+5000];
	abs.f64 	%fd4514, %fd1591;
	setp.geu.f64 	%p2838, %fd4514, 0d41CDCD64FF800000;
	@%p2838 bra 	$L__BB1_2990;
	ld.global.f64 	%fd4515, [%rd393+5000];
	ld.global.f64 	%fd4516, [%rd394];
	add.f64 	%fd5993, %fd4515, %fd4516;
	add.f64 	%fd5994, %fd1590, %fd1591;
$L__BB1_2990:
	add.f64 	%fd4517, %fd5994, 0d4069000000000000;
	add.f64 	%fd4518, %fd5993, 0dC016CCCCCCCCCCCD;
	add.f64 	%fd4519, %fd1551, %fd4518;
	div.rn.f64 	%fd1596, %fd4517, %fd4519;
	setp.lt.f64 	%p2839, %fd5993, 0dC0A3880000000000;
	selp.f64 	%fd6019, 0dC0A9300000000000, %fd5993, %p2839;
	selp.f64 	%fd6020, 0d0000000000000000, %fd5994, %p2839;
	setp.lt.f64 	%p2840, %fd1588, 0dC0A3880000000000;
	selp.f64 	%fd1599, 0dC0A9300000000000, %fd1588, %p2840;
	selp.f64 	%fd1600, 0d0000000000000000, %fd5989, %p2840;
	setp.gt.f64 	%p2841, %fd1596, %fd1589;
	@%p2841 bra 	$L__BB1_2992;
	setp.leu.f64 	%p2842, %fd1599, 0d0000000000000000;
	setp.leu.f64 	%p2843, %fd1600, 0d0000000000000000;
	or.pred  	%p2844, %p2842, %p2843;
	@%p2844 bra 	$L__BB1_2993;
$L__BB1_2992:
	st.global.f64 	[%rd385+5000], %fd6019;
	st.global.f64 	[%rd385], %fd6020;
	bra.uni 	$L__BB1_2995;
$L__BB1_2993:
	setp.ltu.f64 	%p2845, %fd1589, %fd1596;
	mov.f64 	%fd6019, %fd1588;
	mov.f64 	%fd6020, %fd5989;
	@%p2845 bra 	$L__BB1_2995;
	st.global.f64 	[%rd385+5000], %fd1599;
	st.global.f64 	[%rd385], %fd1600;
	mov.f64 	%fd6019, %fd1599;
	mov.f64 	%fd6020, %fd1600;
$L__BB1_2995:
	cvt.u64.u16 	%rd2015, %rs238;
	cvt.s64.s8 	%rd395, %rd2015;
	cvt.u64.u16 	%rd2016, %rs237;
	cvt.s64.s8 	%rd397, %rd2016;
	mov.b32 	%r5472, 3;
	mad.lo.s64 	%rd2047, %rd397, 5, %rd395;
	shl.b64 	%rd2048, %rd2047, 3;
	add.s64 	%rd2049, %rd2, %rd2048;
$L__BB1_2996:
	sub.s32 	%r4041, %r1053, %r5472;
	add.s32 	%r4042, %r4041, 1;
	setp.gt.u32 	%p2846, %r4041, 2147483646;
	selp.b32 	%r4043, %r4041, 0, %p2846;
	add.s32 	%r5474, %r4043, %r1052;
	selp.b32 	%r5473, 1, %r4042, %p2846;
	setp.lt.s32 	%p2847, %r5474, 1;
	setp.ge.s32 	%p2848, %r5473, %r1053;
	or.pred  	%p2849, %p2847, %p2848;
	@%p2849 bra 	$L__BB1_3012;
$L__BB1_2997:
	mov.u32 	%r1058, %r5474;
	add.s32 	%r5474, %r1058, -1;
	add.s32 	%r4045, %r1, %r5473;
	mad.lo.s32 	%r4046, %r5474, %r1021, %r4045;
	mul.wide.s32 	%rd2017, %r4046, 8;
	add.s64 	%rd398, %rd3, %rd2017;
	ld.global.f64 	%fd1619, [%rd398];
	abs.f64 	%fd4520, %fd1619;
	setp.geu.f64 	%p2850, %fd4520, 0d41CDCD64FF800000;
	@%p2850 bra 	$L__BB1_3011;
	not.b32 	%r4047, %r1058;
	add.s32 	%r1060, %r5470, %r4047;
	not.b32 	%r4048, %r5473;
	add.s32 	%r1061, %r1053, %r4048;
	add.s32 	%r1062, %r1061, %r1060;
	setp.eq.s32 	%p2851, %r1060, 0;
	setp.gt.s32 	%p2852, %r1061, 0;
	and.pred  	%p2853, %p2851, %p2852;
	@%p2853 bra 	$L__BB1_3000;
	setp.ne.s32 	%p2854, %r1061, 0;
	setp.lt.s32 	%p2855, %r1060, 1;
	or.pred  	%p2856, %p2855, %p2854;
	@%p2856 bra 	$L__BB1_3005;
$L__BB1_3000:
	setp.ne.s32 	%p2865, %r1061, 1;
	setp.ne.s32 	%p2866, %r1060, 1;
	and.pred  	%p2867, %p2866, %p2865;
	@%p2867 bra 	$L__BB1_3004;
	setp.eq.s32 	%p2870, %r1060, 1;
	setp.eq.s32 	%p2871, %r1061, 1;
	and.pred  	%p2873, %p2851, %p2871;
	setp.eq.s32 	%p2874, %r1061, 0;
	and.pred  	%p2875, %p2870, %p2874;
	or.pred  	%p2876, %p2873, %p2875;
	mov.f64 	%fd6014, 0d0000000000000000;
	mov.f64 	%fd6013, 0dC0A9300000000000;
	not.pred 	%p2877, %p2876;
	@%p2877 bra 	$L__BB1_3003;
	mul.wide.u32 	%rd2050, %r1062, 8;
	add.s64 	%rd2051, %rd2, %rd2050;
	ld.global.f64 	%fd4592, [%rd2051+25192];
	cvt.u64.u32 	%rd2052, %r1058;
	add.s64 	%rd2053, %rd18, %rd2052;
	cvt.s64.s32 	%rd2054, %r5473;
	add.s64 	%rd2055, %rd19, %rd2054;
	ld.local.u8 	%r4088, [%rd2053];
	cvt.u32.u16 	%r4089, %rs237;
	prmt.b32 	%r4090, %r4088, %r4089, 0x3340U;
	ld.local.u8 	%r4091, [%rd2055];
	prmt.b32 	%r4092, %r4091, 0, 0x3340U;
	prmt.b32 	%r4093, %r4090, %r4092, 0x5410U;
	cvt.u32.u64 	%r4094, %rd395;
	mov.b32 	%r4095, 334205;
	dp4a.s32.u32 	%r4096, %r4093, %r4095, %r4094;
	mul.wide.s32 	%rd2056, %r4096, 8;
	add.s64 	%rd2057, %rd2, %rd2056;
	ld.global.f64 	%fd4593, [%rd2057+5000];
	add.f64 	%fd6014, %fd4592, %fd4593;
	ld.global.f64 	%fd4594, [%rd2051+24472];
	ld.global.f64 	%fd4595, [%rd2057];
	add.f64 	%fd6013, %fd4594, %fd4595;
$L__BB1_3003:
	add.f64 	%fd4596, %fd6014, %fd1619;
	ld.global.f64 	%fd4597, [%rd398+5000];
	add.f64 	%fd4598, %fd6013, %fd4597;
	abs.f64 	%fd4599, %fd4596;
	setp.gt.f64 	%p2878, %fd4599, 0d41CDCD64FF800000;
	selp.f64 	%fd4600, 0dBFF0000000000000, %fd4598, %p2878;
	selp.f64 	%fd4601, 0d7FF0000000000000, %fd4596, %p2878;
	add.f64 	%fd4602, %fd4601, 0d4069000000000000;
	add.f64 	%fd4603, %fd4600, 0dC016CCCCCCCCCCCD;
	add.f64 	%fd4604, %fd1551, %fd4603;
	div.rn.f64 	%fd4605, %fd4602, %fd4604;
	add.f64 	%fd4606, %fd6020, 0d4069000000000000;
	add.f64 	%fd4607, %fd6019, 0dC016CCCCCCCCCCCD;
	add.f64 	%fd4608, %fd1551, %fd4607;
	div.rn.f64 	%fd4609, %fd4606, %fd4608;
	setp.gt.f64 	%p2879, %fd4605, %fd4609;
	selp.f64 	%fd6021, %fd4600, 0dBFF0000000000000, %p2879;
	selp.f64 	%fd6022, %fd4601, 0d7FF0000000000000, %p2879;
	bra.uni 	$L__BB1_3009;
$L__BB1_3004:
	mul.wide.s32 	%rd2036, %r1062, 8;
	add.s64 	%rd2037, %rd2, %rd2036;
	ld.global.f64 	%fd4566, [%rd2037+25192];
	cvt.u64.u32 	%rd2038, %r1058;
	add.s64 	%rd2039, %rd18, %rd2038;
	ld.local.s8 	%r4087, [%rd2039];
	mul.wide.s32 	%rd2040, %r4087, 5;
	cvt.s64.s32 	%rd2041, %r5473;
	add.s64 	%rd2042, %rd19, %rd2041;
	ld.local.s8 	%rd2043, [%rd2042];
	add.s64 	%rd2044, %rd2040, %rd2043;
	shl.b64 	%rd2045, %rd2044, 3;
	add.s64 	%rd2046, %rd2, %rd2045;
	ld.global.f64 	%fd4567, [%rd2046+45640];
	add.f64 	%fd4568, %fd4566, %fd4567;
	ld.global.f64 	%fd4569, [%rd2049+45640];
	add.f64 	%fd4570, %fd4568, %fd4569;
	add.f64 	%fd4571, %fd4570, %fd1619;
	ld.global.f64 	%fd4572, [%rd2037+24472];
	ld.global.f64 	%fd4573, [%rd2046+45440];
	add.f64 	%fd4574, %fd4572, %fd4573;
	ld.global.f64 	%fd4575, [%rd2049+45440];
	add.f64 	%fd4576, %fd4574, %fd4575;
	ld.global.f64 	%fd4577, [%rd398+5000];
	add.f64 	%fd4578, %fd4576, %fd4577;
	abs.f64 	%fd4579, %fd4571;
	setp.gt.f64 	%p2868, %fd4579, 0d41CDCD64FF800000;
	selp.f64 	%fd4580, 0dBFF0000000000000, %fd4578, %p2868;
	selp.f64 	%fd4581, 0d7FF0000000000000, %fd4571, %p2868;
	add.f64 	%fd4582, %fd4581, 0d4069000000000000;
	add.f64 	%fd4583, %fd4580, 0dC016CCCCCCCCCCCD;
	add.f64 	%fd4584, %fd1551, %fd4583;
	div.rn.f64 	%fd4585, %fd4582, %fd4584;
	add.f64 	%fd4586, %fd6020, 0d4069000000000000;
	add.f64 	%fd4587, %fd6019, 0dC016CCCCCCCCCCCD;
	add.f64 	%fd4588, %fd1551, %fd4587;
	div.rn.f64 	%fd4589, %fd4586, %fd4588;
	setp.gt.f64 	%p2869, %fd4585, %fd4589;
	selp.f64 	%fd6021, %fd4580, 0dBFF0000000000000, %p2869;
	selp.f64 	%fd6022, %fd4581, 0d7FF0000000000000, %p2869;
	bra.uni 	$L__BB1_3009;
$L__BB1_3005:
	setp.ne.s32 	%p2857, %r1060, 1;
	setp.ne.s32 	%p2858, %r1061, 1;
	or.pred  	%p2859, %p2857, %p2858;
	@%p2859 bra 	$L__BB1_3008;
	cvt.u64.u32 	%rd2028, %r1058;
	add.s64 	%rd2029, %rd18, %rd2028;
	cvt.s64.s32 	%rd2030, %r5473;
	add.s64 	%rd2031, %rd19, %rd2030;
	ld.local.s8 	%r4069, [%rd2031+1];
	ld.local.u8 	%r4070, [%rd2029+1];
	ld.local.u8 	%r4071, [%rd2029];
	prmt.b32 	%r4072, %r4071, %r4070, 0x3340U;
	ld.local.u8 	%r4073, [%rd2031];
	prmt.b32 	%r4074, %r4073, 0, 0x3340U;
	prmt.b32 	%r4075, %r4072, %r4074, 0x5410U;
	mov.b32 	%r4076, 334205;
	dp4a.s32.u32 	%r4077, %r4075, %r4076, %r4069;
	mul.wide.s32 	%rd2032, %r4077, 8;
	add.s64 	%rd2033, %rd2, %rd2032;
	ld.global.f64 	%fd4549, [%rd2033+10000];
	ld.local.s8 	%r4078, [%rd384+-1];
	cvt.u32.u16 	%r4079, %rs238;
	ld.local.u8 	%r4080, [%rd386+-1];
	prmt.b32 	%r4081, %r4080, %r4079, 0x3340U;
	cvt.u32.u16 	%r4082, %rs237;
	prmt.b32 	%r4083, %r4082, 0, 0x3340U;
	prmt.b32 	%r4084, %r4081, %r4083, 0x5410U;
	mov.b32 	%r4085, 359705;
	dp4a.s32.u32 	%r4086, %r4084, %r4085, %r4078;
	mul.wide.s32 	%rd2034, %r4086, 8;
	add.s64 	%rd2035, %rd2, %rd2034;
	ld.global.f64 	%fd4550, [%rd2035+10000];
	add.f64 	%fd4551, %fd4549, %fd4550;
	ld.global.f64 	%fd4552, [%rd398+5000];
	add.f64 	%fd4553, %fd4551, %fd4552;
	ld.global.f64 	%fd4554, [%rd2033+15000];
	ld.global.f64 	%fd4555, [%rd2035+15000];
	add.f64 	%fd4556, %fd4554, %fd4555;
	add.f64 	%fd4557, %fd4556, %fd1619;
	abs.f64 	%fd4558, %fd4557;
	setp.gt.f64 	%p2862, %fd4558, 0d41CDCD64FF800000;
	selp.f64 	%fd1628, 0dBFF0000000000000, %fd4553, %p2862;
	selp.f64 	%fd1629, 0d7FF0000000000000, %fd4557, %p2862;
	add.f64 	%fd4559, %fd1629, 0d4069000000000000;
	add.f64 	%fd4560, %fd1628, 0dC016CCCCCCCCCCCD;
	add.f64 	%fd4561, %fd1551, %fd4560;
	div.rn.f64 	%fd1630, %fd4559, %fd4561;
	add.f64 	%fd4562, %fd6020, 0d4069000000000000;
	add.f64 	%fd4563, %fd6019, 0dC016CCCCCCCCCCCD;
	add.f64 	%fd4564, %fd1551, %fd4563;
	div.rn.f64 	%fd1631, %fd4562, %fd4564;
	sub.f64 	%fd4565, %fd1630, %fd1631;
	setp.ltu.f64 	%p2863, %fd4565, 0d3EB0C6F7A0B5ED8D;
	mov.f64 	%fd6022, 0d7FF0000000000000;
	mov.f64 	%fd6021, 0dBFF0000000000000;
	@%p2863 bra 	$L__BB1_3009;
	setp.gt.f64 	%p2864, %fd1630, %fd1631;
	selp.f64 	%fd6021, %fd1628, 0dBFF0000000000000, %p2864;
	selp.f64 	%fd6022, %fd1629, 0d7FF0000000000000, %p2864;
	bra.uni 	$L__BB1_3009;
$L__BB1_3008:
	mul.wide.s32 	%rd2018, %r1062, 8;
	add.s64 	%rd2019, %rd2, %rd2018;
	ld.global.f64 	%fd4521, [%rd2019+24952];
	cvt.u64.u32 	%rd2020, %r1058;
	add.s64 	%rd2021, %rd18, %rd2020;
	cvt.s64.s32 	%rd2022, %r5473;
	add.s64 	%rd2023, %rd19, %rd2022;
	ld.local.s8 	%r4049, [%rd2023+1];
	ld.local.u8 	%r4050, [%rd2021+1];
	ld.local.u8 	%r4051, [%rd2021];
	prmt.b32 	%r4052, %r4051, %r4050, 0x3340U;
	ld.local.u8 	%r4053, [%rd2023];
	prmt.b32 	%r4054, %r4053, 0, 0x3340U;
	prmt.b32 	%r4055, %r4052, %r4054, 0x5410U;
	mov.b32 	%r4056, 334205;
	dp4a.s32.u32 	%r4057, %r4055, %r4056, %r4049;
	mul.wide.s32 	%rd2024, %r4057, 8;
	add.s64 	%rd2025, %rd2, %rd2024;
	ld.global.f64 	%fd4522, [%rd2025+30440];
	add.f64 	%fd4523, %fd4521, %fd4522;
	ld.local.s8 	%r4058, [%rd384+-1];
	cvt.u32.u16 	%r4059, %rs238;
	ld.local.u8 	%r4060, [%rd386+-1];
	prmt.b32 	%r4061, %r4060, %r4059, 0x3340U;
	cvt.u32.u16 	%r4062, %rs237;
	prmt.b32 	%r4063, %r4062, 0, 0x3340U;
	prmt.b32 	%r4064, %r4061, %r4063, 0x5410U;
	mov.b32 	%r4065, 359705;
	dp4a.s32.u32 	%r4066, %r4064, %r4065, %r4058;
	mul.wide.s32 	%rd2026, %r4066, 8;
	add.s64 	%rd2027, %rd2, %rd2026;
	ld.global.f64 	%fd4524, [%rd2027+30440];
	add.f64 	%fd4525, %fd4523, %fd4524;
	add.f64 	%fd4526, %fd4525, %fd1619;
	ld.global.f64 	%fd4527, [%rd2019+24232];
	ld.global.f64 	%fd4528, [%rd2025+25440];
	add.f64 	%fd4529, %fd4527, %fd4528;
	ld.global.f64 	%fd4530, [%rd2027+25440];
	add.f64 	%fd4531, %fd4529, %fd4530;
	sub.s32 	%r4067, %r1060, %r1061;
	abs.s32 	%r4068, %r4067;
	cvt.rn.f64.s32 	%fd4532, %r4068;
	fma.rn.f64 	%fd4533, %fd4532, 0dBFEEF3E864B31D04, %fd4531;
	ld.global.f64 	%fd4534, [%rd398+5000];
	add.f64 	%fd4535, %fd4534, %fd4533;
	abs.f64 	%fd4536, %fd4526;
	setp.gt.f64 	%p2860, %fd4536, 0d41CDCD64FF800000;
	selp.f64 	%fd4537, 0dBFF0000000000000, %fd4535, %p2860;
	selp.f64 	%fd4538, 0d7FF0000000000000, %fd4526, %p2860;
	add.f64 	%fd4539, %fd4538, 0d4069000000000000;
	add.f64 	%fd4540, %fd4537, 0dC016CCCCCCCCCCCD;
	add.f64 	%fd4541, %fd1551, %fd4540;
	div.rn.f64 	%fd4542, %fd4539, %fd4541;
	add.f64 	%fd4543, %fd6020, 0d4069000000000000;
	add.f64 	%fd4544, %fd6019, 0dC016CCCCCCCCCCCD;
	add.f64 	%fd4545, %fd1551, %fd4544;
	div.rn.f64 	%fd4546, %fd4543, %fd4545;
	setp.gt.f64 	%p2861, %fd4542, %fd4546;
	selp.f64 	%fd6021, %fd4537, 0dBFF0000000000000, %p2861;
	selp.f64 	%fd6022, %fd4538, 0d7FF0000000000000, %p2861;
$L__BB1_3009:
	setp.lt.f64 	%p2880, %fd6021, 0dC0A3880000000000;
	selp.f64 	%fd1644, 0dC0A9300000000000, %fd6021, %p2880;
	selp.f64 	%fd1645, 0d0000000000000000, %fd6022, %p2880;
	abs.f64 	%fd4610, %fd1645;
	setp.geu.f64 	%p2881, %fd4610, 0d41CDCD64FF800000;
	@%p2881 bra 	$L__BB1_3011;
	st.global.f64 	[%rd385], %fd1645;
	st.global.f64 	[%rd385+5000], %fd1644;
	mov.f64 	%fd6019, %fd1644;
	mov.f64 	%fd6020, %fd1645;
$L__BB1_3011:
	add.s32 	%r5473, %r5473, 1;
	setp.gt.u32 	%p2882, %r1058, 1;
	setp.lt.s32 	%p2883, %r5473, %r1053;
	and.pred  	%p2884, %p2882, %p2883;
	@%p2884 bra 	$L__BB1_2997;
$L__BB1_3012:
	add.s32 	%r5472, %r5472, 1;
	setp.ne.s32 	%p2885, %r5472, 33;
	@%p2885 bra 	$L__BB1_2996;
$L__BB1_3013:
	add.s32 	%r5471, %r1053, 1;
	setp.ne.s32 	%p2886, %r1053, %r1021;
	@%p2886 bra 	$L__BB1_2938;
$L__BB1_3014:
	add.s32 	%r1066, %r5470, 1;
	setp.eq.s32 	%p2887, %r5470, %r1010;
	mov.u32 	%r5470, %r1066;
	@%p2887 bra 	$L__BB1_2941;
	bra.uni 	$L__BB1_2936;
$L__BB1_3015:
	.pragma "nounroll";
	add.s32 	%r4144, %r5481, %r3;
	mul.wide.s32 	%rd2083, %r4144, 4;
	add.s64 	%rd2084, %rd1, %rd2083;
	mov.b32 	%r4145, 0;
	st.global.u32 	[%rd2084], %r4145;
	st.global.u32 	[%rd2084+4], %r4145;
	st.global.u32 	[%rd2084+8], %r4145;
	st.global.u32 	[%rd2084+12], %r4145;
	st.global.u32 	[%rd2084+16], %r4145;
	st.global.u32 	[%rd2084+20], %r4145;
	st.global.u32 	[%rd2084+24], %r4145;
	st.global.u32 	[%rd2084+28], %r4145;
	add.s32 	%r5481, %r5481, 8;
	setp.eq.s32 	%p2932, %r5481, %r5478;
	@%p2932 bra 	$L__BB1_3016;
	bra.uni 	$L__BB1_3015;
$L__BB1_3016:
	setp.eq.s32 	%p2933, %r1074, 0;
	@%p2933 bra 	$L__BB1_3024;
	and.b32  	%r1077, %r1010, 3;
	setp.lt.u32 	%p2934, %r1074, 4;
	@%p2934 bra 	$L__BB1_3019;
	add.s32 	%r4146, %r5478, %r3;
	mul.wide.s32 	%rd2085, %r4146, 4;
	add.s64 	%rd2086, %rd1, %rd2085;
	mov.b32 	%r4147, 0;
	st.global.u32 	[%rd2086], %r4147;
	st.global.u32 	[%rd2086+4], %r4147;
	st.global.u32 	[%rd2086+8], %r4147;
	st.global.u32 	[%rd2086+12], %r4147;
	add.s32 	%r5478, %r5478, 4;
$L__BB1_3019:
	setp.eq.s32 	%p2935, %r1077, 0;
	@%p2935 bra 	$L__BB1_3024;
	setp.eq.s32 	%p2936, %r1077, 1;
	@%p2936 bra 	$L__BB1_3022;
	add.s32 	%r4148, %r5478, %r3;
	mul.wide.s32 	%rd2087, %r4148, 4;
	add.s64 	%rd2088, %rd1, %rd2087;
	mov.b32 	%r4149, 0;
	st.global.u32 	[%rd2088], %r4149;
	st.global.u32 	[%rd2088+4], %r4149;
	add.s32 	%r5478, %r5478, 2;
$L__BB1_3022:
	and.b32  	%r4150, %r1010, 1;
	setp.eq.b32 	%p2937, %r4150, 1;
	not.pred 	%p2938, %p2937;
	@%p2938 bra 	$L__BB1_3024;
	add.s32 	%r4151, %r5478, %r3;
	mul.wide.s32 	%rd2089, %r4151, 4;
	add.s64 	%rd2090, %rd1, %rd2089;
	mov.b32 	%r4152, 0;
	st.global.u32 	[%rd2090], %r4152;
$L__BB1_3024:
	@%p2888 bra 	$L__BB1_3036;
	and.b32  	%r1082, %r1021, 7;
	setp.lt.u32 	%p2940, %r1021, 8;
	mov.b32 	%r5483, 0;
	@%p2940 bra 	$L__BB1_3028;
	and.b32  	%r5483, %r1021, 2147483640;
	mov.b32 	%r5482, 0;
$L__BB1_3027:
	.pragma "nounroll";
	cvt.u64.u32 	%rd2091, %r5482;
	cvt.s64.s32 	%rd2092, %r3;
	add.s64 	%rd2093, %rd2092, %rd2091;
	shl.b64 	%rd2094, %rd2093, 2;
	add.s64 	%rd2095, %rd1, %rd2094;
	mov.b32 	%r4155, 0;
	st.global.u32 	[%rd2095+100], %r4155;
	add.s32 	%r4156, %r5482, %r11;
	mul.wide.s32 	%rd2096, %r4156, 4;
	add.s64 	%rd2097, %rd1, %rd2096;
	st.global.u32 	[%rd2097], %r4155;
	st.global.u32 	[%rd2097+4], %r4155;
	st.global.u32 	[%rd2097+8], %r4155;
	st.global.u32 	[%rd2097+12], %r4155;
	st.global.u32 	[%rd2097+16], %r4155;
	st.global.u32 	[%rd2097+20], %r4155;
	st.global.u32 	[%rd2097+24], %r4155;
	add.s32 	%r5482, %r5482, 8;
	setp.ne.s32 	%p2941, %r5482, %r5483;
	@%p2941 bra 	$L__BB1_3027;
$L__BB1_3028:
	setp.eq.s32 	%p2942, %r1082, 0;
	@%p2942 bra 	$L__BB1_3036;
	and.b32  	%r1089, %r1021, 3;
	setp.lt.u32 	%p2943, %r1082, 4;
	@%p2943 bra 	$L__BB1_3031;
	cvt.u64.u32 	%rd2098, %r5483;
	cvt.s64.s32 	%rd2099, %r3;
	add.s64 	%rd2100, %rd2099, %rd2098;
	shl.b64 	%rd2101, %rd2100, 2;
	add.s64 	%rd2102, %rd1, %rd2101;
	mov.b32 	%r4157, 0;
	st.global.u32 	[%rd2102+100], %r4157;
	add.s32 	%r4158, %r5483, %r11;
	mul.wide.s32 	%rd2103, %r4158, 4;
	add.s64 	%rd2104, %rd1, %rd2103;
	st.global.u32 	[%rd2104], %r4157;
	st.global.u32 	[%rd2104+4], %r4157;
	st.global.u32 	[%rd2104+8], %r4157;
	add.s32 	%r5483, %r5483, 4;
$L__BB1_3031:
	setp.eq.s32 	%p2944, %r1089, 0;
	@%p2944 bra 	$L__BB1_3036;
	setp.eq.s32 	%p2945, %r1089, 1;
	@%p2945 bra 	$L__BB1_3034;
	cvt.u64.u32 	%rd2105, %r5483;
	cvt.s64.s32 	%rd2106, %r3;
	add.s64 	%rd2107, %rd2106, %rd2105;
	shl.b64 	%rd2108, %rd2107, 2;
	add.s64 	%rd2109, %rd1, %rd2108;
	mov.b32 	%r4159, 0;
	st.global.u32 	[%rd2109+100], %r4159;
	add.s32 	%r4160, %r5483, %r11;
	mul.wide.s32 	%rd2110, %r4160, 4;
	add.s64 	%rd2111, %rd1, %rd2110;
	st.global.u32 	[%rd2111], %r4159;
	add.s32 	%r5483, %r5483, 2;
$L__BB1_3034:
	and.b32  	%r4161, %r1021, 1;
	setp.eq.b32 	%p2946, %r4161, 1;
	not.pred 	%p2947, %p2946;
	@%p2947 bra 	$L__BB1_3036;
	cvt.u64.u32 	%rd2112, %r5483;
	cvt.s64.s32 	%rd2113, %r3;
	add.s64 	%rd2114, %rd2113, %rd2112;
	shl.b64 	%rd2115, %rd2114, 2;
	add.s64 	%rd2116, %rd1, %rd2115;
	mov.b32 	%r4162, 0;
	st.global.u32 	[%rd2116+100], %r4162;
$L__BB1_3036:
	add.s32 	%r4163, %r5498, -1;
	add.s32 	%r4164, %r1, %r5497;
	mad.lo.s32 	%r4165, %r4163, %r1021, %r4164;
	mul.wide.s32 	%rd2117, %r4165, 8;
	add.s64 	%rd406, %rd3, %rd2117;
	ld.global.f64 	%fd4733, [%rd406];
	abs.f64 	%fd4734, %fd4733;
	setp.geu.f64 	%p2948, %fd4734, 0d41CDCD64FF800000;
	mov.f64 	%fd6073, 0d0000000000000000;
	@%p2948 bra 	$L__BB1_3107;
	add.s32 	%r4166, %r4, %r5498;
	mul.wide.s32 	%rd2118, %r4166, 4;
	add.s64 	%rd2119, %rd1, %rd2118;
	st.global.u32 	[%rd2119], %r5497;
	add.s32 	%r4167, %r750, %r5497;
	mul.wide.s32 	%rd2120, %r4167, 4;
	add.s64 	%rd2121, %rd1, %rd2120;
	st.global.u32 	[%rd2121], %r5498;
	bra.uni 	$L__BB1_3039;
$L__BB1_3038:
	cvt.s64.s32 	%rd2248, %r5498;
	add.s64 	%rd2249, %rd18, %rd2248;
	ld.local.u8 	%rs1449, [%rd2249];
	cvt.s64.s32 	%rd2250, %r5497;
	add.s64 	%rd2251, %rd19, %rd2250;
	ld.local.u8 	%rs1448, [%rd2251];
$L__BB1_3039:
	cvt.u32.u16 	%r4168, %rs1449;
	cvt.s32.s8 	%r4169, %r4168;
	cvt.u32.u16 	%r4170, %rs1448;
	cvt.s32.s8 	%r4171, %r4170;
	add.s32 	%r4172, %r4171, %r4169;
	setp.eq.s32 	%p2949, %r4172, 3;
	@%p2949 bra 	$L__BB1_3041;
	add.s32 	%r4173, %r5498, -1;
	add.s32 	%r4174, %r2, %r5497;
	mad.lo.s32 	%r4175, %r4173, %r1021, %r4174;
	mul.wide.s32 	%rd2122, %r4175, 8;
	add.s64 	%rd2123, %rd3, %rd2122;
	mov.b64 	%rd2124, -4616189618054758400;
	st.global.u64 	[%rd2123], %rd2124;
	mov.b64 	%rd2125, 9218868437227405312;
	st.global.u64 	[%rd2123+-5000], %rd2125;
	mov.f64 	%fd6067, 0d7FF0000000000000;
	mov.f64 	%fd6066, 0dBFF0000000000000;
	bra.uni 	$L__BB1_3052;
$L__BB1_3041:
	cvt.s32.s8 	%r4177, %r4168;
	mul.wide.s32 	%rd2126, %r4177, 5;
	cvt.u64.u16 	%rd2127, %rs1448;
	cvt.s64.s8 	%rd407, %rd2127;
	add.s64 	%rd408, %rd2126, %rd407;
	shl.b64 	%rd2128, %rd408, 3;
	add.s64 	%rd2129, %rd2, %rd2128;
	ld.global.f64 	%fd6066, [%rd2129+45440];
	cvt.s64.s32 	%rd2130, %r5497;
	add.s64 	%rd2131, %rd19, %rd2130;
	cvt.s64.s32 	%rd2132, %r5498;
	add.s64 	%rd2133, %rd18, %rd2132;
	ld.local.u8 	%rs1286, [%rd2133+-1];
	cvt.u64.u16 	%rd2134, %rs1286;
	cvt.s64.s8 	%rd409, %rd2134;
	ld.local.s8 	%rs1287, [%rd2131+-1];
	cvt.u32.u16 	%r4178, %rs1287;
	cvt.u32.u16 	%r4179, %rs1448;
	prmt.b32 	%r4180, %r4179, %r4178, 0x3340U;
	prmt.b32 	%r4181, %r4168, 0, 0x3340U;
	prmt.b32 	%r4182, %r4180, %r4181, 0x5410U;
	cvt.u32.u16 	%r4183, %rs1286;
	cvt.s32.s8 	%r4184, %r4183;
	mov.b32 	%r4185, 334205;
	dp4a.s32.u32 	%r4186, %r4182, %r4185, %r4184;
	mul.wide.s32 	%rd2135, %r4186, 8;
	add.s64 	%rd2136, %rd2, %rd2135;
	ld.global.f64 	%fd4737, [%rd2136+35440];
	add.f64 	%fd4738, %fd6066, %fd4737;
	ld.global.f64 	%fd6067, [%rd2129+45640];
	ld.global.f64 	%fd4739, [%rd2136+40440];
	add.f64 	%fd4740, %fd6067, %fd4739;
	abs.f64 	%fd4741, %fd4740;
	setp.gt.f64 	%p2950, %fd4741, 0d41CDCD64FF800000;
	selp.f64 	%fd1748, 0dBFF0000000000000, %fd4738, %p2950;
	selp.f64 	%fd1749, 0d7FF0000000000000, %fd4740, %p2950;
	cvt.s16.s8 	%rs1288, %rs1448;
	mov.b32 	%r4187, {%rs1288, %rs1287};
	mov.b32 	%r4188, 1305;
	dp2a.lo.s32.u32 	%r4189, %r4187, %r4188, %r4177;
	mul.wide.s32 	%rd2137, %r4189, 8;
	add.s64 	%rd410, %rd2, %rd2137;
	ld.global.f64 	%fd1750, [%rd410+21000];
	abs.f64 	%fd4742, %fd1750;
	setp.geu.f64 	%p2951, %fd4742, 0d41CDCD64FF800000;
	@%p2951 bra 	$L__BB1_3047;
	mad.lo.s64 	%rd2141, %rd407, 24, %rd408;
	add.s64 	%rd2142, %rd2141, %rd409;
	shl.b64 	%rd2143, %rd2142, 3;
	add.s64 	%rd411, %rd2, %rd2143;
	ld.global.f64 	%fd1751, [%rd411+23000];
	abs.f64 	%fd4757, %fd1751;
	setp.geu.f64 	%p2956, %fd4757, 0d41CDCD64FF800000;
	@%p2956 bra 	$L__BB1_3045;
	ld.global.f64 	%fd4770, [%rd410+20000];
	add.f64 	%fd4771, %fd6066, %fd4770;
	ld.global.f64 	%fd4772, [%rd411+22000];
	add.f64 	%fd4773, %fd4771, %fd4772;
	add.f64 	%fd4774, %fd6067, %fd1750;
	add.f64 	%fd4775, %fd4774, %fd1751;
	abs.f64 	%fd4776, %fd4775;
	setp.gt.f64 	%p2960, %fd4776, 0d41CDCD64FF800000;
	selp.f64 	%fd6063, 0dBFF0000000000000, %fd4773, %p2960;
	selp.f64 	%fd6064, 0d7FF0000000000000, %fd4775, %p2960;
	add.f64 	%fd4777, %fd6064, 0d4069000000000000;
	add.f64 	%fd4778, %fd6063, 0dC016CCCCCCCCCCCD;
	add.f64 	%fd4779, %fd1551, %fd4778;
	div.rn.f64 	%fd6065, %fd4777, %fd4779;
	abs.f64 	%fd4780, %fd1749;
	setp.geu.f64 	%p2961, %fd4780, 0d41CDCD64FF800000;
	@%p2961 bra 	$L__BB1_3050;
	add.f64 	%fd4781, %fd1749, 0d4069000000000000;
	add.f64 	%fd4782, %fd1748, 0dC016CCCCCCCCCCCD;
	add.f64 	%fd4783, %fd1551, %fd4782;
	div.rn.f64 	%fd4784, %fd4781, %fd4783;
	setp.lt.f64 	%p2962, %fd4784, %fd6065;
	selp.f64 	%fd6063, %fd6063, %fd1748, %p2962;
	selp.f64 	%fd6064, %fd6064, %fd1749, %p2962;
	selp.f64 	%fd6065, %fd6065, %fd4784, %p2962;
	bra.uni 	$L__BB1_3050;
$L__BB1_3045:
	ld.global.f64 	%fd4758, [%rd410+20000];
	add.f64 	%fd4759, %fd6066, %fd4758;
	add.f64 	%fd4760, %fd6067, %fd1750;
	abs.f64 	%fd4761, %fd4760;
	setp.gt.f64 	%p2957, %fd4761, 0d41CDCD64FF800000;
	selp.f64 	%fd6063, 0dBFF0000000000000, %fd4759, %p2957;
	selp.f64 	%fd6064, 0d7FF0000000000000, %fd4760, %p2957;
	add.f64 	%fd4762, %fd6064, 0d4069000000000000;
	add.f64 	%fd4763, %fd6063, 0dC016CCCCCCCCCCCD;
	add.f64 	%fd4764, %fd1551, %fd4763;
	div.rn.f64 	%fd6065, %fd4762, %fd4764;
	abs.f64 	%fd4765, %fd1749;
	setp.geu.f64 	%p2958, %fd4765, 0d41CDCD64FF800000;
	@%p2958 bra 	$L__BB1_3050;
	add.f64 	%fd4766, %fd1749, 0d4069000000000000;
	add.f64 	%fd4767, %fd1748, 0dC016CCCCCCCCCCCD;
	add.f64 	%fd4768, %fd1551, %fd4767;
	div.rn.f64 	%fd4769, %fd4766, %fd4768;
	setp.lt.f64 	%p2959, %fd4769, %fd6065;
	selp.f64 	%fd6063, %fd6063, %fd1748, %p2959;
	selp.f64 	%fd6064, %fd6064, %fd1749, %p2959;
	selp.f64 	%fd6065, %fd6065, %fd4769, %p2959;
	bra.uni 	$L__BB1_3050;
$L__BB1_3047:
	mad.lo.s64 	%rd2138, %rd407, 24, %rd408;
	add.s64 	%rd2139, %rd2138, %rd409;
	shl.b64 	%rd2140, %rd2139, 3;
	add.s64 	%rd412, %rd2, %rd2140;
	ld.global.f64 	%fd1764, [%rd412+23000];
	abs.f64 	%fd4744, %fd1764;
	setp.geu.f64 	%p2952, %fd4744, 0d41CDCD64FF800000;
	mov.f64 	%fd6063, %fd1748;
	mov.f64 	%fd6064, %fd1749;
	@%p2952 bra 	$L__BB1_3050;
	ld.global.f64 	%fd4745, [%rd412+22000];
	add.f64 	%fd4746, %fd6066, %fd4745;
	add.f64 	%fd4747, %fd6067, %fd1764;
	abs.f64 	%fd4748, %fd4747;
	setp.gt.f64 	%p2953, %fd4748, 0d41CDCD64FF800000;
	selp.f64 	%fd6063, 0dBFF0000000000000, %fd4746, %p2953;
	selp.f64 	%fd6064, 0d7FF0000000000000, %fd4747, %p2953;
	add.f64 	%fd4749, %fd6064, 0d4069000000000000;
	add.f64 	%fd4750, %fd6063, 0dC016CCCCCCCCCCCD;
	add.f64 	%fd4751, %fd1551, %fd4750;
	div.rn.f64 	%fd6065, %fd4749, %fd4751;
	abs.f64 	%fd4752, %fd1749;
	setp.geu.f64 	%p2954, %fd4752, 0d41CDCD64FF800000;
	@%p2954 bra 	$L__BB1_3050;
	add.f64 	%fd4753, %fd1749, 0d4069000000000000;
	add.f64 	%fd4754, %fd1748, 0dC016CCCCCCCCCCCD;
	add.f64 	%fd4755, %fd1551, %fd4754;
	div.rn.f64 	%fd4756, %fd4753, %fd4755;
	setp.lt.f64 	%p2955, %fd4756, %fd6065;
	selp.f64 	%fd6063, %fd6063, %fd1748, %p2955;
	selp.f64 	%fd6064, %fd6064, %fd1749, %p2955;
	selp.f64 	%fd6065, %fd6065, %fd4756, %p2955;
$L__BB1_3050:
	add.f64 	%fd4785, %fd6066, 0dC016CCCCCCCCCCCD;
	add.f64 	%fd1774, %fd1551, %fd4785;
	abs.f64 	%fd4786, %fd6064;
	setp.geu.f64 	%p2963, %fd4786, 0d41CDCD64FF800000;
	@%p2963 bra 	$L__BB1_3052;
	add.f64 	%fd4787, %fd6067, 0d4069000000000000;
	div.rn.f64 	%fd4788, %fd4787, %fd1774;
	setp.lt.f64 	%p2964, %fd6065, %fd4788;
	selp.f64 	%fd6066, %fd6066, %fd6063, %p2964;
	selp.f64 	%fd6067, %fd6067, %fd6064, %p2964;
$L__BB1_3052:
	add.s32 	%r1098, %r5498, -1;
	mul.lo.s32 	%r1099, %r1098, %r1021;
	add.s32 	%r1100, %r2, %r5497;
	add.s32 	%r4190, %r1100, %r1099;
	mul.wide.s32 	%rd2144, %r4190, 8;
	add.s64 	%rd413, %rd3, %rd2144;
	ld.global.f64 	%fd1779, [%rd413];
	abs.f64 	%fd1780, %fd1779;
	abs.f64 	%fd4789, %fd6066;
	max.f64 	%fd4791, %fd1780, %fd4789;
	setp.gt.f64 	%p2965, %fd4791, 0d41CDCD64FF800000;
	sub.f64 	%fd4792, %fd1779, %fd6066;
	abs.f64 	%fd4793, %fd4792;
	setp.geu.f64 	%p2966, %fd4793, 0d3EE4F8B588E368F1;
	or.pred  	%p2967, %p2965, %p2966;
	@%p2967 bra 	$L__BB1_3054;
	ld.global.f64 	%fd4795, [%rd413+-5000];
	abs.f64 	%fd4796, %fd4795;
	abs.f64 	%fd4797, %fd6067;
	max.f64 	%fd4799, %fd4796, %fd4797;
	setp.leu.f64 	%p2968, %fd4799, 0d41CDCD64FF800000;
	sub.f64 	%fd4800, %fd4795, %fd6067;
	abs.f64 	%fd4801, %fd4800;
	setp.lt.f64 	%p2969, %fd4801, 0d3EE4F8B588E368F1;
	and.pred  	%p2970, %p2968, %p2969;
	@%p2970 bra 	$L__BB1_3076;
$L__BB1_3054:
	mov.pred 	%p3429, -1;
	min.s32 	%r4408, %r5497, %r5498;
	setp.lt.s32 	%p3060, %r4408, 2;
	@%p3060 bra 	$L__BB1_3057;
	add.s32 	%r1101, %r5497, -1;
	cvt.u64.u32 	%rd2179, %r1098;
	add.s64 	%rd2180, %rd18, %rd2179;
	cvt.u64.u32 	%rd2181, %r5498;
	add.s64 	%rd2182, %rd18, %rd2181;
	cvt.u64.u32 	%rd2183, %r1101;
	add.s64 	%rd2184, %rd19, %rd2183;
	cvt.u64.u32 	%rd2185, %r5497;
	add.s64 	%rd2186, %rd19, %rd2185;
	ld.local.s8 	%r4409, [%rd2186];
	ld.local.u8 	%r4410, [%rd2180];
	ld.local.u8 	%r4411, [%rd2182];
	prmt.b32 	%r4412, %r4411, %r4410, 0x3340U;
	ld.local.u8 	%r4413, [%rd2184];
	prmt.b32 	%r4414, %r4413, 0, 0x3340U;
	prmt.b32 	%r4415, %r4412, %r4414, 0x5410U;
	mov.b32 	%r4416, 359705;
	dp4a.s32.u32 	%r4417, %r4415, %r4416, %r4409;
	mul.wide.s32 	%rd2187, %r4417, 8;
	add.s64 	%rd2188, %rd2, %rd2187;
	ld.global.f64 	%fd4824, [%rd2188];
	sub.s32 	%r4418, %r1099, %r1021;
	add.s32 	%r4419, %r1100, %r4418;
	add.s32 	%r4420, %r4419, -1;
	mul.wide.s32 	%rd2189, %r4420, 8;
	add.s64 	%rd2190, %rd3, %rd2189;
	ld.global.f64 	%fd4825, [%rd2190];
	add.f64 	%fd4826, %fd4824, %fd4825;
	abs.f64 	%fd4827, %fd4826;
	max.f64 	%fd4829, %fd1780, %fd4827;
	setp.gt.f64 	%p3062, %fd4829, 0d41CDCD64FF800000;
	sub.f64 	%fd4830, %fd1779, %fd4826;
	abs.f64 	%fd4831, %fd4830;
	setp.geu.f64 	%p3063, %fd4831, 0d3EE4F8B588E368F1;
	or.pred  	%p3064, %p3062, %p3063;
	@%p3064 bra 	$L__BB1_3057;
	add.s32 	%r4421, %r4, %r1098;
	mul.wide.s32 	%rd2191, %r4421, 4;
	add.s64 	%rd2192, %rd1, %rd2191;
	st.global.u32 	[%rd2192], %r1101;
	add.s32 	%r4422, %r750, %r1101;
	mul.wide.s32 	%rd2193, %r4422, 4;
	add.s64 	%rd2194, %rd1, %rd2193;
	st.global.u32 	[%rd2194], %r1098;
	mov.pred 	%p3429, 0;
	mov.u32 	%r5497, %r1101;
	mov.u32 	%r5498, %r1098;
$L__BB1_3057:
	not.pred 	%p3066, %p3429;
	@%p3066 bra 	$L__BB1_3038;
	mov.b32 	%r5494, 3;
$L__BB1_3059:
	mov.u32 	%r1106, %r5494;
	add.s32 	%r1107, %r5498, -1;
	sub.s32 	%r4424, %r5497, %r1106;
	add.s32 	%r4425, %r4424, 1;
	setp.gt.u32 	%p3068, %r4424, 2147483646;
	abs.s32 	%r4426, %r4424;
	selp.b32 	%r1108, %r4426, 0, %p3068;
	sub.s32 	%r5496, %r1107, %r1108;
	selp.b32 	%r5495, 1, %r4425, %p3068;
	setp.lt.s32 	%p3069, %r5496, 1;
	setp.ge.s32 	%p3070, %r5495, %r5497;
	mov.pred 	%p3430, -1;
	or.pred  	%p3071, %p3069, %p3070;
	@%p3071 bra 	$L__BB1_3075;
	cvt.s64.s32 	%rd2195, %r5497;
	add.s64 	%rd414, %rd19, %rd2195;
	cvt.s64.s32 	%rd2196, %r5498;
	add.s64 	%rd415, %rd18, %rd2196;
	add.s32 	%r4428, %r1, %r5497;
	mad.lo.s32 	%r4429, %r1107, %r1021, %r4428;
	mul.wide.s32 	%rd2197, %r4429, 8;
	add.s64 	%rd416, %rd3, %rd2197;
	ld.global.f64 	%fd1781, [%rd416+5000];
	abs.f64 	%fd1782, %fd1781;
	add.s32 	%r4430, %r1108, %r5497;
	not.b32 	%r4431, %r5495;
	add.s32 	%r4432, %r4431, %r4430;
	mul.wide.s32 	%rd2198, %r4432, 8;
	add.s64 	%rd417, %rd2, %rd2198;
	add.f64 	%fd4833, %fd1781, 0dC016CCCCCCCCCCCD;
	add.f64 	%fd1783, %fd1551, %fd4833;
	mul.wide.u32 	%rd2199, %r4432, 8;
	add.s64 	%rd418, %rd2, %rd2199;
$L__BB1_3061:
	not.b32 	%r4433, %r5496;
	add.s32 	%r1113, %r5498, %r4433;
	not.b32 	%r4434, %r5495;
	add.s32 	%r1114, %r5497, %r4434;
	setp.eq.s32 	%p3072, %r1113, 0;
	setp.gt.s32 	%p3073, %r1114, 0;
	and.pred  	%p3074, %p3072, %p3073;
	@%p3074 bra 	$L__BB1_3063;
	setp.ne.s32 	%p3075, %r1114, 0;
	setp.lt.s32 	%p3076, %r1113, 1;
	or.pred  	%p3077, %p3076, %p3075;
	@%p3077 bra 	$L__BB1_3068;
$L__BB1_3063:
	setp.ne.s32 	%p3084, %r1114, 1;
	setp.ne.s32 	%p3085, %r1113, 1;
	and.pred  	%p3086, %p3085, %p3084;
	@%p3086 bra 	$L__BB1_3067;
	setp.eq.s32 	%p3088, %r1113, 1;
	setp.eq.s32 	%p3089, %r1114, 1;
	and.pred  	%p3091, %p3072, %p3089;
	setp.eq.s32 	%p3092, %r1114, 0;
	and.pred  	%p3093, %p3088, %p3092;
	or.pred  	%p3094, %p3091, %p3093;
	mov.f64 	%fd6069, 0d0000000000000000;
	mov.f64 	%fd6068, 0dC0A9300000000000;
	not.pred 	%p3095, %p3094;
	@%p3095 bra 	$L__BB1_3066;
	ld.global.f64 	%fd4888, [%rd418+25192];
	cvt.u64.u32 	%rd2236, %r5496;
	add.s64 	%rd2237, %rd18, %rd2236;
	cvt.s64.s32 	%rd2238, %r5495;
	add.s64 	%rd2239, %rd19, %rd2238;
	ld.local.s8 	%r4484, [%rd414];
	ld.local.u8 	%r4485, [%rd2237];
	ld.local.u8 	%r4486, [%rd415];
	prmt.b32 	%r4487, %r4485, %r4486, 0x3340U;
	ld.local.u8 	%r4488, [%rd2239];
	prmt.b32 	%r4489, %r4488, 0, 0x3340U;
	prmt.b32 	%r4490, %r4487, %r4489, 0x5410U;
	mov.b32 	%r4491, 334205;
	dp4a.s32.u32 	%r4492, %r4490, %r4491, %r4484;
	mul.wide.s32 	%rd2240, %r4492, 8;
	add.s64 	%rd2241, %rd2, %rd2240;
	ld.global.f64 	%fd4889, [%rd2241+5000];
	add.f64 	%fd6069, %fd4888, %fd4889;
	ld.global.f64 	%fd4890, [%rd418+24472];
	ld.global.f64 	%fd4891, [%rd2241];
	add.f64 	%fd6068, %fd4890, %fd4891;
$L__BB1_3066:
	add.s32 	%r4493, %r5496, -1;
	add.s32 	%r4494, %r1, %r5495;
	mad.lo.s32 	%r4495, %r4493, %r1021, %r4494;
	mul.wide.s32 	%rd2242, %r4495, 8;
	add.s64 	%rd2243, %rd3, %rd2242;
	ld.global.f64 	%fd4892, [%rd2243];
	add.f64 	%fd4893, %fd6069, %fd4892;
	ld.global.f64 	%fd4894, [%rd2243+5000];
	add.f64 	%fd4895, %fd6068, %fd4894;
	abs.f64 	%fd4896, %fd4893;
	setp.gt.f64 	%p3096, %fd4896, 0d41CDCD64FF800000;
	selp.f64 	%fd6070, 0dBFF0000000000000, %fd4895, %p3096;
	selp.f64 	%fd6071, 0d7FF0000000000000, %fd4893, %p3096;
	bra.uni 	$L__BB1_3071;
$L__BB1_3067:
	ld.global.f64 	%fd4871, [%rd417+25192];
	cvt.u64.u32 	%rd2220, %r5496;
	add.s64 	%rd2221, %rd18, %rd2220;
	ld.local.s8 	%r4479, [%rd2221];
	mul.wide.s32 	%rd2222, %r4479, 5;
	cvt.s64.s32 	%rd2223, %r5495;
	add.s64 	%rd2224, %rd19, %rd2223;
	ld.local.s8 	%rd2225, [%rd2224];
	add.s64 	%rd2226, %rd2222, %rd2225;
	shl.b64 	%rd2227, %rd2226, 3;
	add.s64 	%rd2228, %rd2, %rd2227;
	ld.global.f64 	%fd4872, [%rd2228+45640];
	add.f64 	%fd4873, %fd4871, %fd4872;
	ld.local.s8 	%r4480, [%rd415];
	mul.wide.s32 	%rd2229, %r4480, 5;
	ld.local.s8 	%rd2230, [%rd414];
	add.s64 	%rd2231, %rd2229, %rd2230;
	shl.b64 	%rd2232, %rd2231, 3;
	add.s64 	%rd2233, %rd2, %rd2232;
	ld.global.f64 	%fd4874, [%rd2233+45640];
	add.f64 	%fd4875, %fd4873, %fd4874;
	add.s32 	%r4481, %r5496, -1;
	add.s32 	%r4482, %r1, %r5495;
	mad.lo.s32 	%r4483, %r4481, %r1021, %r4482;
	mul.wide.s32 	%rd2234, %r4483, 8;
	add.s64 	%rd2235, %rd3, %rd2234;
	ld.global.f64 	%fd4876, [%rd2235];
	add.f64 	%fd4877, %fd4875, %fd4876;
	ld.global.f64 	%fd4878, [%rd417+24472];
	ld.global.f64 	%fd4879, [%rd2228+45440];
	add.f64 	%fd4880, %fd4878, %fd4879;
	ld.global.f64 	%fd4881, [%rd2233+45440];
	add.f64 	%fd4882, %fd4880, %fd4881;
	ld.global.f64 	%fd4883, [%rd2235+5000];
	add.f64 	%fd4884, %fd4882, %fd4883;
	abs.f64 	%fd4885, %fd4877;
	setp.gt.f64 	%p3087, %fd4885, 0d41CDCD64FF800000;
	selp.f64 	%fd6070, 0dBFF0000000000000, %fd4884, %p3087;
	selp.f64 	%fd6071, 0d7FF0000000000000, %fd4877, %p3087;
	bra.uni 	$L__BB1_3071;
$L__BB1_3068:
	setp.ne.s32 	%p3078, %r1113, 1;
	setp.ne.s32 	%p3079, %r1114, 1;
	or.pred  	%p3080, %p3078, %p3079;
	@%p3080 bra 	$L__BB1_3070;
	cvt.u64.u32 	%rd2210, %r5496;
	add.s64 	%rd2211, %rd18, %rd2210;
	cvt.s64.s32 	%rd2212, %r5495;
	add.s64 	%rd2213, %rd19, %rd2212;
	ld.local.s8 	%r4458, [%rd2213+1];
	ld.local.u8 	%r4459, [%rd2211+1];
	ld.local.u8 	%r4460, [%rd2211];
	prmt.b32 	%r4461, %r4460, %r4459, 0x3340U;
	ld.local.u8 	%r4462, [%rd2213];
	prmt.b32 	%r4463, %r4462, 0, 0x3340U;
	prmt.b32 	%r4464, %r4461, %r4463, 0x5410U;
	mov.b32 	%r4465, 334205;
	dp4a.s32.u32 	%r4466, %r4464, %r4465, %r4458;
	mul.wide.s32 	%rd2214, %r4466, 8;
	add.s64 	%rd2215, %rd2, %rd2214;
	ld.global.f64 	%fd4851, [%rd2215+10000];
	ld.local.s8 	%r4467, [%rd415+-1];
	ld.local.u8 	%r4468, [%rd414];
	ld.local.u8 	%r4469, [%rd414+-1];
	prmt.b32 	%r4470, %r4469, %r4468, 0x3340U;
	ld.local.u8 	%r4471, [%rd415];
	prmt.b32 	%r4472, %r4471, 0, 0x3340U;
	prmt.b32 	%r4473, %r4470, %r4472, 0x5410U;
	mov.b32 	%r4474, 359705;
	dp4a.s32.u32 	%r4475, %r4473, %r4474, %r4467;
	mul.wide.s32 	%rd2216, %r4475, 8;
	add.s64 	%rd2217, %rd2, %rd2216;
	ld.global.f64 	%fd4852, [%rd2217+10000];
	add.f64 	%fd4853, %fd4851, %fd4852;
	add.s32 	%r4476, %r5496, -1;
	add.s32 	%r4477, %r2, %r5495;
	mad.lo.s32 	%r4478, %r4476, %r1021, %r4477;
	mul.wide.s32 	%rd2218, %r4478, 8;
	add.s64 	%rd2219, %rd3, %rd2218;
	ld.global.f64 	%fd4854, [%rd2219];
	add.f64 	%fd4855, %fd4853, %fd4854;
	ld.global.f64 	%fd4856, [%rd2215+15000];
	ld.global.f64 	%fd4857, [%rd2217+15000];
	add.f64 	%fd4858, %fd4856, %fd4857;
	ld.global.f64 	%fd4859, [%rd2219+-5000];
	add.f64 	%fd4860, %fd4858, %fd4859;
	abs.f64 	%fd4861, %fd4860;
	setp.gt.f64 	%p3082, %fd4861, 0d41CDCD64FF800000;
	selp.f64 	%fd4862, 0dBFF0000000000000, %fd4855, %p3082;
	selp.f64 	%fd4863, 0d7FF0000000000000, %fd4860, %p3082;
	add.f64 	%fd4864, %fd4863, 0d4069000000000000;
	add.f64 	%fd4865, %fd4862, 0dC016CCCCCCCCCCCD;
	add.f64 	%fd4866, %fd1551, %fd4865;
	div.rn.f64 	%fd4867, %fd4864, %fd4866;
	ld.global.f64 	%fd4868, [%rd416];
	add.f64 	%fd4869, %fd4868, 0d4069000000000000;
	div.rn.f64 	%fd4870, %fd4869, %fd1783;
	setp.ltu.f64 	%p3083, %fd4867, %fd4870;
	selp.f64 	%fd6070, 0dBFF0000000000000, %fd4862, %p3083;
	selp.f64 	%fd6071, 0d7FF0000000000000, %fd4863, %p3083;
	bra.uni 	$L__BB1_3071;
$L__BB1_3070:
	ld.global.f64 	%fd4834, [%rd417+24952];
	cvt.u64.u32 	%rd2200, %r5496;
	add.s64 	%rd2201, %rd18, %rd2200;
	cvt.s64.s32 	%rd2202, %r5495;
	add.s64 	%rd2203, %rd19, %rd2202;
	ld.local.s8 	%r4435, [%rd2203+1];
	ld.local.u8 	%r4436, [%rd2201+1];
	ld.local.u8 	%r4437, [%rd2201];
	prmt.b32 	%r4438, %r4437, %r4436, 0x3340U;
	ld.local.u8 	%r4439, [%rd2203];
	prmt.b32 	%r4440, %r4439, 0, 0x3340U;
	prmt.b32 	%r4441, %r4438, %r4440, 0x5410U;
	mov.b32 	%r4442, 334205;
	dp4a.s32.u32 	%r4443, %r4441, %r4442, %r4435;
	mul.wide.s32 	%rd2204, %r4443, 8;
	add.s64 	%rd2205, %rd2, %rd2204;
	ld.global.f64 	%fd4835, [%rd2205+30440];
	add.f64 	%fd4836, %fd4834, %fd4835;
	ld.local.s8 	%r4444, [%rd415+-1];
	ld.local.u8 	%r4445, [%rd414];
	ld.local.u8 	%r4446, [%rd414+-1];
	prmt.b32 	%r4447, %r4446, %r4445, 0x3340U;
	ld.local.u8 	%r4448, [%rd415];
	prmt.b32 	%r4449, %r4448, 0, 0x3340U;
	prmt.b32 	%r4450, %r4447, %r4449, 0x5410U;
	mov.b32 	%r4451, 359705;
	dp4a.s32.u32 	%r4452, %r4450, %r4451, %r4444;
	mul.wide.s32 	%rd2206, %r4452, 8;
	add.s64 	%rd2207, %rd2, %rd2206;
	ld.global.f64 	%fd4837, [%rd2207+30440];
	add.f64 	%fd4838, %fd4836, %fd4837;
	add.s32 	%r4453, %r5496, -1;
	add.s32 	%r4454, %r1, %r5495;
	mad.lo.s32 	%r4455, %r4453, %r1021, %r4454;
	mul.wide.s32 	%rd2208, %r4455, 8;
	add.s64 	%rd2209, %rd3, %rd2208;
	ld.global.f64 	%fd4839, [%rd2209];
	add.f64 	%fd4840, %fd4838, %fd4839;
	ld.global.f64 	%fd4841, [%rd417+24232];
	ld.global.f64 	%fd4842, [%rd2205+25440];
	add.f64 	%fd4843, %fd4841, %fd4842;
	ld.global.f64 	%fd4844, [%rd2207+25440];
	add.f64 	%fd4845, %fd4843, %fd4844;
	sub.s32 	%r4456, %r1113, %r1114;
	abs.s32 	%r4457, %r4456;
	cvt.rn.f64.s32 	%fd4846, %r4457;
	fma.rn.f64 	%fd4847, %fd4846, 0dBFEEF3E864B31D04, %fd4845;
	ld.global.f64 	%fd4848, [%rd2209+5000];
	add.f64 	%fd4849, %fd4848, %fd4847;
	abs.f64 	%fd4850, %fd4840;
	setp.gt.f64 	%p3081, %fd4850, 0d41CDCD64FF800000;
	selp.f64 	%fd6070, 0dBFF0000000000000, %fd4849, %p3081;
	selp.f64 	%fd6071, 0d7FF0000000000000, %fd4840, %p3081;
$L__BB1_3071:
	abs.f64 	%fd4897, %fd6070;
	max.f64 	%fd4899, %fd1782, %fd4897;
	setp.gt.f64 	%p3097, %fd4899, 0d41CDCD64FF800000;
	sub.f64 	%fd4900, %fd1781, %fd6070;
	abs.f64 	%fd4901, %fd4900;
	setp.geu.f64 	%p3098, %fd4901, 0d3EE4F8B588E368F1;
	or.pred  	%p3099, %p3097, %p3098;
	@%p3099 bra 	$L__BB1_3074;
	ld.global.f64 	%fd4903, [%rd416];
	abs.f64 	%fd4904, %fd4903;
	abs.f64 	%fd4905, %fd6071;
	max.f64 	%fd4907, %fd4904, %fd4905;
	setp.gt.f64 	%p3100, %fd4907, 0d41CDCD64FF800000;
	sub.f64 	%fd4908, %fd4903, %fd6071;
	abs.f64 	%fd4909, %fd4908;
	setp.geu.f64 	%p3101, %fd4909, 0d3EE4F8B588E368F1;
	or.pred  	%p3102, %p3100, %p3101;
	@%p3102 bra 	$L__BB1_3074;
	add.s32 	%r4496, %r4, %r5496;
	mul.wide.s32 	%rd2244, %r4496, 4;
	add.s64 	%rd2245, %rd1, %rd2244;
	st.global.u32 	[%rd2245], %r5495;
	add.s32 	%r4497, %r750, %r5495;
	mul.wide.s32 	%rd2246, %r4497, 4;
	add.s64 	%rd2247, %rd1, %rd2246;
	st.global.u32 	[%rd2247], %r5496;
	mov.pred 	%p3430, 0;
	mov.u32 	%r5497, %r5495;
	mov.u32 	%r5498, %r5496;
	bra.uni 	$L__BB1_3075;
$L__BB1_3074:
	add.s32 	%r1115, %r5496, -1;
	add.s32 	%r5495, %r5495, 1;
	setp.gt.s32 	%p3105, %r5496, 1;
	setp.lt.s32 	%p3106, %r5495, %r5497;
	and.pred  	%p3107, %p3105, %p3106;
	mov.u32 	%r5496, %r1115;
	@%p3107 bra 	$L__BB1_3061;
$L__BB1_3075:
	add.s32 	%r5494, %r1106, 1;
	setp.lt.u32 	%p3108, %r1106, 32;
	and.pred  	%p3109, %p3430, %p3108;
	@%p3109 bra 	$L__BB1_3059;
	bra.uni 	$L__BB1_3038;
$L__BB1_3076:
	ld.global.f64 	%fd4804, [%rd406];
	add.f64 	%fd1798, %fd6061, %fd4804;
	ld.global.f64 	%fd4805, [%rd406+5000];
	add.f64 	%fd1799, %fd6062, %fd4805;
	mov.f64 	%fd6072, 0d3FE0000000000000;
	@%p2912 bra 	$L__BB1_3106;
	setp.lt.s32 	%p2972, %r1010, 1;
	mov.b32 	%r5522, 0;
	@%p2972 bra 	$L__BB1_3091;
	and.b32  	%r1120, %r1010, 15;
	setp.lt.u32 	%p2973, %r1010, 16;
	mov.b32 	%r5522, 0;
	mov.u32 	%r5501, %r5522;
	@%p2973 bra 	$L__BB1_3081;
	and.b32  	%r5501, %r1010, 2147483632;
	mov.b32 	%r5522, 0;
	mov.u32 	%r5510, %r5522;
$L__BB1_3080:
	.pragma "nounroll";
	add.s32 	%r4195, %r5510, %r3;
	mul.wide.s32 	%rd2145, %r4195, 4;
	add.s64 	%rd2146, %rd1, %rd2145;
	ld.global.u32 	%r4196, [%rd2146];
	setp.gt.s32 	%p2974, %r4196, 0;
	selp.u32 	%r4197, 1, 0, %p2974;
	add.s32 	%r4198, %r5522, %r4197;
	ld.global.u32 	%r4199, [%rd2146+4];
	setp.gt.s32 	%p2975, %r4199, 0;
	selp.u32 	%r4200, 1, 0, %p2975;
	add.s32 	%r4201, %r4198, %r4200;
	ld.global.u32 	%r4202, [%rd2146+8];
	setp.gt.s32 	%p2976, %r4202, 0;
	selp.u32 	%r4203, 1, 0, %p2976;
	add.s32 	%r4204, %r4201, %r4203;
	ld.global.u32 	%r4205, [%rd2146+12];
	setp.gt.s32 	%p2977, %r4205, 0;
	selp.u32 	%r4206, 1, 0, %p2977;
	add.s32 	%r4207, %r4204, %r4206;
	ld.global.u32 	%r4208, [%rd2146+16];
	setp.gt.s32 	%p2978, %r4208, 0;
	selp.u32 	%r4209, 1, 0, %p2978;
	add.s32 	%r4210, %r4207, %r4209;
	ld.global.u32 	%r4211, [%rd2146+20];
	setp.gt.s32 	%p2979, %r4211, 0;
	selp.u32 	%r4212, 1, 0, %p2979;
	add.s32 	%r4213, %r4210, %r4212;
	ld.global.u32 	%r4214, [%rd2146+24];
	setp.gt.s32 	%p2980, %r4214, 0;
	selp.u32 	%r4215, 1, 0, %p2980;
	add.s32 	%r4216, %r4213, %r4215;
	ld.global.u32 	%r4217, [%rd2146+28];
	setp.gt.s32 	%p2981, %r4217, 0;
	selp.u32 	%r4218, 1, 0, %p2981;
	add.s32 	%r4219, %r4216, %r4218;
	ld.global.u32 	%r4220, [%rd2146+32];
	setp.gt.s32 	%p2982, %r4220, 0;
	selp.u32 	%r4221, 1, 0, %p2982;
	add.s32 	%r4222, %r4219, %r4221;
	ld.global.u32 	%r4223, [%rd2146+36];
	setp.gt.s32 	%p2983, %r4223, 0;
	selp.u32 	%r4224, 1, 0, %p2983;
	add.s32 	%r4225, %r4222, %r4224;
	ld.global.u32 	%r4226, [%rd2146+40];
	setp.gt.s32 	%p2984, %r4226, 0;
	selp.u32 	%r4227, 1, 0, %p2984;
	add.s32 	%r4228, %r4225, %r4227;
	ld.global.u32 	%r4229, [%rd2146+44];
	setp.gt.s32 	%p2985, %r4229, 0;
	selp.u32 	%r4230, 1, 0, %p2985;
	add.s32 	%r4231, %r4228, %r4230;
	ld.global.u32 	%r4232, [%rd2146+48];
	setp.gt.s32 	%p2986, %r4232, 0;
	selp.u32 	%r4233, 1, 0, %p2986;
	add.s32 	%r4234, %r4231, %r4233;
	ld.global.u32 	%r4235, [%rd2146+52];
	setp.gt.s32 	%p2987, %r4235, 0;
	selp.u32 	%r4236, 1, 0, %p2987;
	add.s32 	%r4237, %r4234, %r4236;
	ld.global.u32 	%r4238, [%rd2146+56];
	setp.gt.s32 	%p2988, %r4238, 0;
	selp.u32 	%r4239, 1, 0, %p2988;
	add.s32 	%r4240, %r4237, %r4239;
	ld.global.u32 	%r4241, [%rd2146+60];
	setp.gt.s32 	%p2989, %r4241, 0;
	selp.u32 	%r4242, 1, 0, %p2989;
	add.s32 	%r5522, %r4240, %r4242;
	add.s32 	%r5510, %r5510, 16;
	setp.eq.s32 	%p2990, %r5510, %r5501;
	@%p2990 bra 	$L__BB1_3081;
	bra.uni 	$L__BB1_3080;
$L__BB1_3081:
	setp.eq.s32 	%p2991, %r1120, 0;
	@%p2991 bra 	$L__BB1_3091;
	and.b32  	%r1125, %r1010, 7;
	setp.lt.u32 	%p2992, %r1120, 8;
	@%p2992 bra 	$L__BB1_3084;
	add.s32 	%r4244, %r5501, %r3;
	mul.wide.s32 	%rd2147, %r4244, 4;
	add.s64 	%rd2148, %rd1, %rd2147;
	ld.global.u32 	%r4245, [%rd2148];
	setp.gt.s32 	%p2993, %r4245, 0;
	selp.u32 	%r4246, 1, 0, %p2993;
	add.s32 	%r4247, %r5522, %r4246;
	ld.global.u32 	%r4248, [%rd2148+4];
	setp.gt.s32 	%p2994, %r4248, 0;
	selp.u32 	%r4249, 1, 0, %p2994;
	add.s32 	%r4250, %r4247, %r4249;
	ld.global.u32 	%r4251, [%rd2148+8];
	setp.gt.s32 	%p2995, %r4251, 0;
	selp.u32 	%r4252, 1, 0, %p2995;
	add.s32 	%r4253, %r4250, %r4252;
	ld.global.u32 	%r4254, [%rd2148+12];
	setp.gt.s32 	%p2996, %r4254, 0;
	selp.u32 	%r4255, 1, 0, %p2996;
	add.s32 	%r4256, %r4253, %r4255;
	ld.global.u32 	%r4257, [%rd2148+16];
	setp.gt.s32 	%p2997, %r4257, 0;
	selp.u32 	%r4258, 1, 0, %p2997;
	add.s32 	%r4259, %r4256, %r4258;
	ld.global.u32 	%r4260, [%rd2148+20];
	setp.gt.s32 	%p2998, %r4260, 0;
	selp.u32 	%r4261, 1, 0, %p2998;
	add.s32 	%r4262, %r4259, %r4261;
	ld.global.u32 	%r4263, [%rd2148+24];
	setp.gt.s32 	%p2999, %r4263, 0;
	selp.u32 	%r4264, 1, 0, %p2999;
	add.s32 	%r4265, %r4262, %r4264;
	ld.global.u32 	%r4266, [%rd2148+28];
	setp.gt.s32 	%p3000, %r4266, 0;
	selp.u32 	%r4267, 1, 0, %p3000;
	add.s32 	%r5522, %r4265, %r4267;
	add.s32 	%r5501, %r5501, 8;
$L__BB1_3084:
	setp.eq.s32 	%p3001, %r1125, 0;
	@%p3001 bra 	$L__BB1_3091;
	and.b32  	%r1131, %r1010, 3;
	setp.lt.u32 	%p3002, %r1125, 4;
	@%p3002 bra 	$L__BB1_3087;
	add.s32 	%r4269, %r5501, %r3;
	mul.wide.s32 	%rd2149, %r4269, 4;
	add.s64 	%rd2150, %rd1, %rd2149;
	ld.global.u32 	%r4270, [%rd2150];
	setp.gt.s32 	%p3003, %r4270, 0;
	selp.u32 	%r4271, 1, 0, %p3003;
	add.s32 	%r4272, %r5522, %r4271;
	ld.global.u32 	%r4273, [%rd2150+4];
	setp.gt.s32 	%p3004, %r4273, 0;
	selp.u32 	%r4274, 1, 0, %p3004;
	add.s32 	%r4275, %r4272, %r4274;
	ld.global.u32 	%r4276, [%rd2150+8];
	setp.gt.s32 	%p3005, %r4276, 0;
	selp.u32 	%r4277, 1, 0, %p3005;
	add.s32 	%r4278, %r4275, %r4277;
	ld.global.u32 	%r4279, [%rd2150+12];
	setp.gt.s32 	%p3006, %r4279, 0;
	selp.u32 	%r4280, 1, 0, %p3006;
	add.s32 	%r5522, %r4278, %r4280;
	add.s32 	%r5501, %r5501, 4;
$L__BB1_3087:
	setp.eq.s32 	%p3007, %r1131, 0;
	@%p3007 bra 	$L__BB1_3091;
	add.s32 	%r4281, %r5501, %r3;
	mul.wide.s32 	%rd2151, %r4281, 4;
	add.s64 	%rd419, %rd1, %rd2151;
	ld.global.u32 	%r4282, [%rd419];
	setp.gt.s32 	%p3008, %r4282, 0;
	selp.u32 	%r4283, 1, 0, %p3008;
	add.s32 	%r5522, %r5522, %r4283;
	setp.eq.s32 	%p3009, %r1131, 1;
	@%p3009 bra 	$L__BB1_3091;
	ld.global.u32 	%r4284, [%rd419+4];
	setp.gt.s32 	%p3010, %r4284, 0;
	selp.u32 	%r4285, 1, 0, %p3010;
	add.s32 	%r5522, %r5522, %r4285;
	setp.eq.s32 	%p3011, %r1131, 2;
	@%p3011 bra 	$L__BB1_3091;
	ld.global.u32 	%r4286, [%rd419+8];
	setp.gt.s32 	%p3012, %r4286, 0;
	selp.u32 	%r4287, 1, 0, %p3012;
	add.s32 	%r5522, %r5522, %r4287;
$L__BB1_3091:
	setp.lt.s32 	%p3013, %r1021, 1;
	@%p3013 bra 	$L__BB1_3105;
	and.b32  	%r1141, %r1021, 15;
	setp.lt.u32 	%p3014, %r1021, 16;
	mov.b32 	%r5515, 0;
	@%p3014 bra 	$L__BB1_3095;
	and.b32  	%r5515, %r1021, 2147483632;
	mov.b32 	%r5512, 0;
$L__BB1_3094:
	.pragma "nounroll";
	cvt.u64.u32 	%rd2152, %r5512;
	cvt.s64.s32 	%rd2153, %r3;
	add.s64 	%rd2154, %rd2152, %rd2153;
	shl.b64 	%rd2155, %rd2154, 2;
	add.s64 	%rd2156, %rd1, %rd2155;
	ld.global.u32 	%r4291, [%rd2156+100];
	setp.gt.s32 	%p3015, %r4291, 0;
	selp.u32 	%r4292, 1, 0, %p3015;
	add.s32 	%r4293, %r5522, %r4292;
	add.s32 	%r4294, %r5512, %r11;
	mul.wide.s32 	%rd2157, %r4294, 4;
	add.s64 	%rd2158, %rd1, %rd2157;
	ld.global.u32 	%r4295, [%rd2158];
	setp.gt.s32 	%p3016, %r4295, 0;
	selp.u32 	%r4296, 1, 0, %p3016;
	add.s32 	%r4297, %r4293, %r4296;
	ld.global.u32 	%r4298, [%rd2158+4];
	setp.gt.s32 	%p3017, %r4298, 0;
	selp.u32 	%r4299, 1, 0, %p3017;
	add.s32 	%r4300, %r4297, %r4299;
	ld.global.u32 	%r4301, [%rd2158+8];
	setp.gt.s32 	%p3018, %r4301, 0;
	selp.u32 	%r4302, 1, 0, %p3018;
	add.s32 	%r4303, %r4300, %r4302;
	ld.global.u32 	%r4304, [%rd2158+12];
	setp.gt.s32 	%p3019, %r4304, 0;
	selp.u32 	%r4305, 1, 0, %p3019;
	add.s32 	%r4306, %r4303, %r4305;
	ld.global.u32 	%r4307, [%rd2158+16];
	setp.gt.s32 	%p3020, %r4307, 0;
	selp.u32 	%r4308, 1, 0, %p3020;
	add.s32 	%r4309, %r4306, %r4308;
	ld.global.u32 	%r4310, [%rd2158+20];
	setp.gt.s32 	%p3021, %r4310, 0;
	selp.u32 	%r4311, 1, 0, %p3021;
	add.s32 	%r4312, %r4309, %r4311;
	ld.global.u32 	%r4313, [%rd2158+24];
	setp.gt.s32 	%p3022, %r4313, 0;
	selp.u32 	%r4314, 1, 0, %p3022;
	add.s32 	%r4315, %r4312, %r4314;
	ld.global.u32 	%r4316, [%rd2158+28];
	setp.gt.s32 	%p3023, %r4316, 0;
	selp.u32 	%r4317, 1, 0, %p3023;
	add.s32 	%r4318, %r4315, %r4317;
	ld.global.u32 	%r4319, [%rd2158+32];
	setp.gt.s32 	%p3024, %r4319, 0;
	selp.u32 	%r4320, 1, 0, %p3024;
	add.s32 	%r4321, %r4318, %r4320;
	ld.global.u32 	%r4322, [%rd2158+36];
	setp.gt.s32 	%p3025, %r4322, 0;
	selp.u32 	%r4323, 1, 0, %p3025;
	add.s32 	%r4324, %r4321, %r4323;
	ld.global.u32 	%r4325, [%rd2158+40];
	setp.gt.s32 	%p3026, %r4325, 0;
	selp.u32 	%r4326, 1, 0, %p3026;
	add.s32 	%r4327, %r4324, %r4326;
	ld.global.u32 	%r4328, [%rd2158+44];
	setp.gt.s32 	%p3027, %r4328, 0;
	selp.u32 	%r4329, 1, 0, %p3027;
	add.s32 	%r4330, %r4327, %r4329;
	ld.global.u32 	%r4331, [%rd2158+48];
	setp.gt.s32 	%p3028, %r4331, 0;
	selp.u32 	%r4332, 1, 0, %p3028;
	add.s32 	%r4333, %r4330, %r4332;
	ld.global.u32 	%r4334, [%rd2158+52];
	setp.gt.s32 	%p3029, %r4334, 0;
	selp.u32 	%r4335, 1, 0, %p3029;
	add.s32 	%r4336, %r4333, %r4335;
	ld.global.u32 	%r4337, [%rd2158+56];
	setp.gt.s32 	%p3030, %r4337, 0;
	selp.u32 	%r4338, 1, 0, %p3030;
	add.s32 	%r5522, %r4336, %r4338;
	add.s32 	%r5512, %r5512, 16;
	setp.ne.s32 	%p3031, %r5512, %r5515;
	@%p3031 bra 	$L__BB1_3094;
$L__BB1_3095:
	setp.eq.s32 	%p3032, %r1141, 0;
	@%p3032 bra 	$L__BB1_3105;
	and.b32  	%r1154, %r1021, 7;
	setp.lt.u32 	%p3033, %r1141, 8;
	@%p3033 bra 	$L__BB1_3098;
	cvt.u64.u32 	%rd2159, %r5515;
	cvt.s64.s32 	%rd2160, %r3;
	add.s64 	%rd2161, %rd2159, %rd2160;
	shl.b64 	%rd2162, %rd2161, 2;
	add.s64 	%rd2163, %rd1, %rd2162;
	ld.global.u32 	%r4340, [%rd2163+100];
	setp.gt.s32 	%p3034, %r4340, 0;
	selp.u32 	%r4341, 1, 0, %p3034;
	add.s32 	%r4342, %r5522, %r4341;
	add.s32 	%r4343, %r5515, %r11;
	mul.wide.s32 	%rd2164, %r4343, 4;
	add.s64 	%rd2165, %rd1, %rd2164;
	ld.global.u32 	%r4344, [%rd2165];
	setp.gt.s32 	%p3035, %r4344, 0;
	selp.u32 	%r4345, 1, 0, %p3035;
	add.s32 	%r4346, %r4342, %r4345;
	ld.global.u32 	%r4347, [%rd2165+4];
	setp.gt.s32 	%p3036, %r4347, 0;
	selp.u32 	%r4348, 1, 0, %p3036;
	add.s32 	%r4349, %r4346, %r4348;
	ld.global.u32 	%r4350, [%rd2165+8];
	setp.gt.s32 	%p3037, %r4350, 0;
	selp.u32 	%r4351, 1, 0, %p3037;
	add.s32 	%r4352, %r4349, %r4351;
	ld.global.u32 	%r4353, [%rd2165+12];
	setp.gt.s32 	%p3038, %r4353, 0;
	selp.u32 	%r4354, 1, 0, %p3038;
	add.s32 	%r4355, %r4352, %r4354;
	ld.global.u32 	%r4356, [%rd2165+16];
	setp.gt.s32 	%p3039, %r4356, 0;
	selp.u32 	%r4357, 1, 0, %p3039;
	add.s32 	%r4358, %r4355, %r4357;
	ld.global.u32 	%r4359, [%rd2165+20];
	setp.gt.s32 	%p3040, %r4359, 0;
	selp.u32 	%r4360, 1, 0, %p3040;
	add.s32 	%r4361, %r4358, %r4360;
	ld.global.u32 	%r4362, [%rd2165+24];
	setp.gt.s32 	%p3041, %r4362, 0;
	selp.u32 	%r4363, 1, 0, %p3041;
	add.s32 	%r5522, %r4361, %r4363;
	add.s32 	%r5515, %r5515, 8;
$L__BB1_3098:
	setp.eq.s32 	%p3042, %r1154, 0;
	@%p3042 bra 	$L__BB1_3105;
	and.b32  	%r1160, %r1021, 3;
	setp.lt.u32 	%p3043, %r1154, 4;
	@%p3043 bra 	$L__BB1_3101;
	cvt.u64.u32 	%rd2166, %r5515;
	cvt.s64.s32 	%rd2167, %r3;
	add.s64 	%rd2168, %rd2166, %rd2167;
	shl.b64 	%rd2169, %rd2168, 2;
	add.s64 	%rd2170, %rd1, %rd2169;
	ld.global.u32 	%r4365, [%rd2170+100];
	setp.gt.s32 	%p3044, %r4365, 0;
	selp.u32 	%r4366, 1, 0, %p3044;
	add.s32 	%r4367, %r5522, %r4366;
	add.s32 	%r4368, %r5515, %r11;
	mul.wide.s32 	%rd2171, %r4368, 4;
	add.s64 	%rd2172, %rd1, %rd2171;
	ld.global.u32 	%r4369, [%rd2172];
	setp.gt.s32 	%p3045, %r4369, 0;
	selp.u32 	%r4370, 1, 0, %p3045;
	add.s32 	%r4371, %r4367, %r4370;
	ld.global.u32 	%r4372, [%rd2172+4];
	setp.gt.s32 	%p3046, %r4372, 0;
	selp.u32 	%r4373, 1, 0, %p3046;
	add.s32 	%r4374, %r4371, %r4373;
	ld.global.u32 	%r4375, [%rd2172+8];
	setp.gt.s32 	%p3047, %r4375, 0;
	selp.u32 	%r4376, 1, 0, %p3047;
	add.s32 	%r5522, %r4374, %r4376;
	add.s32 	%r5515, %r5515, 4;
$L__BB1_3101:
	setp.eq.s32 	%p3048, %r1160, 0;
	@%p3048 bra 	$L__BB1_3105;
	cvt.u64.u32 	%rd2173, %r5515;
	cvt.s64.s32 	%rd2174, %r3;
	add.s64 	%rd2175, %rd2173, %rd2174;
	shl.b64 	%rd2176, %rd2175, 2;
	add.s64 	%rd2177, %rd1, %rd2176;
	ld.global.u32 	%r4377, [%rd2177+100];
	setp.gt.s32 	%p3049, %r4377, 0;
	selp.u32 	%r4378, 1, 0, %p3049;
	add.s32 	%r5522, %r5522, %r4378;
	setp.eq.s32 	%p3050, %r1160, 1;
	@%p3050 bra 	$L__BB1_3105;
	add.s32 	%r4379, %r5515, %r11;
	mul.wide.s32 	%rd2178, %r4379, 4;
	add.s64 	%rd420, %rd1, %rd2178;
	ld.global.u32 	%r4380, [%rd420];
	setp.gt.s32 	%p3051, %r4380, 0;
	selp.u32 	%r4381, 1, 0, %p3051;
	add.s32 	%r5522, %r5522, %r4381;
	setp.eq.s32 	%p3052, %r1160, 2;
	@%p3052 bra 	$L__BB1_3105;
	ld.global.u32 	%r4382, [%rd420+4];
	setp.gt.s32 	%p3053, %r4382, 0;
	selp.u32 	%r4383, 1, 0, %p3053;
	add.s32 	%r5522, %r5522, %r4383;
$L__BB1_3105:
	shr.u32 	%r4384, %r5522, 1;
	add.s32 	%r4385, %r4384, -1;
	cvt.rn.f64.s32 	%fd4806, %r4385;
	add.f64 	%fd4807, %fd1799, 0dC016CCCCCCCCCCCD;
	fma.rn.f64 	%fd4808, %fd4806, 0dBFE0A2B1704FF434, %fd4807;
	add.f64 	%fd4809, %fd1551, %fd4808;
	add.f64 	%fd4810, %fd1798, 0d4069000000000000;
	div.rn.f64 	%fd4811, %fd4810, %fd4809;
	add.f64 	%fd4812, %fd4811, 0dC071126666666666;
	fma.rn.f64 	%fd6072, %fd4812, 0d4059000000000000, 0d3FE0000000000000;
$L__BB1_3106:
	cvt.rzi.s32.f64 	%r4386, %fd6072;
	cvt.rn.f64.s32 	%fd4813, %r4386;
	div.rn.f64 	%fd6073, %fd4813, 0d4059000000000000;
$L__BB1_3107:
	ld.global.u32 	%r4388, [%rd302+36];
	mad.lo.s32 	%r4389, %r4388, 5, 44;
	cvt.rn.f64.s32 	%fd4814, %r4389;
	setp.gt.f64 	%p3054, %fd6073, %fd4814;
	mov.b32 	%r5523, 0;
	@%p3054 bra 	$L__BB1_3111;
	ld.param.u64 	%rd2715, [_Z20check_structure_loopPcPiS0_S0_iiPdS1_iS0__param_8];
	ld.param.u32 	%r5055, [_Z20check_structure_loopPcPiS0_S0_iiPdS1_iS0__param_7];
	ld.param.u64 	%rd2712, [_Z20check_structure_loopPcPiS0_S0_iiPdS1_iS0__param_6];
	ld.param.u64 	%rd2709, [_Z20check_structure_loopPcPiS0_S0_iiPdS1_iS0__param_5];
	ld.param.u32 	%r5046, [_Z20check_structure_loopPcPiS0_S0_iiPdS1_iS0__param_4];
	ld.param.u64 	%rd2698, [_Z20check_structure_loopPcPiS0_S0_iiPdS1_iS0__param_1];
	ld.param.u64 	%rd2690, [_Z20check_structure_loopPcPiS0_S0_iiPdS1_iS0__param_0];
	ld.local.u32 	%r4391, [%rd304];
	ld.global.u32 	%r4392, [%rd305+44];
	{ // callseq 0, 0
	.param .b64 param0;
	st.param.b64 	[param0], %rd2690;
	.param .b64 param1;
	st.param.b64 	[param1], %rd2698;
	.param .b32 param2;
	st.param.b32 	[param2], %r5046;
	.param .b32 param3;
	st.param.b32 	[param3], %r4391;
	.param .b32 param4;
	st.param.b32 	[param4], 1;
	.param .b32 param5;
	st.param.b32 	[param5], %r4392;
	.param .b32 param6;
	st.param.b32 	[param6], 3;
	.param .b64 param7;
	st.param.b64 	[param7], %rd2709;
	.param .b64 param8;
	st.param.b64 	[param8], %rd2712;
	.param .b32 param9;
	st.param.b32 	[param9], %r5055;
	.param .b64 param10;
	st.param.b64 	[param10], %rd2715;
	.param .b64 retval0;
	call.uni (retval0), 
	_Z4thalPcPiiiiiiPdS1_iS0_, 
	(
	param0, 
	param1, 
	param2, 
	param3, 
	param4, 
	param5, 
	param6, 
	param7, 
	param8, 
	param9, 
	param10
	);
	ld.param.f64 	%fd4815, [retval0];
	} // callseq 0
	ld.global.u32 	%r4393, [%rd302+36];
	mad.lo.s32 	%r4394, %r4393, 5, 44;
	cvt.rn.f64.s32 	%fd4817, %r4394;
	setp.gt.f64 	%p3055, %fd4815, %fd4817;
	@%p3055 bra 	$L__BB1_3111;
	ld.param.u64 	%rd2716, [_Z20check_structure_loopPcPiS0_S0_iiPdS1_iS0__param_8];
	ld.param.u32 	%r5056, [_Z20check_structure_loopPcPiS0_S0_iiPdS1_iS0__param_7];
	ld.param.u64 	%rd2713, [_Z20check_structure_loopPcPiS0_S0_iiPdS1_iS0__param_6];
	ld.param.u64 	%rd2710, [_Z20check_structure_loopPcPiS0_S0_iiPdS1_iS0__param_5];
	ld.param.u32 	%r5047, [_Z20check_structure_loopPcPiS0_S0_iiPdS1_iS0__param_4];
	ld.param.u64 	%rd2699, [_Z20check_structure_loopPcPiS0_S0_iiPdS1_iS0__param_1];
	ld.param.u64 	%rd2691, [_Z20check_structure_loopPcPiS0_S0_iiPdS1_iS0__param_0];
	ld.local.u32 	%r4396, [%rd304];
	ld.global.u32 	%r4397, [%rd305+44];
	sub.s32 	%r4398, 1, %r4397;
	{ // callseq 1, 0
	.param .b64 param0;
	st.param.b64 	[param0], %rd2691;
	.param .b64 param1;
	st.param.b64 	[param1], %rd2699;
	.param .b32 param2;
	st.param.b32 	[param2], %r4396;
	.param .b32 param3;
	st.param.b32 	[param3], %r5047;
	.param .b32 param4;
	st.param.b32 	[param4], %r4398;
	.param .b32 param5;
	st.param.b32 	[param5], 0;
	.param .b32 param6;
	st.param.b32 	[param6], 2;
	.param .b64 param7;
	st.param.b64 	[param7], %rd2710;
	.param .b64 param8;
	st.param.b64 	[param8], %rd2713;
	.param .b32 param9;
	st.param.b32 	[param9], %r5056;
	.param .b64 param10;
	st.param.b64 	[param10], %rd2716;
	.param .b64 retval0;
	call.uni (retval0), 
	_Z4thalPcPiiiiiiPdS1_iS0_, 
	(
	param0, 
	param1, 
	param2, 
	param3, 
	param4, 
	param5, 
	param6, 
	param7, 
	param8, 
	param9, 
	param10
	);
	ld.param.f64 	%fd4818, [retval0];
	} // callseq 1
	ld.global.u32 	%r4399, [%rd302+36];
	mad.lo.s32 	%r4400, %r4399, 5, 44;
	cvt.rn.f64.s32 	%fd4820, %r4400;
	setp.gt.f64 	%p3056, %fd4818, %fd4820;
	@%p3056 bra 	$L__BB1_3111;
	ld.param.u64 	%rd2717, [_Z20check_structure_loopPcPiS0_S0_iiPdS1_iS0__param_8];
	ld.param.u32 	%r5057, [_Z20check_structure_loopPcPiS0_S0_iiPdS1_iS0__param_7];
	ld.param.u64 	%rd2714, [_Z20check_structure_loopPcPiS0_S0_iiPdS1_iS0__param_6];
	ld.param.u64 	%rd2711, [_Z20check_structure_loopPcPiS0_S0_iiPdS1_iS0__param_5];
	ld.param.u32 	%r5048, [_Z20check_structure_loopPcPiS0_S0_iiPdS1_iS0__param_4];
	ld.param.u64 	%rd2700, [_Z20check_structure_loopPcPiS0_S0_iiPdS1_iS0__param_1];
	ld.param.u64 	%rd2692, [_Z20check_structure_loopPcPiS0_S0_iiPdS1_iS0__param_0];
	ld.local.u32 	%r4402, [%rd304];
	ld.global.u32 	%r4403, [%rd305+44];
	sub.s32 	%r4404, 1, %r4403;
	{ // callseq 2, 0
	.param .b64 param0;
	st.param.b64 	[param0], %rd2692;
	.param .b64 param1;
	st.param.b64 	[param1], %rd2700;
	.param .b32 param2;
	st.param.b32 	[param2], %r4402;
	.param .b32 param3;
	st.param.b32 	[param3], %r5048;
	.param .b32 param4;
	st.param.b32 	[param4], %r4404;
	.param .b32 param5;
	st.param.b32 	[param5], 0;
	.param .b32 param6;
	st.param.b32 	[param6], 3;
	.param .b64 param7;
	st.param.b64 	[param7], %rd2711;
	.param .b64 param8;
	st.param.b64 	[param8], %rd2714;
	.param .b32 param9;
	st.param.b32 	[param9], %r5057;
	.param .b64 param10;
	st.param.b64 	[param10], %rd2717;
	.param .b64 retval0;
	call.uni (retval0), 
	_Z4thalPcPiiiiiiPdS1_iS0_, 
	(
	param0, 
	param1, 
	param2, 
	param3, 
	param4, 
	param5, 
	param6, 
	param7, 
	param8, 
	param9, 
	param10
	);
	ld.param.f64 	%fd4821, [retval0];
	} // callseq 2
	ld.global.u32 	%r4405, [%rd302+36];
	mad.lo.s32 	%r4406, %r4405, 5, 44;
	cvt.rn.f64.s32 	%fd4823, %r4406;
	setp.leu.f64 	%p3057, %fd4821, %fd4823;
	@%p3057 bra 	$L__BB1_2218;
$L__BB1_3111:
	st.param.b32 	[func_retval0], %r5523;
	ret;
$L__BB1_3112:
	mov.b16 	%rs1289, 2;
	bra.uni 	$L__BB1_47;
$L__BB1_3113:
	mov.b16 	%rs1312, 2;
	bra.uni 	$L__BB1_492;
$L__BB1_3114:
	mov.b16 	%rs1342, 2;
	bra.uni 	$L__BB1_1006;
$L__BB1_3115:
	mov.b16 	%rs1358, 2;
	bra.uni 	$L__BB1_1371;
$L__BB1_3116:
	mov.b16 	%rs1365, 2;
	bra.uni 	$L__BB1_1448;
$L__BB1_3117:
	mov.b16 	%rs1381, 2;
	bra.uni 	$L__BB1_1820;
$L__BB1_3118:
	mov.b16 	%rs1395, 2;
	bra.uni 	$L__BB1_1955;
$L__BB1_3119:
	mov.b16 	%rs1411, 2;
	bra.uni 	$L__BB1_2335;
$L__BB1_3120:
	mov.b16 	%rs1434, 2;
	bra.uni 	$L__BB1_2780;

}
.func  (.param .b32 func_retval0) _Z11design_loopPiS_S_S_PcS_S_S_S_S_S_S_PdS1_iS_(
	.param .b64 _Z11design_loopPiS_S_S_PcS_S_S_S_S_S_S_PdS1_iS__param_0,
	.param .b64 _Z11design_loopPiS_S_S_PcS_S_S_S_S_S_S_PdS1_iS__param_1,
	.param .b64 _Z11design_loopPiS_S_S_PcS_S_S_S_S_S_S_PdS1_iS__param_2,
	.param .b64 _Z11design_loopPiS_S_S_PcS_S_S_S_S_S_S_PdS1_iS__param_3,
	.param .b64 _Z11design_loopPiS_S_S_PcS_S_S_S_S_S_S_PdS1_iS__param_4,
	.param .b64 _Z11design_loopPiS_S_S_PcS_S_S_S_S_S_S_PdS1_iS__param_5,
	.param .b64 _Z11design_loopPiS_S_S_PcS_S_S_S_S_S_S_PdS1_iS__param_6,
	.param .b64 _Z11design_loopPiS_S_S_PcS_S_S_S_S_S_S_PdS1_iS__param_7,
	.param .b64 _Z11design_loopPiS_S_S_PcS_S_S_S_S_S_S_PdS1_iS__param_8,
	.param .b64 _Z11design_loopPiS_S_S_PcS_S_S_S_S_S_S_PdS1_iS__param_9,
	.param .b64 _Z11design_loopPiS_S_S_PcS_S_S_S_S_S_S_PdS1_iS__param_10,
	.param .b64 _Z11design_loopPiS_S_S_PcS_S_S_S_S_S_S_PdS1_iS__param_11,
	.param .b64 _Z11design_loopPiS_S_S_PcS_S_S_S_S_S_S_PdS1_iS__param_12,
	.param .b32 _Z11design_loopPiS_S_S_PcS_S_S_S_S_S_S_PdS1_iS__param_13,
	.param .b64 _Z11design_loopPiS_S_S_PcS_S_S_S_S_S_S_PdS1_iS__param_14
)
{
	.local .align 1 .b8 	__local_depot2[54];
	.reg .b64 	%SP;
	.reg .b64 	%SPL;
	.reg .pred 	%p<3728>;
	.reg .b16 	%rs<1450>;
	.reg .b32 	%r<6762>;
	.reg .b64 	%rd<3413>;
	.reg .b64 	%fd<6179>;

	mov.u64 	%SPL, __local_depot2;
	cvta.local.u64 	%SP, %SPL;
	ld.param.u64 	%rd450, [_Z11design_loopPiS_S_S_PcS_S_S_S_S_S_S_PdS1_iS__param_0];
	ld.param.u64 	%rd451, [_Z11design_loopPiS_S_S_PcS_S_S_S_S_S_S_PdS1_iS__param_1];
	ld.param.u64 	%rd462, [_Z11design_loopPiS_S_S_PcS_S_S_S_S_S_S_PdS1_iS__param_4];
	ld.param.u64 	%rd463, [_Z11design_loopPiS_S_S_PcS_S_S_S_S_S_S_PdS1_iS__param_6];
	ld.param.u64 	%rd455, [_Z11design_loopPiS_S_S_PcS_S_S_S_S_S_S_PdS1_iS__param_7];
	ld.param.u64 	%rd456, [_Z11design_loopPiS_S_S_PcS_S_S_S_S_S_S_PdS1_iS__param_8];
	ld.param.u64 	%rd459, [_Z11design_loopPiS_S_S_PcS_S_S_S_S_S_S_PdS1_iS__param_11];
	ld.param.u64 	%rd460, [_Z11design_loopPiS_S_S_PcS_S_S_S_S_S_S_PdS1_iS__param_12];
	ld.param.u64 	%rd461, [_Z11design_loopPiS_S_S_PcS_S_S_S_S_S_S_PdS1_iS__param_14];
	cvta.to.global.u64 	%rd1, %rd461;
	cvta.to.global.u64 	%rd2, %rd459;
	cvta.to.global.u64 	%rd3, %rd460;
	cvta.to.global.u64 	%rd4, %rd462;
	cvta.to.global.u64 	%rd5, %rd463;
	cvta.to.global.u64 	%rd6, %rd450;
	cvta.to.global.u64 	%rd464, %rd456;
	cvta.to.global.u64 	%rd465, %rd451;
	cvta.to.local.u64 	%rd7, %rd455;
	add.u64 	%rd466, %SP, 0;
	add.u64 	%rd8, %SPL, 0;
	add.u64 	%rd467, %SP, 27;
	add.u64 	%rd9, %SPL, 27;
	add.u64 	%rd10, %SPL, 0;
	add.u64 	%rd11, %SPL, 27;
	add.u64 	%rd12, %SPL, 0;
	add.u64 	%rd13, %SPL, 27;
	ld.local.u32 	%r1628, [%rd7+4];
	mul.wide.s32 	%rd472, %r1628, 4;
	add.s64 	%rd473, %rd465, %rd472;
	ld.global.u32 	%r6223, [%rd473];
	ld.global.u32 	%r6711, [%rd464+8];
	ld.global.u32 	%r6710, [%rd464];
	add.s32 	%r1629, %r6710, %r6711;
	ld.global.u32 	%r6709, [%rd464+4];
	add.s32 	%r1630, %r1629, %r6709;
	setp.ge.s32 	%p16, %r6223, %r1630;
	setp.eq.s32 	%p17, %r6223, -1;
	or.pred  	%p18, %p17, %p16;
	@%p18 bra 	$L__BB2_3231;
	ld.param.u32 	%r6173, [_Z11design_loopPiS_S_S_PcS_S_S_S_S_S_S_PdS1_iS__param_13];
	mov.f64 	%fd1784, 0d3E6466AE23AE1ED1;
	{
	.reg .b32 %temp; 
	mov.b64 	{%temp, %r1631}, %fd1784;
	}
	{
	.reg .b32 %temp; 
	mov.b64 	{%r1632, %temp}, %fd1784;
	}
	setp.lt.s32 	%p19, %r1631, 1048576;
	mov.f64 	%fd1785, 0d41C466AE23AE1ED1;
	{
	.reg .b32 %temp; 
	mov.b64 	{%temp, %r1633}, %fd1785;
	}
	{
	.reg .b32 %temp; 
	mov.b64 	{%r1634, %temp}, %fd1785;
	}
	mov.b32 	%r1635, 1127219200;
	mov.b32 	%r1636, -2147483648;
	mov.b64 	%fd1, {%r1636, %r1635};
	mov.f64 	%fd1786, 0d3E4466AE23AE1ED1;
	{
	.reg .b32 %temp; 
	mov.b64 	{%temp, %r1637}, %fd1786;
	}
	{
	.reg .b32 %temp; 
	mov.b64 	{%r1638, %temp}, %fd1786;
	}
	setp.lt.s32 	%p20, %r1637, 1048576;
	mov.f64 	%fd1787, 0d41A466AE23AE1ED1;
	{
	.reg .b32 %temp; 
	mov.b64 	{%temp, %r1639}, %fd1787;
	}
	{
	.reg .b32 %temp; 
	mov.b64 	{%r1640, %temp}, %fd1787;
	}
	mul.lo.s32 	%r1641, %r6173, 1250;
	add.s32 	%r5, %r1641, -1;
	add.s32 	%r6, %r1641, 624;
	mul.lo.s32 	%r7, %r6173, 50;
	mad.lo.s32 	%r8, %r6173, -1200, %r5;
	cvta.to.local.u64 	%rd14, %rd466;
	cvta.to.local.u64 	%rd15, %rd467;
	cvta.to.local.u64 	%rd16, %rd466;
	cvta.to.local.u64 	%rd17, %rd467;
	add.u64 	%rd18, %SPL, 0;
	add.u64 	%rd19, %SPL, 27;
	add.u64 	%rd20, %SPL, 0;
	add.u64 	%rd21, %SPL, 27;
	selp.b32 	%r1642, %r1633, %r1631, %p19;
	selp.b32 	%r1643, %r1634, %r1632, %p19;
	add.s32 	%r9, %r1642, -1;
	selp.f64 	%fd1788, 0d41C466AE23AE1ED1, 0d3E6466AE23AE1ED1, %p19;
	fma.rn.f64 	%fd1789, %fd1788, 0d7FF0000000000000, 0d7FF0000000000000;
	{
	.reg .b32 %temp; 
	mov.b64 	{%temp, %r1644}, %fd1788;
	}
	and.b32  	%r1645, %r1644, 2147483647;
	setp.eq.s32 	%p21, %r1645, 0;
	selp.f64 	%fd2, 0dFFF0000000000000, %fd1789, %p21;
	selp.b32 	%r1646, -1077, -1023, %p19;
	shr.u32 	%r1647, %r1642, 20;
	add.s32 	%r10, %r1646, %r1647;
	and.b32  	%r1648, %r1642, 1048575;
	or.b32  	%r11, %r1648, 1072693248;
	mov.b64 	%fd3, {%r1643, %r11};
	{
	.reg .b32 %temp; 
	mov.b64 	{%r1649, %temp}, %fd3;
	}
	{
	.reg .b32 %temp; 
	mov.b64 	{%temp, %r1650}, %fd3;
	}
	add.s32 	%r1651, %r1650, -1048576;
	mov.b64 	%fd4, {%r1649, %r1651};
	selp.b32 	%r1652, %r1639, %r1637, %p20;
	selp.b32 	%r1653, %r1640, %r1638, %p20;
	add.s32 	%r12, %r1652, -1;
	selp.f64 	%fd1790, 0d41A466AE23AE1ED1, 0d3E4466AE23AE1ED1, %p20;
	fma.rn.f64 	%fd1791, %fd1790, 0d7FF0000000000000, 0d7FF0000000000000;
	{
	.reg .b32 %temp; 
	mov.b64 	{%temp, %r1654}, %fd1790;
	}
	and.b32  	%r1655, %r1654, 2147483647;
	setp.eq.s32 	%p22, %r1655, 0;
	selp.f64 	%fd5, 0dFFF0000000000000, %fd1791, %p22;
	selp.b32 	%r1656, -1077, -1023, %p20;
	shr.u32 	%r1657, %r1652, 20;
	add.s32 	%r13, %r1656, %r1657;
	and.b32  	%r1658, %r1652, 1048575;
	or.b32  	%r14, %r1658, 1072693248;
	mov.b64 	%fd6, {%r1653, %r14};
	{
	.reg .b32 %temp; 
	mov.b64 	{%r1659, %temp}, %fd6;
	}
	{
	.reg .b32 %temp; 
	mov.b64 	{%temp, %r1660}, %fd6;
	}
	add.s32 	%r1661, %r1660, -1048576;
	mov.b64 	%fd7, {%r1659, %r1661};
$L__BB2_2:
	shl.b32 	%r1662, %r6223, 2;
	mul.wide.s32 	%rd482, %r1662, 4;
	add.s64 	%rd22, %rd6, %rd482;
	ld.global.u32 	%r1663, [%rd22+12];
	setp.ne.s32 	%p23, %r1663, 1;
	@%p23 bra 	$L__BB2_3229;
	ld.global.u32 	%r1664, [%rd22];
	add.s32 	%r1665, %r1664, 18;
	ld.local.u32 	%r1666, [%rd7+8];
	shl.b32 	%r1667, %r1666, 2;
	mul.wide.s32 	%rd483, %r1667, 4;
	add.s64 	%rd484, %rd6, %rd483;
	ld.global.u32 	%r1668, [%rd484];
	setp.gt.s32 	%p24, %r1665, %r1668;
	@%p24 bra 	$L__BB2_3230;
	ld.param.u64 	%rd3223, [_Z11design_loopPiS_S_S_PcS_S_S_S_S_S_S_PdS1_iS__param_2];
	ld.local.u32 	%r1669, [%rd7+12];
	sub.s32 	%r1670, %r1669, %r6710;
	cvta.to.global.u64 	%rd485, %rd3223;
	mul.wide.s32 	%rd486, %r1670, 4;
	add.s64 	%rd487, %rd485, %rd486;
	ld.global.u32 	%r6227, [%rd487];
	setp.eq.s32 	%p25, %r6227, -1;
	@%p25 bra 	$L__BB2_3230;
	shl.b32 	%r1671, %r6227, 2;
	mul.wide.s32 	%rd488, %r1671, 4;
	add.s64 	%rd489, %rd6, %rd488;
	ld.global.u32 	%r1672, [%rd489];
	add.s32 	%r1673, %r1672, 18;
	ld.local.u32 	%r1674, [%rd7+16];
	shl.b32 	%r1675, %r1674, 2;
	mul.wide.s32 	%rd490, %r1675, 4;
	add.s64 	%rd491, %rd6, %rd490;
	ld.global.u32 	%r1676, [%rd491];
	setp.gt.s32 	%p26, %r1673, %r1676;
	@%p26 bra 	$L__BB2_3230;
	add.s32 	%r1677, %r6710, %r6711;
	add.s32 	%r1678, %r1677, %r6709;
	setp.ge.s32 	%p27, %r6227, %r1678;
	@%p27 bra 	$L__BB2_3229;
$L__BB2_7:
	shl.b32 	%r1679, %r6227, 2;
	mul.wide.s32 	%rd492, %r1679, 4;
	add.s64 	%rd23, %rd6, %rd492;
	ld.global.u32 	%r1680, [%rd23+8];
	setp.ne.s32 	%p28, %r1680, 1;
	@%p28 bra 	$L__BB2_3228;
	ld.global.u32 	%r1681, [%rd23];
	add.s32 	%r1682, %r1681, 18;
	ld.local.u32 	%r24, [%rd7+16];
	shl.b32 	%r1683, %r24, 2;
	mul.wide.s32 	%rd493, %r1683, 4;
	add.s64 	%rd494, %rd6, %rd493;
	ld.global.u32 	%r1684, [%rd494];
	setp.gt.s32 	%p29, %r1682, %r1684;
	@%p29 bra 	$L__BB2_3229;
	ld.param.u64 	%rd3274, [_Z11design_loopPiS_S_S_PcS_S_S_S_S_S_S_PdS1_iS__param_8];
	cvta.to.global.u64 	%rd24, %rd3274;
	ld.global.u32 	%r1685, [%rd24+12];
	setp.eq.s32 	%p30, %r1685, 0;
	@%p30 bra 	$L__BB2_93;
	ld.param.u64 	%rd3271, [_Z11design_loopPiS_S_S_PcS_S_S_S_S_S_S_PdS1_iS__param_5];
	ld.local.u32 	%r25, [%rd7];
	cvta.to.global.u64 	%rd25, %rd3271;
	mul.wide.s32 	%rd495, %r25, 4;
	add.s64 	%rd496, %rd25, %rd495;
	ld.global.u32 	%r6237, [%rd496];
	add.s64 	%rd497, %rd5, %rd495;
	ld.global.u32 	%r6235, [%rd497];
	setp.ge.s32 	%p31, %r6237, %r6235;
	@%p31 bra 	$L__BB2_50;
$L__BB2_11:
	shl.b32 	%r1686, %r6237, 2;
	mul.wide.s32 	%rd498, %r1686, 4;
	add.s64 	%rd26, %rd4, %rd498;
	ld.global.u32 	%r1687, [%rd26+8];
	setp.ne.s32 	%p32, %r1687, 1;
	@%p32 bra 	$L__BB2_48;
	ld.param.u64 	%rd3287, [_Z11design_loopPiS_S_S_PcS_S_S_S_S_S_S_PdS1_iS__param_9];
	ld.global.u32 	%r32, [%rd26];
	ld.global.u32 	%r1688, [%rd24+28];
	mad.lo.s32 	%r1689, %r1688, %r25, %r32;
	cvta.to.global.u64 	%rd499, %rd3287;
	mul.wide.s32 	%rd500, %r1689, 4;
	add.s64 	%rd501, %rd499, %rd500;
	ld.global.u32 	%r1690, [%rd501];
	or.b32  	%r1691, %r1690, 2;
	setp.eq.s32 	%p33, %r1691, 2;
	@%p33 bra 	$L__BB2_48;
	ld.local.u32 	%r33, [%rd7+4];
	mul.wide.s32 	%rd502, %r33, 4;
	add.s64 	%rd503, %rd25, %rd502;
	ld.global.u32 	%r6229, [%rd503];
	add.s64 	%rd504, %rd5, %rd502;
	ld.global.u32 	%r1692, [%rd504];
	setp.ge.s32 	%p34, %r6229, %r1692;
	@%p34 bra 	$L__BB2_48;
$L__BB2_14:
	shl.b32 	%r1693, %r6229, 2;
	mul.wide.s32 	%rd505, %r1693, 4;
	add.s64 	%rd27, %rd4, %rd505;
	ld.global.u32 	%r1694, [%rd27];
	setp.ne.s32 	%p35, %r1694, %r32;
	@%p35 bra 	$L__BB2_47;
	ld.global.u32 	%r1695, [%rd27+8];
	setp.ne.s32 	%p36, %r1695, 1;
	@%p36 bra 	$L__BB2_47;
	ld.local.u32 	%r39, [%rd7+8];
	mul.wide.s32 	%rd506, %r39, 4;
	add.s64 	%rd507, %rd25, %rd506;
	ld.global.u32 	%r6230, [%rd507];
	add.s64 	%rd508, %rd5, %rd506;
	ld.global.u32 	%r1696, [%rd508];
	setp.ge.s32 	%p37, %r6230, %r1696;
	@%p37 bra 	$L__BB2_47;
$L__BB2_17:
	shl.b32 	%r1697, %r6230, 2;
	mul.wide.s32 	%rd509, %r1697, 4;
	add.s64 	%rd28, %rd4, %rd509;
	ld.global.u32 	%r1698, [%rd28];
	setp.ne.s32 	%p38, %r1698, %r32;
	@%p38 bra 	$L__BB2_46;
	ld.global.u32 	%r1699, [%rd28+12];
	setp.ne.s32 	%p39, %r1699, 1;
	@%p39 bra 	$L__BB2_46;
	ld.local.u32 	%r45, [%rd7+12];
	mul.wide.s32 	%rd510, %r45, 4;
	add.s64 	%rd511, %rd25, %rd510;
	ld.global.u32 	%r6231, [%rd511];
	add.s64 	%rd512, %rd5, %rd510;
	ld.global.u32 	%r1700, [%rd512];
	setp.ge.s32 	%p40, %r6231, %r1700;
	@%p40 bra 	$L__BB2_46;
$L__BB2_20:
	shl.b32 	%r1701, %r6231, 2;
	mul.wide.s32 	%rd513, %r1701, 4;
	add.s64 	%rd29, %rd4, %rd513;
	ld.global.u32 	%r1702, [%rd29];
	setp.ne.s32 	%p41, %r1702, %r32;
	@%p41 bra 	$L__BB2_45;
	ld.global.u32 	%r1703, [%rd29+8];
	setp.ne.s32 	%p42, %r1703, 1;
	@%p42 bra 	$L__BB2_45;
	mul.wide.s32 	%rd514, %r24, 4;
	add.s64 	%rd515, %rd25, %rd514;
	ld.global.u32 	%r6232, [%rd515];
	add.s64 	%rd516, %rd5, %rd514;
	ld.global.u32 	%r1704, [%rd516];
	setp.ge.s32 	%p43, %r6232, %r1704;
	@%p43 bra 	$L__BB2_45;
$L__BB2_23:
	shl.b32 	%r1705, %r6232, 2;
	mul.wide.s32 	%rd517, %r1705, 4;
	add.s64 	%rd30, %rd4, %rd517;
	ld.global.u32 	%r1706, [%rd30];
	setp.ne.s32 	%p44, %r1706, %r32;
	@%p44 bra 	$L__BB2_44;
	ld.global.u32 	%r1707, [%rd30+12];
	setp.ne.s32 	%p45, %r1707, 1;
	@%p45 bra 	$L__BB2_44;
	ld.local.u32 	%r54, [%rd7+20];
	mul.wide.s32 	%rd518, %r54, 4;
	add.s64 	%rd519, %rd25, %rd518;
	ld.global.u32 	%r6233, [%rd519];
	add.s64 	%rd520, %rd5, %rd518;
	ld.global.u32 	%r1708, [%rd520];
	setp.ge.s32 	%p46, %r6233, %r1708;
	@%p46 bra 	$L__BB2_44;
$L__BB2_26:
	shl.b32 	%r1709, %r6233, 2;
	mul.wide.s32 	%rd521, %r1709, 4;
	add.s64 	%rd31, %rd4, %rd521;
	ld.global.u32 	%r1710, [%rd31];
	setp.ne.s32 	%p47, %r1710, %r32;
	@%p47 bra 	$L__BB2_43;
	ld.global.u32 	%r1711, [%rd31+12];
	setp.ne.s32 	%p48, %r1711, 1;
	@%p48 bra 	$L__BB2_43;
	ld.global.u32 	%r58, [%rd27+4];
	ld.global.u32 	%r1712, [%rd26+4];
	shl.b32 	%r1713, %r25, 2;
	mul.wide.s32 	%rd522, %r1713, 4;
	add.s64 	%rd523, %rd6, %rd522;
	ld.global.u32 	%r1714, [%rd523+4];
	add.s32 	%r1715, %r1712, %r1714;
	sub.s32 	%r1716, %r58, %r1715;
	setp.gt.u32 	%p49, %r1716, 20;
	@%p49 bra 	$L__BB2_43;
	ld.global.u32 	%r59, [%rd28+4];
	sub.s32 	%r1717, %r58, %r59;
	add.s32 	%r1718, %r1717, 61;
	setp.gt.u32 	%p50, %r1718, 20;
	@%p50 bra 	$L__BB2_43;
	ld.global.u32 	%r60, [%rd29+4];
	shl.b32 	%r1719, %r39, 2;
	mul.wide.s32 	%rd524, %r1719, 4;
	add.s64 	%rd525, %rd6, %rd524;
	ld.global.u32 	%r1720, [%rd525+4];
	add.s32 	%r1721, %r59, %r1720;
	sub.s32 	%r1722, %r60, %r1721;
	setp.lt.s32 	%p51, %r1722, 0;
	@%p51 bra 	$L__BB2_43;
	ld.global.u32 	%r61, [%rd30+4];
	shl.b32 	%r1723, %r24, 2;
	mul.wide.s32 	%rd526, %r1723, 4;
	add.s64 	%rd527, %rd6, %rd526;
	ld.global.u32 	%r62, [%rd527+4];
	shl.b32 	%r1724, %r45, 2;
	mul.wide.s32 	%rd528, %r1724, 4;
	add.s64 	%rd529, %rd6, %rd528;
	ld.global.u32 	%r1725, [%rd529+4];
	add.s32 	%r1726, %r1725, %r60;
	add.s32 	%r1727, %r61, %r62;
	add.s32 	%r63, %r1727, -61;
	sub.s32 	%r1728, %r1726, %r63;
	setp.gt.u32 	%p52, %r1728, 20;
	@%p52 bra 	$L__BB2_43;
	sub.s32 	%r1729, %r58, %r63;
	add.s32 	%r1730, %r1729, 121;
	setp.gt.u32 	%p53, %r1730, 60;
	@%p53 bra 	$L__BB2_43;
	ld.global.u32 	%r1731, [%rd31+4];
	sub.s32 	%r1733, %r1731, %r1727;
	setp.gt.u32 	%p54, %r1733, 20;
	@%p54 bra 	$L__BB2_43;
	mul.wide.s32 	%rd530, %r6223, 4;
	add.s64 	%rd531, %rd25, %rd530;
	ld.global.u32 	%r6234, [%rd531];
	add.s64 	%rd532, %rd5, %rd530;
	ld.global.u32 	%r65, [%rd532];
	setp.ge.s32 	%p55, %r6234, %r65;
	@%p55 bra 	$L__BB2_43;
$L__BB2_35:
	shl.b32 	%r1734, %r6234, 2;
	mul.wide.s32 	%rd533, %r1734, 4;
	add.s64 	%rd32, %rd4, %rd533;
	ld.global.u32 	%r1735, [%rd32];
	setp.ne.s32 	%p56, %r1735, %r32;
	@%p56 bra 	$L__BB2_39;
	ld.global.u32 	%r1736, [%rd32+12];
	setp.ne.s32 	%p57, %r1736, 1;
	@%p57 bra 	$L__BB2_39;
	shl.b32 	%r1737, %r33, 2;
	mul.wide.s32 	%rd534, %r1737, 4;
	add.s64 	%rd535, %rd6, %rd534;
	ld.global.u32 	%r1738, [%rd535+4];
	add.s32 	%r1739, %r1738, %r58;
	ld.global.u32 	%r67, [%rd32+4];
	setp.gt.s32 	%p58, %r1739, %r67;
	@%p58 bra 	$L__BB2_39;
	shl.b32 	%r1740, %r6223, 2;
	mul.wide.s32 	%rd536, %r1740, 4;
	add.s64 	%rd537, %rd6, %rd536;
	ld.global.u32 	%r1741, [%rd537+4];
	add.s32 	%r1742, %r1741, %r67;
	setp.le.s32 	%p59, %r1742, %r59;
	@%p59 bra 	$L__BB2_40;
$L__BB2_39:
	add.s32 	%r6234, %r6234, 1;
	setp.lt.s32 	%p62, %r6234, %r65;
	@%p62 bra 	$L__BB2_35;
	bra.uni 	$L__BB2_43;
$L__BB2_40:
	setp.eq.s32 	%p60, %r6227, -1;
	@%p60 bra 	$L__BB2_42;
	mul.wide.s32 	%rd538, %r6227, 4;
	add.s64 	%rd539, %rd5, %rd538;
	ld.global.u32 	%r1743, [%rd539];
	setp.eq.s32 	%p61, %r1743, 0;
	@%p61 bra 	$L__BB2_43;
$L__BB2_42:
	ld.param.u64 	%rd3288, [_Z11design_loopPiS_S_S_PcS_S_S_S_S_S_S_PdS1_iS__param_9];
	ld.global.u32 	%r1744, [%rd24+28];
	mad.lo.s32 	%r1745, %r1744, %r25, %r32;
	cvta.to.global.u64 	%rd540, %rd3288;
	mul.wide.s32 	%rd541, %r1745, 4;
	add.s64 	%rd542, %rd540, %rd541;
	mov.b32 	%r1746, 2;
	st.global.u32 	[%rd542], %r1746;
$L__BB2_43:
	add.s32 	%r6233, %r6233, 1;
	mul.wide.s32 	%rd543, %r54, 4;
	add.s64 	%rd544, %rd5, %rd543;
	ld.global.u32 	%r1747, [%rd544];
	setp.lt.s32 	%p63, %r6233, %r1747;
	@%p63 bra 	$L__BB2_26;
$L__BB2_44:
	add.s32 	%r6232, %r6232, 1;
	mul.wide.s32 	%rd545, %r24, 4;
	add.s64 	%rd546, %rd5, %rd545;
	ld.global.u32 	%r1748, [%rd546];
	setp.lt.s32 	%p64, %r6232, %r1748;
	@%p64 bra 	$L__BB2_23;
$L__BB2_45:
	add.s32 	%r6231, %r6231, 1;
	mul.wide.s32 	%rd547, %r45, 4;
	add.s64 	%rd548, %rd5, %rd547;
	ld.global.u32 	%r1749, [%rd548];
	setp.lt.s32 	%p65, %r6231, %r1749;
	@%p65 bra 	$L__BB2_20;
$L__BB2_46:
	add.s32 	%r6230, %r6230, 1;
	mul.wide.s32 	%rd549, %r39, 4;
	add.s64 	%rd550, %rd5, %rd549;
	ld.global.u32 	%r1750, [%rd550];
	setp.lt.s32 	%p66, %r6230, %r1750;
	@%p66 bra 	$L__BB2_17;
$L__BB2_47:
	add.s32 	%r6229, %r6229, 1;
	mul.wide.s32 	%rd551, %r33, 4;
	add.s64 	%rd552, %rd5, %rd551;
	ld.global.u32 	%r1751, [%rd552];
	setp.lt.s32 	%p67, %r6229, %r1751;
	@%p67 bra 	$L__BB2_14;
$L__BB2_48:
	add.s32 	%r6237, %r6237, 1;
	mul.wide.s32 	%rd553, %r25, 4;
	add.s64 	%rd554, %rd5, %rd553;
	ld.global.u32 	%r6235, [%rd554];
	setp.lt.s32 	%p68, %r6237, %r6235;
	@%p68 bra 	$L__BB2_11;
	mul.wide.s32 	%rd555, %r25, 4;
	add.s64 	%rd556, %rd25, %rd555;
	ld.global.u32 	%r6237, [%rd556];
$L__BB2_50:
	setp.ge.s32 	%p69, %r6237, %r6235;
	@%p69 bra 	$L__BB2_51;
	bra.uni 	$L__BB2_53;
$L__BB2_51:
	ld.global.u32 	%r96, [%rd24+28];
	setp.lt.s32 	%p107, %r96, 1;
	@%p107 bra 	$L__BB2_93;
	mul.lo.s32 	%r97, %r96, %r25;
	mov.b32 	%r6244, 0;
	bra.uni 	$L__BB2_92;
$L__BB2_53:
	shl.b32 	%r1752, %r6237, 2;
	mul.wide.s32 	%rd557, %r1752, 4;
	add.s64 	%rd33, %rd4, %rd557;
	ld.global.u32 	%r1753, [%rd33+12];
	setp.ne.s32 	%p70, %r1753, 1;
	@%p70 bra 	$L__BB2_90;
	ld.param.u64 	%rd3289, [_Z11design_loopPiS_S_S_PcS_S_S_S_S_S_S_PdS1_iS__param_9];
	ld.global.u32 	%r103, [%rd33];
	ld.global.u32 	%r1754, [%rd24+28];
	mad.lo.s32 	%r1755, %r1754, %r25, %r103;
	cvta.to.global.u64 	%rd558, %rd3289;
	mul.wide.s32 	%rd559, %r1755, 4;
	add.s64 	%rd560, %rd558, %rd559;
	ld.global.u32 	%r1756, [%rd560];
	or.b32  	%r1757, %r1756, 2;
	setp.eq.s32 	%p71, %r1757, 2;
	@%p71 bra 	$L__BB2_90;
	ld.local.u32 	%r104, [%rd7+4];
	mul.wide.s32 	%rd561, %r104, 4;
	add.s64 	%rd562, %rd25, %rd561;
	ld.global.u32 	%r6238, [%rd562];
	add.s64 	%rd563, %rd5, %rd561;
	ld.global.u32 	%r1758, [%rd563];
	setp.ge.s32 	%p72, %r6238, %r1758;
	@%p72 bra 	$L__BB2_90;
$L__BB2_56:
	shl.b32 	%r1759, %r6238, 2;
	mul.wide.s32 	%rd564, %r1759, 4;
	add.s64 	%rd34, %rd4, %rd564;
	ld.global.u32 	%r1760, [%rd34];
	setp.ne.s32 	%p73, %r1760, %r103;
	@%p73 bra 	$L__BB2_89;
	ld.global.u32 	%r1761, [%rd34+12];
	setp.ne.s32 	%p74, %r1761, 1;
	@%p74 bra 	$L__BB2_89;
	ld.local.u32 	%r110, [%rd7+8];
	mul.wide.s32 	%rd565, %r110, 4;
	add.s64 	%rd566, %rd25, %rd565;
	ld.global.u32 	%r6239, [%rd566];
	add.s64 	%rd567, %rd5, %rd565;
	ld.global.u32 	%r1762, [%rd567];
	setp.ge.s32 	%p75, %r6239, %r1762;
	@%p75 bra 	$L__BB2_89;
$L__BB2_59:
	shl.b32 	%r1763, %r6239, 2;
	mul.wide.s32 	%rd568, %r1763, 4;
	add.s64 	%rd35, %rd4, %rd568;
	ld.global.u32 	%r1764, [%rd35];
	setp.ne.s32 	%p76, %r1764, %r103;
	@%p76 bra 	$L__BB2_88;
	ld.global.u32 	%r1765, [%rd35+8];
	setp.ne.s32 	%p77, %r1765, 1;
	@%p77 bra 	$L__BB2_88;
	ld.local.u32 	%r116, [%rd7+12];
	mul.wide.s32 	%rd569, %r116, 4;
	add.s64 	%rd570, %rd25, %rd569;
	ld.global.u32 	%r6240, [%rd570];
	add.s64 	%rd571, %rd5, %rd569;
	ld.global.u32 	%r1766, [%rd571];
	setp.ge.s32 	%p78, %r6240, %r1766;
	@%p78 bra 	$L__BB2_88;
$L__BB2_62:
	shl.b32 	%r1767, %r6240, 2;
	mul.wide.s32 	%rd572, %r1767, 4;
	add.s64 	%rd36, %rd4, %rd572;
	ld.global.u32 	%r1768, [%rd36];
	setp.ne.s32 	%p79, %r1768, %r103;
	@%p79 bra 	$L__BB2_87;
	ld.global.u32 	%r1769, [%rd36+12];
	setp.ne.s32 	%p80, %r1769, 1;
	@%p80 bra 	$L__BB2_87;
	mul.wide.s32 	%rd573, %r24, 4;
	add.s64 	%rd574, %rd25, %rd573;
	ld.global.u32 	%r6241, [%rd574];
	add.s64 	%rd575, %rd5, %rd573;
	ld.global.u32 	%r1770, [%rd575];
	setp.ge.s32 	%p81, %r6241, %r1770;
	@%p81 bra 	$L__BB2_87;
$L__BB2_65:
	shl.b32 	%r1771, %r6241, 2;
	mul.wide.s32 	%rd576, %r1771, 4;
	add.s64 	%rd37, %rd4, %rd576;
	ld.global.u32 	%r1772, [%rd37];
	setp.ne.s32 	%p82, %r1772, %r103;
	@%p82 bra 	$L__BB2_86;
	ld.global.u32 	%r1773, [%rd37+8];
	setp.ne.s32 	%p83, %r1773, 1;
	@%p83 bra 	$L__BB2_86;
	ld.local.u32 	%r125, [%rd7+20];
	mul.wide.s32 	%rd577, %r125, 4;
	add.s64 	%rd578, %rd25, %rd577;
	ld.global.u32 	%r6242, [%rd578];
	add.s64 	%rd579, %rd5, %rd577;
	ld.global.u32 	%r1774, [%rd579];
	setp.ge.s32 	%p84, %r6242, %r1774;
	@%p84 bra 	$L__BB2_86;
$L__BB2_68:
	shl.b32 	%r1775, %r6242, 2;
	mul.wide.s32 	%rd580, %r1775, 4;
	add.s64 	%rd38, %rd4, %rd580;
	ld.global.u32 	%r1776, [%rd38];
	setp.ne.s32 	%p85, %r1776, %r103;
	@%p85 bra 	$L__BB2_85;
	ld.global.u32 	%r1777, [%rd38+8];
	setp.ne.s32 	%p86, %r1777, 1;
	@%p86 bra 	$L__BB2_85;
	ld.global.u32 	%r1778, [%rd33+4];
	ld.global.u32 	%r129, [%rd34+4];
	shl.b32 	%r1779, %r104, 2;
	mul.wide.s32 	%rd581, %r1779, 4;
	add.s64 	%rd582, %rd6, %rd581;
	ld.global.u32 	%r1780, [%rd582+4];
	add.s32 	%r130, %r129, %r1780;
	sub.s32 	%r1781, %r1778, %r130;
	setp.gt.u32 	%p87, %r1781, 20;
	@%p87 bra 	$L__BB2_85;
	ld.global.u32 	%r131, [%rd35+4];
	shl.b32 	%r1782, %r110, 2;
	mul.wide.s32 	%rd583, %r1782, 4;
	add.s64 	%rd584, %rd6, %rd583;
	ld.global.u32 	%r1783, [%rd584+4];
	add.s32 	%r132, %r1783, %r131;
	sub.s32 	%r1784, %r132, %r130;
	add.s32 	%r1785, %r1784, 61;
	setp.gt.u32 	%p88, %r1785, 20;
	@%p88 bra 	$L__BB2_85;
	ld.global.u32 	%r133, [%rd36+4];
	shl.b32 	%r1786, %r116, 2;
	mul.wide.s32 	%rd585, %r1786, 4;
	add.s64 	%rd586, %rd6, %rd585;
	ld.global.u32 	%r1787, [%rd586+4];
	add.s32 	%r1788, %r133, %r1787;
	sub.s32 	%r1789, %r131, %r1788;
	setp.lt.s32 	%p89, %r1789, 0;
	@%p89 bra 	$L__BB2_85;
	ld.global.u32 	%r134, [%rd37+4];
	sub.s32 	%r1790, %r134, %r133;
	add.s32 	%r1791, %r1790, 61;
	setp.gt.u32 	%p90, %r1791, 20;
	@%p90 bra 	$L__BB2_85;
	sub.s32 	%r1792, %r134, %r130;
	add.s32 	%r1793, %r1792, 182;
	setp.gt.u32 	%p91, %r1793, 60;
	@%p91 bra 	$L__BB2_85;
	ld.global.u32 	%r1794, [%rd38+4];
	shl.b32 	%r1795, %r125, 2;
	mul.wide.s32 	%rd587, %r1795, 4;
	add.s64 	%rd588, %rd6, %rd587;
	ld.global.u32 	%r1796, [%rd588+4];
	add.s32 	%r1797, %r1794, %r1796;
	sub.s32 	%r1798, %r134, %r1797;
	setp.gt.u32 	%p92, %r1798, 20;
	@%p92 bra 	$L__BB2_85;
	mul.wide.s32 	%rd589, %r6223, 4;
	add.s64 	%rd590, %rd25, %rd589;
	ld.global.u32 	%r6243, [%rd590];
	add.s64 	%rd591, %rd5, %rd589;
	ld.global.u32 	%r136, [%rd591];
	setp.ge.s32 	%p93, %r6243, %r136;
	@%p93 bra 	$L__BB2_85;
$L__BB2_77:
	shl.b32 	%r1799, %r6243, 2;
	mul.wide.s32 	%rd592, %r1799, 4;
	add.s64 	%rd39, %rd4, %rd592;
	ld.global.u32 	%r1800, [%rd39];
	setp.ne.s32 	%p94, %r1800, %r103;
	@%p94 bra 	$L__BB2_81;
	ld.global.u32 	%r1801, [%rd39+8];
	setp.ne.s32 	%p95, %r1801, 1;
	@%p95 bra 	$L__BB2_81;
	ld.global.u32 	%r138, [%rd39+4];
	setp.gt.s32 	%p96, %r132, %r138;
	@%p96 bra 	$L__BB2_81;
	shl.b32 	%r1802, %r6223, 2;
	mul.wide.s32 	%rd593, %r1802, 4;
	add.s64 	%rd594, %rd6, %rd593;
	ld.global.u32 	%r1803, [%rd594+4];
	add.s32 	%r1804, %r1803, %r138;
	setp.le.s32 	%p97, %r1804, %r129;
	@%p97 bra 	$L__BB2_82;
$L__BB2_81:
	add.s32 	%r6243, %r6243, 1;
	setp.lt.s32 	%p100, %r6243, %r136;
	@%p100 bra 	$L__BB2_77;
	bra.uni 	$L__BB2_85;
$L__BB2_82:
	setp.eq.s32 	%p98, %r6227, -1;
	@%p98 bra 	$L__BB2_84;
	mul.wide.s32 	%rd595, %r6227, 4;
	add.s64 	%rd596, %rd5, %rd595;
	ld.global.u32 	%r1805, [%rd596];
	setp.eq.s32 	%p99, %r1805, 0;
	@%p99 bra 	$L__BB2_85;
$L__BB2_84:
	ld.param.u64 	%rd3290, [_Z11design_loopPiS_S_S_PcS_S_S_S_S_S_S_PdS1_iS__param_9];
	ld.global.u32 	%r1806, [%rd24+28];
	mad.lo.s32 	%r1807, %r1806, %r25, %r103;
	cvta.to.global.u64 	%rd597, %rd3290;
	mul.wide.s32 	%rd598, %r1807, 4;
	add.s64 	%rd599, %rd597, %rd598;
	mov.b32 	%r1808, 2;
	st.global.u32 	[%rd599], %r1808;
$L__BB2_85:
	add.s32 	%r6242, %r6242, 1;
	mul.wide.s32 	%rd600, %r125, 4;
	add.s64 	%rd601, %rd5, %rd600;
	ld.global.u32 	%r1809, [%rd601];
	setp.lt.s32 	%p101, %r6242, %r1809;
	@%p101 bra 	$L__BB2_68;
$L__BB2_86:
	add.s32 	%r6241, %r6241, 1;
	mul.wide.s32 	%rd602, %r24, 4;
	add.s64 	%rd603, %rd5, %rd602;
	ld.global.u32 	%r1810, [%rd603];
	setp.lt.s32 	%p102, %r6241, %r1810;
	@%p102 bra 	$L__BB2_65;
$L__BB2_87:
	add.s32 	%r6240, %r6240, 1;
	mul.wide.s32 	%rd604, %r116, 4;
	add.s64 	%rd605, %rd5, %rd604;
	ld.global.u32 	%r1811, [%rd605];
	setp.lt.s32 	%p103, %r6240, %r1811;
	@%p103 bra 	$L__BB2_62;
$L__BB2_88:
	add.s32 	%r6239, %r6239, 1;
	mul.wide.s32 	%rd606, %r110, 4;
	add.s64 	%rd607, %rd5, %rd606;
	ld.global.u32 	%r1812, [%rd607];
	setp.lt.s32 	%p104, %r6239, %r1812;
	@%p104 bra 	$L__BB2_59;
$L__BB2_89:
	add.s32 	%r6238, %r6238, 1;
	mul.wide.s32 	%rd608, %r104, 4;
	add.s64 	%rd609, %rd5, %rd608;
	ld.global.u32 	%r1813, [%rd609];
	setp.lt.s32 	%p105, %r6238, %r1813;
	@%p105 bra 	$L__BB2_56;
$L__BB2_90:
	add.s32 	%r6237, %r6237, 1;
	mul.wide.s32 	%rd610, %r25, 4;
	add.s64 	%rd611, %rd5, %rd610;
	ld.global.u32 	%r1814, [%rd611];
	setp.lt.s32 	%p106, %r6237, %r1814;
	@%p106 bra 	$L__BB2_53;
	bra.uni 	$L__BB2_51;
$L__BB2_91:
	add.s32 	%r6244, %r6244, 1;
	setp.ge.s32 	%p109, %r6244, %r96;
	@%p109 bra 	$L__BB2_93;
$L__BB2_92:
	ld.param.u64 	%rd3291, [_Z11design_loopPiS_S_S_PcS_S_S_S_S_S_S_PdS1_iS__param_9];
	add.s32 	%r1816, %r97, %r6244;
	cvta.to.global.u64 	%rd612, %rd3291;
	mul.wide.s32 	%rd613, %r1816, 4;
	add.s64 	%rd614, %rd612, %rd613;
	ld.global.u32 	%r1817, [%rd614];
	setp.eq.s32 	%p108, %r1817, 1;
	@%p108 bra 	$L__BB2_3228;
	bra.uni 	$L__BB2_91;
$L__BB2_93:
	ld.global.u32 	%r1818, [%rd24+24];
	setp.eq.s32 	%p110, %r1818, 0;
	@%p110 bra 	$L__BB2_3222;
	mov.b64 	%rd3412, 0;
	mov.pred 	%p3713, -1;
$L__BB2_95:
	mov.pred 	%p1, %p3713;
	ld.param.u64 	%rd3275, [_Z11design_loopPiS_S_S_PcS_S_S_S_S_S_S_PdS1_iS__param_8];
	ld.param.u64 	%rd3225, [_Z11design_loopPiS_S_S_PcS_S_S_S_S_S_S_PdS1_iS__param_3];
	cvta.to.global.u64 	%rd41, %rd3225;
	shl.b32 	%r1819, %r6223, 2;
	mul.wide.s32 	%rd616, %r1819, 4;
	add.s64 	%rd42, %rd6, %rd616;
	shl.b64 	%rd617, %rd3412, 2;
	add.s64 	%rd43, %rd7, %rd617;
	ld.local.u32 	%r163, [%rd43];
	cvta.to.global.u64 	%rd618, %rd3275;
	add.s64 	%rd44, %rd618, %rd617;
	ld.global.u32 	%r164, [%rd44+44];
	shl.b32 	%r1820, %r163, 2;
	mul.wide.s32 	%rd619, %r1820, 4;
	add.s64 	%rd620, %rd6, %rd619;
	ld.global.u32 	%r165, [%rd620];
	ld.global.u32 	%r166, [%rd620+4];
	and.b32  	%r1821, %r166, -2147483647;
	setp.eq.s32 	%p112, %r1821, 1;
	@%p112 bra 	$L__BB2_121;
	setp.lt.s32 	%p113, %r166, 2;
	@%p113 bra 	$L__BB2_106;
	add.s32 	%r167, %r166, %r165;
	shr.u32 	%r1823, %r166, 31;
	add.s32 	%r1824, %r166, %r1823;
	shr.s32 	%r168, %r1824, 1;
	mov.b32 	%r6245, 0;
$L__BB2_98:
	add.s32 	%r1825, %r6245, %r165;
	cvt.s64.s32 	%rd621, %r1825;
	add.s64 	%rd622, %rd41, %rd621;
	ld.global.u8 	%rs1, [%rd622];
	setp.ne.s16 	%p114, %rs1, 65;
	not.b32 	%r1826, %r6245;
	add.s32 	%r1827, %r167, %r1826;
	cvt.s64.s32 	%rd623, %r1827;
	add.s64 	%rd624, %rd41, %rd623;
	ld.global.u8 	%rs2, [%rd624];
	@%p114 bra 	$L__BB2_100;
	setp.ne.s16 	%p115, %rs2, 84;
	@%p115 bra 	$L__BB2_121;
$L__BB2_100:
	setp.ne.s16 	%p116, %rs1, 84;
	@%p116 bra 	$L__BB2_102;
	setp.ne.s16 	%p117, %rs2, 65;
	@%p117 bra 	$L__BB2_121;
$L__BB2_102:
	setp.eq.s16 	%p118, %rs1, 84;
	setp.eq.s16 	%p119, %rs1, 65;
	setp.ne.s16 	%p120, %rs2, 65;
	or.pred  	%p121, %p120, %p118;
	setp.ne.s16 	%p122, %rs2, 84;
	or.pred  	%p123, %p122, %p119;
	and.pred  	%p124, %p121, %p123;
	not.pred 	%p125, %p124;
	@%p125 bra 	$L__BB2_121;
	setp.eq.s16 	%p126, %rs1, 67;
	setp.ne.s16 	%p127, %rs2, 71;
	and.pred  	%p128, %p127, %p126;
	@%p128 bra 	$L__BB2_121;
	setp.eq.s16 	%p131, %rs1, 71;
	setp.ne.s16 	%p132, %rs2, 67;
	xor.pred  	%p133, %p131, %p132;
	or.pred  	%p134, %p127, %p126;
	and.pred  	%p135, %p133, %p134;
	not.pred 	%p136, %p135;
	@%p136 bra 	$L__BB2_121;
	add.s32 	%r6245, %r6245, 1;
	setp.ne.s32 	%p137, %r6245, %r168;
	@%p137 bra 	$L__BB2_98;
$L__BB2_106:
	ld.global.u32 	%r171, [%rd42];
	ld.global.u32 	%r172, [%rd42+4];
	and.b32  	%r1828, %r172, -2147483647;
	setp.eq.s32 	%p138, %r1828, 1;
	@%p138 bra 	$L__BB2_121;
	setp.lt.s32 	%p139, %r172, 2;
	@%p139 bra 	$L__BB2_117;
	add.s32 	%r173, %r172, %r171;
	shr.u32 	%r1830, %r172, 31;
	add.s32 	%r1831, %r172, %r1830;
	shr.s32 	%r174, %r1831, 1;
	mov.b32 	%r6246, 0;
$L__BB2_109:
	add.s32 	%r1832, %r6246, %r171;
	cvt.s64.s32 	%rd625, %r1832;
	add.s64 	%rd626, %rd41, %rd625;
	ld.global.u8 	%rs3, [%rd626];
	setp.ne.s16 	%p140, %rs3, 65;
	not.b32 	%r1833, %r6246;
	add.s32 	%r1834, %r173, %r1833;
	cvt.s64.s32 	%rd627, %r1834;
	add.s64 	%rd628, %rd41, %rd627;
	ld.global.u8 	%rs4, [%rd628];
	@%p140 bra 	$L__BB2_111;
	setp.ne.s16 	%p141, %rs4, 84;
	@%p141 bra 	$L__BB2_121;
$L__BB2_111:
	setp.ne.s16 	%p142, %rs3, 84;
	@%p142 bra 	$L__BB2_113;
	setp.ne.s16 	%p143, %rs4, 65;
	@%p143 bra 	$L__BB2_121;
$L__BB2_113:
	setp.eq.s16 	%p144, %rs3, 84;
	setp.eq.s16 	%p145, %rs3, 65;
	setp.ne.s16 	%p146, %rs4, 65;
	or.pred  	%p147, %p146, %p144;
	setp.ne.s16 	%p148, %rs4, 84;
	or.pred  	%p149, %p148, %p145;
	and.pred  	%p150, %p147, %p149;
	not.pred 	%p151, %p150;
	@%p151 bra 	$L__BB2_121;
	setp.eq.s16 	%p152, %rs3, 67;
	setp.ne.s16 	%p153, %rs4, 71;
	and.pred  	%p154, %p153, %p152;
	@%p154 bra 	$L__BB2_121;
	setp.eq.s16 	%p157, %rs3, 71;
	setp.ne.s16 	%p158, %rs4, 67;
	xor.pred  	%p159, %p157, %p158;
	or.pred  	%p160, %p153, %p152;
	and.pred  	%p161, %p159, %p160;
	not.pred 	%p162, %p161;
	@%p162 bra 	$L__BB2_121;
	add.s32 	%r6246, %r6246, 1;
	setp.ne.s32 	%p163, %r6246, %r174;
	@%p163 bra 	$L__BB2_109;
$L__BB2_117:
	setp.gt.u32 	%p164, %r9, 2146435070;
	mov.f64 	%fd5552, %fd2;
	@%p164 bra 	$L__BB2_123;
	setp.gt.u32 	%p165, %r11, 1073127582;
	selp.f64 	%fd1792, %fd4, %fd3, %p165;
	selp.u32 	%r1835, 1, 0, %p165;
	add.s32 	%r1836, %r10, %r1835;
	add.f64 	%fd1793, %fd1792, 0dBFF0000000000000;
	add.f64 	%fd1794, %fd1792, 0d3FF0000000000000;
	rcp.approx.ftz.f64 	%fd1795, %fd1794;
	neg.f64 	%fd1796, %fd1794;
	fma.rn.f64 	%fd1797, %fd1796, %fd1795, 0d3FF0000000000000;
	fma.rn.f64 	%fd1798, %fd1797, %fd1797, %fd1797;
	fma.rn.f64 	%fd1799, %fd1798, %fd1795, %fd1795;
	mul.f64 	%fd1800, %fd1793, %fd1799;
	fma.rn.f64 	%fd1801, %fd1793, %fd1799, %fd1800;
	mul.f64 	%fd1802, %fd1801, %fd1801;
	fma.rn.f64 	%fd1803, %fd1802, 0d3EB1380B3AE80F1E, 0d3ED0EE258B7A8B04;
	fma.rn.f64 	%fd1804, %fd1803, %fd1802, 0d3EF3B2669F02676F;
	fma.rn.f64 	%fd1805, %fd1804, %fd1802, 0d3F1745CBA9AB0956;
	fma.rn.f64 	%fd1806, %fd1805, %fd1802, 0d3F3C71C72D1B5154;
	fma.rn.f64 	%fd1807, %fd1806, %fd1802, 0d3F624924923BE72D;
	fma.rn.f64 	%fd1808, %fd1807, %fd1802, 0d3F8999999999A3C4;
	fma.rn.f64 	%fd1809, %fd1808, %fd1802, 0d3FB5555555555554;
	sub.f64 	%fd1810, %fd1793, %fd1801;
	add.f64 	%fd1811, %fd1810, %fd1810;
	neg.f64 	%fd1812, %fd1801;
	fma.rn.f64 	%fd1813, %fd1812, %fd1793, %fd1811;
	mul.f64 	%fd1814, %fd1799, %fd1813;
	mul.f64 	%fd1815, %fd1802, %fd1809;
	fma.rn.f64 	%fd1816, %fd1815, %fd1801, %fd1814;
	xor.b32  	%r1837, %r1836, -2147483648;
	mov.b32 	%r1838, 1127219200;
	mov.b64 	%fd1817, {%r1837, %r1838};
	sub.f64 	%fd1818, %fd1817, %fd1;
	fma.rn.f64 	%fd1819, %fd1818, 0d3FE62E42FEFA39EF, %fd1801;
	fma.rn.f64 	%fd1820, %fd1818, 0dBFE62E42FEFA39EF, %fd1819;
	sub.f64 	%fd1821, %fd1820, %fd1801;
	sub.f64 	%fd1822, %fd1816, %fd1821;
	fma.rn.f64 	%fd1823, %fd1818, 0d3C7ABC9E3B39803F, %fd1822;
	add.f64 	%fd5552, %fd1819, %fd1823;
	bra.uni 	$L__BB2_123;
$L__BB2_119:
	mov.b64 	%rd3412, 1;
	mov.pred 	%p3713, 0;
	@%p1 bra 	$L__BB2_95;
	mov.b32 	%r6572, 2;
	bra.uni 	$L__BB2_2313;
$L__BB2_121:
	setp.gt.u32 	%p166, %r12, 2146435070;
	mov.f64 	%fd5552, %fd5;
	@%p166 bra 	$L__BB2_123;
	setp.gt.u32 	%p167, %r14, 1073127582;
	selp.f64 	%fd1824, %fd7, %fd6, %p167;
	selp.u32 	%r1839, 1, 0, %p167;
	add.s32 	%r1840, %r13, %r1839;
	add.f64 	%fd1825, %fd1824, 0dBFF0000000000000;
	add.f64 	%fd1826, %fd1824, 0d3FF0000000000000;
	rcp.approx.ftz.f64 	%fd1827, %fd1826;
	neg.f64 	%fd1828, %fd1826;
	fma.rn.f64 	%fd1829, %fd1828, %fd1827, 0d3FF0000000000000;
	fma.rn.f64 	%fd1830, %fd1829, %fd1829, %fd1829;
	fma.rn.f64 	%fd1831, %fd1830, %fd1827, %fd1827;
	mul.f64 	%fd1832, %fd1825, %fd1831;
	fma.rn.f64 	%fd1833, %fd1825, %fd1831, %fd1832;
	mul.f64 	%fd1834, %fd1833, %fd1833;
	fma.rn.f64 	%fd1835, %fd1834, 0d3EB1380B3AE80F1E, 0d3ED0EE258B7A8B04;
	fma.rn.f64 	%fd1836, %fd1835, %fd1834, 0d3EF3B2669F02676F;
	fma.rn.f64 	%fd1837, %fd1836, %fd1834, 0d3F1745CBA9AB0956;
	fma.rn.f64 	%fd1838, %fd1837, %fd1834, 0d3F3C71C72D1B5154;
	fma.rn.f64 	%fd1839, %fd1838, %fd1834, 0d3F624924923BE72D;
	fma.rn.f64 	%fd1840, %fd1839, %fd1834, 0d3F8999999999A3C4;
	fma.rn.f64 	%fd1841, %fd1840, %fd1834, 0d3FB5555555555554;
	sub.f64 	%fd1842, %fd1825, %fd1833;
	add.f64 	%fd1843, %fd1842, %fd1842;
	neg.f64 	%fd1844, %fd1833;
	fma.rn.f64 	%fd1845, %fd1844, %fd1825, %fd1843;
	mul.f64 	%fd1846, %fd1831, %fd1845;
	mul.f64 	%fd1847, %fd1834, %fd1841;
	fma.rn.f64 	%fd1848, %fd1847, %fd1833, %fd1846;
	xor.b32  	%r1841, %r1840, -2147483648;
	mov.b32 	%r1842, 1127219200;
	mov.b64 	%fd1849, {%r1841, %r1842};
	sub.f64 	%fd1850, %fd1849, %fd1;
	fma.rn.f64 	%fd1851, %fd1850, 0d3FE62E42FEFA39EF, %fd1833;
	fma.rn.f64 	%fd1852, %fd1850, 0dBFE62E42FEFA39EF, %fd1851;
	sub.f64 	%fd1853, %fd1852, %fd1833;
	sub.f64 	%fd1854, %fd1848, %fd1853;
	fma.rn.f64 	%fd1855, %fd1850, 0d3C7ABC9E3B39803F, %fd1854;
	add.f64 	%fd5552, %fd1851, %fd1855;
$L__BB2_123:
	mul.f64 	%fd11, %fd5552, 0d3FFFCB923A29C77A;
	ld.global.u32 	%r177, [%rd42+4];
	setp.eq.s32 	%p168, %r164, 0;
	@%p168 bra 	$L__BB2_130;
	setp.lt.s32 	%p169, %r166, 1;
	@%p169 bra 	$L__BB2_265;
	and.b32  	%r178, %r166, 3;
	setp.lt.u32 	%p170, %r166, 4;
	mov.b32 	%r6250, 1;
	@%p170 bra 	$L__BB2_206;
	and.b32  	%r179, %r166, 2147483644;
	mov.b32 	%r6250, 1;
$L__BB2_127:
	mov.u32 	%r185, %r6250;
	sub.s32 	%r1845, %r165, %r185;
	add.s32 	%r1846, %r1845, %r166;
	cvt.s64.s32 	%rd629, %r1846;
	add.s64 	%rd47, %rd41, %rd629;
	ld.global.u8 	%rs257, [%rd47];
	mov.b16 	%rs1293, 0;
	setp.gt.s16 	%p171, %rs257, 70;
	@%p171 bra 	$L__BB2_174;
	setp.eq.s16 	%p174, %rs257, 65;
	@%p174 bra 	$L__BB2_129;
	bra.uni 	$L__BB2_172;
$L__BB2_129:
	mov.b16 	%rs1293, 3;
	bra.uni 	$L__BB2_178;
$L__BB2_130:
	setp.lt.s32 	%p210, %r166, 1;
	@%p210 bra 	$L__BB2_265;
	add.s32 	%r180, %r165, -1;
	and.b32  	%r181, %r166, 3;
	setp.lt.u32 	%p211, %r166, 4;
	mov.b32 	%r6249, 1;
	@%p211 bra 	$L__BB2_169;
	and.b32  	%r182, %r166, 2147483644;
	mov.b32 	%r6249, 1;
$L__BB2_133:
	mov.u32 	%r183, %r6249;
	add.s32 	%r1852, %r183, %r180;
	cvt.s64.s32 	%rd633, %r1852;
	add.s64 	%rd45, %rd41, %rd633;
	ld.global.u8 	%rs299, [%rd45];
	mov.b16 	%rs1289, 0;
	setp.gt.s16 	%p212, %rs299, 70;
	@%p212 bra 	$L__BB2_137;
	setp.eq.s16 	%p215, %rs299, 65;
	@%p215 bra 	$L__BB2_141;
	setp.eq.s16 	%p216, %rs299, 67;
	@%p216 bra 	$L__BB2_136;
	bra.uni 	$L__BB2_140;
$L__BB2_136:
	mov.b16 	%rs1289, 1;
	bra.uni 	$L__BB2_141;
$L__BB2_137:
	setp.eq.s16 	%p213, %rs299, 71;
	@%p213 bra 	$L__BB2_3414;
	setp.eq.s16 	%p214, %rs299, 84;
	@%p214 bra 	$L__BB2_139;
	bra.uni 	$L__BB2_140;
$L__BB2_139:
	mov.b16 	%rs1289, 3;
	bra.uni 	$L__BB2_141;
$L__BB2_140:
	mov.b16 	%rs1289, 4;
$L__BB2_141:
	cvt.u64.u32 	%rd634, %r183;
	add.s64 	%rd46, %rd12, %rd634;
	st.local.u8 	[%rd46], %rs1289;
	ld.global.u8 	%rs305, [%rd45+1];
	mov.b16 	%rs1290, 0;
	setp.gt.s16 	%p217, %rs305, 70;
	@%p217 bra 	$L__BB2_145;
	setp.eq.s16 	%p220, %rs305, 65;
	@%p220 bra 	$L__BB2_150;
	setp.eq.s16 	%p221, %rs305, 67;
	@%p221 bra 	$L__BB2_144;
	bra.uni 	$L__BB2_149;
$L__BB2_144:
	mov.b16 	%rs1290, 1;
	bra.uni 	$L__BB2_150;
$L__BB2_145:
	setp.eq.s16 	%p218, %rs305, 71;
	@%p218 bra 	$L__BB2_148;
	setp.ne.s16 	%p219, %rs305, 84;
	@%p219 bra 	$L__BB2_149;
	mov.b16 	%rs1290, 3;
	bra.uni 	$L__BB2_150;
$L__BB2_148:
	mov.b16 	%rs1290, 2;
	bra.uni 	$L__BB2_150;
$L__BB2_149:
	mov.b16 	%rs1290, 4;
$L__BB2_150:
	st.local.u8 	[%rd46+1], %rs1290;
	ld.global.u8 	%rs311, [%rd45+2];
	mov.b16 	%rs1291, 0;
	setp.gt.s16 	%p222, %rs311, 70;
	@%p222 bra 	$L__BB2_154;
	setp.eq.s16 	%p225, %rs311, 65;
	@%p225 bra 	$L__BB2_159;
	setp.eq.s16 	%p226, %rs311, 67;
	@%p226 bra 	$L__BB2_153;
	bra.uni 	$L__BB2_158;
$L__BB2_153:
	mov.b16 	%rs1291, 1;
	bra.uni 	$L__BB2_159;
$L__BB2_154:
	setp.eq.s16 	%p223, %rs311, 71;
	@%p223 bra 	$L__BB2_157;
	setp.ne.s16 	%p224, %rs311, 84;
	@%p224 bra 	$L__BB2_158;
	mov.b16 	%rs1291, 3;
	bra.uni 	$L__BB2_159;
$L__BB2_157:
	mov.b16 	%rs1291, 2;
	bra.uni 	$L__BB2_159;
$L__BB2_158:
	mov.b16 	%rs1291, 4;
$L__BB2_159:
	st.local.u8 	[%rd46+2], %rs1291;
	ld.global.u8 	%rs317, [%rd45+3];
	mov.b16 	%rs1292, 0;
	setp.gt.s16 	%p227, %rs317, 70;
	@%p227 bra 	$L__BB2_163;
	setp.eq.s16 	%p230, %rs317, 65;
	@%p230 bra 	$L__BB2_168;
	setp.eq.s16 	%p231, %rs317, 67;
	@%p231 bra 	$L__BB2_162;
	bra.uni 	$L__BB2_167;
$L__BB2_162:
	mov.b16 	%rs1292, 1;
	bra.uni 	$L__BB2_168;
$L__BB2_163:
	setp.eq.s16 	%p228, %rs317, 71;
	@%p228 bra 	$L__BB2_166;
	setp.ne.s16 	%p229, %rs317, 84;
	@%p229 bra 	$L__BB2_167;
	mov.b16 	%rs1292, 3;
	bra.uni 	$L__BB2_168;
$L__BB2_166:
	mov.b16 	%rs1292, 2;
	bra.uni 	$L__BB2_168;
$L__BB2_167:
	mov.b16 	%rs1292, 4;
$L__BB2_168:
	st.local.u8 	[%rd46+3], %rs1292;
	add.s32 	%r6249, %r183, 4;
	add.s32 	%r1853, %r183, 3;
	setp.eq.s32 	%p232, %r1853, %r182;
	@%p232 bra 	$L__BB2_169;
	bra.uni 	$L__BB2_133;
$L__BB2_169:
	setp.eq.s32 	%p233, %r181, 0;
	@%p233 bra 	$L__BB2_265;
	add.s32 	%r1854, %r6249, %r180;
	cvt.s64.s32 	%rd635, %r1854;
	add.s64 	%rd49, %rd41, %rd635;
	ld.global.u8 	%rs323, [%rd49];
	mov.b16 	%rs1297, 0;
	setp.gt.s16 	%p234, %rs323, 70;
	@%p234 bra 	$L__BB2_212;
	setp.eq.s16 	%p237, %rs323, 65;
	@%p237 bra 	$L__BB2_217;
	bra.uni 	$L__BB2_210;
$L__BB2_172:
	setp.eq.s16 	%p175, %rs257, 67;
	@%p175 bra 	$L__BB2_173;
	bra.uni 	$L__BB2_177;
$L__BB2_173:
	mov.b16 	%rs1293, 2;
	bra.uni 	$L__BB2_178;
$L__BB2_174:
	setp.eq.s16 	%p172, %rs257, 84;
	@%p172 bra 	$L__BB2_178;
	setp.ne.s16 	%p173, %rs257, 71;
	@%p173 bra 	$L__BB2_177;
	mov.b16 	%rs1293, 1;
	bra.uni 	$L__BB2_178;
$L__BB2_177:
	mov.b16 	%rs1293, 4;
$L__BB2_178:
	cvt.u64.u32 	%rd630, %r185;
	add.s64 	%rd48, %rd12, %rd630;
	st.local.u8 	[%rd48], %rs1293;
	ld.global.u8 	%rs263, [%rd47+-1];
	mov.b16 	%rs1294, 0;
	setp.gt.s16 	%p176, %rs263, 70;
	@%p176 bra 	$L__BB2_182;
	setp.eq.s16 	%p179, %rs263, 65;
	@%p179 bra 	$L__BB2_185;
	setp.eq.s16 	%p180, %rs263, 67;
	@%p180 bra 	$L__BB2_181;
	bra.uni 	$L__BB2_186;
$L__BB2_181:
	mov.b16 	%rs1294, 2;
	bra.uni 	$L__BB2_187;
$L__BB2_182:
	setp.eq.s16 	%p177, %rs263, 84;
	@%p177 bra 	$L__BB2_187;
	setp.ne.s16 	%p178, %rs263, 71;
	@%p178 bra 	$L__BB2_186;
	mov.b16 	%rs1294, 1;
	bra.uni 	$L__BB2_187;
$L__BB2_185:
	mov.b16 	%rs1294, 3;
	bra.uni 	$L__BB2_187;
$L__BB2_186:
	mov.b16 	%rs1294, 4;
$L__BB2_187:
	st.local.u8 	[%rd48+1], %rs1294;
	ld.global.u8 	%rs269, [%rd47+-2];
	mov.b16 	%rs1295, 0;
	setp.gt.s16 	%p181, %rs269, 70;
	@%p181 bra 	$L__BB2_191;
	setp.eq.s16 	%p184, %rs269, 65;
	@%p184 bra 	$L__BB2_194;
	setp.eq.s16 	%p185, %rs269, 67;
	@%p185 bra 	$L__BB2_190;
	bra.uni 	$L__BB2_195;
$L__BB2_190:
	mov.b16 	%rs1295, 2;
	bra.uni 	$L__BB2_196;
$L__BB2_191:
	setp.eq.s16 	%p182, %rs269, 84;
	@%p182 bra 	$L__BB2_196;
	setp.ne.s16 	%p183, %rs269, 71;
	@%p183 bra 	$L__BB2_195;
	mov.b16 	%rs1295, 1;
	bra.uni 	$L__BB2_196;
$L__BB2_194:
	mov.b16 	%rs1295, 3;
	bra.uni 	$L__BB2_196;
$L__BB2_195:
	mov.b16 	%rs1295, 4;
$L__BB2_196:
	st.local.u8 	[%rd48+2], %rs1295;
	ld.global.u8 	%rs275, [%rd47+-3];
	mov.b16 	%rs1296, 0;
	setp.gt.s16 	%p186, %rs275, 70;
	@%p186 bra 	$L__BB2_200;
	setp.eq.s16 	%p189, %rs275, 65;
	@%p189 bra 	$L__BB2_203;
	setp.eq.s16 	%p190, %rs275, 67;
	@%p190 bra 	$L__BB2_199;
	bra.uni 	$L__BB2_204;
$L__BB2_199:
	mov.b16 	%rs1296, 2;
	bra.uni 	$L__BB2_205;
$L__BB2_200:
	setp.eq.s16 	%p187, %rs275, 84;
	@%p187 bra 	$L__BB2_205;
	setp.ne.s16 	%p188, %rs275, 71;
	@%p188 bra 	$L__BB2_204;
	mov.b16 	%rs1296, 1;
	bra.uni 	$L__BB2_205;
$L__BB2_203:
	mov.b16 	%rs1296, 3;
	bra.uni 	$L__BB2_205;
$L__BB2_204:
	mov.b16 	%rs1296, 4;
$L__BB2_205:
	st.local.u8 	[%rd48+3], %rs1296;
	add.s32 	%r6250, %r185, 4;
	add.s32 	%r1847, %r185, 3;
	setp.eq.s32 	%p191, %r1847, %r179;
	@%p191 bra 	$L__BB2_206;
	bra.uni 	$L__BB2_127;
$L__BB2_206:
	setp.eq.s32 	%p192, %r178, 0;
	@%p192 bra 	$L__BB2_265;
	sub.s32 	%r1848, %r165, %r6250;
	add.s32 	%r1849, %r1848, %r166;
	cvt.s64.s32 	%rd631, %r1849;
	add.s64 	%rd51, %rd41, %rd631;
	ld.global.u8 	%rs281, [%rd51];
	mov.b16 	%rs1300, 0;
	setp.gt.s16 	%p193, %rs281, 70;
	@%p193 bra 	$L__BB2_240;
	setp.eq.s16 	%p196, %rs281, 65;
	@%p196 bra 	$L__BB2_209;
	bra.uni 	$L__BB2_238;
$L__BB2_209:
	mov.b16 	%rs1300, 3;
	bra.uni 	$L__BB2_244;
$L__BB2_210:
	setp.eq.s16 	%p238, %rs323, 67;
	@%p238 bra 	$L__BB2_211;
	bra.uni 	$L__BB2_216;
$L__BB2_211:
	mov.b16 	%rs1297, 1;
	bra.uni 	$L__BB2_217;
$L__BB2_212:
	setp.eq.s16 	%p235, %rs323, 71;
	@%p235 bra 	$L__BB2_215;
	setp.ne.s16 	%p236, %rs323, 84;
	@%p236 bra 	$L__BB2_216;
	mov.b16 	%rs1297, 3;
	bra.uni 	$L__BB2_217;
$L__BB2_215:
	mov.b16 	%rs1297, 2;
	bra.uni 	$L__BB2_217;
$L__BB2_216:
	mov.b16 	%rs1297, 4;
$L__BB2_217:
	cvt.u64.u32 	%rd636, %r6249;
	add.s64 	%rd50, %rd12, %rd636;
	st.local.u8 	[%rd50], %rs1297;
	setp.eq.s32 	%p239, %r181, 1;
	@%p239 bra 	$L__BB2_265;
	ld.global.u8 	%rs329, [%rd49+1];
	mov.b16 	%rs1298, 0;
	setp.gt.s16 	%p240, %rs329, 70;
	@%p240 bra 	$L__BB2_222;
	setp.eq.s16 	%p243, %rs329, 65;
	@%p243 bra 	$L__BB2_227;
	setp.eq.s16 	%p244, %rs329, 67;
	@%p244 bra 	$L__BB2_221;
	bra.uni 	$L__BB2_226;
$L__BB2_221:
	mov.b16 	%rs1298, 1;
	bra.uni 	$L__BB2_227;
$L__BB2_222:
	setp.eq.s16 	%p241, %rs329, 71;
	@%p241 bra 	$L__BB2_225;
	setp.ne.s16 	%p242, %rs329, 84;
	@%p242 bra 	$L__BB2_226;
	mov.b16 	%rs1298, 3;
	bra.uni 	$L__BB2_227;
$L__BB2_225:
	mov.b16 	%rs1298, 2;
	bra.uni 	$L__BB2_227;
$L__BB2_226:
	mov.b16 	%rs1298, 4;
$L__BB2_227:
	st.local.u8 	[%rd50+1], %rs1298;
	setp.eq.s32 	%p245, %r181, 2;
	@%p245 bra 	$L__BB2_265;
	ld.global.u8 	%rs335, [%rd49+2];
	mov.b16 	%rs1299, 0;
	setp.gt.s16 	%p246, %rs335, 70;
	@%p246 bra 	$L__BB2_232;
	setp.eq.s16 	%p249, %rs335, 65;
	@%p249 bra 	$L__BB2_237;
	setp.eq.s16 	%p250, %rs335, 67;
	@%p250 bra 	$L__BB2_231;
	bra.uni 	$L__BB2_236;
$L__BB2_231:
	mov.b16 	%rs1299, 1;
	bra.uni 	$L__BB2_237;
$L__BB2_232:
	setp.eq.s16 	%p247, %rs335, 71;
	@%p247 bra 	$L__BB2_235;
	setp.ne.s16 	%p248, %rs335, 84;
	@%p248 bra 	$L__BB2_236;
	mov.b16 	%rs1299, 3;
	bra.uni 	$L__BB2_237;
$L__BB2_235:
	mov.b16 	%rs1299, 2;
	bra.uni 	$L__BB2_237;
$L__BB2_236:
	mov.b16 	%rs1299, 4;
$L__BB2_237:
	st.local.u8 	[%rd50+2], %rs1299;
	bra.uni 	$L__BB2_265;
$L__BB2_238:
	setp.eq.s16 	%p197, %rs281, 67;
	@%p197 bra 	$L__BB2_239;
	bra.uni 	$L__BB2_243;
$L__BB2_239:
	mov.b16 	%rs1300, 2;
	bra.uni 	$L__BB2_244;
$L__BB2_240:
	setp.eq.s16 	%p194, %rs281, 84;
	@%p194 bra 	$L__BB2_244;
	setp.ne.s16 	%p195, %rs281, 71;
	@%p195 bra 	$L__BB2_243;
	mov.b16 	%rs1300, 1;
	bra.uni 	$L__BB2_244;
$L__BB2_243:
	mov.b16 	%rs1300, 4;
$L__BB2_244:
	cvt.u64.u32 	%rd632, %r6250;
	add.s64 	%rd52, %rd12, %rd632;
	st.local.u8 	[%rd52], %rs1300;
	setp.eq.s32 	%p198, %r178, 1;
	@%p198 bra 	$L__BB2_265;
	ld.global.u8 	%rs287, [%rd51+-1];
	mov.b16 	%rs1301, 0;
	setp.gt.s16 	%p199, %rs287, 70;
	@%p199 bra 	$L__BB2_249;
	setp.eq.s16 	%p202, %rs287, 65;
	@%p202 bra 	$L__BB2_252;
	setp.eq.s16 	%p203, %rs287, 67;
	@%p203 bra 	$L__BB2_248;
	bra.uni 	$L__BB2_253;
$L__BB2_248:
	mov.b16 	%rs1301, 2;
	bra.uni 	$L__BB2_254;
$L__BB2_249:
	setp.eq.s16 	%p200, %rs287, 84;
	@%p200 bra 	$L__BB2_254;
	setp.ne.s16 	%p201, %rs287, 71;
	@%p201 bra 	$L__BB2_253;
	mov.b16 	%rs1301, 1;
	bra.uni 	$L__BB2_254;
$L__BB2_252:
	mov.b16 	%rs1301, 3;
	bra.uni 	$L__BB2_254;
$L__BB2_253:
	mov.b16 	%rs1301, 4;
$L__BB2_254:
	st.local.u8 	[%rd52+1], %rs1301;
	setp.eq.s32 	%p204, %r178, 2;
	@%p204 bra 	$L__BB2_265;
	ld.global.u8 	%rs293, [%rd51+-2];
	mov.b16 	%rs1302, 0;
	setp.gt.s16 	%p205, %rs293, 70;
	@%p205 bra 	$L__BB2_259;
	setp.eq.s16 	%p208, %rs293, 65;
	@%p208 bra 	$L__BB2_262;
	setp.eq.s16 	%p209, %rs293, 67;
	@%p209 bra 	$L__BB2_258;
	bra.uni 	$L__BB2_263;
$L__BB2_258:
	mov.b16 	%rs1302, 2;
	bra.uni 	$L__BB2_264;
$L__BB2_259:
	setp.eq.s16 	%p206, %rs293, 84;
	@%p206 bra 	$L__BB2_264;
	setp.ne.s16 	%p207, %rs293, 71;
	@%p207 bra 	$L__BB2_263;
	mov.b16 	%rs1302, 1;
	bra.uni 	$L__BB2_264;
$L__BB2_262:
	mov.b16 	%rs1302, 3;
	bra.uni 	$L__BB2_264;
$L__BB2_263:
	mov.b16 	%rs1302, 4;
$L__BB2_264:
	st.local.u8 	[%rd52+2], %rs1302;
$L__BB2_265:
	setp.lt.s32 	%p251, %r177, 1;
	@%p251 bra 	$L__BB2_336;
	ld.global.u32 	%r1856, [%rd42];
	add.s32 	%r189, %r1856, -1;
	and.b32  	%r190, %r177, 3;
	setp.lt.u32 	%p252, %r177, 4;
	mov.b32 	%r6252, 1;
	@%p252 bra 	$L__BB2_305;
	and.b32  	%r191, %r177, 2147483644;
	mov.b32 	%r6252, 1;
$L__BB2_268:
	mov.u32 	%r192, %r6252;
	add.s32 	%r1858, %r192, %r189;
	cvt.s64.s32 	%rd637, %r1858;
	add.s64 	%rd53, %rd41, %rd637;
	ld.global.u8 	%rs341, [%rd53];
	mov.b16 	%rs1303, 0;
	setp.gt.s16 	%p253, %rs341, 70;
	@%p253 bra 	$L__BB2_272;
	setp.eq.s16 	%p256, %rs341, 65;
	@%p256 bra 	$L__BB2_275;
	setp.eq.s16 	%p257, %rs341, 67;
	@%p257 bra 	$L__BB2_271;
	bra.uni 	$L__BB2_276;
$L__BB2_271:
	mov.b16 	%rs1303, 2;
	bra.uni 	$L__BB2_277;
$L__BB2_272:
	setp.eq.s16 	%p254, %rs341, 84;
	@%p254 bra 	$L__BB2_277;
	setp.ne.s16 	%p255, %rs341, 71;
	@%p255 bra 	$L__BB2_276;
	mov.b16 	%rs1303, 1;
	bra.uni 	$L__BB2_277;
$L__BB2_275:
	mov.b16 	%rs1303, 3;
	bra.uni 	$L__BB2_277;
$L__BB2_276:
	mov.b16 	%rs1303, 4;
$L__BB2_277:
	cvt.u64.u32 	%rd638, %r192;
	add.s64 	%rd54, %rd13, %rd638;
	st.local.u8 	[%rd54], %rs1303;
	ld.global.u8 	%rs347, [%rd53+1];
	mov.b16 	%rs1304, 0;
	setp.gt.s16 	%p258, %rs347, 70;
	@%p258 bra 	$L__BB2_281;
	setp.eq.s16 	%p261, %rs347, 65;
	@%p261 bra 	$L__BB2_284;
	setp.eq.s16 	%p262, %rs347, 67;
	@%p262 bra 	$L__BB2_280;
	bra.uni 	$L__BB2_285;
$L__BB2_280:
	mov.b16 	%rs1304, 2;
	bra.uni 	$L__BB2_286;
$L__BB2_281:
	setp.eq.s16 	%p259, %rs347, 84;
	@%p259 bra 	$L__BB2_286;
	setp.ne.s16 	%p260, %rs347, 71;
	@%p260 bra 	$L__BB2_285;
	mov.b16 	%rs1304, 1;
	bra.uni 	$L__BB2_286;
$L__BB2_284:
	mov.b16 	%rs1304, 3;
	bra.uni 	$L__BB2_286;
$L__BB2_285:
	mov.b16 	%rs1304, 4;
$L__BB2_286:
	st.local.u8 	[%rd54+1], %rs1304;
	ld.global.u8 	%rs353, [%rd53+2];
	mov.b16 	%rs1305, 0;
	setp.gt.s16 	%p263, %rs353, 70;
	@%p263 bra 	$L__BB2_290;
	setp.eq.s16 	%p266, %rs353, 65;
	@%p266 bra 	$L__BB2_293;
	setp.eq.s16 	%p267, %rs353, 67;
	@%p267 bra 	$L__BB2_289;
	bra.uni 	$L__BB2_294;
$L__BB2_289:
	mov.b16 	%rs1305, 2;
	bra.uni 	$L__BB2_295;
$L__BB2_290:
	setp.eq.s16 	%p264, %rs353, 84;
	@%p264 bra 	$L__BB2_295;
	setp.ne.s16 	%p265, %rs353, 71;
	@%p265 bra 	$L__BB2_294;
	mov.b16 	%rs1305, 1;
	bra.uni 	$L__BB2_295;
$L__BB2_293:
	mov.b16 	%rs1305, 3;
	bra.uni 	$L__BB2_295;
$L__BB2_294:
	mov.b16 	%rs1305, 4;
$L__BB2_295:
	st.local.u8 	[%rd54+2], %rs1305;
	ld.global.u8 	%rs359, [%rd53+3];
	mov.b16 	%rs1306, 0;
	setp.gt.s16 	%p268, %rs359, 70;
	@%p268 bra 	$L__BB2_299;
	setp.eq.s16 	%p271, %rs359, 65;
	@%p271 bra 	$L__BB2_302;
	setp.eq.s16 	%p272, %rs359, 67;
	@%p272 bra 	$L__BB2_298;
	bra.uni 	$L__BB2_303;
$L__BB2_298:
	mov.b16 	%rs1306, 2;
	bra.uni 	$L__BB2_304;
$L__BB2_299:
	setp.eq.s16 	%p269, %rs359, 84;
	@%p269 bra 	$L__BB2_304;
	setp.ne.s16 	%p270, %rs359, 71;
	@%p270 bra 	$L__BB2_303;
	mov.b16 	%rs1306, 1;
	bra.uni 	$L__BB2_304;
$L__BB2_302:
	mov.b16 	%rs1306, 3;
	bra.uni 	$L__BB2_304;
$L__BB2_303:
	mov.b16 	%rs1306, 4;
$L__BB2_304:
	st.local.u8 	[%rd54+3], %rs1306;
	add.s32 	%r6252, %r192, 4;
	add.s32 	%r1859, %r192, 3;
	setp.ne.s32 	%p273, %r1859, %r191;
	@%p273 bra 	$L__BB2_268;
$L__BB2_305:
	setp.eq.s32 	%p274, %r190, 0;
	@%p274 bra 	$L__BB2_336;
	add.s32 	%r1860, %r6252, %r189;
	cvt.s64.s32 	%rd639, %r1860;
	add.s64 	%rd55, %rd41, %rd639;
	ld.global.u8 	%rs365, [%rd55];
	mov.b16 	%rs1307, 0;
	setp.gt.s16 	%p275, %rs365, 70;
	@%p275 bra 	$L__BB2_310;
	setp.eq.s16 	%p278, %rs365, 65;
	@%p278 bra 	$L__BB2_313;
	setp.eq.s16 	%p279, %rs365, 67;
	@%p279 bra 	$L__BB2_309;
	bra.uni 	$L__BB2_314;
$L__BB2_309:
	mov.b16 	%rs1307, 2;
	bra.uni 	$L__BB2_315;
$L__BB2_310:
	setp.eq.s16 	%p276, %rs365, 84;
	@%p276 bra 	$L__BB2_315;
	setp.ne.s16 	%p277, %rs365, 71;
	@%p277 bra 	$L__BB2_314;
	mov.b16 	%rs1307, 1;
	bra.uni 	$L__BB2_315;
$L__BB2_313:
	mov.b16 	%rs1307, 3;
	bra.uni 	$L__BB2_315;
$L__BB2_314:
	mov.b16 	%rs1307, 4;
$L__BB2_315:
	cvt.u64.u32 	%rd640, %r6252;
	add.s64 	%rd56, %rd13, %rd640;
	st.local.u8 	[%rd56], %rs1307;
	setp.eq.s32 	%p280, %r190, 1;
	@%p280 bra 	$L__BB2_336;
	ld.global.u8 	%rs371, [%rd55+1];
	mov.b16 	%rs1308, 0;
	setp.gt.s16 	%p281, %rs371, 70;
	@%p281 bra 	$L__BB2_320;
	setp.eq.s16 	%p284, %rs371, 65;
	@%p284 bra 	$L__BB2_323;
	setp.eq.s16 	%p285, %rs371, 67;
	@%p285 bra 	$L__BB2_319;
	bra.uni 	$L__BB2_324;
$L__BB2_319:
	mov.b16 	%rs1308, 2;
	bra.uni 	$L__BB2_325;
$L__BB2_320:
	setp.eq.s16 	%p282, %rs371, 84;
	@%p282 bra 	$L__BB2_325;
	setp.ne.s16 	%p283, %rs371, 71;
	@%p283 bra 	$L__BB2_324;
	mov.b16 	%rs1308, 1;
	bra.uni 	$L__BB2_325;
$L__BB2_323:
	mov.b16 	%rs1308, 3;
	bra.uni 	$L__BB2_325;
$L__BB2_324:
	mov.b16 	%rs1308, 4;
$L__BB2_325:
	st.local.u8 	[%rd56+1], %rs1308;
	setp.eq.s32 	%p286, %r190, 2;
	@%p286 bra 	$L__BB2_336;
	ld.global.u8 	%rs377, [%rd55+2];
	mov.b16 	%rs1309, 0;
	setp.gt.s16 	%p287, %rs377, 70;
	@%p287 bra 	$L__BB2_330;
	setp.eq.s16 	%p290, %rs377, 65;
	@%p290 bra 	$L__BB2_333;
	setp.eq.s16 	%p291, %rs377, 67;
	@%p291 bra 	$L__BB2_329;
	bra.uni 	$L__BB2_334;
$L__BB2_329:
	mov.b16 	%rs1309, 2;
	bra.uni 	$L__BB2_335;
$L__BB2_330:
	setp.eq.s16 	%p288, %rs377, 84;
	@%p288 bra 	$L__BB2_335;
	setp.ne.s16 	%p289, %rs377, 71;
	@%p289 bra 	$L__BB2_334;
	mov.b16 	%rs1309, 1;
	bra.uni 	$L__BB2_335;
$L__BB2_333:
	mov.b16 	%rs1309, 3;
	bra.uni 	$L__BB2_335;
$L__BB2_334:
	mov.b16 	%rs1309, 4;
$L__BB2_335:
	st.local.u8 	[%rd56+2], %rs1309;
$L__BB2_336:
	cvt.s64.s32 	%rd641, %r177;
	add.s64 	%rd642, %rd13, %rd641;
	mov.b16 	%rs382, 4;
	st.local.u8 	[%rd642+1], %rs382;
	st.local.u8 	[%rd13], %rs382;
	cvt.s64.s32 	%rd643, %r166;
	add.s64 	%rd644, %rd12, %rd643;
	st.local.u8 	[%rd644+1], %rs382;
	st.local.u8 	[%rd12], %rs382;
	setp.lt.s32 	%p292, %r166, 1;
	mov.b32 	%r6267, 0;
	mov.f64 	%fd5619, 0dFFF0000000000000;
	mov.u32 	%r6268, %r6267;
	@%p292 bra 	$L__BB2_433;
	and.b32  	%r195, %r177, 3;
	and.b32  	%r196, %r177, 2147483644;
	mov.b32 	%r6253, 1;
$L__BB2_338:
	mov.u32 	%r197, %r6253;
	@%p251 bra 	$L__BB2_366;
	setp.lt.u32 	%p294, %r177, 4;
	cvt.u64.u32 	%rd645, %r197;
	add.s64 	%rd646, %rd12, %rd645;
	ld.local.s8 	%r198, [%rd646];
	add.s32 	%r1864, %r197, -1;
	mad.lo.s32 	%r199, %r1864, %r177, %r5;
	mov.b32 	%r6255, 1;
	@%p294 bra 	$L__BB2_354;
	mov.b32 	%r6254, 1;
$L__BB2_341:
	cvt.u64.u32 	%rd647, %r6254;
	add.s64 	%rd57, %rd13, %rd647;
	ld.local.s8 	%r1866, [%rd57];
	add.s32 	%r1867, %r1866, %r198;
	setp.eq.s32 	%p295, %r1867, 3;
	add.s32 	%r1868, %r199, %r6254;
	mul.wide.s32 	%rd648, %r1868, 8;
	add.s64 	%rd58, %rd3, %rd648;
	@%p295 bra 	$L__BB2_343;
	mov.b64 	%rd649, 9218868437227405312;
	st.global.u64 	[%rd58], %rd649;
	mov.b64 	%rd650, -4616189618054758400;
	st.global.u64 	[%rd58+5000], %rd650;
	bra.uni 	$L__BB2_344;
$L__BB2_343:
	mov.b64 	%rd651, 0;
	st.global.u64 	[%rd58], %rd651;
	mov.b64 	%rd652, -4564063970805153792;
	st.global.u64 	[%rd58+5000], %rd652;
$L__BB2_344:
	ld.local.s8 	%r1869, [%rd57+1];
	add.s32 	%r1870, %r1869, %r198;
	setp.eq.s32 	%p296, %r1870, 3;
	@%p296 bra 	$L__BB2_346;
	mov.b64 	%rd653, 9218868437227405312;
	st.global.u64 	[%rd58+8], %rd653;
	mov.b64 	%rd654, -4616189618054758400;
	st.global.u64 	[%rd58+5008], %rd654;
	bra.uni 	$L__BB2_347;
$L__BB2_346:
	mov.b64 	%rd655, 0;
	st.global.u64 	[%rd58+8], %rd655;
	mov.b64 	%rd656, -4564063970805153792;
	st.global.u64 	[%rd58+5008], %rd656;
$L__BB2_347:
	ld.local.s8 	%r1871, [%rd57+2];
	add.s32 	%r1872, %r1871, %r198;
	setp.eq.s32 	%p297, %r1872, 3;
	@%p297 bra 	$L__BB2_349;
	mov.b64 	%rd657, 9218868437227405312;
	st.global.u64 	[%rd58+16], %rd657;
	mov.b64 	%rd658, -4616189618054758400;
	st.global.u64 	[%rd58+5016], %rd658;
	bra.uni 	$L__BB2_350;
$L__BB2_349:
	mov.b64 	%rd659, 0;
	st.global.u64 	[%rd58+16], %rd659;
	mov.b64 	%rd660, -4564063970805153792;
	st.global.u64 	[%rd58+5016], %rd660;
$L__BB2_350:
	ld.local.s8 	%r1873, [%rd57+3];
	add.s32 	%r1874, %r1873, %r198;
	setp.eq.s32 	%p298, %r1874, 3;
	@%p298 bra 	$L__BB2_352;
	mov.b64 	%rd661, 9218868437227405312;
	st.global.u64 	[%rd58+24], %rd661;
	mov.b64 	%rd662, -4616189618054758400;
	st.global.u64 	[%rd58+5024], %rd662;
	bra.uni 	$L__BB2_353;
$L__BB2_352:
	mov.b64 	%rd663, 0;
	st.global.u64 	[%rd58+24], %rd663;
	mov.b64 	%rd664, -4564063970805153792;
	st.global.u64 	[%rd58+5024], %rd664;
$L__BB2_353:
	add.s32 	%r6255, %r6254, 4;
	add.s32 	%r1875, %r6254, 3;
	setp.ne.s32 	%p299, %r1875, %r196;
	mov.u32 	%r6254, %r6255;
	@%p299 bra 	$L__BB2_341;
$L__BB2_354:
	setp.eq.s32 	%p300, %r195, 0;
	@%p300 bra 	$L__BB2_366;
	cvt.u64.u32 	%rd665, %r6255;
	add.s64 	%rd59, %rd13, %rd665;
	ld.local.s8 	%r1876, [%rd59];
	add.s32 	%r1877, %r1876, %r198;
	setp.eq.s32 	%p301, %r1877, 3;
	add.s32 	%r1878, %r199, %r6255;
	mul.wide.s32 	%rd666, %r1878, 8;
	add.s64 	%rd60, %rd3, %rd666;
	@%p301 bra 	$L__BB2_357;
	mov.b64 	%rd667, 9218868437227405312;
	st.global.u64 	[%rd60], %rd667;
	mov.b64 	%rd668, -4616189618054758400;
	st.global.u64 	[%rd60+5000], %rd668;
	bra.uni 	$L__BB2_358;
$L__BB2_357:
	mov.b64 	%rd669, 0;
	st.global.u64 	[%rd60], %rd669;
	mov.b64 	%rd670, -4564063970805153792;
	st.global.u64 	[%rd60+5000], %rd670;
$L__BB2_358:
	setp.eq.s32 	%p302, %r195, 1;
	@%p302 bra 	$L__BB2_366;
	ld.local.s8 	%r1879, [%rd59+1];
	add.s32 	%r1880, %r1879, %r198;
	setp.eq.s32 	%p303, %r1880, 3;
	@%p303 bra 	$L__BB2_361;
	mov.b64 	%rd671, 9218868437227405312;
	st.global.u64 	[%rd60+8], %rd671;
	mov.b64 	%rd672, -4616189618054758400;
	st.global.u64 	[%rd60+5008], %rd672;
	bra.uni 	$L__BB2_362;
$L__BB2_361:
	mov.b64 	%rd673, 0;
	st.global.u64 	[%rd60+8], %rd673;
	mov.b64 	%rd674, -4564063970805153792;
	st.global.u64 	[%rd60+5008], %rd674;
$L__BB2_362:
	setp.eq.s32 	%p304, %r195, 2;
	@%p304 bra 	$L__BB2_366;
	ld.local.s8 	%r1881, [%rd59+2];
	add.s32 	%r1882, %r1881, %r198;
	setp.eq.s32 	%p305, %r1882, 3;
	@%p305 bra 	$L__BB2_365;
	mov.b64 	%rd675, 9218868437227405312;
	st.global.u64 	[%rd60+16], %rd675;
	mov.b64 	%rd676, -4616189618054758400;
	st.global.u64 	[%rd60+5016], %rd676;
	bra.uni 	$L__BB2_366;
$L__BB2_365:
	mov.b64 	%rd677, 0;
	st.global.u64 	[%rd60+16], %rd677;
	mov.b64 	%rd678, -4564063970805153792;
	st.global.u64 	[%rd60+5016], %rd678;
$L__BB2_366:
	add.s32 	%r6253, %r197, 1;
	setp.ne.s32 	%p306, %r197, %r166;
	@%p306 bra 	$L__BB2_338;
	mov.b32 	%r6256, 1;
$L__BB2_368:
	@%p251 bra 	$L__BB2_414;
	add.s32 	%r205, %r6256, -1;
	mad.lo.s32 	%r206, %r205, %r177, %r5;
	cvt.u64.u32 	%rd679, %r6256;
	add.s64 	%rd61, %rd12, %rd679;
	mov.b32 	%r6257, 1;
$L__BB2_370:
	mov.u32 	%r207, %r6257;
	add.s32 	%r1885, %r206, %r207;
	mul.wide.s32 	%rd680, %r1885, 8;
	add.s64 	%rd62, %rd3, %rd680;
	ld.global.f64 	%fd5556, [%rd62];
	abs.f64 	%fd1857, %fd5556;
	setp.geu.f64 	%p308, %fd1857, 0d41CDCD64FF800000;
	@%p308 bra 	$L__BB2_413;
	ld.local.u8 	%rs26, [%rd61];
	cvt.u32.u16 	%r1886, %rs26;
	cvt.s32.s8 	%r1887, %r1886;
	cvt.u64.u32 	%rd681, %r207;
	add.s64 	%rd63, %rd13, %rd681;
	ld.local.u8 	%rs27, [%rd63];
	cvt.u64.u16 	%rd682, %rs27;
	cvt.s64.s8 	%rd64, %rd682;
	cvt.u32.u16 	%r1888, %rs27;
	cvt.s32.s8 	%r1889, %r1888;
	add.s32 	%r1890, %r1889, %r1887;
	setp.eq.s32 	%p309, %r1890, 3;
	@%p309 bra 	$L__BB2_373;
	mov.b64 	%rd683, -4616189618054758400;
	st.global.u64 	[%rd62+5000], %rd683;
	mov.b64 	%rd684, 9218868437227405312;
	st.global.u64 	[%rd62], %rd684;
	mov.f64 	%fd5558, 0dBFF0000000000000;
	mov.f64 	%fd5556, 0d7FF0000000000000;
	mov.f64 	%fd5557, %fd5556;
	bra.uni 	$L__BB2_384;
$L__BB2_373:
	cvt.s32.s8 	%r1892, %r1886;
	mul.wide.s32 	%rd685, %r1892, 5;
	add.s64 	%rd65, %rd685, %rd64;
	shl.b64 	%rd686, %rd65, 3;
	add.s64 	%rd687, %rd2, %rd686;
	ld.global.f64 	%fd5558, [%rd687+45440];
	ld.local.u8 	%rs383, [%rd61+-1];
	cvt.u64.u16 	%rd688, %rs383;
	cvt.s64.s8 	%rd66, %rd688;
	cvt.u32.u16 	%r1893, %rs27;
	ld.local.s8 	%rs384, [%rd63+-1];
	cvt.u32.u16 	%r1894, %rs384;
	prmt.b32 	%r1895, %r1894, %r1893, 0x3340U;
	prmt.b32 	%r1896, %r1886, 0, 0x3340U;
	prmt.b32 	%r1897, %r1895, %r1896, 0x5410U;
	cvt.u32.u16 	%r1898, %rs383;
	cvt.s32.s8 	%r1899, %r1898;
	mov.b32 	%r1900, 359705;
	dp4a.s32.u32 	%r1901, %r1897, %r1900, %r1899;
	mul.wide.s32 	%rd689, %r1901, 8;
	add.s64 	%rd690, %rd2, %rd689;
	ld.global.f64 	%fd1860, [%rd690+35440];
	add.f64 	%fd1861, %fd5558, %fd1860;
	ld.global.f64 	%fd5557, [%rd687+45640];
	ld.global.f64 	%fd1862, [%rd690+40440];
	add.f64 	%fd1863, %fd5557, %fd1862;
	abs.f64 	%fd1864, %fd1863;
	setp.gt.f64 	%p310, %fd1864, 0d41CDCD64FF800000;
	selp.f64 	%fd15, 0dBFF0000000000000, %fd1861, %p310;
	selp.f64 	%fd16, 0d7FF0000000000000, %fd1863, %p310;
	cvt.u16.u64 	%rs385, %rd64;
	mov.b32 	%r1902, {%rs384, %rs385};
	mov.b32 	%r1903, 6405;
	dp2a.lo.s32.u32 	%r1904, %r1902, %r1903, %r1892;
	mul.wide.s32 	%rd691, %r1904, 8;
	add.s64 	%rd67, %rd2, %rd691;
	ld.global.f64 	%fd17, [%rd67+21000];
	abs.f64 	%fd1865, %fd17;
	setp.geu.f64 	%p311, %fd1865, 0d41CDCD64FF800000;
	@%p311 bra 	$L__BB2_379;
	mad.lo.s64 	%rd695, %rd64, 24, %rd65;
	add.s64 	%rd696, %rd695, %rd66;
	shl.b64 	%rd697, %rd696, 3;
	add.s64 	%rd68, %rd2, %rd697;
	ld.global.f64 	%fd18, [%rd68+23000];
	abs.f64 	%fd1880, %fd18;
	setp.geu.f64 	%p316, %fd1880, 0d41CDCD64FF800000;
	@%p316 bra 	$L__BB2_377;
	ld.global.f64 	%fd1893, [%rd67+20000];
	add.f64 	%fd1894, %fd5558, %fd1893;
	ld.global.f64 	%fd1895, [%rd68+22000];
	add.f64 	%fd1896, %fd1894, %fd1895;
	add.f64 	%fd1897, %fd5557, %fd17;
	add.f64 	%fd1898, %fd1897, %fd18;
	abs.f64 	%fd1899, %fd1898;
	setp.gt.f64 	%p320, %fd1899, 0d41CDCD64FF800000;
	selp.f64 	%fd5553, 0dBFF0000000000000, %fd1896, %p320;
	selp.f64 	%fd5554, 0d7FF0000000000000, %fd1898, %p320;
	add.f64 	%fd1900, %fd5554, 0d4069000000000000;
	add.f64 	%fd1901, %fd5553, 0dC016CCCCCCCCCCCD;
	add.f64 	%fd1902, %fd11, %fd1901;
	div.rn.f64 	%fd5555, %fd1900, %fd1902;
	abs.f64 	%fd1903, %fd16;
	setp.geu.f64 	%p321, %fd1903, 0d41CDCD64FF800000;
	@%p321 bra 	$L__BB2_382;
	add.f64 	%fd1904, %fd16, 0d4069000000000000;
	add.f64 	%fd1905, %fd15, 0dC016CCCCCCCCCCCD;
	add.f64 	%fd1906, %fd11, %fd1905;
	div.rn.f64 	%fd1907, %fd1904, %fd1906;
	setp.lt.f64 	%p322, %fd1907, %fd5555;
	selp.f64 	%fd5553, %fd5553, %fd15, %p322;
	selp.f64 	%fd5554, %fd5554, %fd16, %p322;
	selp.f64 	%fd5555, %fd5555, %fd1907, %p322;
	bra.uni 	$L__BB2_382;
$L__BB2_377:
	ld.global.f64 	%fd1881, [%rd67+20000];
	add.f64 	%fd1882, %fd5558, %fd1881;
	add.f64 	%fd1883, %fd5557, %fd17;
	abs.f64 	%fd1884, %fd1883;
	setp.gt.f64 	%p317, %fd1884, 0d41CDCD64FF800000;
	selp.f64 	%fd5553, 0dBFF0000000000000, %fd1882, %p317;
	selp.f64 	%fd5554, 0d7FF0000000000000, %fd1883, %p317;
	add.f64 	%fd1885, %fd5554, 0d4069000000000000;
	add.f64 	%fd1886, %fd5553, 0dC016CCCCCCCCCCCD;
	add.f64 	%fd1887, %fd11, %fd1886;
	div.rn.f64 	%fd5555, %fd1885, %fd1887;
	abs.f64 	%fd1888, %fd16;
	setp.geu.f64 	%p318, %fd1888, 0d41CDCD64FF800000;
	@%p318 bra 	$L__BB2_382;
	add.f64 	%fd1889, %fd16, 0d4069000000000000;
	add.f64 	%fd1890, %fd15, 0dC016CCCCCCCCCCCD;
	add.f64 	%fd1891, %fd11, %fd1890;
	div.rn.f64 	%fd1892, %fd1889, %fd1891;
	setp.lt.f64 	%p319, %fd1892, %fd5555;
	selp.f64 	%fd5553, %fd5553, %fd15, %p319;
	selp.f64 	%fd5554, %fd5554, %fd16, %p319;
	selp.f64 	%fd5555, %fd5555, %fd1892, %p319;
	bra.uni 	$L__BB2_382;
$L__BB2_379:
	mad.lo.s64 	%rd692, %rd64, 24, %rd65;
	add.s64 	%rd693, %rd692, %rd66;
	shl.b64 	%rd694, %rd693, 3;
	add.s64 	%rd69, %rd2, %rd694;
	ld.global.f64 	%fd31, [%rd69+23000];
	abs.f64 	%fd1867, %fd31;
	setp.geu.f64 	%p312, %fd1867, 0d41CDCD64FF800000;
	mov.f64 	%fd5553, %fd15;
	mov.f64 	%fd5554, %fd16;
	@%p312 bra 	$L__BB2_382;
	ld.global.f64 	%fd1868, [%rd69+22000];
	add.f64 	%fd1869, %fd5558, %fd1868;
	add.f64 	%fd1870, %fd5557, %fd31;
	abs.f64 	%fd1871, %fd1870;
	setp.gt.f64 	%p313, %fd1871, 0d41CDCD64FF800000;
	selp.f64 	%fd5553, 0dBFF0000000000000, %fd1869, %p313;
	selp.f64 	%fd5554, 0d7FF0000000000000, %fd1870, %p313;
	add.f64 	%fd1872, %fd5554, 0d4069000000000000;
	add.f64 	%fd1873, %fd5553, 0dC016CCCCCCCCCCCD;
	add.f64 	%fd1874, %fd11, %fd1873;
	div.rn.f64 	%fd5555, %fd1872, %fd1874;
	abs.f64 	%fd1875, %fd16;
	setp.geu.f64 	%p314, %fd1875, 0d41CDCD64FF800000;
	@%p314 bra 	$L__BB2_382;
	add.f64 	%fd1876, %fd16, 0d4069000000000000;
	add.f64 	%fd1877, %fd15, 0dC016CCCCCCCCCCCD;
	add.f64 	%fd1878, %fd11, %fd1877;
	div.rn.f64 	%fd1879, %fd1876, %fd1878;
	setp.lt.f64 	%p315, %fd1879, %fd5555;
	selp.f64 	%fd5553, %fd5553, %fd15, %p315;
	selp.f64 	%fd5554, %fd5554, %fd16, %p315;
	selp.f64 	%fd5555, %fd5555, %fd1879, %p315;
$L__BB2_382:
	add.f64 	%fd1908, %fd5558, 0dC016CCCCCCCCCCCD;
	add.f64 	%fd41, %fd11, %fd1908;
	abs.f64 	%fd1909, %fd5554;
	setp.geu.f64 	%p323, %fd1909, 0d41CDCD64FF800000;
	@%p323 bra 	$L__BB2_384;
	add.f64 	%fd1910, %fd5557, 0d4069000000000000;
	div.rn.f64 	%fd1911, %fd1910, %fd41;
	setp.lt.f64 	%p324, %fd5555, %fd1911;
	selp.f64 	%fd5557, %fd5557, %fd5554, %p324;
	selp.f64 	%fd5558, %fd5558, %fd5553, %p324;
$L__BB2_384:
	abs.f64 	%fd1912, %fd5557;
	setp.geu.f64 	%p325, %fd1912, 0d41CDCD64FF800000;
	@%p325 bra 	$L__BB2_386;
	st.global.f64 	[%rd62+5000], %fd5558;
	st.global.f64 	[%rd62], %fd5557;
	mov.f64 	%fd5556, %fd5557;
$L__BB2_386:
	min.u32 	%r1905, %r6256, %r207;
	setp.lt.u32 	%p326, %r1905, 2;
	mov.f64 	%fd5560, 0dBFF0000000000000;
	mov.f64 	%fd5561, 0d7FF0000000000000;
	@%p326 bra 	$L__BB2_413;
	ld.param.u32 	%r6174, [_Z11design_loopPiS_S_S_PcS_S_S_S_S_S_S_PdS1_iS__param_13];
	ld.global.f64 	%fd48, [%rd62+5000];
	add.f64 	%fd1915, %fd5556, 0d4069000000000000;
	add.f64 	%fd1916, %fd48, 0dC016CCCCCCCCCCCD;
	add.f64 	%fd1917, %fd11, %fd1916;
	div.rn.f64 	%fd49, %fd1915, %fd1917;
	mul.lo.s32 	%r1906, %r205, %r177;
	sub.s32 	%r1907, %r1906, %r177;
	mad.lo.s32 	%r1908, %r6174, 1250, %r1907;
	add.s32 	%r1909, %r1908, %r207;
	add.s32 	%r1910, %r1909, -2;
	mul.wide.s32 	%rd698, %r1910, 8;
	add.s64 	%rd70, %rd3, %rd698;
	ld.global.f64 	%fd50, [%rd70];
	abs.f64 	%fd1918, %fd50;
	setp.geu.f64 	%p327, %fd1918, 0d41CDCD64FF800000;
	@%p327 bra 	$L__BB2_390;
	ld.local.u8 	%r1912, [%rd61+-1];
	prmt.b32 	%r1913, %r1912, %r1886, 0x3340U;
	ld.local.u8 	%r1914, [%rd63+-1];
	prmt.b32 	%r1915, %r1914, 0, 0x3340U;
	prmt.b32 	%r1916, %r1913, %r1915, 0x5410U;
	cvt.u32.u16 	%r1917, %rs27;
	cvt.s32.s8 	%r1918, %r1917;
	mov.b32 	%r1919, 334205;
	dp4a.s32.u32 	%r1920, %r1916, %r1919, %r1918;
	mul.wide.s32 	%rd699, %r1920, 8;
	add.s64 	%rd71, %rd2, %rd699;
	ld.global.f64 	%fd51, [%rd71+5000];
	abs.f64 	%fd1921, %fd51;
	setp.geu.f64 	%p328, %fd1921, 0d41CDCD64FF800000;
	@%p328 bra 	$L__BB2_390;
	ld.global.f64 	%fd1922, [%rd70+5000];
	ld.global.f64 	%fd1923, [%rd71];
	add.f64 	%fd5560, %fd1922, %fd1923;
	add.f64 	%fd5561, %fd50, %fd51;
$L__BB2_390:
	add.f64 	%fd1924, %fd5561, 0d4069000000000000;
	add.f64 	%fd1925, %fd5560, 0dC016CCCCCCCCCCCD;
	add.f64 	%fd1926, %fd11, %fd1925;
	div.rn.f64 	%fd56, %fd1924, %fd1926;
	setp.lt.f64 	%p329, %fd5560, 0dC0A3880000000000;
	selp.f64 	%fd5586, 0dC0A9300000000000, %fd5560, %p329;
	selp.f64 	%fd5587, 0d0000000000000000, %fd5561, %p329;
	setp.lt.f64 	%p330, %fd48, 0dC0A3880000000000;
	selp.f64 	%fd59, 0dC0A9300000000000, %fd48, %p330;
	selp.f64 	%fd60, 0d0000000000000000, %fd5556, %p330;
	setp.gt.f64 	%p331, %fd56, %fd49;
	@%p331 bra 	$L__BB2_392;
	setp.leu.f64 	%p332, %fd59, 0d0000000000000000;
	setp.leu.f64 	%p333, %fd60, 0d0000000000000000;
	or.pred  	%p334, %p332, %p333;
	@%p334 bra 	$L__BB2_393;
$L__BB2_392:
	st.global.f64 	[%rd62+5000], %fd5586;
	st.global.f64 	[%rd62], %fd5587;
	bra.uni 	$L__BB2_395;
$L__BB2_393:
	setp.ltu.f64 	%p335, %fd49, %fd56;
	mov.f64 	%fd5586, %fd48;
	mov.f64 	%fd5587, %fd5556;
	@%p335 bra 	$L__BB2_395;
	st.global.f64 	[%rd62+5000], %fd59;
	st.global.f64 	[%rd62], %fd60;
	mov.f64 	%fd5586, %fd59;
	mov.f64 	%fd5587, %fd60;
$L__BB2_395:
	mov.b32 	%r6258, 3;
$L__BB2_396:
	sub.s32 	%r1922, %r207, %r6258;
	add.s32 	%r1923, %r1922, 1;
	setp.gt.u32 	%p336, %r1922, 2147483646;
	selp.b32 	%r1924, %r1922, 0, %p336;
	add.s32 	%r6260, %r1924, %r205;
	selp.b32 	%r6259, 1, %r1923, %p336;
	setp.lt.s32 	%p337, %r6260, 1;
	setp.ge.s32 	%p338, %r6259, %r207;
	or.pred  	%p339, %p337, %p338;
	@%p339 bra 	$L__BB2_412;
$L__BB2_397:
	mov.u32 	%r212, %r6260;
	add.s32 	%r6260, %r212, -1;
	add.s32 	%r1926, %r5, %r6259;
	mad.lo.s32 	%r1927, %r6260, %r177, %r1926;
	mul.wide.s32 	%rd700, %r1927, 8;
	add.s64 	%rd72, %rd3, %rd700;
	ld.global.f64 	%fd79, [%rd72];
	abs.f64 	%fd1927, %fd79;
	setp.geu.f64 	%p340, %fd1927, 0d41CDCD64FF800000;
	@%p340 bra 	$L__BB2_411;
	not.b32 	%r1928, %r212;
	add.s32 	%r214, %r6256, %r1928;
	not.b32 	%r1929, %r6259;
	add.s32 	%r215, %r207, %r1929;
	add.s32 	%r216, %r215, %r214;
	setp.eq.s32 	%p341, %r214, 0;
	setp.gt.s32 	%p342, %r215, 0;
	and.pred  	%p343, %p341, %p342;
	@%p343 bra 	$L__BB2_400;
	setp.ne.s32 	%p344, %r215, 0;
	setp.lt.s32 	%p345, %r214, 1;
	or.pred  	%p346, %p345, %p344;
	@%p346 bra 	$L__BB2_405;
$L__BB2_400:
	setp.ne.s32 	%p355, %r215, 1;
	setp.ne.s32 	%p356, %r214, 1;
	and.pred  	%p357, %p356, %p355;
	@%p357 bra 	$L__BB2_404;
	setp.eq.s32 	%p360, %r214, 1;
	setp.eq.s32 	%p361, %r215, 1;
	and.pred  	%p363, %p341, %p361;
	setp.eq.s32 	%p364, %r215, 0;
	and.pred  	%p365, %p360, %p364;
	or.pred  	%p366, %p363, %p365;
	mov.f64 	%fd5581, 0d0000000000000000;
	mov.f64 	%fd5580, 0dC0A9300000000000;
	not.pred 	%p367, %p366;
	@%p367 bra 	$L__BB2_403;
	mul.wide.u32 	%rd736, %r216, 8;
	add.s64 	%rd737, %rd2, %rd736;
	ld.global.f64 	%fd1999, [%rd737+25192];
	cvt.u64.u32 	%rd738, %r212;
	add.s64 	%rd739, %rd12, %rd738;
	cvt.s64.s32 	%rd740, %r6259;
	add.s64 	%rd741, %rd13, %rd740;
	ld.local.u8 	%r1971, [%rd739];
	prmt.b32 	%r1973, %r1971, %r1886, 0x3340U;
	ld.local.u8 	%r1974, [%rd741];
	prmt.b32 	%r1975, %r1974, 0, 0x3340U;
	prmt.b32 	%r1976, %r1973, %r1975, 0x5410U;
	cvt.u32.u16 	%r1977, %rs27;
	cvt.s32.s8 	%r1978, %r1977;
	mov.b32 	%r1979, 334205;
	dp4a.s32.u32 	%r1980, %r1976, %r1979, %r1978;
	mul.wide.s32 	%rd742, %r1980, 8;
	add.s64 	%rd743, %rd2, %rd742;
	ld.global.f64 	%fd2000, [%rd743+5000];
	add.f64 	%fd5581, %fd1999, %fd2000;
	ld.global.f64 	%fd2001, [%rd737+24472];
	ld.global.f64 	%fd2002, [%rd743];
	add.f64 	%fd5580, %fd2001, %fd2002;
$L__BB2_403:
	add.f64 	%fd2003, %fd5581, %fd79;
	ld.global.f64 	%fd2004, [%rd72+5000];
	add.f64 	%fd2005, %fd5580, %fd2004;
	abs.f64 	%fd2006, %fd2003;
	setp.gt.f64 	%p368, %fd2006, 0d41CDCD64FF800000;
	selp.f64 	%fd2007, 0dBFF0000000000000, %fd2005, %p368;
	selp.f64 	%fd2008, 0d7FF0000000000000, %fd2003, %p368;
	add.f64 	%fd2009, %fd2008, 0d4069000000000000;
	add.f64 	%fd2010, %fd2007, 0dC016CCCCCCCCCCCD;
	add.f64 	%fd2011, %fd11, %fd2010;
	div.rn.f64 	%fd2012, %fd2009, %fd2011;
	add.f64 	%fd2013, %fd5587, 0d4069000000000000;
	add.f64 	%fd2014, %fd5586, 0dC016CCCCCCCCCCCD;
	add.f64 	%fd2015, %fd11, %fd2014;
	div.rn.f64 	%fd2016, %fd2013, %fd2015;
	setp.gt.f64 	%p369, %fd2012, %fd2016;
	selp.f64 	%fd5588, %fd2008, 0d7FF0000000000000, %p369;
	selp.f64 	%fd5589, %fd2007, 0dBFF0000000000000, %p369;
	bra.uni 	$L__BB2_409;
$L__BB2_404:
	mul.wide.s32 	%rd719, %r216, 8;
	add.s64 	%rd720, %rd2, %rd719;
	ld.global.f64 	%fd1973, [%rd720+25192];
	cvt.u64.u32 	%rd721, %r212;
	add.s64 	%rd722, %rd12, %rd721;
	ld.local.s8 	%r1968, [%rd722];
	mul.wide.s32 	%rd723, %r1968, 5;
	cvt.s64.s32 	%rd724, %r6259;
	add.s64 	%rd725, %rd13, %rd724;
	ld.local.s8 	%rd726, [%rd725];
	add.s64 	%rd727, %rd723, %rd726;
	shl.b64 	%rd728, %rd727, 3;
	add.s64 	%rd729, %rd2, %rd728;
	ld.global.f64 	%fd1974, [%rd729+45640];
	add.f64 	%fd1975, %fd1973, %fd1974;
	cvt.s32.s8 	%r1970, %r1886;
	mul.wide.s32 	%rd730, %r1970, 5;
	cvt.u64.u16 	%rd731, %rs27;
	cvt.s64.s8 	%rd732, %rd731;
	add.s64 	%rd733, %rd730, %rd732;
	shl.b64 	%rd734, %rd733, 3;
	add.s64 	%rd735, %rd2, %rd734;
	ld.global.f64 	%fd1976, [%rd735+45640];
	add.f64 	%fd1977, %fd1975, %fd1976;
	add.f64 	%fd1978, %fd1977, %fd79;
	ld.global.f64 	%fd1979, [%rd720+24472];
	ld.global.f64 	%fd1980, [%rd729+45440];
	add.f64 	%fd1981, %fd1979, %fd1980;
	ld.global.f64 	%fd1982, [%rd735+45440];
	add.f64 	%fd1983, %fd1981, %fd1982;
	ld.global.f64 	%fd1984, [%rd72+5000];
	add.f64 	%fd1985, %fd1983, %fd1984;
	abs.f64 	%fd1986, %fd1978;
	setp.gt.f64 	%p358, %fd1986, 0d41CDCD64FF800000;
	selp.f64 	%fd1987, 0dBFF0000000000000, %fd1985, %p358;
	selp.f64 	%fd1988, 0d7FF0000000000000, %fd1978, %p358;
	add.f64 	%fd1989, %fd1988, 0d4069000000000000;
	add.f64 	%fd1990, %fd1987, 0dC016CCCCCCCCCCCD;
	add.f64 	%fd1991, %fd11, %fd1990;
	div.rn.f64 	%fd1992, %fd1989, %fd1991;
	add.f64 	%fd1993, %fd5587, 0d4069000000000000;
	add.f64 	%fd1994, %fd5586, 0dC016CCCCCCCCCCCD;
	add.f64 	%fd1995, %fd11, %fd1994;
	div.rn.f64 	%fd1996, %fd1993, %fd1995;
	setp.gt.f64 	%p359, %fd1992, %fd1996;
	selp.f64 	%fd5588, %fd1988, 0d7FF0000000000000, %p359;
	selp.f64 	%fd5589, %fd1987, 0dBFF0000000000000, %p359;
	bra.uni 	$L__BB2_409;
$L__BB2_405:
	setp.ne.s32 	%p347, %r214, 1;
	setp.ne.s32 	%p348, %r215, 1;
	or.pred  	%p349, %p347, %p348;
	@%p349 bra 	$L__BB2_408;
	cvt.u64.u32 	%rd711, %r212;
	add.s64 	%rd712, %rd12, %rd711;
	cvt.s64.s32 	%rd713, %r6259;
	add.s64 	%rd714, %rd13, %rd713;
	ld.local.s8 	%r1950, [%rd714+1];
	ld.local.u8 	%r1951, [%rd712+1];
	ld.local.u8 	%r1952, [%rd712];
	prmt.b32 	%r1953, %r1952, %r1951, 0x3340U;
	ld.local.u8 	%r1954, [%rd714];
	prmt.b32 	%r1955, %r1954, 0, 0x3340U;
	prmt.b32 	%r1956, %r1953, %r1955, 0x5410U;
	mov.b32 	%r1957, 334205;
	dp4a.s32.u32 	%r1958, %r1956, %r1957, %r1950;
	mul.wide.s32 	%rd715, %r1958, 8;
	add.s64 	%rd716, %rd2, %rd715;
	ld.global.f64 	%fd1956, [%rd716+10000];
	ld.local.s8 	%r1959, [%rd61+-1];
	cvt.u32.u16 	%r1960, %rs27;
	ld.local.u8 	%r1961, [%rd63+-1];
	prmt.b32 	%r1962, %r1961, %r1960, 0x3340U;
	prmt.b32 	%r1964, %r1886, 0, 0x3340U;
	prmt.b32 	%r1965, %r1962, %r1964, 0x5410U;
	mov.b32 	%r1966, 359705;
	dp4a.s32.u32 	%r1967, %r1965, %r1966, %r1959;
	mul.wide.s32 	%rd717, %r1967, 8;
	add.s64 	%rd718, %rd2, %rd717;
	ld.global.f64 	%fd1957, [%rd718+10000];
	add.f64 	%fd1958, %fd1956, %fd1957;
	ld.global.f64 	%fd1959, [%rd72+5000];
	add.f64 	%fd1960, %fd1958, %fd1959;
	ld.global.f64 	%fd1961, [%rd716+15000];
	ld.global.f64 	%fd1962, [%rd718+15000];
	add.f64 	%fd1963, %fd1961, %fd1962;
	add.f64 	%fd1964, %fd1963, %fd79;
	abs.f64 	%fd1965, %fd1964;
	setp.gt.f64 	%p352, %fd1965, 0d41CDCD64FF800000;
	selp.f64 	%fd88, 0dBFF0000000000000, %fd1960, %p352;
	selp.f64 	%fd89, 0d7FF0000000000000, %fd1964, %p352;
	add.f64 	%fd1966, %fd89, 0d4069000000000000;
	add.f64 	%fd1967, %fd88, 0dC016CCCCCCCCCCCD;
	add.f64 	%fd1968, %fd11, %fd1967;
	div.rn.f64 	%fd90, %fd1966, %fd1968;
	add.f64 	%fd1969, %fd5587, 0d4069000000000000;
	add.f64 	%fd1970, %fd5586, 0dC016CCCCCCCCCCCD;
	add.f64 	%fd1971, %fd11, %fd1970;
	div.rn.f64 	%fd91, %fd1969, %fd1971;
	sub.f64 	%fd1972, %fd90, %fd91;
	setp.ltu.f64 	%p353, %fd1972, 0d3EB0C6F7A0B5ED8D;
	mov.f64 	%fd5589, 0dBFF0000000000000;
	mov.f64 	%fd5588, 0d7FF0000000000000;
	@%p353 bra 	$L__BB2_409;
	setp.gt.f64 	%p354, %fd90, %fd91;
	selp.f64 	%fd5588, %fd89, 0d7FF0000000000000, %p354;
	selp.f64 	%fd5589, %fd88, 0dBFF0000000000000, %p354;
	bra.uni 	$L__BB2_409;
$L__BB2_408:
	mul.wide.s32 	%rd701, %r216, 8;
	add.s64 	%rd702, %rd2, %rd701;
	ld.global.f64 	%fd1928, [%rd702+24952];
	cvt.u64.u32 	%rd703, %r212;
	add.s64 	%rd704, %rd12, %rd703;
	cvt.s64.s32 	%rd705, %r6259;
	add.s64 	%rd706, %rd13, %rd705;
	ld.local.s8 	%r1930, [%rd706+1];
	ld.local.u8 	%r1931, [%rd704+1];
	ld.local.u8 	%r1932, [%rd704];
	prmt.b32 	%r1933, %r1932, %r1931, 0x3340U;
	ld.local.u8 	%r1934, [%rd706];
	prmt.b32 	%r1935, %r1934, 0, 0x3340U;
	prmt.b32 	%r1936, %r1933, %r1935, 0x5410U;
	mov.b32 	%r1937, 334205;
	dp4a.s32.u32 	%r1938, %r1936, %r1937, %r1930;
	mul.wide.s32 	%rd707, %r1938, 8;
	add.s64 	%rd708, %rd2, %rd707;
	ld.global.f64 	%fd1929, [%rd708+30440];
	add.f64 	%fd1930, %fd1928, %fd1929;
	ld.local.s8 	%r1939, [%rd61+-1];
	cvt.u32.u16 	%r1940, %rs27;
	ld.local.u8 	%r1941, [%rd63+-1];
	prmt.b32 	%r1942, %r1941, %r1940, 0x3340U;
	prmt.b32 	%r1944, %r1886, 0, 0x3340U;
	prmt.b32 	%r1945, %r1942, %r1944, 0x5410U;
	mov.b32 	%r1946, 359705;
	dp4a.s32.u32 	%r1947, %r1945, %r1946, %r1939;
	mul.wide.s32 	%rd709, %r1947, 8;
	add.s64 	%rd710, %rd2, %rd709;
	ld.global.f64 	%fd1931, [%rd710+30440];
	add.f64 	%fd1932, %fd1930, %fd1931;
	add.f64 	%fd1933, %fd1932, %fd79;
	ld.global.f64 	%fd1934, [%rd702+24232];
	ld.global.f64 	%fd1935, [%rd708+25440];
	add.f64 	%fd1936, %fd1934, %fd1935;
	ld.global.f64 	%fd1937, [%rd710+25440];
	add.f64 	%fd1938, %fd1936, %fd1937;
	sub.s32 	%r1948, %r214, %r215;
	abs.s32 	%r1949, %r1948;
	cvt.rn.f64.s32 	%fd1939, %r1949;
	fma.rn.f64 	%fd1940, %fd1939, 0dBFEEF3E864B31D04, %fd1938;
	ld.global.f64 	%fd1941, [%rd72+5000];
	add.f64 	%fd1942, %fd1941, %fd1940;
	abs.f64 	%fd1943, %fd1933;
	setp.gt.f64 	%p350, %fd1943, 0d41CDCD64FF800000;
	selp.f64 	%fd1944, 0dBFF0000000000000, %fd1942, %p350;
	selp.f64 	%fd1945, 0d7FF0000000000000, %fd1933, %p350;
	add.f64 	%fd1946, %fd1945, 0d4069000000000000;
	add.f64 	%fd1947, %fd1944, 0dC016CCCCCCCCCCCD;
	add.f64 	%fd1948, %fd11, %fd1947;
	div.rn.f64 	%fd1949, %fd1946, %fd1948;
	add.f64 	%fd1950, %fd5587, 0d4069000000000000;
	add.f64 	%fd1951, %fd5586, 0dC016CCCCCCCCCCCD;
	add.f64 	%fd1952, %fd11, %fd1951;
	div.rn.f64 	%fd1953, %fd1950, %fd1952;
	setp.gt.f64 	%p351, %fd1949, %fd1953;
	selp.f64 	%fd5588, %fd1945, 0d7FF0000000000000, %p351;
	selp.f64 	%fd5589, %fd1944, 0dBFF0000000000000, %p351;
$L__BB2_409:
	setp.lt.f64 	%p370, %fd5589, 0dC0A3880000000000;
	selp.f64 	%fd104, 0d0000000000000000, %fd5588, %p370;
	selp.f64 	%fd105, 0dC0A9300000000000, %fd5589, %p370;
	abs.f64 	%fd2017, %fd104;
	setp.geu.f64 	%p371, %fd2017, 0d41CDCD64FF800000;
	@%p371 bra 	$L__BB2_411;
	st.global.f64 	[%rd62], %fd104;
	st.global.f64 	[%rd62+5000], %fd105;
	mov.f64 	%fd5586, %fd105;
	mov.f64 	%fd5587, %fd104;
$L__BB2_411:
	add.s32 	%r6259, %r6259, 1;
	setp.gt.u32 	%p372, %r212, 1;
	setp.lt.s32 	%p373, %r6259, %r207;
	and.pred  	%p374, %p372, %p373;
	@%p374 bra 	$L__BB2_397;
$L__BB2_412:
	add.s32 	%r6258, %r6258, 1;
	setp.ne.s32 	%p375, %r6258, 33;
	@%p375 bra 	$L__BB2_396;
$L__BB2_413:
	add.s32 	%r6257, %r207, 1;
	setp.ne.s32 	%p376, %r207, %r177;
	@%p376 bra 	$L__BB2_370;
$L__BB2_414:
	add.s32 	%r220, %r6256, 1;
	setp.ne.s32 	%p377, %r6256, %r166;
	mov.u32 	%r6256, %r220;
	@%p377 bra 	$L__BB2_368;
	mov.f64 	%fd5619, 0dFFF0000000000000;
	mov.b32 	%r6268, 0;
	mov.b32 	%r6261, 1;
	mov.u32 	%r6267, %r6268;
$L__BB2_416:
	setp.lt.s32 	%p378, %r177, 1;
	@%p378 bra 	$L__BB2_432;
	cvt.u64.u32 	%rd744, %r6261;
	add.s64 	%rd73, %rd12, %rd744;
	ld.local.u8 	%rs28, [%rd73];
	add.s32 	%r1984, %r6261, -1;
	mad.lo.s32 	%r224, %r1984, %r177, %r5;
	cvt.u64.u16 	%rd745, %rs28;
	cvt.s64.s8 	%rd74, %rd745;
	mov.b32 	%r6264, 1;
$L__BB2_418:
	mov.u32 	%r225, %r6264;
	cvt.u64.u32 	%rd746, %r225;
	add.s64 	%rd75, %rd13, %rd746;
	ld.local.u8 	%rs29, [%rd75];
	cvt.u32.u16 	%r1985, %rs29;
	cvt.s32.s8 	%r1986, %r1985;
	cvt.u32.u16 	%r1987, %rs28;
	cvt.s32.s8 	%r1988, %r1987;
	add.s32 	%r1989, %r1986, %r1988;
	setp.ne.s32 	%p379, %r1989, 3;
	mov.f64 	%fd5618, 0dBFF0000000000000;
	mov.f64 	%fd5617, 0d7FF0000000000000;
	@%p379 bra 	$L__BB2_431;
	cvt.u32.u16 	%r1990, %rs29;
	cvt.u64.u16 	%rd747, %rs29;
	cvt.s64.s8 	%rd748, %rd747;
	mad.lo.s64 	%rd749, %rd74, 5, %rd748;
	shl.b64 	%rd750, %rd749, 3;
	add.s64 	%rd751, %rd2, %rd750;
	ld.global.f64 	%fd5618, [%rd751+45440];
	ld.local.s8 	%r1991, [%rd75+1];
	cvt.u32.u16 	%r1992, %rs28;
	ld.local.s8 	%rs386, [%rd73+1];
	cvt.u32.u16 	%r1993, %rs386;
	prmt.b32 	%r1994, %r1992, %r1993, 0x3340U;
	prmt.b32 	%r1995, %r1990, 0, 0x3340U;
	prmt.b32 	%r1996, %r1994, %r1995, 0x5410U;
	mov.b32 	%r1997, 334205;
	dp4a.s32.u32 	%r1998, %r1996, %r1997, %r1991;
	mul.wide.s32 	%rd752, %r1998, 8;
	add.s64 	%rd753, %rd2, %rd752;
	ld.global.f64 	%fd2022, [%rd753+35440];
	add.f64 	%fd2023, %fd5618, %fd2022;
	ld.global.f64 	%fd5617, [%rd751+45640];
	ld.global.f64 	%fd2024, [%rd753+40440];
	add.f64 	%fd2025, %fd5617, %fd2024;
	abs.f64 	%fd2026, %fd2025;
	setp.gt.f64 	%p380, %fd2026, 0d41CDCD64FF800000;
	selp.f64 	%fd126, 0dBFF0000000000000, %fd2023, %p380;
	selp.f64 	%fd127, 0d7FF0000000000000, %fd2025, %p380;
	cvt.u16.u64 	%rs387, %rd74;
	mov.b32 	%r1999, {%rs387, %rs386};
	cvt.s32.s8 	%r2000, %r1990;
	mov.b32 	%r2001, 1305;
	dp2a.lo.s32.u32 	%r2002, %r1999, %r2001, %r2000;
	mul.wide.s32 	%rd754, %r2002, 8;
	add.s64 	%rd76, %rd2, %rd754;
	ld.global.f64 	%fd128, [%rd76+21000];
	abs.f64 	%fd129, %fd128;
	setp.geu.f64 	%p381, %fd129, 0d41CDCD64FF800000;
	cvt.s16.s8 	%rs388, %rs29;
	mov.b32 	%r2003, {%rs387, %rs388};
	dp2a.lo.s32.u32 	%r2004, %r2003, %r2001, %r1991;
	mul.wide.s32 	%rd755, %r2004, 8;
	add.s64 	%rd77, %rd2, %rd755;
	mov.f64 	%fd5608, %fd126;
	mov.f64 	%fd5609, %fd127;
	@%p381 bra 	$L__BB2_423;
	ld.global.f64 	%fd130, [%rd77+23000];
	abs.f64 	%fd2028, %fd130;
	setp.geu.f64 	%p382, %fd2028, 0d41CDCD64FF800000;
	mov.f64 	%fd5608, %fd126;
	mov.f64 	%fd5609, %fd127;
	@%p382 bra 	$L__BB2_423;
	ld.global.f64 	%fd2029, [%rd76+20000];
	add.f64 	%fd2030, %fd5618, %fd2029;
	ld.global.f64 	%fd2031, [%rd77+22000];
	add.f64 	%fd2032, %fd2030, %fd2031;
	add.f64 	%fd2033, %fd5617, %fd128;
	add.f64 	%fd2034, %fd2033, %fd130;
	abs.f64 	%fd2035, %fd2034;
	setp.gt.f64 	%p383, %fd2035, 0d41CDCD64FF800000;
	selp.f64 	%fd5608, 0dBFF0000000000000, %fd2032, %p383;
	selp.f64 	%fd5609, 0d7FF0000000000000, %fd2034, %p383;
	add.f64 	%fd2036, %fd5609, 0d4069000000000000;
	add.f64 	%fd2037, %fd5608, 0dC016CCCCCCCCCCCD;
	add.f64 	%fd2038, %fd11, %fd2037;
	div.rn.f64 	%fd5610, %fd2036, %fd2038;
	abs.f64 	%fd2039, %fd127;
	setp.geu.f64 	%p384, %fd2039, 0d41CDCD64FF800000;
	@%p384 bra 	$L__BB2_423;
	add.f64 	%fd2040, %fd127, 0d4069000000000000;
	add.f64 	%fd2041, %fd126, 0dC016CCCCCCCCCCCD;
	add.f64 	%fd2042, %fd11, %fd2041;
	div.rn.f64 	%fd2043, %fd2040, %fd2042;
	setp.lt.f64 	%p385, %fd2043, %fd5610;
	selp.f64 	%fd5608, %fd5608, %fd126, %p385;
	selp.f64 	%fd5609, %fd5609, %fd127, %p385;
	selp.f64 	%fd5610, %fd5610, %fd2043, %p385;
$L__BB2_423:
	mov.f64 	%fd5611, %fd5608;
	mov.f64 	%fd5612, %fd5609;
	@%p381 bra 	$L__BB2_426;
	ld.global.f64 	%fd2044, [%rd76+20000];
	add.f64 	%fd2045, %fd5618, %fd2044;
	add.f64 	%fd2046, %fd5617, %fd128;
	abs.f64 	%fd2047, %fd2046;
	setp.gt.f64 	%p387, %fd2047, 0d41CDCD64FF800000;
	selp.f64 	%fd5611, 0dBFF0000000000000, %fd2045, %p387;
	selp.f64 	%fd5612, 0d7FF0000000000000, %fd2046, %p387;
	add.f64 	%fd2048, %fd5612, 0d4069000000000000;
	add.f64 	%fd2049, %fd5611, 0dC016CCCCCCCCCCCD;
	add.f64 	%fd2050, %fd11, %fd2049;
	div.rn.f64 	%fd5610, %fd2048, %fd2050;
	abs.f64 	%fd2051, %fd5609;
	setp.geu.f64 	%p388, %fd2051, 0d41CDCD64FF800000;
	@%p388 bra 	$L__BB2_426;
	add.f64 	%fd2052, %fd5609, 0d4069000000000000;
	add.f64 	%fd2053, %fd5608, 0dC016CCCCCCCCCCCD;
	add.f64 	%fd2054, %fd11, %fd2053;
	div.rn.f64 	%fd2055, %fd2052, %fd2054;
	setp.lt.f64 	%p389, %fd2055, %fd5610;
	selp.f64 	%fd5611, %fd5611, %fd5608, %p389;
	selp.f64 	%fd5612, %fd5612, %fd5609, %p389;
	selp.f64 	%fd5610, %fd5610, %fd2055, %p389;
$L__BB2_426:
	ld.global.f64 	%fd149, [%rd77+23000];
	abs.f64 	%fd2056, %fd149;
	setp.geu.f64 	%p390, %fd2056, 0d41CDCD64FF800000;
	mov.f64 	%fd5614, %fd5611;
	mov.f64 	%fd5615, %fd5612;
	@%p390 bra 	$L__BB2_429;
	ld.global.f64 	%fd2057, [%rd77+22000];
	add.f64 	%fd2058, %fd5618, %fd2057;
	add.f64 	%fd2059, %fd5617, %fd149;
	abs.f64 	%fd2060, %fd2059;
	setp.gt.f64 	%p391, %fd2060, 0d41CDCD64FF800000;
	selp.f64 	%fd5614, 0dBFF0000000000000, %fd2058, %p391;
	selp.f64 	%fd5615, 0d7FF0000000000000, %fd2059, %p391;
	add.f64 	%fd2061, %fd5615, 0d4069000000000000;
	add.f64 	%fd2062, %fd5614, 0dC016CCCCCCCCCCCD;
	add.f64 	%fd2063, %fd11, %fd2062;
	div.rn.f64 	%fd5610, %fd2061, %fd2063;
	abs.f64 	%fd2064, %fd5612;
	setp.geu.f64 	%p392, %fd2064, 0d41CDCD64FF800000;
	@%p392 bra 	$L__BB2_429;
	add.f64 	%fd2065, %fd5612, 0d4069000000000000;
	add.f64 	%fd2066, %fd5611, 0dC016CCCCCCCCCCCD;
	add.f64 	%fd2067, %fd11, %fd2066;
	div.rn.f64 	%fd2068, %fd2065, %fd2067;
	setp.lt.f64 	%p393, %fd2068, %fd5610;
	selp.f64 	%fd5614, %fd5614, %fd5611, %p393;
	selp.f64 	%fd5615, %fd5615, %fd5612, %p393;
	selp.f64 	%fd5610, %fd5610, %fd2068, %p393;
$L__BB2_429:
	add.f64 	%fd2069, %fd5618, 0dC016CCCCCCCCCCCD;
	add.f64 	%fd159, %fd11, %fd2069;
	abs.f64 	%fd2070, %fd5615;
	setp.geu.f64 	%p394, %fd2070, 0d41CDCD64FF800000;
	@%p394 bra 	$L__BB2_431;
	add.f64 	%fd2071, %fd5617, 0d4069000000000000;
	div.rn.f64 	%fd2072, %fd2071, %fd159;
	setp.lt.f64 	%p395, %fd5610, %fd2072;
	selp.f64 	%fd5617, %fd5617, %fd5615, %p395;
	selp.f64 	%fd5618, %fd5618, %fd5614, %p395;
$L__BB2_431:
	add.f64 	%fd2073, %fd5618, 0d3EB0C6F7A0B5ED8D;
	add.f64 	%fd2074, %fd5617, 0d3EB0C6F7A0B5ED8D;
	add.s32 	%r2005, %r224, %r225;
	mul.wide.s32 	%rd756, %r2005, 8;
	add.s64 	%rd757, %rd3, %rd756;
	ld.global.f64 	%fd2075, [%rd757];
	add.f64 	%fd2076, %fd2074, %fd2075;
	add.f64 	%fd2077, %fd2076, 0d4069000000000000;
	ld.global.f64 	%fd2078, [%rd757+5000];
	add.f64 	%fd2079, %fd2073, %fd2078;
	add.f64 	%fd2080, %fd2079, 0dC016CCCCCCCCCCCD;
	add.f64 	%fd2081, %fd11, %fd2080;
	div.rn.f64 	%fd2082, %fd2077, %fd2081;
	add.f64 	%fd2083, %fd2082, 0dC071126666666666;
	setp.gt.f64 	%p396, %fd2083, %fd5619;
	setp.lt.f64 	%p397, %fd2079, 0d0000000000000000;
	setp.lt.f64 	%p398, %fd2076, 0d0000000000000000;
	and.pred  	%p399, %p397, %p398;
	and.pred  	%p400, %p399, %p396;
	selp.f64 	%fd5619, %fd2083, %fd5619, %p400;
	selp.b32 	%r6267, %r225, %r6267, %p400;
	selp.b32 	%r6268, %r6261, %r6268, %p400;
	add.s32 	%r6264, %r225, 1;
	setp.ne.s32 	%p401, %r225, %r177;
	@%p401 bra 	$L__BB2_418;
$L__BB2_432:
	add.s32 	%r233, %r6261, 1;
	setp.ne.s32 	%p402, %r6261, %r166;
	mov.u32 	%r6261, %r233;
	@%p402 bra 	$L__BB2_416;
$L__BB2_433:
	abs.f64 	%fd167, %fd5619;
	setp.gt.f64 	%p403, %fd167, 0d41CDCD64FF800000;
	selp.b32 	%r6290, 1, %r6267, %p403;
	selp.b32 	%r6291, 1, %r6268, %p403;
	cvt.s64.s32 	%rd758, %r6291;
	add.s64 	%rd78, %rd12, %rd758;
	ld.local.u8 	%rs1311, [%rd78];
	cvt.u32.u16 	%r2006, %rs1311;
	cvt.s32.s8 	%r2007, %r2006;
	cvt.s64.s32 	%rd759, %r6290;
	add.s64 	%rd79, %rd13, %rd759;
	ld.local.u8 	%rs1310, [%rd79];
	cvt.u32.u16 	%r2008, %rs1310;
	cvt.s32.s8 	%r2009, %r2008;
	add.s32 	%r2010, %r2009, %r2007;
	setp.ne.s32 	%p404, %r2010, 3;
	mov.f64 	%fd5631, 0dBFF0000000000000;
	mov.f64 	%fd5630, 0d7FF0000000000000;
	@%p404 bra 	$L__BB2_446;
	cvt.u32.u16 	%r2011, %rs1311;
	cvt.u32.u16 	%r2012, %rs1310;
	cvt.u64.u16 	%rd760, %rs1310;
	cvt.s64.s8 	%rd761, %rd760;
	cvt.s32.s8 	%r2013, %r2011;
	mul.wide.s32 	%rd762, %r2013, 5;
	add.s64 	%rd763, %rd762, %rd761;
	shl.b64 	%rd764, %rd763, 3;
	add.s64 	%rd765, %rd2, %rd764;
	ld.global.f64 	%fd5631, [%rd765+45440];
	ld.local.s8 	%r2014, [%rd79+1];
	ld.local.s8 	%rs389, [%rd78+1];
	cvt.u32.u16 	%r2015, %rs389;
	prmt.b32 	%r2016, %r2011, %r2015, 0x3340U;
	prmt.b32 	%r2017, %r2012, 0, 0x3340U;
	prmt.b32 	%r2018, %r2016, %r2017, 0x5410U;
	mov.b32 	%r2019, 334205;
	dp4a.s32.u32 	%r2020, %r2018, %r2019, %r2014;
	mul.wide.s32 	%rd766, %r2020, 8;
	add.s64 	%rd767, %rd2, %rd766;
	ld.global.f64 	%fd2087, [%rd767+35440];
	add.f64 	%fd2088, %fd5631, %fd2087;
	ld.global.f64 	%fd5630, [%rd765+45640];
	ld.global.f64 	%fd2089, [%rd767+40440];
	add.f64 	%fd2090, %fd5630, %fd2089;
	abs.f64 	%fd2091, %fd2090;
	setp.gt.f64 	%p405, %fd2091, 0d41CDCD64FF800000;
	selp.f64 	%fd170, 0dBFF0000000000000, %fd2088, %p405;
	selp.f64 	%fd171, 0d7FF0000000000000, %fd2090, %p405;
	cvt.s16.s8 	%rs390, %rs1311;
	mov.b32 	%r2021, {%rs390, %rs389};
	cvt.s32.s8 	%r2022, %r2012;
	mov.b32 	%r2023, 1305;
	dp2a.lo.s32.u32 	%r2024, %r2021, %r2023, %r2022;
	mul.wide.s32 	%rd768, %r2024, 8;
	add.s64 	%rd80, %rd2, %rd768;
	ld.global.f64 	%fd172, [%rd80+21000];
	abs.f64 	%fd173, %fd172;
	setp.geu.f64 	%p406, %fd173, 0d41CDCD64FF800000;
	cvt.s16.s8 	%rs391, %rs1310;
	mov.b32 	%r2025, {%rs390, %rs391};
	dp2a.lo.s32.u32 	%r238, %r2025, %r2023, %r2014;
	mov.f64 	%fd5621, %fd170;
	mov.f64 	%fd5622, %fd171;
	@%p406 bra 	$L__BB2_438;
	mul.wide.s32 	%rd769, %r238, 8;
	add.s64 	%rd770, %rd2, %rd769;
	ld.global.f64 	%fd174, [%rd770+23000];
	abs.f64 	%fd2093, %fd174;
	setp.geu.f64 	%p407, %fd2093, 0d41CDCD64FF800000;
	mov.f64 	%fd5621, %fd170;
	mov.f64 	%fd5622, %fd171;
	@%p407 bra 	$L__BB2_438;
	ld.global.f64 	%fd2094, [%rd80+20000];
	add.f64 	%fd2095, %fd5631, %fd2094;
	mul.wide.s32 	%rd771, %r238, 8;
	add.s64 	%rd772, %rd2, %rd771;
	ld.global.f64 	%fd2096, [%rd772+22000];
	add.f64 	%fd2097, %fd2095, %fd2096;
	add.f64 	%fd2098, %fd5630, %fd172;
	add.f64 	%fd2099, %fd2098, %fd174;
	abs.f64 	%fd2100, %fd2099;
	setp.gt.f64 	%p408, %fd2100, 0d41CDCD64FF800000;
	selp.f64 	%fd5621, 0dBFF0000000000000, %fd2097, %p408;
	selp.f64 	%fd5622, 0d7FF0000000000000, %fd2099, %p408;
	add.f64 	%fd2101, %fd5622, 0d4069000000000000;
	add.f64 	%fd2102, %fd5621, 0dC016CCCCCCCCCCCD;
	add.f64 	%fd2103, %fd11, %fd2102;
	div.rn.f64 	%fd5623, %fd2101, %fd2103;
	abs.f64 	%fd2104, %fd171;
	setp.geu.f64 	%p409, %fd2104, 0d41CDCD64FF800000;
	@%p409 bra 	$L__BB2_438;
	add.f64 	%fd2105, %fd171, 0d4069000000000000;
	add.f64 	%fd2106, %fd170, 0dC016CCCCCCCCCCCD;
	add.f64 	%fd2107, %fd11, %fd2106;
	div.rn.f64 	%fd2108, %fd2105, %fd2107;
	setp.lt.f64 	%p410, %fd2108, %fd5623;
	selp.f64 	%fd5621, %fd5621, %fd170, %p410;
	selp.f64 	%fd5622, %fd5622, %fd171, %p410;
	selp.f64 	%fd5623, %fd5623, %fd2108, %p410;
$L__BB2_438:
	mov.f64 	%fd5624, %fd5621;
	mov.f64 	%fd5625, %fd5622;
	@%p406 bra 	$L__BB2_441;
	ld.global.f64 	%fd2109, [%rd80+20000];
	add.f64 	%fd2110, %fd5631, %fd2109;
	add.f64 	%fd2111, %fd5630, %fd172;
	abs.f64 	%fd2112, %fd2111;
	setp.gt.f64 	%p412, %fd2112, 0d41CDCD64FF800000;
	selp.f64 	%fd5624, 0dBFF0000000000000, %fd2110, %p412;
	selp.f64 	%fd5625, 0d7FF0000000000000, %fd2111, %p412;
	add.f64 	%fd2113, %fd5625, 0d4069000000000000;
	add.f64 	%fd2114, %fd5624, 0dC016CCCCCCCCCCCD;
	add.f64 	%fd2115, %fd11, %fd2114;
	div.rn.f64 	%fd5623, %fd2113, %fd2115;
	abs.f64 	%fd2116, %fd5622;
	setp.geu.f64 	%p413, %fd2116, 0d41CDCD64FF800000;
	@%p413 bra 	$L__BB2_441;
	add.f64 	%fd2117, %fd5622, 0d4069000000000000;
	add.f64 	%fd2118, %fd5621, 0dC016CCCCCCCCCCCD;
	add.f64 	%fd2119, %fd11, %fd2118;
	div.rn.f64 	%fd2120, %fd2117, %fd2119;
	setp.lt.f64 	%p414, %fd2120, %fd5623;
	selp.f64 	%fd5624, %fd5624, %fd5621, %p414;
	selp.f64 	%fd5625, %fd5625, %fd5622, %p414;
	selp.f64 	%fd5623, %fd5623, %fd2120, %p414;
$L__BB2_441:
	mul.wide.s32 	%rd773, %r238, 8;
	add.s64 	%rd774, %rd2, %rd773;
	ld.global.f64 	%fd193, [%rd774+23000];
	abs.f64 	%fd2121, %fd193;
	setp.geu.f64 	%p415, %fd2121, 0d41CDCD64FF800000;
	mov.f64 	%fd5627, %fd5624;
	mov.f64 	%fd5628, %fd5625;
	@%p415 bra 	$L__BB2_444;
	mul.wide.s32 	%rd775, %r238, 8;
	add.s64 	%rd776, %rd2, %rd775;
	ld.global.f64 	%fd2122, [%rd776+22000];
	add.f64 	%fd2123, %fd5631, %fd2122;
	add.f64 	%fd2124, %fd5630, %fd193;
	abs.f64 	%fd2125, %fd2124;
	setp.gt.f64 	%p416, %fd2125, 0d41CDCD64FF800000;
	selp.f64 	%fd5627, 0dBFF0000000000000, %fd2123, %p416;
	selp.f64 	%fd5628, 0d7FF0000000000000, %fd2124, %p416;
	add.f64 	%fd2126, %fd5628, 0d4069000000000000;
	add.f64 	%fd2127, %fd5627, 0dC016CCCCCCCCCCCD;
	add.f64 	%fd2128, %fd11, %fd2127;
	div.rn.f64 	%fd5623, %fd2126, %fd2128;
	abs.f64 	%fd2129, %fd5625;
	setp.geu.f64 	%p417, %fd2129, 0d41CDCD64FF800000;
	@%p417 bra 	$L__BB2_444;
	add.f64 	%fd2130, %fd5625, 0d4069000000000000;
	add.f64 	%fd2131, %fd5624, 0dC016CCCCCCCCCCCD;
	add.f64 	%fd2132, %fd11, %fd2131;
	div.rn.f64 	%fd2133, %fd2130, %fd2132;
	setp.lt.f64 	%p418, %fd2133, %fd5623;
	selp.f64 	%fd5627, %fd5627, %fd5624, %p418;
	selp.f64 	%fd5628, %fd5628, %fd5625, %p418;
	selp.f64 	%fd5623, %fd5623, %fd2133, %p418;
$L__BB2_444:
	abs.f64 	%fd2134, %fd5628;
	setp.geu.f64 	%p419, %fd2134, 0d41CDCD64FF800000;
	@%p419 bra 	$L__BB2_446;
	add.f64 	%fd2135, %fd5630, 0d4069000000000000;
	add.f64 	%fd2136, %fd5631, 0dC016CCCCCCCCCCCD;
	add.f64 	%fd2137, %fd11, %fd2136;
	div.rn.f64 	%fd2138, %fd2135, %fd2137;
	setp.lt.f64 	%p420, %fd5623, %fd2138;
	selp.f64 	%fd5630, %fd5630, %fd5628, %p420;
	selp.f64 	%fd5631, %fd5631, %fd5627, %p420;
$L__BB2_446:
	setp.lt.s32 	%p421, %r166, 1;
	@%p421 bra 	$L__BB2_458;
	and.b32  	%r239, %r166, 7;
	setp.lt.u32 	%p422, %r166, 8;
	mov.b32 	%r6272, 0;
	@%p422 bra 	$L__BB2_450;
	mov.b32 	%r6274, 0;
$L__BB2_449:
	.pragma "nounroll";
	add.s32 	%r2028, %r6274, %r7;
	mul.wide.s32 	%rd777, %r2028, 4;
	add.s64 	%rd778, %rd1, %rd777;
	mov.b32 	%r2029, 0;
	st.global.u32 	[%rd778], %r2029;
	st.global.u32 	[%rd778+4], %r2029;
	st.global.u32 	[%rd778+8], %r2029;
	st.global.u32 	[%rd778+12], %r2029;
	st.global.u32 	[%rd778+16], %r2029;
	st.global.u32 	[%rd778+20], %r2029;
	st.global.u32 	[%rd778+24], %r2029;
	st.global.u32 	[%rd778+28], %r2029;
	add.s32 	%r6274, %r6274, 8;
	and.b32  	%r6272, %r166, 2147483640;
	setp.eq.s32 	%p423, %r6274, %r6272;
	@%p423 bra 	$L__BB2_450;
	bra.uni 	$L__BB2_449;
$L__BB2_450:
	setp.eq.s32 	%p424, %r239, 0;
	@%p424 bra 	$L__BB2_458;
	and.b32  	%r241, %r166, 3;
	setp.lt.u32 	%p425, %r239, 4;
	@%p425 bra 	$L__BB2_453;
	add.s32 	%r2030, %r6272, %r7;
	mul.wide.s32 	%rd779, %r2030, 4;
	add.s64 	%rd780, %rd1, %rd779;
	mov.b32 	%r2031, 0;
	st.global.u32 	[%rd780], %r2031;
	st.global.u32 	[%rd780+4], %r2031;
	st.global.u32 	[%rd780+8], %r2031;
	st.global.u32 	[%rd780+12], %r2031;
	add.s32 	%r6272, %r6272, 4;
$L__BB2_453:
	setp.eq.s32 	%p426, %r241, 0;
	@%p426 bra 	$L__BB2_458;
	setp.eq.s32 	%p427, %r241, 1;
	@%p427 bra 	$L__BB2_456;
	add.s32 	%r2032, %r6272, %r7;
	mul.wide.s32 	%rd781, %r2032, 4;
	add.s64 	%rd782, %rd1, %rd781;
	mov.b32 	%r2033, 0;
	st.global.u32 	[%rd782], %r2033;
	st.global.u32 	[%rd782+4], %r2033;
	add.s32 	%r6272, %r6272, 2;
$L__BB2_456:
	and.b32  	%r2034, %r166, 1;
	setp.eq.b32 	%p428, %r2034, 1;
	not.pred 	%p429, %p428;
	@%p429 bra 	$L__BB2_458;
	add.s32 	%r2035, %r6272, %r7;
	mul.wide.s32 	%rd783, %r2035, 4;
	add.s64 	%rd784, %rd1, %rd783;
	mov.b32 	%r2036, 0;
	st.global.u32 	[%rd784], %r2036;
$L__BB2_458:
	setp.lt.s32 	%p430, %r177, 1;
	@%p430 bra 	$L__BB2_470;
	add.s32 	%r246, %r8, 27;
	setp.lt.u32 	%p431, %r177, 8;
	mov.b32 	%r6277, 0;
	@%p431 bra 	$L__BB2_462;
	mov.b32 	%r6275, 0;
$L__BB2_461:
	.pragma "nounroll";
	cvt.u64.u32 	%rd785, %r6275;
	cvt.s64.s32 	%rd786, %r7;
	add.s64 	%rd787, %rd786, %rd785;
	shl.b64 	%rd788, %rd787, 2;
	add.s64 	%rd789, %rd1, %rd788;
	mov.b32 	%r2039, 0;
	st.global.u32 	[%rd789+100], %r2039;
	add.s32 	%r2040, %r6275, %r246;
	mul.wide.s32 	%rd790, %r2040, 4;
	add.s64 	%rd791, %rd1, %rd790;
	st.global.u32 	[%rd791], %r2039;
	st.global.u32 	[%rd791+4], %r2039;
	st.global.u32 	[%rd791+8], %r2039;
	st.global.u32 	[%rd791+12], %r2039;
	st.global.u32 	[%rd791+16], %r2039;
	st.global.u32 	[%rd791+20], %r2039;
	st.global.u32 	[%rd791+24], %r2039;
	add.s32 	%r6275, %r6275, 8;
	and.b32  	%r6277, %r177, 2147483640;
	setp.ne.s32 	%p432, %r6275, %r6277;
	@%p432 bra 	$L__BB2_461;
$L__BB2_462:
	and.b32  	%r254, %r177, 7;
	setp.eq.s32 	%p433, %r254, 0;
	@%p433 bra 	$L__BB2_470;
	setp.lt.u32 	%p434, %r254, 4;
	@%p434 bra 	$L__BB2_465;
	cvt.u64.u32 	%rd792, %r6277;
	cvt.s64.s32 	%rd793, %r7;
	add.s64 	%rd794, %rd793, %rd792;
	shl.b64 	%rd795, %rd794, 2;
	add.s64 	%rd796, %rd1, %rd795;
	mov.b32 	%r2041, 0;
	st.global.u32 	[%rd796+100], %r2041;
	add.s32 	%r2042, %r6277, %r246;
	mul.wide.s32 	%rd797, %r2042, 4;
	add.s64 	%rd798, %rd1, %rd797;
	st.global.u32 	[%rd798], %r2041;
	st.global.u32 	[%rd798+4], %r2041;
	st.global.u32 	[%rd798+8], %r2041;
	add.s32 	%r6277, %r6277, 4;
$L__BB2_465:
	and.b32  	%r257, %r177, 3;
	setp.eq.s32 	%p435, %r257, 0;
	@%p435 bra 	$L__BB2_470;
	setp.eq.s32 	%p436, %r257, 1;
	@%p436 bra 	$L__BB2_468;
	cvt.u64.u32 	%rd799, %r6277;
	cvt.s64.s32 	%rd800, %r7;
	add.s64 	%rd801, %rd800, %rd799;
	shl.b64 	%rd802, %rd801, 2;
	add.s64 	%rd803, %rd1, %rd802;
	mov.b32 	%r2043, 0;
	st.global.u32 	[%rd803+100], %r2043;
	add.s32 	%r2044, %r6277, %r246;
	mul.wide.s32 	%rd804, %r2044, 4;
	add.s64 	%rd805, %rd1, %rd804;
	st.global.u32 	[%rd805], %r2043;
	add.s32 	%r6277, %r6277, 2;
$L__BB2_468:
	and.b32  	%r2045, %r177, 1;
	setp.eq.b32 	%p437, %r2045, 1;
	not.pred 	%p438, %p437;
	@%p438 bra 	$L__BB2_470;
	cvt.u64.u32 	%rd806, %r6277;
	cvt.s64.s32 	%rd807, %r7;
	add.s64 	%rd808, %rd807, %rd806;
	shl.b64 	%rd809, %rd808, 2;
	add.s64 	%rd810, %rd1, %rd809;
	mov.b32 	%r2046, 0;
	st.global.u32 	[%rd810+100], %r2046;
$L__BB2_470:
	add.s32 	%r2047, %r6291, -1;
	add.s32 	%r2048, %r5, %r6290;
	mad.lo.s32 	%r2049, %r2047, %r177, %r2048;
	mul.wide.s32 	%rd811, %r2049, 8;
	add.s64 	%rd81, %rd3, %rd811;
	ld.global.f64 	%fd2140, [%rd81];
	abs.f64 	%fd2141, %fd2140;
	setp.geu.f64 	%p439, %fd2141, 0d41CDCD64FF800000;
	mov.f64 	%fd5642, 0d0000000000000000;
	@%p439 bra 	$L__BB2_541;
	add.s32 	%r2050, %r8, %r6291;
	mul.wide.s32 	%rd812, %r2050, 4;
	add.s64 	%rd813, %rd1, %rd812;
	st.global.u32 	[%rd813], %r6290;
	add.s32 	%r2051, %r8, %r6290;
	add.s32 	%r2052, %r2051, 25;
	mul.wide.s32 	%rd814, %r2052, 4;
	add.s64 	%rd815, %rd1, %rd814;
	st.global.u32 	[%rd815], %r6291;
	bra.uni 	$L__BB2_473;
$L__BB2_472:
	cvt.s64.s32 	%rd2952, %r6291;
	add.s64 	%rd2953, %rd12, %rd2952;
	ld.local.u8 	%rs1311, [%rd2953];
	cvt.s64.s32 	%rd2954, %r6290;
	add.s64 	%rd2955, %rd13, %rd2954;
	ld.local.u8 	%rs1310, [%rd2955];
$L__BB2_473:
	cvt.u32.u16 	%r2053, %rs1311;
	cvt.s32.s8 	%r2054, %r2053;
	cvt.u32.u16 	%r2055, %rs1310;
	cvt.s32.s8 	%r2056, %r2055;
	add.s32 	%r2057, %r2056, %r2054;
	setp.eq.s32 	%p440, %r2057, 3;
	@%p440 bra 	$L__BB2_475;
	add.s32 	%r2058, %r6291, -1;
	add.s32 	%r2059, %r6, %r6290;
	mad.lo.s32 	%r2060, %r2058, %r177, %r2059;
	mul.wide.s32 	%rd816, %r2060, 8;
	add.s64 	%rd817, %rd3, %rd816;
	mov.b64 	%rd818, -4616189618054758400;
	st.global.u64 	[%rd817], %rd818;
	mov.b64 	%rd819, 9218868437227405312;
	st.global.u64 	[%rd817+-5000], %rd819;
	mov.f64 	%fd5636, 0dBFF0000000000000;
	mov.f64 	%fd5635, 0d7FF0000000000000;
	bra.uni 	$L__BB2_486;
$L__BB2_475:
	cvt.s32.s8 	%r2062, %r2053;
	mul.wide.s32 	%rd820, %r2062, 5;
	cvt.u64.u16 	%rd821, %rs1310;
	cvt.s64.s8 	%rd82, %rd821;
	add.s64 	%rd83, %rd820, %rd82;
	shl.b64 	%rd822, %rd83, 3;
	add.s64 	%rd823, %rd2, %rd822;
	ld.global.f64 	%fd5636, [%rd823+45440];
	cvt.s64.s32 	%rd824, %r6290;
	add.s64 	%rd825, %rd13, %rd824;
	cvt.s64.s32 	%rd826, %r6291;
	add.s64 	%rd827, %rd12, %rd826;
	ld.local.u8 	%rs392, [%rd827+-1];
	cvt.u64.u16 	%rd828, %rs392;
	cvt.s64.s8 	%rd84, %rd828;
	ld.local.s8 	%rs393, [%rd825+-1];
	cvt.u32.u16 	%r2063, %rs393;
	cvt.u32.u16 	%r2064, %rs1310;
	prmt.b32 	%r2065, %r2064, %r2063, 0x3340U;
	prmt.b32 	%r2066, %r2053, 0, 0x3340U;
	prmt.b32 	%r2067, %r2065, %r2066, 0x5410U;
	cvt.u32.u16 	%r2068, %rs392;
	cvt.s32.s8 	%r2069, %r2068;
	mov.b32 	%r2070, 334205;
	dp4a.s32.u32 	%r2071, %r2067, %r2070, %r2069;
	mul.wide.s32 	%rd829, %r2071, 8;
	add.s64 	%rd830, %rd2, %rd829;
	ld.global.f64 	%fd2144, [%rd830+35440];
	add.f64 	%fd2145, %fd5636, %fd2144;
	ld.global.f64 	%fd5635, [%rd823+45640];
	ld.global.f64 	%fd2146, [%rd830+40440];
	add.f64 	%fd2147, %fd5635, %fd2146;
	abs.f64 	%fd2148, %fd2147;
	setp.gt.f64 	%p441, %fd2148, 0d41CDCD64FF800000;
	selp.f64 	%fd209, 0dBFF0000000000000, %fd2145, %p441;
	selp.f64 	%fd210, 0d7FF0000000000000, %fd2147, %p441;
	cvt.s16.s8 	%rs394, %rs1310;
	mov.b32 	%r2072, {%rs394, %rs393};
	mov.b32 	%r2073, 1305;
	dp2a.lo.s32.u32 	%r2074, %r2072, %r2073, %r2062;
	mul.wide.s32 	%rd831, %r2074, 8;
	add.s64 	%rd85, %rd2, %rd831;
	ld.global.f64 	%fd211, [%rd85+21000];
	abs.f64 	%fd2149, %fd211;
	setp.geu.f64 	%p442, %fd2149, 0d41CDCD64FF800000;
	@%p442 bra 	$L__BB2_481;
	mad.lo.s64 	%rd835, %rd82, 24, %rd83;
	add.s64 	%rd836, %rd835, %rd84;
	shl.b64 	%rd837, %rd836, 3;
	add.s64 	%rd86, %rd2, %rd837;
	ld.global.f64 	%fd212, [%rd86+23000];
	abs.f64 	%fd2164, %fd212;
	setp.geu.f64 	%p447, %fd2164, 0d41CDCD64FF800000;
	@%p447 bra 	$L__BB2_479;
	ld.global.f64 	%fd2177, [%rd85+20000];
	add.f64 	%fd2178, %fd5636, %fd2177;
	ld.global.f64 	%fd2179, [%rd86+22000];
	add.f64 	%fd2180, %fd2178, %fd2179;
	add.f64 	%fd2181, %fd5635, %fd211;
	add.f64 	%fd2182, %fd2181, %fd212;
	abs.f64 	%fd2183, %fd2182;
	setp.gt.f64 	%p451, %fd2183, 0d41CDCD64FF800000;
	selp.f64 	%fd5632, 0dBFF0000000000000, %fd2180, %p451;
	selp.f64 	%fd5633, 0d7FF0000000000000, %fd2182, %p451;
	add.f64 	%fd2184, %fd5633, 0d4069000000000000;
	add.f64 	%fd2185, %fd5632, 0dC016CCCCCCCCCCCD;
	add.f64 	%fd2186, %fd11, %fd2185;
	div.rn.f64 	%fd5634, %fd2184, %fd2186;
	abs.f64 	%fd2187, %fd210;
	setp.geu.f64 	%p452, %fd2187, 0d41CDCD64FF800000;
	@%p452 bra 	$L__BB2_484;
	add.f64 	%fd2188, %fd210, 0d4069000000000000;
	add.f64 	%fd2189, %fd209, 0dC016CCCCCCCCCCCD;
	add.f64 	%fd2190, %fd11, %fd2189;
	div.rn.f64 	%fd2191, %fd2188, %fd2190;
	setp.lt.f64 	%p453, %fd2191, %fd5634;
	selp.f64 	%fd5632, %fd5632, %fd209, %p453;
	selp.f64 	%fd5633, %fd5633, %fd210, %p453;
	selp.f64 	%fd5634, %fd5634, %fd2191, %p453;
	bra.uni 	$L__BB2_484;
$L__BB2_479:
	ld.global.f64 	%fd2165, [%rd85+20000];
	add.f64 	%fd2166, %fd5636, %fd2165;
	add.f64 	%fd2167, %fd5635, %fd211;
	abs.f64 	%fd2168, %fd2167;
	setp.gt.f64 	%p448, %fd2168, 0d41CDCD64FF800000;
	selp.f64 	%fd5632, 0dBFF0000000000000, %fd2166, %p448;
	selp.f64 	%fd5633, 0d7FF0000000000000, %fd2167, %p448;
	add.f64 	%fd2169, %fd5633, 0d4069000000000000;
	add.f64 	%fd2170, %fd5632, 0dC016CCCCCCCCCCCD;
	add.f64 	%fd2171, %fd11, %fd2170;
	div.rn.f64 	%fd5634, %fd2169, %fd2171;
	abs.f64 	%fd2172, %fd210;
	setp.geu.f64 	%p449, %fd2172, 0d41CDCD64FF800000;
	@%p449 bra 	$L__BB2_484;
	add.f64 	%fd2173, %fd210, 0d4069000000000000;
	add.f64 	%fd2174, %fd209, 0dC016CCCCCCCCCCCD;
	add.f64 	%fd2175, %fd11, %fd2174;
	div.rn.f64 	%fd2176, %fd2173, %fd2175;
	setp.lt.f64 	%p450, %fd2176, %fd5634;
	selp.f64 	%fd5632, %fd5632, %fd209, %p450;
	selp.f64 	%fd5633, %fd5633, %fd210, %p450;
	selp.f64 	%fd5634, %fd5634, %fd2176, %p450;
	bra.uni 	$L__BB2_484;
$L__BB2_481:
	mad.lo.s64 	%rd832, %rd82, 24, %rd83;
	add.s64 	%rd833, %rd832, %rd84;
	shl.b64 	%rd834, %rd833, 3;
	add.s64 	%rd87, %rd2, %rd834;
	ld.global.f64 	%fd225, [%rd87+23000];
	abs.f64 	%fd2151, %fd225;
	setp.geu.f64 	%p443, %fd2151, 0d41CDCD64FF800000;
	mov.f64 	%fd5632, %fd209;
	mov.f64 	%fd5633, %fd210;
	@%p443 bra 	$L__BB2_484;
	ld.global.f64 	%fd2152, [%rd87+22000];
	add.f64 	%fd2153, %fd5636, %fd2152;
	add.f64 	%fd2154, %fd5635, %fd225;
	abs.f64 	%fd2155, %fd2154;
	setp.gt.f64 	%p444, %fd2155, 0d41CDCD64FF800000;
	selp.f64 	%fd5632, 0dBFF0000000000000, %fd2153, %p444;
	selp.f64 	%fd5633, 0d7FF0000000000000, %fd2154, %p444;
	add.f64 	%fd2156, %fd5633, 0d4069000000000000;
	add.f64 	%fd2157, %fd5632, 0dC016CCCCCCCCCCCD;
	add.f64 	%fd2158, %fd11, %fd2157;
	div.rn.f64 	%fd5634, %fd2156, %fd2158;
	abs.f64 	%fd2159, %fd210;
	setp.geu.f64 	%p445, %fd2159, 0d41CDCD64FF800000;
	@%p445 bra 	$L__BB2_484;
	add.f64 	%fd2160, %fd210, 0d4069000000000000;
	add.f64 	%fd2161, %fd209, 0dC016CCCCCCCCCCCD;
	add.f64 	%fd2162, %fd11, %fd2161;
	div.rn.f64 	%fd2163, %fd2160, %fd2162;
	setp.lt.f64 	%p446, %fd2163, %fd5634;
	selp.f64 	%fd5632, %fd5632, %fd209, %p446;
	selp.f64 	%fd5633, %fd5633, %fd210, %p446;
	selp.f64 	%fd5634, %fd5634, %fd2163, %p446;
$L__BB2_484:
	abs.f64 	%fd2192, %fd5633;
	setp.geu.f64 	%p454, %fd2192, 0d41CDCD64FF800000;
	@%p454 bra 	$L__BB2_486;
	add.f64 	%fd2193, %fd5635, 0d4069000000000000;
	add.f64 	%fd2194, %fd5636, 0dC016CCCCCCCCCCCD;
	add.f64 	%fd2195, %fd11, %fd2194;
	div.rn.f64 	%fd2196, %fd2193, %fd2195;
	setp.lt.f64 	%p455, %fd5634, %fd2196;
	selp.f64 	%fd5635, %fd5635, %fd5633, %p455;
	selp.f64 	%fd5636, %fd5636, %fd5632, %p455;
$L__BB2_486:
	add.s32 	%r264, %r6291, -1;
	mul.lo.s32 	%r265, %r264, %r177;
	add.s32 	%r266, %r6, %r6290;
	add.s32 	%r2075, %r266, %r265;
	mul.wide.s32 	%rd838, %r2075, 8;
	add.s64 	%rd88, %rd3, %rd838;
	ld.global.f64 	%fd239, [%rd88];
	abs.f64 	%fd240, %fd239;
	abs.f64 	%fd2197, %fd5636;
	max.f64 	%fd2199, %fd240, %fd2197;
	setp.gt.f64 	%p456, %fd2199, 0d41CDCD64FF800000;
	sub.f64 	%fd2200, %fd239, %fd5636;
	abs.f64 	%fd2201, %fd2200;
	setp.geu.f64 	%p457, %fd2201, 0d3EE4F8B588E368F1;
	or.pred  	%p458, %p456, %p457;
	@%p458 bra 	$L__BB2_488;
	ld.global.f64 	%fd2203, [%rd88+-5000];
	abs.f64 	%fd2204, %fd2203;
	abs.f64 	%fd2205, %fd5635;
	max.f64 	%fd2207, %fd2204, %fd2205;
	setp.leu.f64 	%p459, %fd2207, 0d41CDCD64FF800000;
	sub.f64 	%fd2208, %fd2203, %fd5635;
	abs.f64 	%fd2209, %fd2208;
	setp.lt.f64 	%p460, %fd2209, 0d3EE4F8B588E368F1;
	and.pred  	%p461, %p459, %p460;
	@%p461 bra 	$L__BB2_510;
$L__BB2_488:
	mov.pred 	%p3714, -1;
	min.s32 	%r5710, %r6290, %r6291;
	setp.lt.s32 	%p3483, %r5710, 2;
	@%p3483 bra 	$L__BB2_491;
	add.s32 	%r267, %r6290, -1;
	cvt.u64.u32 	%rd2883, %r264;
	add.s64 	%rd2884, %rd12, %rd2883;
	cvt.u64.u32 	%rd2885, %r6291;
	add.s64 	%rd2886, %rd12, %rd2885;
	cvt.u64.u32 	%rd2887, %r267;
	add.s64 	%rd2888, %rd13, %rd2887;
	cvt.u64.u32 	%rd2889, %r6290;
	add.s64 	%rd2890, %rd13, %rd2889;
	ld.local.s8 	%r5711, [%rd2890];
	ld.local.u8 	%r5712, [%rd2884];
	ld.local.u8 	%r5713, [%rd2886];
	prmt.b32 	%r5714, %r5713, %r5712, 0x3340U;
	ld.local.u8 	%r5715, [%rd2888];
	prmt.b32 	%r5716, %r5715, 0, 0x3340U;
	prmt.b32 	%r5717, %r5714, %r5716, 0x5410U;
	mov.b32 	%r5718, 359705;
	dp4a.s32.u32 	%r5719, %r5717, %r5718, %r5711;
	mul.wide.s32 	%rd2891, %r5719, 8;
	add.s64 	%rd2892, %rd2, %rd2891;
	ld.global.f64 	%fd5406, [%rd2892];
	sub.s32 	%r5720, %r265, %r177;
	add.s32 	%r5721, %r266, %r5720;
	add.s32 	%r5722, %r5721, -1;
	mul.wide.s32 	%rd2893, %r5722, 8;
	add.s64 	%rd2894, %rd3, %rd2893;
	ld.global.f64 	%fd5407, [%rd2894];
	add.f64 	%fd5408, %fd5406, %fd5407;
	abs.f64 	%fd5409, %fd5408;
	max.f64 	%fd5411, %fd240, %fd5409;
	setp.gt.f64 	%p3485, %fd5411, 0d41CDCD64FF800000;
	sub.f64 	%fd5412, %fd239, %fd5408;
	abs.f64 	%fd5413, %fd5412;
	setp.geu.f64 	%p3486, %fd5413, 0d3EE4F8B588E368F1;
	or.pred  	%p3487, %p3485, %p3486;
	@%p3487 bra 	$L__BB2_491;
	add.s32 	%r5723, %r8, %r264;
	mul.wide.s32 	%rd2895, %r5723, 4;
	add.s64 	%rd2896, %rd1, %rd2895;
	st.global.u32 	[%rd2896], %r267;
	add.s32 	%r5724, %r8, %r267;
	add.s32 	%r5725, %r5724, 25;
	mul.wide.s32 	%rd2897, %r5725, 4;
	add.s64 	%rd2898, %rd1, %rd2897;
	st.global.u32 	[%rd2898], %r264;
	mov.pred 	%p3714, 0;
	mov.u32 	%r6290, %r267;
	mov.u32 	%r6291, %r264;
$L__BB2_491:
	not.pred 	%p3489, %p3714;
	@%p3489 bra 	$L__BB2_472;
	mov.b32 	%r6287, 3;
$L__BB2_493:
	mov.u32 	%r272, %r6287;
	add.s32 	%r273, %r6291, -1;
	sub.s32 	%r5727, %r6290, %r272;
	add.s32 	%r5728, %r5727, 1;
	setp.gt.u32 	%p3491, %r5727, 2147483646;
	abs.s32 	%r5729, %r5727;
	selp.b32 	%r274, %r5729, 0, %p3491;
	sub.s32 	%r6289, %r273, %r274;
	selp.b32 	%r6288, 1, %r5728, %p3491;
	setp.lt.s32 	%p3492, %r6289, 1;
	setp.ge.s32 	%p3493, %r6288, %r6290;
	mov.pred 	%p3715, -1;
	or.pred  	%p3494, %p3492, %p3493;
	@%p3494 bra 	$L__BB2_509;
	cvt.s64.s32 	%rd2899, %r6290;
	add.s64 	%rd89, %rd13, %rd2899;
	cvt.s64.s32 	%rd2900, %r6291;
	add.s64 	%rd90, %rd12, %rd2900;
	add.s32 	%r5731, %r5, %r6290;
	mad.lo.s32 	%r5732, %r273, %r177, %r5731;
	mul.wide.s32 	%rd2901, %r5732, 8;
	add.s64 	%rd91, %rd3, %rd2901;
	ld.global.f64 	%fd241, [%rd91+5000];
	abs.f64 	%fd242, %fd241;
	add.s32 	%r5733, %r274, %r6290;
	not.b32 	%r5734, %r6288;
	add.s32 	%r5735, %r5734, %r5733;
	mul.wide.s32 	%rd2902, %r5735, 8;
	add.s64 	%rd92, %rd2, %rd2902;
	add.f64 	%fd5415, %fd241, 0dC016CCCCCCCCCCCD;
	add.f64 	%fd243, %fd11, %fd5415;
	mul.wide.u32 	%rd2903, %r5735, 8;
	add.s64 	%rd93, %rd2, %rd2903;
$L__BB2_495:
	not.b32 	%r5736, %r6289;
	add.s32 	%r279, %r6291, %r5736;
	not.b32 	%r5737, %r6288;
	add.s32 	%r280, %r6290, %r5737;
	setp.eq.s32 	%p3495, %r279, 0;
	setp.gt.s32 	%p3496, %r280, 0;
	and.pred  	%p3497, %p3495, %p3496;
	@%p3497 bra 	$L__BB2_497;
	setp.ne.s32 	%p3498, %r280, 0;
	setp.lt.s32 	%p3499, %r279, 1;
	or.pred  	%p3500, %p3499, %p3498;
	@%p3500 bra 	$L__BB2_502;
$L__BB2_497:
	setp.ne.s32 	%p3507, %r280, 1;
	setp.ne.s32 	%p3508, %r279, 1;
	and.pred  	%p3509, %p3508, %p3507;
	@%p3509 bra 	$L__BB2_501;
	setp.eq.s32 	%p3511, %r279, 1;
	setp.eq.s32 	%p3512, %r280, 1;
	setp.eq.s32 	%p3513, %r279, 0;
	and.pred  	%p3514, %p3513, %p3512;
	setp.eq.s32 	%p3515, %r280, 0;
	and.pred  	%p3516, %p3511, %p3515;
	or.pred  	%p3517, %p3514, %p3516;
	mov.f64 	%fd5638, 0d0000000000000000;
	mov.f64 	%fd5637, 0dC0A9300000000000;
	not.pred 	%p3518, %p3517;
	@%p3518 bra 	$L__BB2_500;
	ld.global.f64 	%fd5470, [%rd93+25192];
	cvt.u64.u32 	%rd2940, %r6289;
	add.s64 	%rd2941, %rd12, %rd2940;
	cvt.s64.s32 	%rd2942, %r6288;
	add.s64 	%rd2943, %rd13, %rd2942;
	ld.local.s8 	%r5787, [%rd89];
	ld.local.u8 	%r5788, [%rd2941];
	ld.local.u8 	%r5789, [%rd90];
	prmt.b32 	%r5790, %r5788, %r5789, 0x3340U;
	ld.local.u8 	%r5791, [%rd2943];
	prmt.b32 	%r5792, %r5791, 0, 0x3340U;
	prmt.b32 	%r5793, %r5790, %r5792, 0x5410U;
	mov.b32 	%r5794, 334205;
	dp4a.s32.u32 	%r5795, %r5793, %r5794, %r5787;
	mul.wide.s32 	%rd2944, %r5795, 8;
	add.s64 	%rd2945, %rd2, %rd2944;
	ld.global.f64 	%fd5471, [%rd2945+5000];
	add.f64 	%fd5638, %fd5470, %fd5471;
	ld.global.f64 	%fd5472, [%rd93+24472];
	ld.global.f64 	%fd5473, [%rd2945];
	add.f64 	%fd5637, %fd5472, %fd5473;
$L__BB2_500:
	add.s32 	%r5796, %r6289, -1;
	add.s32 	%r5797, %r5, %r6288;
	mad.lo.s32 	%r5798, %r5796, %r177, %r5797;
	mul.wide.s32 	%rd2946, %r5798, 8;
	add.s64 	%rd2947, %rd3, %rd2946;
	ld.global.f64 	%fd5474, [%rd2947];
	add.f64 	%fd5475, %fd5638, %fd5474;
	ld.global.f64 	%fd5476, [%rd2947+5000];
	add.f64 	%fd5477, %fd5637, %fd5476;
	abs.f64 	%fd5478, %fd5475;
	setp.gt.f64 	%p3519, %fd5478, 0d41CDCD64FF800000;
	selp.f64 	%fd5640, 0dBFF0000000000000, %fd5477, %p3519;
	selp.f64 	%fd5639, 0d7FF0000000000000, %fd5475, %p3519;
	bra.uni 	$L__BB2_505;
$L__BB2_501:
	ld.global.f64 	%fd5453, [%rd92+25192];
	cvt.u64.u32 	%rd2924, %r6289;
	add.s64 	%rd2925, %rd12, %rd2924;
	ld.local.s8 	%r5782, [%rd2925];
	mul.wide.s32 	%rd2926, %r5782, 5;
	cvt.s64.s32 	%rd2927, %r6288;
	add.s64 	%rd2928, %rd13, %rd2927;
	ld.local.s8 	%rd2929, [%rd2928];
	add.s64 	%rd2930, %rd2926, %rd2929;
	shl.b64 	%rd2931, %rd2930, 3;
	add.s64 	%rd2932, %rd2, %rd2931;
	ld.global.f64 	%fd5454, [%rd2932+45640];
	add.f64 	%fd5455, %fd5453, %fd5454;
	ld.local.s8 	%r5783, [%rd90];
	mul.wide.s32 	%rd2933, %r5783, 5;
	ld.local.s8 	%rd2934, [%rd89];
	add.s64 	%rd2935, %rd2933, %rd2934;
	shl.b64 	%rd2936, %rd2935, 3;
	add.s64 	%rd2937, %rd2, %rd2936;
	ld.global.f64 	%fd5456, [%rd2937+45640];
	add.f64 	%fd5457, %fd5455, %fd5456;
	add.s32 	%r5784, %r6289, -1;
	add.s32 	%r5785, %r5, %r6288;
	mad.lo.s32 	%r5786, %r5784, %r177, %r5785;
	mul.wide.s32 	%rd2938, %r5786, 8;
	add.s64 	%rd2939, %rd3, %rd2938;
	ld.global.f64 	%fd5458, [%rd2939];
	add.f64 	%fd5459, %fd5457, %fd5458;
	ld.global.f64 	%fd5460, [%rd92+24472];
	ld.global.f64 	%fd5461, [%rd2932+45440];
	add.f64 	%fd5462, %fd5460, %fd5461;
	ld.global.f64 	%fd5463, [%rd2937+45440];
	add.f64 	%fd5464, %fd5462, %fd5463;
	ld.global.f64 	%fd5465, [%rd2939+5000];
	add.f64 	%fd5466, %fd5464, %fd5465;
	abs.f64 	%fd5467, %fd5459;
	setp.gt.f64 	%p3510, %fd5467, 0d41CDCD64FF800000;
	selp.f64 	%fd5640, 0dBFF0000000000000, %fd5466, %p3510;
	selp.f64 	%fd5639, 0d7FF0000000000000, %fd5459, %p3510;
	bra.uni 	$L__BB2_505;
$L__BB2_502:
	setp.ne.s32 	%p3501, %r279, 1;
	setp.ne.s32 	%p3502, %r280, 1;
	or.pred  	%p3503, %p3501, %p3502;
	@%p3503 bra 	$L__BB2_504;
	cvt.u64.u32 	%rd2914, %r6289;
	add.s64 	%rd2915, %rd12, %rd2914;
	cvt.s64.s32 	%rd2916, %r6288;
	add.s64 	%rd2917, %rd13, %rd2916;
	ld.local.s8 	%r5761, [%rd2917+1];
	ld.local.u8 	%r5762, [%rd2915+1];
	ld.local.u8 	%r5763, [%rd2915];
	prmt.b32 	%r5764, %r5763, %r5762, 0x3340U;
	ld.local.u8 	%r5765, [%rd2917];
	prmt.b32 	%r5766, %r5765, 0, 0x3340U;
	prmt.b32 	%r5767, %r5764, %r5766, 0x5410U;
	mov.b32 	%r5768, 334205;
	dp4a.s32.u32 	%r5769, %r5767, %r5768, %r5761;
	mul.wide.s32 	%rd2918, %r5769, 8;
	add.s64 	%rd2919, %rd2, %rd2918;
	ld.global.f64 	%fd5433, [%rd2919+10000];
	ld.local.s8 	%r5770, [%rd90+-1];
	ld.local.u8 	%r5771, [%rd89];
	ld.local.u8 	%r5772, [%rd89+-1];
	prmt.b32 	%r5773, %r5772, %r5771, 0x3340U;
	ld.local.u8 	%r5774, [%rd90];
	prmt.b32 	%r5775, %r5774, 0, 0x3340U;
	prmt.b32 	%r5776, %r5773, %r5775, 0x5410U;
	mov.b32 	%r5777, 359705;
	dp4a.s32.u32 	%r5778, %r5776, %r5777, %r5770;
	mul.wide.s32 	%rd2920, %r5778, 8;
	add.s64 	%rd2921, %rd2, %rd2920;
	ld.global.f64 	%fd5434, [%rd2921+10000];
	add.f64 	%fd5435, %fd5433, %fd5434;
	add.s32 	%r5779, %r6289, -1;
	add.s32 	%r5780, %r6, %r6288;
	mad.lo.s32 	%r5781, %r5779, %r177, %r5780;
	mul.wide.s32 	%rd2922, %r5781, 8;
	add.s64 	%rd2923, %rd3, %rd2922;
	ld.global.f64 	%fd5436, [%rd2923];
	add.f64 	%fd5437, %fd5435, %fd5436;
	ld.global.f64 	%fd5438, [%rd2919+15000];
	ld.global.f64 	%fd5439, [%rd2921+15000];
	add.f64 	%fd5440, %fd5438, %fd5439;
	ld.global.f64 	%fd5441, [%rd2923+-5000];
	add.f64 	%fd5442, %fd5440, %fd5441;
	abs.f64 	%fd5443, %fd5442;
	setp.gt.f64 	%p3505, %fd5443, 0d41CDCD64FF800000;
	selp.f64 	%fd5444, 0dBFF0000000000000, %fd5437, %p3505;
	selp.f64 	%fd5445, 0d7FF0000000000000, %fd5442, %p3505;
	add.f64 	%fd5446, %fd5445, 0d4069000000000000;
	add.f64 	%fd5447, %fd5444, 0dC016CCCCCCCCCCCD;
	add.f64 	%fd5448, %fd11, %fd5447;
	div.rn.f64 	%fd5449, %fd5446, %fd5448;
	ld.global.f64 	%fd5450, [%rd91];
	add.f64 	%fd5451, %fd5450, 0d4069000000000000;
	div.rn.f64 	%fd5452, %fd5451, %fd243;
	setp.ltu.f64 	%p3506, %fd5449, %fd5452;
	selp.f64 	%fd5639, 0d7FF0000000000000, %fd5445, %p3506;
	selp.f64 	%fd5640, 0dBFF0000000000000, %fd5444, %p3506;
	bra.uni 	$L__BB2_505;
$L__BB2_504:
	ld.global.f64 	%fd5416, [%rd92+24952];
	cvt.u64.u32 	%rd2904, %r6289;
	add.s64 	%rd2905, %rd12, %rd2904;
	cvt.s64.s32 	%rd2906, %r6288;
	add.s64 	%rd2907, %rd13, %rd2906;
	ld.local.s8 	%r5738, [%rd2907+1];
	ld.local.u8 	%r5739, [%rd2905+1];
	ld.local.u8 	%r5740, [%rd2905];
	prmt.b32 	%r5741, %r5740, %r5739, 0x3340U;
	ld.local.u8 	%r5742, [%rd2907];
	prmt.b32 	%r5743, %r5742, 0, 0x3340U;
	prmt.b32 	%r5744, %r5741, %r5743, 0x5410U;
	mov.b32 	%r5745, 334205;
	dp4a.s32.u32 	%r5746, %r5744, %r5745, %r5738;
	mul.wide.s32 	%rd2908, %r5746, 8;
	add.s64 	%rd2909, %rd2, %rd2908;
	ld.global.f64 	%fd5417, [%rd2909+30440];
	add.f64 	%fd5418, %fd5416, %fd5417;
	ld.local.s8 	%r5747, [%rd90+-1];
	ld.local.u8 	%r5748, [%rd89];
	ld.local.u8 	%r5749, [%rd89+-1];
	prmt.b32 	%r5750, %r5749, %r5748, 0x3340U;
	ld.local.u8 	%r5751, [%rd90];
	prmt.b32 	%r5752, %r5751, 0, 0x3340U;
	prmt.b32 	%r5753, %r5750, %r5752, 0x5410U;
	mov.b32 	%r5754, 359705;
	dp4a.s32.u32 	%r5755, %r5753, %r5754, %r5747;
	mul.wide.s32 	%rd2910, %r5755, 8;
	add.s64 	%rd2911, %rd2, %rd2910;
	ld.global.f64 	%fd5419, [%rd2911+30440];
	add.f64 	%fd5420, %fd5418, %fd5419;
	add.s32 	%r5756, %r6289, -1;
	add.s32 	%r5757, %r5, %r6288;
	mad.lo.s32 	%r5758, %r5756, %r177, %r5757;
	mul.wide.s32 	%rd2912, %r5758, 8;
	add.s64 	%rd2913, %rd3, %rd2912;
	ld.global.f64 	%fd5421, [%rd2913];
	add.f64 	%fd5422, %fd5420, %fd5421;
	ld.global.f64 	%fd5423, [%rd92+24232];
	ld.global.f64 	%fd5424, [%rd2909+25440];
	add.f64 	%fd5425, %fd5423, %fd5424;
	ld.global.f64 	%fd5426, [%rd2911+25440];
	add.f64 	%fd5427, %fd5425, %fd5426;
	sub.s32 	%r5759, %r279, %r280;
	abs.s32 	%r5760, %r5759;
	cvt.rn.f64.s32 	%fd5428, %r5760;
	fma.rn.f64 	%fd5429, %fd5428, 0dBFEEF3E864B31D04, %fd5427;
	ld.global.f64 	%fd5430, [%rd2913+5000];
	add.f64 	%fd5431, %fd5430, %fd5429;
	abs.f64 	%fd5432, %fd5422;
	setp.gt.f64 	%p3504, %fd5432, 0d41CDCD64FF800000;
	selp.f64 	%fd5640, 0dBFF0000000000000, %fd5431, %p3504;
	selp.f64 	%fd5639, 0d7FF0000000000000, %fd5422, %p3504;
$L__BB2_505:
	abs.f64 	%fd5479, %fd5640;
	max.f64 	%fd5481, %fd242, %fd5479;
	setp.gt.f64 	%p3520, %fd5481, 0d41CDCD64FF800000;
	sub.f64 	%fd5482, %fd241, %fd5640;
	abs.f64 	%fd5483, %fd5482;
	setp.geu.f64 	%p3521, %fd5483, 0d3EE4F8B588E368F1;
	or.pred  	%p3522, %p3520, %p3521;
	@%p3522 bra 	$L__BB2_508;
	ld.global.f64 	%fd5485, [%rd91];
	abs.f64 	%fd5486, %fd5485;
	abs.f64 	%fd5487, %fd5639;
	max.f64 	%fd5489, %fd5486, %fd5487;
	setp.gt.f64 	%p3523, %fd5489, 0d41CDCD64FF800000;
	sub.f64 	%fd5490, %fd5485, %fd5639;
	abs.f64 	%fd5491, %fd5490;
	setp.geu.f64 	%p3524, %fd5491, 0d3EE4F8B588E368F1;
	or.pred  	%p3525, %p3523, %p3524;
	@%p3525 bra 	$L__BB2_508;
	add.s32 	%r5799, %r8, %r6289;
	mul.wide.s32 	%rd2948, %r5799, 4;
	add.s64 	%rd2949, %rd1, %rd2948;
	st.global.u32 	[%rd2949], %r6288;
	add.s32 	%r5800, %r8, %r6288;
	add.s32 	%r5801, %r5800, 25;
	mul.wide.s32 	%rd2950, %r5801, 4;
	add.s64 	%rd2951, %rd1, %rd2950;
	st.global.u32 	[%rd2951], %r6289;
	mov.pred 	%p3715, 0;
	mov.u32 	%r6290, %r6288;
	mov.u32 	%r6291, %r6289;
	bra.uni 	$L__BB2_509;
$L__BB2_508:
	add.s32 	%r281, %r6289, -1;
	add.s32 	%r6288, %r6288, 1;
	setp.gt.s32 	%p3528, %r6289, 1;
	setp.lt.s32 	%p3529, %r6288, %r6290;
	and.pred  	%p3530, %p3528, %p3529;
	mov.u32 	%r6289, %r281;
	@%p3530 bra 	$L__BB2_495;
$L__BB2_509:
	add.s32 	%r6287, %r272, 1;
	setp.lt.u32 	%p3531, %r272, 32;
	and.pred  	%p3532, %p3715, %p3531;
	@%p3532 bra 	$L__BB2_493;
	bra.uni 	$L__BB2_472;
$L__BB2_510:
	ld.global.f64 	%fd2212, [%rd81];
	add.f64 	%fd258, %fd5630, %fd2212;
	ld.global.f64 	%fd2213, [%rd81+5000];
	add.f64 	%fd259, %fd5631, %fd2213;
	mov.f64 	%fd5641, 0d3FE0000000000000;
	@%p403 bra 	$L__BB2_540;
	mov.b32 	%r6315, 0;
	@%p421 bra 	$L__BB2_525;
	and.b32  	%r286, %r166, 15;
	setp.lt.u32 	%p464, %r166, 16;
	mov.b32 	%r6315, 0;
	mov.u32 	%r6294, %r6315;
	@%p464 bra 	$L__BB2_515;
	and.b32  	%r6294, %r166, 2147483632;
	mov.b32 	%r6315, 0;
	mov.u32 	%r6303, %r6315;
$L__BB2_514:
	.pragma "nounroll";
	add.s32 	%r2080, %r6303, %r7;
	mul.wide.s32 	%rd839, %r2080, 4;
	add.s64 	%rd840, %rd1, %rd839;
	ld.global.u32 	%r2081, [%rd840];
	setp.gt.s32 	%p465, %r2081, 0;
	selp.u32 	%r2082, 1, 0, %p465;
	add.s32 	%r2083, %r6315, %r2082;
	ld.global.u32 	%r2084, [%rd840+4];
	setp.gt.s32 	%p466, %r2084, 0;
	selp.u32 	%r2085, 1, 0, %p466;
	add.s32 	%r2086, %r2083, %r2085;
	ld.global.u32 	%r2087, [%rd840+8];
	setp.gt.s32 	%p467, %r2087, 0;
	selp.u32 	%r2088, 1, 0, %p467;
	add.s32 	%r2089, %r2086, %r2088;
	ld.global.u32 	%r2090, [%rd840+12];
	setp.gt.s32 	%p468, %r2090, 0;
	selp.u32 	%r2091, 1, 0, %p468;
	add.s32 	%r2092, %r2089, %r2091;
	ld.global.u32 	%r2093, [%rd840+16];
	setp.gt.s32 	%p469, %r2093, 0;
	selp.u32 	%r2094, 1, 0, %p469;
	add.s32 	%r2095, %r2092, %r2094;
	ld.global.u32 	%r2096, [%rd840+20];
	setp.gt.s32 	%p470, %r2096, 0;
	selp.u32 	%r2097, 1, 0, %p470;
	add.s32 	%r2098, %r2095, %r2097;
	ld.global.u32 	%r2099, [%rd840+24];
	setp.gt.s32 	%p471, %r2099, 0;
	selp.u32 	%r2100, 1, 0, %p471;
	add.s32 	%r2101, %r2098, %r2100;
	ld.global.u32 	%r2102, [%rd840+28];
	setp.gt.s32 	%p472, %r2102, 0;
	selp.u32 	%r2103, 1, 0, %p472;
	add.s32 	%r2104, %r2101, %r2103;
	ld.global.u32 	%r2105, [%rd840+32];
	setp.gt.s32 	%p473, %r2105, 0;
	selp.u32 	%r2106, 1, 0, %p473;
	add.s32 	%r2107, %r2104, %r2106;
	ld.global.u32 	%r2108, [%rd840+36];
	setp.gt.s32 	%p474, %r2108, 0;
	selp.u32 	%r2109, 1, 0, %p474;
	add.s32 	%r2110, %r2107, %r2109;
	ld.global.u32 	%r2111, [%rd840+40];
	setp.gt.s32 	%p475, %r2111, 0;
	selp.u32 	%r2112, 1, 0, %p475;
	add.s32 	%r2113, %r2110, %r2112;
	ld.global.u32 	%r2114, [%rd840+44];
	setp.gt.s32 	%p476, %r2114, 0;
	selp.u32 	%r2115, 1, 0, %p476;
	add.s32 	%r2116, %r2113, %r2115;
	ld.global.u32 	%r2117, [%rd840+48];
	setp.gt.s32 	%p477, %r2117, 0;
	selp.u32 	%r2118, 1, 0, %p477;
	add.s32 	%r2119, %r2116, %r2118;
	ld.global.u32 	%r2120, [%rd840+52];
	setp.gt.s32 	%p478, %r2120, 0;
	selp.u32 	%r2121, 1, 0, %p478;
	add.s32 	%r2122, %r2119, %r2121;
	ld.global.u32 	%r2123, [%rd840+56];
	setp.gt.s32 	%p479, %r2123, 0;
	selp.u32 	%r2124, 1, 0, %p479;
	add.s32 	%r2125, %r2122, %r2124;
	ld.global.u32 	%r2126, [%rd840+60];
	setp.gt.s32 	%p480, %r2126, 0;
	selp.u32 	%r2127, 1, 0, %p480;
	add.s32 	%r6315, %r2125, %r2127;
	add.s32 	%r6303, %r6303, 16;
	setp.eq.s32 	%p481, %r6303, %r6294;
	@%p481 bra 	$L__BB2_515;
	bra.uni 	$L__BB2_514;
$L__BB2_515:
	setp.eq.s32 	%p482, %r286, 0;
	@%p482 bra 	$L__BB2_525;
	and.b32  	%r291, %r166, 7;
	setp.lt.u32 	%p483, %r286, 8;
	@%p483 bra 	$L__BB2_518;
	add.s32 	%r2129, %r6294, %r7;
	mul.wide.s32 	%rd841, %r2129, 4;
	add.s64 	%rd842, %rd1, %rd841;
	ld.global.u32 	%r2130, [%rd842];
	setp.gt.s32 	%p484, %r2130, 0;
	selp.u32 	%r2131, 1, 0, %p484;
	add.s32 	%r2132, %r6315, %r2131;
	ld.global.u32 	%r2133, [%rd842+4];
	setp.gt.s32 	%p485, %r2133, 0;
	selp.u32 	%r2134, 1, 0, %p485;
	add.s32 	%r2135, %r2132, %r2134;
	ld.global.u32 	%r2136, [%rd842+8];
	setp.gt.s32 	%p486, %r2136, 0;
	selp.u32 	%r2137, 1, 0, %p486;
	add.s32 	%r2138, %r2135, %r2137;
	ld.global.u32 	%r2139, [%rd842+12];
	setp.gt.s32 	%p487, %r2139, 0;
	selp.u32 	%r2140, 1, 0, %p487;
	add.s32 	%r2141, %r2138, %r2140;
	ld.global.u32 	%r2142, [%rd842+16];
	setp.gt.s32 	%p488, %r2142, 0;
	selp.u32 	%r2143, 1, 0, %p488;
	add.s32 	%r2144, %r2141, %r2143;
	ld.global.u32 	%r2145, [%rd842+20];
	setp.gt.s32 	%p489, %r2145, 0;
	selp.u32 	%r2146, 1, 0, %p489;
	add.s32 	%r2147, %r2144, %r2146;
	ld.global.u32 	%r2148, [%rd842+24];
	setp.gt.s32 	%p490, %r2148, 0;
	selp.u32 	%r2149, 1, 0, %p490;
	add.s32 	%r2150, %r2147, %r2149;
	ld.global.u32 	%r2151, [%rd842+28];
	setp.gt.s32 	%p491, %r2151, 0;
	selp.u32 	%r2152, 1, 0, %p491;
	add.s32 	%r6315, %r2150, %r2152;
	add.s32 	%r6294, %r6294, 8;
$L__BB2_518:
	setp.eq.s32 	%p492, %r291, 0;
	@%p492 bra 	$L__BB2_525;
	and.b32  	%r297, %r166, 3;
	setp.lt.u32 	%p493, %r291, 4;
	@%p493 bra 	$L__BB2_521;
	add.s32 	%r2154, %r6294, %r7;
	mul.wide.s32 	%rd843, %r2154, 4;
	add.s64 	%rd844, %rd1, %rd843;
	ld.global.u32 	%r2155, [%rd844];
	setp.gt.s32 	%p494, %r2155, 0;
	selp.u32 	%r2156, 1, 0, %p494;
	add.s32 	%r2157, %r6315, %r2156;
	ld.global.u32 	%r2158, [%rd844+4];
	setp.gt.s32 	%p495, %r2158, 0;
	selp.u32 	%r2159, 1, 0, %p495;
	add.s32 	%r2160, %r2157, %r2159;
	ld.global.u32 	%r2161, [%rd844+8];
	setp.gt.s32 	%p496, %r2161, 0;
	selp.u32 	%r2162, 1, 0, %p496;
	add.s32 	%r2163, %r2160, %r2162;
	ld.global.u32 	%r2164, [%rd844+12];
	setp.gt.s32 	%p497, %r2164, 0;
	selp.u32 	%r2165, 1, 0, %p497;
	add.s32 	%r6315, %r2163, %r2165;
	add.s32 	%r6294, %r6294, 4;
$L__BB2_521:
	setp.eq.s32 	%p498, %r297, 0;
	@%p498 bra 	$L__BB2_525;
	add.s32 	%r2166, %r6294, %r7;
	mul.wide.s32 	%rd845, %r2166, 4;
	add.s64 	%rd94, %rd1, %rd845;
	ld.global.u32 	%r2167, [%rd94];
	setp.gt.s32 	%p499, %r2167, 0;
	selp.u32 	%r2168, 1, 0, %p499;
	add.s32 	%r6315, %r6315, %r2168;
	setp.eq.s32 	%p500, %r297, 1;
	@%p500 bra 	$L__BB2_525;
	ld.global.u32 	%r2169, [%rd94+4];
	setp.gt.s32 	%p501, %r2169, 0;
	selp.u32 	%r2170, 1, 0, %p501;
	add.s32 	%r6315, %r6315, %r2170;
	setp.eq.s32 	%p502, %r297, 2;
	@%p502 bra 	$L__BB2_525;
	ld.global.u32 	%r2171, [%rd94+8];
	setp.gt.s32 	%p503, %r2171, 0;
	selp.u32 	%r2172, 1, 0, %p503;
	add.s32 	%r6315, %r6315, %r2172;
$L__BB2_525:
	setp.lt.s32 	%p504, %r177, 1;
	@%p504 bra 	$L__BB2_539;
	add.s32 	%r307, %r8, 27;
	and.b32  	%r308, %r177, 15;
	setp.lt.u32 	%p505, %r177, 16;
	mov.b32 	%r6308, 0;
	@%p505 bra 	$L__BB2_529;
	and.b32  	%r6308, %r177, 2147483632;
	mov.b32 	%r6305, 0;
$L__BB2_528:
	.pragma "nounroll";
	cvt.u64.u32 	%rd846, %r6305;
	cvt.s64.s32 	%rd847, %r7;
	add.s64 	%rd848, %rd846, %rd847;
	shl.b64 	%rd849, %rd848, 2;
	add.s64 	%rd850, %rd1, %rd849;
	ld.global.u32 	%r2176, [%rd850+100];
	setp.gt.s32 	%p506, %r2176, 0;
	selp.u32 	%r2177, 1, 0, %p506;
	add.s32 	%r2178, %r6315, %r2177;
	add.s32 	%r2179, %r6305, %r307;
	mul.wide.s32 	%rd851, %r2179, 4;
	add.s64 	%rd852, %rd1, %rd851;
	ld.global.u32 	%r2180, [%rd852];
	setp.gt.s32 	%p507, %r2180, 0;
	selp.u32 	%r2181, 1, 0, %p507;
	add.s32 	%r2182, %r2178, %r2181;
	ld.global.u32 	%r2183, [%rd852+4];
	setp.gt.s32 	%p508, %r2183, 0;
	selp.u32 	%r2184, 1, 0, %p508;
	add.s32 	%r2185, %r2182, %r2184;
	ld.global.u32 	%r2186, [%rd852+8];
	setp.gt.s32 	%p509, %r2186, 0;
	selp.u32 	%r2187, 1, 0, %p509;
	add.s32 	%r2188, %r2185, %r2187;
	ld.global.u32 	%r2189, [%rd852+12];
	setp.gt.s32 	%p510, %r2189, 0;
	selp.u32 	%r2190, 1, 0, %p510;
	add.s32 	%r2191, %r2188, %r2190;
	ld.global.u32 	%r2192, [%rd852+16];
	setp.gt.s32 	%p511, %r2192, 0;
	selp.u32 	%r2193, 1, 0, %p511;
	add.s32 	%r2194, %r2191, %r2193;
	ld.global.u32 	%r2195, [%rd852+20];
	setp.gt.s32 	%p512, %r2195, 0;
	selp.u32 	%r2196, 1, 0, %p512;
	add.s32 	%r2197, %r2194, %r2196;
	ld.global.u32 	%r2198, [%rd852+24];
	setp.gt.s32 	%p513, %r2198, 0;
	selp.u32 	%r2199, 1, 0, %p513;
	add.s32 	%r2200, %r2197, %r2199;
	ld.global.u32 	%r2201, [%rd852+28];
	setp.gt.s32 	%p514, %r2201, 0;
	selp.u32 	%r2202, 1, 0, %p514;
	add.s32 	%r2203, %r2200, %r2202;
	ld.global.u32 	%r2204, [%rd852+32];
	setp.gt.s32 	%p515, %r2204, 0;
	selp.u32 	%r2205, 1, 0, %p515;
	add.s32 	%r2206, %r2203, %r2205;
	ld.global.u32 	%r2207, [%rd852+36];
	setp.gt.s32 	%p516, %r2207, 0;
	selp.u32 	%r2208, 1, 0, %p516;
	add.s32 	%r2209, %r2206, %r2208;
	ld.global.u32 	%r2210, [%rd852+40];
	setp.gt.s32 	%p517, %r2210, 0;
	selp.u32 	%r2211, 1, 0, %p517;
	add.s32 	%r2212, %r2209, %r2211;
	ld.global.u32 	%r2213, [%rd852+44];
	setp.gt.s32 	%p518, %r2213, 0;
	selp.u32 	%r2214, 1, 0, %p518;
	add.s32 	%r2215, %r2212, %r2214;
	ld.global.u32 	%r2216, [%rd852+48];
	setp.gt.s32 	%p519, %r2216, 0;
	selp.u32 	%r2217, 1, 0, %p519;
	add.s32 	%r2218, %r2215, %r2217;
	ld.global.u32 	%r2219, [%rd852+52];
	setp.gt.s32 	%p520, %r2219, 0;
	selp.u32 	%r2220, 1, 0, %p520;
	add.s32 	%r2221, %r2218, %r2220;
	ld.global.u32 	%r2222, [%rd852+56];
	setp.gt.s32 	%p521, %r2222, 0;
	selp.u32 	%r2223, 1, 0, %p521;
	add.s32 	%r6315, %r2221, %r2223;
	add.s32 	%r6305, %r6305, 16;
	setp.ne.s32 	%p522, %r6305, %r6308;
	@%p522 bra 	$L__BB2_528;
$L__BB2_529:
	setp.eq.s32 	%p523, %r308, 0;
	@%p523 bra 	$L__BB2_539;
	and.b32  	%r321, %r177, 7;
	setp.lt.u32 	%p524, %r308, 8;
	@%p524 bra 	$L__BB2_532;
	cvt.u64.u32 	%rd853, %r6308;
	cvt.s64.s32 	%rd854, %r7;
	add.s64 	%rd855, %rd853, %rd854;
	shl.b64 	%rd856, %rd855, 2;
	add.s64 	%rd857, %rd1, %rd856;
	ld.global.u32 	%r2225, [%rd857+100];
	setp.gt.s32 	%p525, %r2225, 0;
	selp.u32 	%r2226, 1, 0, %p525;
	add.s32 	%r2227, %r6315, %r2226;
	add.s32 	%r2228, %r6308, %r307;
	mul.wide.s32 	%rd858, %r2228, 4;
	add.s64 	%rd859, %rd1, %rd858;
	ld.global.u32 	%r2229, [%rd859];
	setp.gt.s32 	%p526, %r2229, 0;
	selp.u32 	%r2230, 1, 0, %p526;
	add.s32 	%r2231, %r2227, %r2230;
	ld.global.u32 	%r2232, [%rd859+4];
	setp.gt.s32 	%p527, %r2232, 0;
	selp.u32 	%r2233, 1, 0, %p527;
	add.s32 	%r2234, %r2231, %r2233;
	ld.global.u32 	%r2235, [%rd859+8];
	setp.gt.s32 	%p528, %r2235, 0;
	selp.u32 	%r2236, 1, 0, %p528;
	add.s32 	%r2237, %r2234, %r2236;
	ld.global.u32 	%r2238, [%rd859+12];
	setp.gt.s32 	%p529, %r2238, 0;
	selp.u32 	%r2239, 1, 0, %p529;
	add.s32 	%r2240, %r2237, %r2239;
	ld.global.u32 	%r2241, [%rd859+16];
	setp.gt.s32 	%p530, %r2241, 0;
	selp.u32 	%r2242, 1, 0, %p530;
	add.s32 	%r2243, %r2240, %r2242;
	ld.global.u32 	%r2244, [%rd859+20];
	setp.gt.s32 	%p531, %r2244, 0;
	selp.u32 	%r2245, 1, 0, %p531;
	add.s32 	%r2246, %r2243, %r2245;
	ld.global.u32 	%r2247, [%rd859+24];
	setp.gt.s32 	%p532, %r2247, 0;
	selp.u32 	%r2248, 1, 0, %p532;
	add.s32 	%r6315, %r2246, %r2248;
	add.s32 	%r6308, %r6308, 8;
$L__BB2_532:
	setp.eq.s32 	%p533, %r321, 0;
	@%p533 bra 	$L__BB2_539;
	and.b32  	%r327, %r177, 3;
	setp.lt.u32 	%p534, %r321, 4;
	@%p534 bra 	$L__BB2_535;
	cvt.u64.u32 	%rd860, %r6308;
	cvt.s64.s32 	%rd861, %r7;
	add.s64 	%rd862, %rd860, %rd861;
	shl.b64 	%rd863, %rd862, 2;
	add.s64 	%rd864, %rd1, %rd863;
	ld.global.u32 	%r2250, [%rd864+100];
	setp.gt.s32 	%p535, %r2250, 0;
	selp.u32 	%r2251, 1, 0, %p535;
	add.s32 	%r2252, %r6315, %r2251;
	add.s32 	%r2253, %r6308, %r307;
	mul.wide.s32 	%rd865, %r2253, 4;
	add.s64 	%rd866, %rd1, %rd865;
	ld.global.u32 	%r2254, [%rd866];
	setp.gt.s32 	%p536, %r2254, 0;
	selp.u32 	%r2255, 1, 0, %p536;
	add.s32 	%r2256, %r2252, %r2255;
	ld.global.u32 	%r2257, [%rd866+4];
	setp.gt.s32 	%p537, %r2257, 0;
	selp.u32 	%r2258, 1, 0, %p537;
	add.s32 	%r2259, %r2256, %r2258;
	ld.global.u32 	%r2260, [%rd866+8];
	setp.gt.s32 	%p538, %r2260, 0;
	selp.u32 	%r2261, 1, 0, %p538;
	add.s32 	%r6315, %r2259, %r2261;
	add.s32 	%r6308, %r6308, 4;
$L__BB2_535:
	setp.eq.s32 	%p539, %r327, 0;
	@%p539 bra 	$L__BB2_539;
	cvt.u64.u32 	%rd867, %r6308;
	cvt.s64.s32 	%rd868, %r7;
	add.s64 	%rd869, %rd867, %rd868;
	shl.b64 	%rd870, %rd869, 2;
	add.s64 	%rd871, %rd1, %rd870;
	ld.global.u32 	%r2262, [%rd871+100];
	setp.gt.s32 	%p540, %r2262, 0;
	selp.u32 	%r2263, 1, 0, %p540;
	add.s32 	%r6315, %r6315, %r2263;
	setp.eq.s32 	%p541, %r327, 1;
	@%p541 bra 	$L__BB2_539;
	add.s32 	%r2264, %r6308, %r307;
	mul.wide.s32 	%rd872, %r2264, 4;
	add.s64 	%rd95, %rd1, %rd872;
	ld.global.u32 	%r2265, [%rd95];
	setp.gt.s32 	%p542, %r2265, 0;
	selp.u32 	%r2266, 1, 0, %p542;
	add.s32 	%r6315, %r6315, %r2266;
	setp.eq.s32 	%p543, %r327, 2;
	@%p543 bra 	$L__BB2_539;
	ld.global.u32 	%r2267, [%rd95+4];
	setp.gt.s32 	%p544, %r2267, 0;
	selp.u32 	%r2268, 1, 0, %p544;
	add.s32 	%r6315, %r6315, %r2268;
$L__BB2_539:
	shr.u32 	%r2269, %r6315, 1;
	add.s32 	%r2270, %r2269, -1;
	cvt.rn.f64.s32 	%fd2214, %r2270;
	add.f64 	%fd2215, %fd259, 0dC016CCCCCCCCCCCD;
	fma.rn.f64 	%fd2216, %fd2214, 0dBFE0A2B1704FF434, %fd2215;
	add.f64 	%fd2217, %fd11, %fd2216;
	add.f64 	%fd2218, %fd258, 0d4069000000000000;
	div.rn.f64 	%fd2219, %fd2218, %fd2217;
	add.f64 	%fd2220, %fd2219, 0dC071126666666666;
	fma.rn.f64 	%fd5641, %fd2220, 0d4059000000000000, 0d3FE0000000000000;
$L__BB2_540:
	cvt.rzi.s32.f64 	%r2271, %fd5641;
	cvt.rn.f64.s32 	%fd2221, %r2271;
	div.rn.f64 	%fd5642, %fd2221, 0d4059000000000000;
$L__BB2_541:
	ld.param.u64 	%rd3276, [_Z11design_loopPiS_S_S_PcS_S_S_S_S_S_S_PdS1_iS__param_8];
	cvta.to.global.u64 	%rd873, %rd3276;
	ld.global.u32 	%r2272, [%rd873+36];
	mad.lo.s32 	%r2273, %r2272, 5, 44;
	cvt.rn.f64.s32 	%fd2222, %r2273;
	setp.gt.f64 	%p545, %fd5642, %fd2222;
	@%p545 bra 	$L__BB2_3228;
	ld.param.u64 	%rd3226, [_Z11design_loopPiS_S_S_PcS_S_S_S_S_S_S_PdS1_iS__param_3];
	cvta.to.global.u64 	%rd96, %rd3226;
	shl.b32 	%r2274, %r6223, 2;
	mul.wide.s32 	%rd874, %r2274, 4;
	add.s64 	%rd97, %rd6, %rd874;
	ld.global.u32 	%r337, [%rd44+44];
	mul.wide.s32 	%rd875, %r1820, 4;
	add.s64 	%rd876, %rd6, %rd875;
	ld.global.u32 	%r338, [%rd876];
	ld.global.u32 	%r339, [%rd876+4];
	and.b32  	%r2276, %r339, -2147483647;
	setp.eq.s32 	%p546, %r2276, 1;
	@%p546 bra 	$L__BB2_566;
	setp.lt.s32 	%p547, %r339, 2;
	@%p547 bra 	$L__BB2_553;
	add.s32 	%r340, %r339, %r338;
	shr.u32 	%r2278, %r339, 31;
	add.s32 	%r2279, %r339, %r2278;
	shr.s32 	%r341, %r2279, 1;
	mov.b32 	%r6316, 0;
$L__BB2_545:
	add.s32 	%r2280, %r6316, %r338;
	cvt.s64.s32 	%rd877, %r2280;
	add.s64 	%rd878, %rd96, %rd877;
	ld.global.u8 	%rs36, [%rd878];
	setp.ne.s16 	%p548, %rs36, 65;
	not.b32 	%r2281, %r6316;
	add.s32 	%r2282, %r340, %r2281;
	cvt.s64.s32 	%rd879, %r2282;
	add.s64 	%rd880, %rd96, %rd879;
	ld.global.u8 	%rs37, [%rd880];
	@%p548 bra 	$L__BB2_547;
	setp.ne.s16 	%p549, %rs37, 84;
	@%p549 bra 	$L__BB2_566;
$L__BB2_547:
	setp.ne.s16 	%p550, %rs36, 84;
	@%p550 bra 	$L__BB2_549;
	setp.ne.s16 	%p551, %rs37, 65;
	@%p551 bra 	$L__BB2_566;
$L__BB2_549:
	setp.eq.s16 	%p552, %rs36, 84;
	setp.eq.s16 	%p553, %rs36, 65;
	setp.ne.s16 	%p554, %rs37, 65;
	or.pred  	%p555, %p554, %p552;
	setp.ne.s16 	%p556, %rs37, 84;
	or.pred  	%p557, %p556, %p553;
	and.pred  	%p558, %p555, %p557;
	not.pred 	%p559, %p558;
	@%p559 bra 	$L__BB2_566;
	setp.eq.s16 	%p560, %rs36, 67;
	setp.ne.s16 	%p561, %rs37, 71;
	and.pred  	%p562, %p561, %p560;
	@%p562 bra 	$L__BB2_566;
	setp.eq.s16 	%p565, %rs36, 71;
	setp.ne.s16 	%p566, %rs37, 67;
	xor.pred  	%p567, %p565, %p566;
	or.pred  	%p568, %p561, %p560;
	and.pred  	%p569, %p567, %p568;
	not.pred 	%p570, %p569;
	@%p570 bra 	$L__BB2_566;
	add.s32 	%r6316, %r6316, 1;
	setp.ne.s32 	%p571, %r6316, %r341;
	@%p571 bra 	$L__BB2_545;
$L__BB2_553:
	ld.global.u32 	%r344, [%rd97];
	ld.global.u32 	%r345, [%rd97+4];
	and.b32  	%r2283, %r345, -2147483647;
	setp.eq.s32 	%p572, %r2283, 1;
	@%p572 bra 	$L__BB2_566;
	setp.lt.s32 	%p573, %r345, 2;
	@%p573 bra 	$L__BB2_564;
	add.s32 	%r346, %r345, %r344;
	shr.u32 	%r2285, %r345, 31;
	add.s32 	%r2286, %r345, %r2285;
	shr.s32 	%r347, %r2286, 1;
	mov.b32 	%r6317, 0;
$L__BB2_556:
	add.s32 	%r2287, %r6317, %r344;
	cvt.s64.s32 	%rd881, %r2287;
	add.s64 	%rd882, %rd96, %rd881;
	ld.global.u8 	%rs38, [%rd882];
	setp.ne.s16 	%p574, %rs38, 65;
	not.b32 	%r2288, %r6317;
	add.s32 	%r2289, %r346, %r2288;
	cvt.s64.s32 	%rd883, %r2289;
	add.s64 	%rd884, %rd96, %rd883;
	ld.global.u8 	%rs39, [%rd884];
	@%p574 bra 	$L__BB2_558;
	setp.ne.s16 	%p575, %rs39, 84;
	@%p575 bra 	$L__BB2_566;
$L__BB2_558:
	setp.ne.s16 	%p576, %rs38, 84;
	@%p576 bra 	$L__BB2_560;
	setp.ne.s16 	%p577, %rs39, 65;
	@%p577 bra 	$L__BB2_566;
$L__BB2_560:
	setp.eq.s16 	%p578, %rs38, 84;
	setp.eq.s16 	%p579, %rs38, 65;
	setp.ne.s16 	%p580, %rs39, 65;
	or.pred  	%p581, %p580, %p578;
	setp.ne.s16 	%p582, %rs39, 84;
	or.pred  	%p583, %p582, %p579;
	and.pred  	%p584, %p581, %p583;
	not.pred 	%p585, %p584;
	@%p585 bra 	$L__BB2_566;
	setp.eq.s16 	%p586, %rs38, 67;
	setp.ne.s16 	%p587, %rs39, 71;
	and.pred  	%p588, %p587, %p586;
	@%p588 bra 	$L__BB2_566;
	setp.eq.s16 	%p591, %rs38, 71;
	setp.ne.s16 	%p592, %rs39, 67;
	xor.pred  	%p593, %p591, %p592;
	or.pred  	%p594, %p587, %p586;
	and.pred  	%p595, %p593, %p594;
	not.pred 	%p596, %p595;
	@%p596 bra 	$L__BB2_566;
	add.s32 	%r6317, %r6317, 1;
	setp.ne.s32 	%p597, %r6317, %r347;
	@%p597 bra 	$L__BB2_556;
$L__BB2_564:
	setp.gt.u32 	%p598, %r9, 2146435070;
	mov.f64 	%fd5643, %fd2;
	@%p598 bra 	$L__BB2_568;
	setp.gt.u32 	%p599, %r11, 1073127582;
	selp.f64 	%fd2223, %fd4, %fd3, %p599;
	selp.u32 	%r2290, 1, 0, %p599;
	add.s32 	%r2291, %r10, %r2290;
	add.f64 	%fd2224, %fd2223, 0dBFF0000000000000;
	add.f64 	%fd2225, %fd2223, 0d3FF0000000000000;
	rcp.approx.ftz.f64 	%fd2226, %fd2225;
	neg.f64 	%fd2227, %fd2225;
	fma.rn.f64 	%fd2228, %fd2227, %fd2226, 0d3FF0000000000000;
	fma.rn.f64 	%fd2229, %fd2228, %fd2228, %fd2228;
	fma.rn.f64 	%fd2230, %fd2229, %fd2226, %fd2226;
	mul.f64 	%fd2231, %fd2224, %fd2230;
	fma.rn.f64 	%fd2232, %fd2224, %fd2230, %fd2231;
	mul.f64 	%fd2233, %fd2232, %fd2232;
	fma.rn.f64 	%fd2234, %fd2233, 0d3EB1380B3AE80F1E, 0d3ED0EE258B7A8B04;
	fma.rn.f64 	%fd2235, %fd2234, %fd2233, 0d3EF3B2669F02676F;
	fma.rn.f64 	%fd2236, %fd2235, %fd2233, 0d3F1745CBA9AB0956;
	fma.rn.f64 	%fd2237, %fd2236, %fd2233, 0d3F3C71C72D1B5154;
	fma.rn.f64 	%fd2238, %fd2237, %fd2233, 0d3F624924923BE72D;
	fma.rn.f64 	%fd2239, %fd2238, %fd2233, 0d3F8999999999A3C4;
	fma.rn.f64 	%fd2240, %fd2239, %fd2233, 0d3FB5555555555554;
	sub.f64 	%fd2241, %fd2224, %fd2232;
	add.f64 	%fd2242, %fd2241, %fd2241;
	neg.f64 	%fd2243, %fd2232;
	fma.rn.f64 	%fd2244, %fd2243, %fd2224, %fd2242;
	mul.f64 	%fd2245, %fd2230, %fd2244;
	mul.f64 	%fd2246, %fd2233, %fd2240;
	fma.rn.f64 	%fd2247, %fd2246, %fd2232, %fd2245;
	xor.b32  	%r2292, %r2291, -2147483648;
	mov.b32 	%r2293, 1127219200;
	mov.b64 	%fd2248, {%r2292, %r2293};
	sub.f64 	%fd2249, %fd2248, %fd1;
	fma.rn.f64 	%fd2250, %fd2249, 0d3FE62E42FEFA39EF, %fd2232;
	fma.rn.f64 	%fd2251, %fd2249, 0dBFE62E42FEFA39EF, %fd2250;
	sub.f64 	%fd2252, %fd2251, %fd2232;
	sub.f64 	%fd2253, %fd2247, %fd2252;
	fma.rn.f64 	%fd2254, %fd2249, 0d3C7ABC9E3B39803F, %fd2253;
	add.f64 	%fd5643, %fd2250, %fd2254;
	bra.uni 	$L__BB2_568;
$L__BB2_566:
	setp.gt.u32 	%p600, %r12, 2146435070;
	mov.f64 	%fd5643, %fd5;
	@%p600 bra 	$L__BB2_568;
	setp.gt.u32 	%p601, %r14, 1073127582;
	selp.f64 	%fd2255, %fd7, %fd6, %p601;
	selp.u32 	%r2294, 1, 0, %p601;
	add.s32 	%r2295, %r13, %r2294;
	add.f64 	%fd2256, %fd2255, 0dBFF0000000000000;
	add.f64 	%fd2257, %fd2255, 0d3FF0000000000000;
	rcp.approx.ftz.f64 	%fd2258, %fd2257;
	neg.f64 	%fd2259, %fd2257;
	fma.rn.f64 	%fd2260, %fd2259, %fd2258, 0d3FF0000000000000;
	fma.rn.f64 	%fd2261, %fd2260, %fd2260, %fd2260;
	fma.rn.f64 	%fd2262, %fd2261, %fd2258, %fd2258;
	mul.f64 	%fd2263, %fd2256, %fd2262;
	fma.rn.f64 	%fd2264, %fd2256, %fd2262, %fd2263;
	mul.f64 	%fd2265, %fd2264, %fd2264;
	fma.rn.f64 	%fd2266, %fd2265, 0d3EB1380B3AE80F1E, 0d3ED0EE258B7A8B04;
	fma.rn.f64 	%fd2267, %fd2266, %fd2265, 0d3EF3B2669F02676F;
	fma.rn.f64 	%fd2268, %fd2267, %fd2265, 0d3F1745CBA9AB0956;
	fma.rn.f64 	%fd2269, %fd2268, %fd2265, 0d3F3C71C72D1B5154;
	fma.rn.f64 	%fd2270, %fd2269, %fd2265, 0d3F624924923BE72D;
	fma.rn.f64 	%fd2271, %fd2270, %fd2265, 0d3F8999999999A3C4;
	fma.rn.f64 	%fd2272, %fd2271, %fd2265, 0d3FB5555555555554;
	sub.f64 	%fd2273, %fd2256, %fd2264;
	add.f64 	%fd2274, %fd2273, %fd2273;
	neg.f64 	%fd2275, %fd2264;
	fma.rn.f64 	%fd2276, %fd2275, %fd2256, %fd2274;
	mul.f64 	%fd2277, %fd2262, %fd2276;
	mul.f64 	%fd2278, %fd2265, %fd2272;
	fma.rn.f64 	%fd2279, %fd2278, %fd2264, %fd2277;
	xor.b32  	%r2296, %r2295, -2147483648;
	mov.b32 	%r2297, 1127219200;
	mov.b64 	%fd2280, {%r2296, %r2297};
	sub.f64 	%fd2281, %fd2280, %fd1;
	fma.rn.f64 	%fd2282, %fd2281, 0d3FE62E42FEFA39EF, %fd2264;
	fma.rn.f64 	%fd2283, %fd2281, 0dBFE62E42FEFA39EF, %fd2282;
	sub.f64 	%fd2284, %fd2283, %fd2264;
	sub.f64 	%fd2285, %fd2279, %fd2284;
	fma.rn.f64 	%fd2286, %fd2281, 0d3C7ABC9E3B39803F, %fd2285;
	add.f64 	%fd5643, %fd2282, %fd2286;
$L__BB2_568:
	mul.f64 	%fd267, %fd5643, 0d3FFFCB923A29C77A;
	ld.global.u32 	%r350, [%rd97+4];
	setp.eq.s32 	%p602, %r337, 0;
	@%p602 bra 	$L__BB2_575;
	setp.lt.s32 	%p603, %r339, 1;
	@%p603 bra 	$L__BB2_710;
	and.b32  	%r351, %r339, 3;
	setp.lt.u32 	%p604, %r339, 4;
	mov.b32 	%r6321, 1;
	@%p604 bra 	$L__BB2_651;
	and.b32  	%r352, %r339, 2147483644;
	mov.b32 	%r6321, 1;
$L__BB2_572:
	mov.u32 	%r358, %r6321;
	sub.s32 	%r2300, %r338, %r358;
	add.s32 	%r2301, %r2300, %r339;
	cvt.s64.s32 	%rd885, %r2301;
	add.s64 	%rd100, %rd96, %rd885;
	ld.global.u8 	%rs406, [%rd100];
	mov.b16 	%rs1316, 0;
	setp.gt.s16 	%p605, %rs406, 70;
	@%p605 bra 	$L__BB2_619;
	setp.eq.s16 	%p608, %rs406, 65;
	@%p608 bra 	$L__BB2_574;
	bra.uni 	$L__BB2_617;
$L__BB2_574:
	mov.b16 	%rs1316, 3;
	bra.uni 	$L__BB2_623;
$L__BB2_575:
	setp.lt.s32 	%p644, %r339, 1;
	@%p644 bra 	$L__BB2_710;
	add.s32 	%r353, %r338, -1;
	and.b32  	%r354, %r339, 3;
	setp.lt.u32 	%p645, %r339, 4;
	mov.b32 	%r6320, 1;
	@%p645 bra 	$L__BB2_614;
	and.b32  	%r355, %r339, 2147483644;
	mov.b32 	%r6320, 1;
$L__BB2_578:
	mov.u32 	%r356, %r6320;
	add.s32 	%r2307, %r356, %r353;
	cvt.s64.s32 	%rd889, %r2307;
	add.s64 	%rd98, %rd96, %rd889;
	ld.global.u8 	%rs448, [%rd98];
	mov.b16 	%rs1312, 0;
	setp.gt.s16 	%p646, %rs448, 70;
	@%p646 bra 	$L__BB2_582;
	setp.eq.s16 	%p649, %rs448, 65;
	@%p649 bra 	$L__BB2_586;
	setp.eq.s16 	%p650, %rs448, 67;
	@%p650 bra 	$L__BB2_581;
	bra.uni 	$L__BB2_585;
$L__BB2_581:
	mov.b16 	%rs1312, 1;
	bra.uni 	$L__BB2_586;
$L__BB2_582:
	setp.eq.s16 	%p647, %rs448, 71;
	@%p647 bra 	$L__BB2_3415;
	setp.eq.s16 	%p648, %rs448, 84;
	@%p648 bra 	$L__BB2_584;
	bra.uni 	$L__BB2_585;
$L__BB2_584:
	mov.b16 	%rs1312, 3;
	bra.uni 	$L__BB2_586;
$L__BB2_585:
	mov.b16 	%rs1312, 4;
$L__BB2_586:
	cvt.u64.u32 	%rd890, %r356;
	add.s64 	%rd99, %rd10, %rd890;
	st.local.u8 	[%rd99], %rs1312;
	ld.global.u8 	%rs454, [%rd98+1];
	mov.b16 	%rs1313, 0;
	setp.gt.s16 	%p651, %rs454, 70;
	@%p651 bra 	$L__BB2_590;
	setp.eq.s16 	%p654, %rs454, 65;
	@%p654 bra 	$L__BB2_595;
	setp.eq.s16 	%p655, %rs454, 67;
	@%p655 bra 	$L__BB2_589;
	bra.uni 	$L__BB2_594;
$L__BB2_589:
	mov.b16 	%rs1313, 1;
	bra.uni 	$L__BB2_595;
$L__BB2_590:
	setp.eq.s16 	%p652, %rs454, 71;
	@%p652 bra 	$L__BB2_593;
	setp.ne.s16 	%p653, %rs454, 84;
	@%p653 bra 	$L__BB2_594;
	mov.b16 	%rs1313, 3;
	bra.uni 	$L__BB2_595;
$L__BB2_593:
	mov.b16 	%rs1313, 2;
	bra.uni 	$L__BB2_595;
$L__BB2_594:
	mov.b16 	%rs1313, 4;
$L__BB2_595:
	st.local.u8 	[%rd99+1], %rs1313;
	ld.global.u8 	%rs460, [%rd98+2];
	mov.b16 	%rs1314, 0;
	setp.gt.s16 	%p656, %rs460, 70;
	@%p656 bra 	$L__BB2_599;
	setp.eq.s16 	%p659, %rs460, 65;
	@%p659 bra 	$L__BB2_604;
	setp.eq.s16 	%p660, %rs460, 67;
	@%p660 bra 	$L__BB2_598;
	bra.uni 	$L__BB2_603;
$L__BB2_598:
	mov.b16 	%rs1314, 1;
	bra.uni 	$L__BB2_604;
$L__BB2_599:
	setp.eq.s16 	%p657, %rs460, 71;
	@%p657 bra 	$L__BB2_602;
	setp.ne.s16 	%p658, %rs460, 84;
	@%p658 bra 	$L__BB2_603;
	mov.b16 	%rs1314, 3;
	bra.uni 	$L__BB2_604;
$L__BB2_602:
	mov.b16 	%rs1314, 2;
	bra.uni 	$L__BB2_604;
$L__BB2_603:
	mov.b16 	%rs1314, 4;
$L__BB2_604:
	st.local.u8 	[%rd99+2], %rs1314;
	ld.global.u8 	%rs466, [%rd98+3];
	mov.b16 	%rs1315, 0;
	setp.gt.s16 	%p661, %rs466, 70;
	@%p661 bra 	$L__BB2_608;
	setp.eq.s16 	%p664, %rs466, 65;
	@%p664 bra 	$L__BB2_613;
	setp.eq.s16 	%p665, %rs466, 67;
	@%p665 bra 	$L__BB2_607;
	bra.uni 	$L__BB2_612;
$L__BB2_607:
	mov.b16 	%rs1315, 1;
	bra.uni 	$L__BB2_613;
$L__BB2_608:
	setp.eq.s16 	%p662, %rs466, 71;
	@%p662 bra 	$L__BB2_611;
	setp.ne.s16 	%p663, %rs466, 84;
	@%p663 bra 	$L__BB2_612;
	mov.b16 	%rs1315, 3;
	bra.uni 	$L__BB2_613;
$L__BB2_611:
	mov.b16 	%rs1315, 2;
	bra.uni 	$L__BB2_613;
$L__BB2_612:
	mov.b16 	%rs1315, 4;
$L__BB2_613:
	st.local.u8 	[%rd99+3], %rs1315;
	add.s32 	%r6320, %r356, 4;
	add.s32 	%r2308, %r356, 3;
	setp.eq.s32 	%p666, %r2308, %r355;
	@%p666 bra 	$L__BB2_614;
	bra.uni 	$L__BB2_578;
$L__BB2_614:
	setp.eq.s32 	%p667, %r354, 0;
	@%p667 bra 	$L__BB2_710;
	add.s32 	%r2309, %r6320, %r353;
	cvt.s64.s32 	%rd891, %r2309;
	add.s64 	%rd102, %rd96, %rd891;
	ld.global.u8 	%rs472, [%rd102];
	mov.b16 	%rs1320, 0;
	setp.gt.s16 	%p668, %rs472, 70;
	@%p668 bra 	$L__BB2_657;
	setp.eq.s16 	%p671, %rs472, 65;
	@%p671 bra 	$L__BB2_662;
	bra.uni 	$L__BB2_655;
$L__BB2_617:
	setp.eq.s16 	%p609, %rs406, 67;
	@%p609 bra 	$L__BB2_618;
	bra.uni 	$L__BB2_622;
$L__BB2_618:
	mov.b16 	%rs1316, 2;
	bra.uni 	$L__BB2_623;
$L__BB2_619:
	setp.eq.s16 	%p606, %rs406, 84;
	@%p606 bra 	$L__BB2_623;
	setp.ne.s16 	%p607, %rs406, 71;
	@%p607 bra 	$L__BB2_622;
	mov.b16 	%rs1316, 1;
	bra.uni 	$L__BB2_623;
$L__BB2_622:
	mov.b16 	%rs1316, 4;
$L__BB2_623:
	cvt.u64.u32 	%rd886, %r358;
	add.s64 	%rd101, %rd10, %rd886;
	st.local.u8 	[%rd101], %rs1316;
	ld.global.u8 	%rs412, [%rd100+-1];
	mov.b16 	%rs1317, 0;
	setp.gt.s16 	%p610, %rs412, 70;
	@%p610 bra 	$L__BB2_627;
	setp.eq.s16 	%p613, %rs412, 65;
	@%p613 bra 	$L__BB2_630;
	setp.eq.s16 	%p614, %rs412, 67;
	@%p614 bra 	$L__BB2_626;
	bra.uni 	$L__BB2_631;
$L__BB2_626:
	mov.b16 	%rs1317, 2;
	bra.uni 	$L__BB2_632;
$L__BB2_627:
	setp.eq.s16 	%p611, %rs412, 84;
	@%p611 bra 	$L__BB2_632;
	setp.ne.s16 	%p612, %rs412, 71;
	@%p612 bra 	$L__BB2_631;
	mov.b16 	%rs1317, 1;
	bra.uni 	$L__BB2_632;
$L__BB2_630:
	mov.b16 	%rs1317, 3;
	bra.uni 	$L__BB2_632;
$L__BB2_631:
	mov.b16 	%rs1317, 4;
$L__BB2_632:
	st.local.u8 	[%rd101+1], %rs1317;
	ld.global.u8 	%rs418, [%rd100+-2];
	mov.b16 	%rs1318, 0;
	setp.gt.s16 	%p615, %rs418, 70;
	@%p615 bra 	$L__BB2_636;
	setp.eq.s16 	%p618, %rs418, 65;
	@%p618 bra 	$L__BB2_639;
	setp.eq.s16 	%p619, %rs418, 67;
	@%p619 bra 	$L__BB2_635;
	bra.uni 	$L__BB2_640;
$L__BB2_635:
	mov.b16 	%rs1318, 2;
	bra.uni 	$L__BB2_641;
$L__BB2_636:
	setp.eq.s16 	%p616, %rs418, 84;
	@%p616 bra 	$L__BB2_641;
	setp.ne.s16 	%p617, %rs418, 71;
	@%p617 bra 	$L__BB2_640;
	mov.b16 	%rs1318, 1;
	bra.uni 	$L__BB2_641;
$L__BB2_639:
	mov.b16 	%rs1318, 3;
	bra.uni 	$L__BB2_641;
$L__BB2_640:
	mov.b16 	%rs1318, 4;
$L__BB2_641:
	st.local.u8 	[%rd101+2], %rs1318;
	ld.global.u8 	%rs424, [%rd100+-3];
	mov.b16 	%rs1319, 0;
	setp.gt.s16 	%p620, %rs424, 70;
	@%p620 bra 	$L__BB2_645;
	setp.eq.s16 	%p623, %rs424, 65;
	@%p623 bra 	$L__BB2_648;
	setp.eq.s16 	%p624, %rs424, 67;
	@%p624 bra 	$L__BB2_644;
	bra.uni 	$L__BB2_649;
$L__BB2_644:
	mov.b16 	%rs1319, 2;
	bra.uni 	$L__BB2_650;
$L__BB2_645:
	setp.eq.s16 	%p621, %rs424, 84;
	@%p621 bra 	$L__BB2_650;
	setp.ne.s16 	%p622, %rs424, 71;
	@%p622 bra 	$L__BB2_649;
	mov.b16 	%rs1319, 1;
	bra.uni 	$L__BB2_650;
$L__BB2_648:
	mov.b16 	%rs1319, 3;
	bra.uni 	$L__BB2_650;
$L__BB2_649:
	mov.b16 	%rs1319, 4;
$L__BB2_650:
	st.local.u8 	[%rd101+3], %rs1319;
	add.s32 	%r6321, %r358, 4;
	add.s32 	%r2302, %r358, 3;
	setp.eq.s32 	%p625, %r2302, %r352;
	@%p625 bra 	$L__BB2_651;
	bra.uni 	$L__BB2_572;
$L__BB2_651:
	setp.eq.s32 	%p626, %r351, 0;
	@%p626 bra 	$L__BB2_710;
	sub.s32 	%r2303, %r338, %r6321;
	add.s32 	%r2304, %r2303, %r339;
	cvt.s64.s32 	%rd887, %r2304;
	add.s64 	%rd104, %rd96, %rd887;
	ld.global.u8 	%rs430, [%rd104];
	mov.b16 	%rs1323, 0;
	setp.gt.s16 	%p627, %rs430, 70;
	@%p627 bra 	$L__BB2_685;
	setp.eq.s16 	%p630, %rs430, 65;
	@%p630 bra 	$L__BB2_654;
	bra.uni 	$L__BB2_683;
$L__BB2_654:
	mov.b16 	%rs1323, 3;
	bra.uni 	$L__BB2_689;
$L__BB2_655:
	setp.eq.s16 	%p672, %rs472, 67;
	@%p672 bra 	$L__BB2_656;
	bra.uni 	$L__BB2_661;
$L__BB2_656:
	mov.b16 	%rs1320, 1;
	bra.uni 	$L__BB2_662;
$L__BB2_657:
	setp.eq.s16 	%p669, %rs472, 71;
	@%p669 bra 	$L__BB2_660;
	setp.ne.s16 	%p670, %rs472, 84;
	@%p670 bra 	$L__BB2_661;
	mov.b16 	%rs1320, 3;
	bra.uni 	$L__BB2_662;
$L__BB2_660:
	mov.b16 	%rs1320, 2;
	bra.uni 	$L__BB2_662;
$L__BB2_661:
	mov.b16 	%rs1320, 4;
$L__BB2_662:
	cvt.u64.u32 	%rd892, %r6320;
	add.s64 	%rd103, %rd10, %rd892;
	st.local.u8 	[%rd103], %rs1320;
	setp.eq.s32 	%p673, %r354, 1;
	@%p673 bra 	$L__BB2_710;
	ld.global.u8 	%rs478, [%rd102+1];
	mov.b16 	%rs1321, 0;
	setp.gt.s16 	%p674, %rs478, 70;
	@%p674 bra 	$L__BB2_667;
	setp.eq.s16 	%p677, %rs478, 65;
	@%p677 bra 	$L__BB2_672;
	setp.eq.s16 	%p678, %rs478, 67;
	@%p678 bra 	$L__BB2_666;
	bra.uni 	$L__BB2_671;
$L__BB2_666:
	mov.b16 	%rs1321, 1;
	bra.uni 	$L__BB2_672;
$L__BB2_667:
	setp.eq.s16 	%p675, %rs478, 71;
	@%p675 bra 	$L__BB2_670;
	setp.ne.s16 	%p676, %rs478, 84;
	@%p676 bra 	$L__BB2_671;
	mov.b16 	%rs1321, 3;
	bra.uni 	$L__BB2_672;
$L__BB2_670:
	mov.b16 	%rs1321, 2;
	bra.uni 	$L__BB2_672;
$L__BB2_671:
	mov.b16 	%rs1321, 4;
$L__BB2_672:
	st.local.u8 	[%rd103+1], %rs1321;
	setp.eq.s32 	%p679, %r354, 2;
	@%p679 bra 	$L__BB2_710;
	ld.global.u8 	%rs484, [%rd102+2];
	mov.b16 	%rs1322, 0;
	setp.gt.s16 	%p680, %rs484, 70;
	@%p680 bra 	$L__BB2_677;
	setp.eq.s16 	%p683, %rs484, 65;
	@%p683 bra 	$L__BB2_682;
	setp.eq.s16 	%p684, %rs484, 67;
	@%p684 bra 	$L__BB2_676;
	bra.uni 	$L__BB2_681;
$L__BB2_676:
	mov.b16 	%rs1322, 1;
	bra.uni 	$L__BB2_682;
$L__BB2_677:
	setp.eq.s16 	%p681, %rs484, 71;
	@%p681 bra 	$L__BB2_680;
	setp.ne.s16 	%p682, %rs484, 84;
	@%p682 bra 	$L__BB2_681;
	mov.b16 	%rs1322, 3;
	bra.uni 	$L__BB2_682;
$L__BB2_680:
	mov.b16 	%rs1322, 2;
	bra.uni 	$L__BB2_682;
$L__BB2_681:
	mov.b16 	%rs1322, 4;
$L__BB2_682:
	st.local.u8 	[%rd103+2], %rs1322;
	bra.uni 	$L__BB2_710;
$L__BB2_683:
	setp.eq.s16 	%p631, %rs430, 67;
	@%p631 bra 	$L__BB2_684;
	bra.uni 	$L__BB2_688;
$L__BB2_684:
	mov.b16 	%rs1323, 2;
	bra.uni 	$L__BB2_689;
$L__BB2_685:
	setp.eq.s16 	%p628, %rs430, 84;
	@%p628 bra 	$L__BB2_689;
	setp.ne.s16 	%p629, %rs430, 71;
	@%p629 bra 	$L__BB2_688;
	mov.b16 	%rs1323, 1;
	bra.uni 	$L__BB2_689;
$L__BB2_688:
	mov.b16 	%rs1323, 4;
$L__BB2_689:
	cvt.u64.u32 	%rd888, %r6321;
	add.s64 	%rd105, %rd10, %rd888;
	st.local.u8 	[%rd105], %rs1323;
	setp.eq.s32 	%p632, %r351, 1;
	@%p632 bra 	$L__BB2_710;
	ld.global.u8 	%rs436, [%rd104+-1];
	mov.b16 	%rs1324, 0;
	setp.gt.s16 	%p633, %rs436, 70;
	@%p633 bra 	$L__BB2_694;
	setp.eq.s16 	%p636, %rs436, 65;
	@%p636 bra 	$L__BB2_697;
	setp.eq.s16 	%p637, %rs436, 67;
	@%p637 bra 	$L__BB2_693;
	bra.uni 	$L__BB2_698;
$L__BB2_693:
	mov.b16 	%rs1324, 2;
	bra.uni 	$L__BB2_699;
$L__BB2_694:
	setp.eq.s16 	%p634, %rs436, 84;
	@%p634 bra 	$L__BB2_699;
	setp.ne.s16 	%p635, %rs436, 71;
	@%p635 bra 	$L__BB2_698;
	mov.b16 	%rs1324, 1;
	bra.uni 	$L__BB2_699;
$L__BB2_697:
	mov.b16 	%rs1324, 3;
	bra.uni 	$L__BB2_699;
$L__BB2_698:
	mov.b16 	%rs1324, 4;
$L__BB2_699:
	st.local.u8 	[%rd105+1], %rs1324;
	setp.eq.s32 	%p638, %r351, 2;
	@%p638 bra 	$L__BB2_710;
	ld.global.u8 	%rs442, [%rd104+-2];
	mov.b16 	%rs1325, 0;
	setp.gt.s16 	%p639, %rs442, 70;
	@%p639 bra 	$L__BB2_704;
	setp.eq.s16 	%p642, %rs442, 65;
	@%p642 bra 	$L__BB2_707;
	setp.eq.s16 	%p643, %rs442, 67;
	@%p643 bra 	$L__BB2_703;
	bra.uni 	$L__BB2_708;
$L__BB2_703:
	mov.b16 	%rs1325, 2;
	bra.uni 	$L__BB2_709;
$L__BB2_704:
	setp.eq.s16 	%p640, %rs442, 84;
	@%p640 bra 	$L__BB2_709;
	setp.ne.s16 	%p641, %rs442, 71;
	@%p641 bra 	$L__BB2_708;
	mov.b16 	%rs1325, 1;
	bra.uni 	$L__BB2_709;
$L__BB2_707:
	mov.b16 	%rs1325, 3;
	bra.uni 	$L__BB2_709;
$L__BB2_708:
	mov.b16 	%rs1325, 4;
$L__BB2_709:
	st.local.u8 	[%rd105+2], %rs1325;
$L__BB2_710:
	setp.lt.s32 	%p685, %r350, 1;
	@%p685 bra 	$L__BB2_781;
	ld.global.u32 	%r2311, [%rd97];
	add.s32 	%r362, %r2311, -1;
	and.b32  	%r363, %r350, 3;
	setp.lt.u32 	%p686, %r350, 4;
	mov.b32 	%r6323, 1;
	@%p686 bra 	$L__BB2_750;
	and.b32  	%r364, %r350, 2147483644;
	mov.b32 	%r6323, 1;
$L__BB2_713:
	mov.u32 	%r365, %r6323;
	add.s32 	%r2313, %r365, %r362;
	cvt.s64.s32 	%rd893, %r2313;
	add.s64 	%rd106, %rd96, %rd893;
	ld.global.u8 	%rs490, [%rd106];
	mov.b16 	%rs1326, 0;
	setp.gt.s16 	%p687, %rs490, 70;
	@%p687 bra 	$L__BB2_717;
	setp.eq.s16 	%p690, %rs490, 65;
	@%p690 bra 	$L__BB2_720;
	setp.eq.s16 	%p691, %rs490, 67;
	@%p691 bra 	$L__BB2_716;
	bra.uni 	$L__BB2_721;
$L__BB2_716:
	mov.b16 	%rs1326, 2;
	bra.uni 	$L__BB2_722;
$L__BB2_717:
	setp.eq.s16 	%p688, %rs490, 84;
	@%p688 bra 	$L__BB2_722;
	setp.ne.s16 	%p689, %rs490, 71;
	@%p689 bra 	$L__BB2_721;
	mov.b16 	%rs1326, 1;
	bra.uni 	$L__BB2_722;
$L__BB2_720:
	mov.b16 	%rs1326, 3;
	bra.uni 	$L__BB2_722;
$L__BB2_721:
	mov.b16 	%rs1326, 4;
$L__BB2_722:
	cvt.u64.u32 	%rd894, %r365;
	add.s64 	%rd107, %rd11, %rd894;
	st.local.u8 	[%rd107], %rs1326;
	ld.global.u8 	%rs496, [%rd106+1];
	mov.b16 	%rs1327, 0;
	setp.gt.s16 	%p692, %rs496, 70;
	@%p692 bra 	$L__BB2_726;
	setp.eq.s16 	%p695, %rs496, 65;
	@%p695 bra 	$L__BB2_729;
	setp.eq.s16 	%p696, %rs496, 67;
	@%p696 bra 	$L__BB2_725;
	bra.uni 	$L__BB2_730;
$L__BB2_725:
	mov.b16 	%rs1327, 2;
	bra.uni 	$L__BB2_731;
$L__BB2_726:
	setp.eq.s16 	%p693, %rs496, 84;
	@%p693 bra 	$L__BB2_731;
	setp.ne.s16 	%p694, %rs496, 71;
	@%p694 bra 	$L__BB2_730;
	mov.b16 	%rs1327, 1;
	bra.uni 	$L__BB2_731;
$L__BB2_729:
	mov.b16 	%rs1327, 3;
	bra.uni 	$L__BB2_731;
$L__BB2_730:
	mov.b16 	%rs1327, 4;
$L__BB2_731:
	st.local.u8 	[%rd107+1], %rs1327;
	ld.global.u8 	%rs502, [%rd106+2];
	mov.b16 	%rs1328, 0;
	setp.gt.s16 	%p697, %rs502, 70;
	@%p697 bra 	$L__BB2_735;
	setp.eq.s16 	%p700, %rs502, 65;
	@%p700 bra 	$L__BB2_738;
	setp.eq.s16 	%p701, %rs502, 67;
	@%p701 bra 	$L__BB2_734;
	bra.uni 	$L__BB2_739;
$L__BB2_734:
	mov.b16 	%rs1328, 2;
	bra.uni 	$L__BB2_740;
$L__BB2_735:
	setp.eq.s16 	%p698, %rs502, 84;
	@%p698 bra 	$L__BB2_740;
	setp.ne.s16 	%p699, %rs502, 71;
	@%p699 bra 	$L__BB2_739;
	mov.b16 	%rs1328, 1;
	bra.uni 	$L__BB2_740;
$L__BB2_738:
	mov.b16 	%rs1328, 3;
	bra.uni 	$L__BB2_740;
$L__BB2_739:
	mov.b16 	%rs1328, 4;
$L__BB2_740:
	st.local.u8 	[%rd107+2], %rs1328;
	ld.global.u8 	%rs508, [%rd106+3];
	mov.b16 	%rs1329, 0;
	setp.gt.s16 	%p702, %rs508, 70;
	@%p702 bra 	$L__BB2_744;
	setp.eq.s16 	%p705, %rs508, 65;
	@%p705 bra 	$L__BB2_747;
	setp.eq.s16 	%p706, %rs508, 67;
	@%p706 bra 	$L__BB2_743;
	bra.uni 	$L__BB2_748;
$L__BB2_743:
	mov.b16 	%rs1329, 2;
	bra.uni 	$L__BB2_749;
$L__BB2_744:
	setp.eq.s16 	%p703, %rs508, 84;
	@%p703 bra 	$L__BB2_749;
	setp.ne.s16 	%p704, %rs508, 71;
	@%p704 bra 	$L__BB2_748;
	mov.b16 	%rs1329, 1;
	bra.uni 	$L__BB2_749;
$L__BB2_747:
	mov.b16 	%rs1329, 3;
	bra.uni 	$L__BB2_749;
$L__BB2_748:
	mov.b16 	%rs1329, 4;
$L__BB2_749:
	st.local.u8 	[%rd107+3], %rs1329;
	add.s32 	%r6323, %r365, 4;
	add.s32 	%r2314, %r365, 3;
	setp.ne.s32 	%p707, %r2314, %r364;
	@%p707 bra 	$L__BB2_713;
$L__BB2_750:
	setp.eq.s32 	%p708, %r363, 0;
	@%p708 bra 	$L__BB2_781;
	add.s32 	%r2315, %r6323, %r362;
	cvt.s64.s32 	%rd895, %r2315;
	add.s64 	%rd108, %rd96, %rd895;
	ld.global.u8 	%rs514, [%rd108];
	mov.b16 	%rs1330, 0;
	setp.gt.s16 	%p709, %rs514, 70;
	@%p709 bra 	$L__BB2_755;
	setp.eq.s16 	%p712, %rs514, 65;
	@%p712 bra 	$L__BB2_758;
	setp.eq.s16 	%p713, %rs514, 67;
	@%p713 bra 	$L__BB2_754;
	bra.uni 	$L__BB2_759;
$L__BB2_754:
	mov.b16 	%rs1330, 2;
	bra.uni 	$L__BB2_760;
$L__BB2_755:
	setp.eq.s16 	%p710, %rs514, 84;
	@%p710 bra 	$L__BB2_760;
	setp.ne.s16 	%p711, %rs514, 71;
	@%p711 bra 	$L__BB2_759;
	mov.b16 	%rs1330, 1;
	bra.uni 	$L__BB2_760;
$L__BB2_758:
	mov.b16 	%rs1330, 3;
	bra.uni 	$L__BB2_760;
$L__BB2_759:
	mov.b16 	%rs1330, 4;
$L__BB2_760:
	cvt.u64.u32 	%rd896, %r6323;
	add.s64 	%rd109, %rd11, %rd896;
	st.local.u8 	[%rd109], %rs1330;
	setp.eq.s32 	%p714, %r363, 1;
	@%p714 bra 	$L__BB2_781;
	ld.global.u8 	%rs520, [%rd108+1];
	mov.b16 	%rs1331, 0;
	setp.gt.s16 	%p715, %rs520, 70;
	@%p715 bra 	$L__BB2_765;
	setp.eq.s16 	%p718, %rs520, 65;
	@%p718 bra 	$L__BB2_768;
	setp.eq.s16 	%p719, %rs520, 67;
	@%p719 bra 	$L__BB2_764;
	bra.uni 	$L__BB2_769;
$L__BB2_764:
	mov.b16 	%rs1331, 2;
	bra.uni 	$L__BB2_770;
$L__BB2_765:
	setp.eq.s16 	%p716, %rs520, 84;
	@%p716 bra 	$L__BB2_770;
	setp.ne.s16 	%p717, %rs520, 71;
	@%p717 bra 	$L__BB2_769;
	mov.b16 	%rs1331, 1;
	bra.uni 	$L__BB2_770;
$L__BB2_768:
	mov.b16 	%rs1331, 3;
	bra.uni 	$L__BB2_770;
$L__BB2_769:
	mov.b16 	%rs1331, 4;
$L__BB2_770:
	st.local.u8 	[%rd109+1], %rs1331;
	setp.eq.s32 	%p720, %r363, 2;
	@%p720 bra 	$L__BB2_781;
	ld.global.u8 	%rs526, [%rd108+2];
	mov.b16 	%rs1332, 0;
	setp.gt.s16 	%p721, %rs526, 70;
	@%p721 bra 	$L__BB2_775;
	setp.eq.s16 	%p724, %rs526, 65;
	@%p724 bra 	$L__BB2_778;
	setp.eq.s16 	%p725, %rs526, 67;
	@%p725 bra 	$L__BB2_774;
	bra.uni 	$L__BB2_779;
$L__BB2_774:
	mov.b16 	%rs1332, 2;
	bra.uni 	$L__BB2_780;
$L__BB2_775:
	setp.eq.s16 	%p722, %rs526, 84;
	@%p722 bra 	$L__BB2_780;
	setp.ne.s16 	%p723, %rs526, 71;
	@%p723 bra 	$L__BB2_779;
	mov.b16 	%rs1332, 1;
	bra.uni 	$L__BB2_780;
$L__BB2_778:
	mov.b16 	%rs1332, 3;
	bra.uni 	$L__BB2_780;
$L__BB2_779:
	mov.b16 	%rs1332, 4;
$L__BB2_780:
	st.local.u8 	[%rd109+2], %rs1332;
$L__BB2_781:
	cvt.s64.s32 	%rd897, %r350;
	add.s64 	%rd898, %rd11, %rd897;
	mov.b16 	%rs531, 4;
	st.local.u8 	[%rd898+1], %rs531;
	st.local.u8 	[%rd11], %rs531;
	cvt.s64.s32 	%rd899, %r339;
	add.s64 	%rd900, %rd10, %rd899;
	st.local.u8 	[%rd900+1], %rs531;
	st.local.u8 	[%rd10], %rs531;
	setp.lt.s32 	%p726, %r339, 1;
	@%p726 bra 	$L__BB2_818;
	and.b32  	%r368, %r350, 3;
	and.b32  	%r369, %r350, 2147483644;
	mov.b32 	%r6324, 1;
$L__BB2_783:
	mov.u32 	%r370, %r6324;
	@%p685 bra 	$L__BB2_811;
	setp.lt.u32 	%p728, %r350, 4;
	cvt.u64.u32 	%rd901, %r370;
	add.s64 	%rd902, %rd10, %rd901;
	ld.local.s8 	%r371, [%rd902];
	add.s32 	%r2318, %r370, -1;
	mad.lo.s32 	%r372, %r2318, %r350, %r5;
	mov.b32 	%r6326, 1;
	@%p728 bra 	$L__BB2_799;
	mov.b32 	%r6325, 1;
$L__BB2_786:
	cvt.u64.u32 	%rd903, %r6325;
	add.s64 	%rd110, %rd11, %rd903;
	ld.local.s8 	%r2320, [%rd110];
	add.s32 	%r2321, %r2320, %r371;
	setp.eq.s32 	%p729, %r2321, 3;
	add.s32 	%r2322, %r372, %r6325;
	mul.wide.s32 	%rd904, %r2322, 8;
	add.s64 	%rd111, %rd3, %rd904;
	@%p729 bra 	$L__BB2_788;
	mov.b64 	%rd905, 9218868437227405312;
	st.global.u64 	[%rd111], %rd905;
	mov.b64 	%rd906, -4616189618054758400;
	st.global.u64 	[%rd111+5000], %rd906;
	bra.uni 	$L__BB2_789;
$L__BB2_788:
	mov.b64 	%rd907, 0;
	st.global.u64 	[%rd111], %rd907;
	mov.b64 	%rd908, -4564063970805153792;
	st.global.u64 	[%rd111+5000], %rd908;
$L__BB2_789:
	ld.local.s8 	%r2323, [%rd110+1];
	add.s32 	%r2324, %r2323, %r371;
	setp.eq.s32 	%p730, %r2324, 3;
	@%p730 bra 	$L__BB2_791;
	mov.b64 	%rd909, 9218868437227405312;
	st.global.u64 	[%rd111+8], %rd909;
	mov.b64 	%rd910, -4616189618054758400;
	st.global.u64 	[%rd111+5008], %rd910;
	bra.uni 	$L__BB2_792;
$L__BB2_791:
	mov.b64 	%rd911, 0;
	st.global.u64 	[%rd111+8], %rd911;
	mov.b64 	%rd912, -4564063970805153792;
	st.global.u64 	[%rd111+5008], %rd912;
$L__BB2_792:
	ld.local.s8 	%r2325, [%rd110+2];
	add.s32 	%r2326, %r2325, %r371;
	setp.eq.s32 	%p731, %r2326, 3;
	@%p731 bra 	$L__BB2_794;
	mov.b64 	%rd913, 9218868437227405312;
	st.global.u64 	[%rd111+16], %rd913;
	mov.b64 	%rd914, -4616189618054758400;
	st.global.u64 	[%rd111+5016], %rd914;
	bra.uni 	$L__BB2_795;
$L__BB2_794:
	mov.b64 	%rd915, 0;
	st.global.u64 	[%rd111+16], %rd915;
	mov.b64 	%rd916, -4564063970805153792;
	st.global.u64 	[%rd111+5016], %rd916;
$L__BB2_795:
	ld.local.s8 	%r2327, [%rd110+3];
	add.s32 	%r2328, %r2327, %r371;
	setp.eq.s32 	%p732, %r2328, 3;
	@%p732 bra 	$L__BB2_797;
	mov.b64 	%rd917, 9218868437227405312;
	st.global.u64 	[%rd111+24], %rd917;
	mov.b64 	%rd918, -4616189618054758400;
	st.global.u64 	[%rd111+5024], %rd918;
	bra.uni 	$L__BB2_798;
$L__BB2_797:
	mov.b64 	%rd919, 0;
	st.global.u64 	[%rd111+24], %rd919;
	mov.b64 	%rd920, -4564063970805153792;
	st.global.u64 	[%rd111+5024], %rd920;
$L__BB2_798:
	add.s32 	%r6326, %r6325, 4;
	add.s32 	%r2329, %r6325, 3;
	setp.ne.s32 	%p733, %r2329, %r369;
	mov.u32 	%r6325, %r6326;
	@%p733 bra 	$L__BB2_786;
$L__BB2_799:
	setp.eq.s32 	%p734, %r368, 0;
	@%p734 bra 	$L__BB2_811;
	cvt.u64.u32 	%rd921, %r6326;
	add.s64 	%rd112, %rd11, %rd921;
	ld.local.s8 	%r2330, [%rd112];
	add.s32 	%r2331, %r2330, %r371;
	setp.eq.s32 	%p735, %r2331, 3;
	add.s32 	%r2332, %r372, %r6326;
	mul.wide.s32 	%rd922, %r2332, 8;
	add.s64 	%rd113, %rd3, %rd922;
	@%p735 bra 	$L__BB2_802;
	mov.b64 	%rd923, 9218868437227405312;
	st.global.u64 	[%rd113], %rd923;
	mov.b64 	%rd924, -4616189618054758400;
	st.global.u64 	[%rd113+5000], %rd924;
	bra.uni 	$L__BB2_803;
$L__BB2_802:
	mov.b64 	%rd925, 0;
	st.global.u64 	[%rd113], %rd925;
	mov.b64 	%rd926, -4564063970805153792;
	st.global.u64 	[%rd113+5000], %rd926;
$L__BB2_803:
	setp.eq.s32 	%p736, %r368, 1;
	@%p736 bra 	$L__BB2_811;
	ld.local.s8 	%r2333, [%rd112+1];
	add.s32 	%r2334, %r2333, %r371;
	setp.eq.s32 	%p737, %r2334, 3;
	@%p737 bra 	$L__BB2_806;
	mov.b64 	%rd927, 9218868437227405312;
	st.global.u64 	[%rd113+8], %rd927;
	mov.b64 	%rd928, -4616189618054758400;
	st.global.u64 	[%rd113+5008], %rd928;
	bra.uni 	$L__BB2_807;
$L__BB2_806:
	mov.b64 	%rd929, 0;
	st.global.u64 	[%rd113+8], %rd929;
	mov.b64 	%rd930, -4564063970805153792;
	st.global.u64 	[%rd113+5008], %rd930;
$L__BB2_807:
	setp.eq.s32 	%p738, %r368, 2;
	@%p738 bra 	$L__BB2_811;
	ld.local.s8 	%r2335, [%rd112+2];
	add.s32 	%r2336, %r2335, %r371;
	setp.eq.s32 	%p739, %r2336, 3;
	@%p739 bra 	$L__BB2_810;
	mov.b64 	%rd931, 9218868437227405312;
	st.global.u64 	[%rd113+16], %rd931;
	mov.b64 	%rd932, -4616189618054758400;
	st.global.u64 	[%rd113+5016], %rd932;
	bra.uni 	$L__BB2_811;
$L__BB2_810:
	mov.b64 	%rd933, 0;
	st.global.u64 	[%rd113+16], %rd933;
	mov.b64 	%rd934, -4564063970805153792;
	st.global.u64 	[%rd113+5016], %rd934;
$L__BB2_811:
	add.s32 	%r6324, %r370, 1;
	setp.ne.s32 	%p740, %r370, %r339;
	@%p740 bra 	$L__BB2_783;
	mov.b32 	%r6327, 1;
$L__BB2_813:
	@%p685 bra 	$L__BB2_891;
	add.s32 	%r378, %r6327, -1;
	mad.lo.s32 	%r379, %r378, %r350, %r5;
	cvt.u64.u32 	%rd935, %r6327;
	add.s64 	%rd114, %rd10, %rd935;
	mov.b32 	%r6328, 1;
$L__BB2_815:
	mov.u32 	%r380, %r6328;
	add.s32 	%r2339, %r379, %r380;
	mul.wide.s32 	%rd936, %r2339, 8;
	add.s64 	%rd115, %rd3, %rd936;
	ld.global.f64 	%fd5647, [%rd115];
	abs.f64 	%fd2287, %fd5647;
	setp.geu.f64 	%p742, %fd2287, 0d41CDCD64FF800000;
	@%p742 bra 	$L__BB2_890;
	ld.local.u8 	%rs62, [%rd114];
	cvt.u32.u16 	%r2340, %rs62;
	cvt.s32.s8 	%r2341, %r2340;
	cvt.u64.u32 	%rd937, %r380;
	add.s64 	%rd116, %rd11, %rd937;
	ld.local.u8 	%rs63, [%rd116];
	cvt.u64.u16 	%rd938, %rs63;
	cvt.s64.s8 	%rd117, %rd938;
	cvt.u32.u16 	%r2342, %rs63;
	cvt.s32.s8 	%r2343, %r2342;
	add.s32 	%r2344, %r2343, %r2341;
	setp.eq.s32 	%p743, %r2344, 3;
	@%p743 bra 	$L__BB2_850;
	mov.b64 	%rd939, -4616189618054758400;
	st.global.u64 	[%rd115+5000], %rd939;
	mov.b64 	%rd940, 9218868437227405312;
	st.global.u64 	[%rd115], %rd940;
	mov.f64 	%fd5649, 0dBFF0000000000000;
	mov.f64 	%fd5647, 0d7FF0000000000000;
	mov.f64 	%fd5648, %fd5647;
	bra.uni 	$L__BB2_861;
$L__BB2_818:
	setp.lt.s32 	%p812, %r350, 1;
	mov.b32 	%r6334, 0;
	mov.f64 	%fd5709, 0dFFF0000000000000;
	@%p812 bra 	$L__BB2_834;
	cvt.s64.s32 	%rd1000, %r339;
	add.s64 	%rd1001, %rd10, %rd1000;
	ld.local.u8 	%rs61, [%rd1001];
	mov.f64 	%fd5709, 0dFFF0000000000000;
	mov.b32 	%r6334, 0;
	mov.b32 	%r6332, 1;
$L__BB2_820:
	mov.u32 	%r394, %r6332;
	cvt.u64.u32 	%rd1002, %r394;
	add.s64 	%rd126, %rd11, %rd1002;
	ld.local.u8 	%rs64, [%rd126];
	cvt.u32.u16 	%r2438, %rs64;
	cvt.s32.s8 	%r2439, %r2438;
	cvt.u32.u16 	%r2440, %rs61;
	cvt.s32.s8 	%r2441, %r2440;
	add.s32 	%r2442, %r2439, %r2441;
	setp.ne.s32 	%p813, %r2442, 3;
	mov.f64 	%fd5708, 0dBFF0000000000000;
	mov.f64 	%fd5707, 0d7FF0000000000000;
	@%p813 bra 	$L__BB2_833;
	cvt.u32.u16 	%r2443, %rs64;
	cvt.u64.u16 	%rd1003, %rs64;
	cvt.s64.s8 	%rd1004, %rd1003;
	cvt.u32.u16 	%r2444, %rs61;
	cvt.s32.s8 	%r2445, %r2444;
	mul.wide.s32 	%rd1005, %r2445, 5;
	add.s64 	%rd1006, %rd1005, %rd1004;
	shl.b64 	%rd1007, %rd1006, 3;
	add.s64 	%rd1008, %rd2, %rd1007;
	ld.global.f64 	%fd5708, [%rd1008+45440];
	cvt.s64.s32 	%rd1009, %r339;
	add.s64 	%rd1010, %rd10, %rd1009;
	ld.local.s8 	%r2446, [%rd126+1];
	ld.local.s8 	%rs535, [%rd1010+1];
	cvt.u32.u16 	%r2447, %rs535;
	prmt.b32 	%r2448, %r2444, %r2447, 0x3340U;
	prmt.b32 	%r2449, %r2443, 0, 0x3340U;
	prmt.b32 	%r2450, %r2448, %r2449, 0x5410U;
	mov.b32 	%r2451, 334205;
	dp4a.s32.u32 	%r2452, %r2450, %r2451, %r2446;
	mul.wide.s32 	%rd1011, %r2452, 8;
	add.s64 	%rd1012, %rd2, %rd1011;
	ld.global.f64 	%fd2453, [%rd1012+35440];
	add.f64 	%fd2454, %fd5708, %fd2453;
	ld.global.f64 	%fd5707, [%rd1008+45640];
	ld.global.f64 	%fd2455, [%rd1012+40440];
	add.f64 	%fd2456, %fd5707, %fd2455;
	abs.f64 	%fd2457, %fd2456;
	setp.gt.f64 	%p814, %fd2457, 0d41CDCD64FF800000;
	selp.f64 	%fd381, 0dBFF0000000000000, %fd2454, %p814;
	selp.f64 	%fd382, 0d7FF0000000000000, %fd2456, %p814;
	cvt.s16.s8 	%rs536, %rs61;
	mov.b32 	%r2453, {%rs536, %rs535};
	cvt.s32.s8 	%r2454, %r2443;
	mov.b32 	%r2455, 1305;
	dp2a.lo.s32.u32 	%r2456, %r2453, %r2455, %r2454;
	mul.wide.s32 	%rd1013, %r2456, 8;
	add.s64 	%rd127, %rd2, %rd1013;
	ld.global.f64 	%fd383, [%rd127+21000];
	abs.f64 	%fd384, %fd383;
	setp.geu.f64 	%p815, %fd384, 0d41CDCD64FF800000;
	cvt.s16.s8 	%rs537, %rs64;
	mov.b32 	%r2457, {%rs536, %rs537};
	dp2a.lo.s32.u32 	%r2458, %r2457, %r2455, %r2446;
	mul.wide.s32 	%rd1014, %r2458, 8;
	add.s64 	%rd128, %rd2, %rd1014;
	mov.f64 	%fd5698, %fd381;
	mov.f64 	%fd5699, %fd382;
	@%p815 bra 	$L__BB2_825;
	ld.global.f64 	%fd385, [%rd128+23000];
	abs.f64 	%fd2459, %fd385;
	setp.geu.f64 	%p816, %fd2459, 0d41CDCD64FF800000;
	mov.f64 	%fd5698, %fd381;
	mov.f64 	%fd5699, %fd382;
	@%p816 bra 	$L__BB2_825;
	ld.global.f64 	%fd2460, [%rd127+20000];
	add.f64 	%fd2461, %fd5708, %fd2460;
	ld.global.f64 	%fd2462, [%rd128+22000];
	add.f64 	%fd2463, %fd2461, %fd2462;
	add.f64 	%fd2464, %fd5707, %fd383;
	add.f64 	%fd2465, %fd2464, %fd385;
	abs.f64 	%fd2466, %fd2465;
	setp.gt.f64 	%p817, %fd2466, 0d41CDCD64FF800000;
	selp.f64 	%fd5698, 0dBFF0000000000000, %fd2463, %p817;
	selp.f64 	%fd5699, 0d7FF0000000000000, %fd2465, %p817;
	add.f64 	%fd2467, %fd5699, 0d4069000000000000;
	add.f64 	%fd2468, %fd5698, 0dC016CCCCCCCCCCCD;
	add.f64 	%fd2469, %fd267, %fd2468;
	div.rn.f64 	%fd5700, %fd2467, %fd2469;
	abs.f64 	%fd2470, %fd382;
	setp.geu.f64 	%p818, %fd2470, 0d41CDCD64FF800000;
	@%p818 bra 	$L__BB2_825;
	add.f64 	%fd2471, %fd382, 0d4069000000000000;
	add.f64 	%fd2472, %fd381, 0dC016CCCCCCCCCCCD;
	add.f64 	%fd2473, %fd267, %fd2472;
	div.rn.f64 	%fd2474, %fd2471, %fd2473;
	setp.lt.f64 	%p819, %fd2474, %fd5700;
	selp.f64 	%fd5698, %fd5698, %fd381, %p819;
	selp.f64 	%fd5699, %fd5699, %fd382, %p819;
	selp.f64 	%fd5700, %fd5700, %fd2474, %p819;
$L__BB2_825:
	mov.f64 	%fd5701, %fd5698;
	mov.f64 	%fd5702, %fd5699;
	@%p815 bra 	$L__BB2_828;
	ld.global.f64 	%fd2475, [%rd127+20000];
	add.f64 	%fd2476, %fd5708, %fd2475;
	add.f64 	%fd2477, %fd5707, %fd383;
	abs.f64 	%fd2478, %fd2477;
	setp.gt.f64 	%p821, %fd2478, 0d41CDCD64FF800000;
	selp.f64 	%fd5701, 0dBFF0000000000000, %fd2476, %p821;
	selp.f64 	%fd5702, 0d7FF0000000000000, %fd2477, %p821;
	add.f64 	%fd2479, %fd5702, 0d4069000000000000;
	add.f64 	%fd2480, %fd5701, 0dC016CCCCCCCCCCCD;
	add.f64 	%fd2481, %fd267, %fd2480;
	div.rn.f64 	%fd5700, %fd2479, %fd2481;
	abs.f64 	%fd2482, %fd5699;
	setp.geu.f64 	%p822, %fd2482, 0d41CDCD64FF800000;
	@%p822 bra 	$L__BB2_828;
	add.f64 	%fd2483, %fd5699, 0d4069000000000000;
	add.f64 	%fd2484, %fd5698, 0dC016CCCCCCCCCCCD;
	add.f64 	%fd2485, %fd267, %fd2484;
	div.rn.f64 	%fd2486, %fd2483, %fd2485;
	setp.lt.f64 	%p823, %fd2486, %fd5700;
	selp.f64 	%fd5701, %fd5701, %fd5698, %p823;
	selp.f64 	%fd5702, %fd5702, %fd5699, %p823;
	selp.f64 	%fd5700, %fd5700, %fd2486, %p823;
$L__BB2_828:
	ld.global.f64 	%fd404, [%rd128+23000];
	abs.f64 	%fd2487, %fd404;
	setp.geu.f64 	%p824, %fd2487, 0d41CDCD64FF800000;
	mov.f64 	%fd5704, %fd5701;
	mov.f64 	%fd5705, %fd5702;
	@%p824 bra 	$L__BB2_831;
	ld.global.f64 	%fd2488, [%rd128+22000];
	add.f64 	%fd2489, %fd5708, %fd2488;
	add.f64 	%fd2490, %fd5707, %fd404;
	abs.f64 	%fd2491, %fd2490;
	setp.gt.f64 	%p825, %fd2491, 0d41CDCD64FF800000;
	selp.f64 	%fd5704, 0dBFF0000000000000, %fd2489, %p825;
	selp.f64 	%fd5705, 0d7FF0000000000000, %fd2490, %p825;
	add.f64 	%fd2492, %fd5705, 0d4069000000000000;
	add.f64 	%fd2493, %fd5704, 0dC016CCCCCCCCCCCD;
	add.f64 	%fd2494, %fd267, %fd2493;
	div.rn.f64 	%fd5700, %fd2492, %fd2494;
	abs.f64 	%fd2495, %fd5702;
	setp.geu.f64 	%p826, %fd2495, 0d41CDCD64FF800000;
	@%p826 bra 	$L__BB2_831;
	add.f64 	%fd2496, %fd5702, 0d4069000000000000;
	add.f64 	%fd2497, %fd5701, 0dC016CCCCCCCCCCCD;
	add.f64 	%fd2498, %fd267, %fd2497;
	div.rn.f64 	%fd2499, %fd2496, %fd2498;
	setp.lt.f64 	%p827, %fd2499, %fd5700;
	selp.f64 	%fd5704, %fd5704, %fd5701, %p827;
	selp.f64 	%fd5705, %fd5705, %fd5702, %p827;
	selp.f64 	%fd5700, %fd5700, %fd2499, %p827;
$L__BB2_831:
	abs.f64 	%fd2500, %fd5705;
	setp.geu.f64 	%p828, %fd2500, 0d41CDCD64FF800000;
	@%p828 bra 	$L__BB2_833;
	add.f64 	%fd2501, %fd5707, 0d4069000000000000;
	add.f64 	%fd2502, %fd5708, 0dC016CCCCCCCCCCCD;
	add.f64 	%fd2503, %fd267, %fd2502;
	div.rn.f64 	%fd2504, %fd2501, %fd2503;
	setp.lt.f64 	%p829, %fd5700, %fd2504;
	selp.f64 	%fd5707, %fd5707, %fd5705, %p829;
	selp.f64 	%fd5708, %fd5708, %fd5704, %p829;
$L__BB2_833:
	add.f64 	%fd2505, %fd5708, 0d3EB0C6F7A0B5ED8D;
	add.f64 	%fd2506, %fd5707, 0d3EB0C6F7A0B5ED8D;
	add.s32 	%r2459, %r339, -1;
	mad.lo.s32 	%r2460, %r2459, %r350, %r5;
	add.s32 	%r2461, %r2460, %r394;
	mul.wide.s32 	%rd1015, %r2461, 8;
	add.s64 	%rd1016, %rd3, %rd1015;
	ld.global.f64 	%fd2507, [%rd1016];
	add.f64 	%fd2508, %fd2506, %fd2507;
	add.f64 	%fd2509, %fd2508, 0d4069000000000000;
	ld.global.f64 	%fd2510, [%rd1016+5000];
	add.f64 	%fd2511, %fd2505, %fd2510;
	add.f64 	%fd2512, %fd2511, 0dC016CCCCCCCCCCCD;
	add.f64 	%fd2513, %fd267, %fd2512;
	div.rn.f64 	%fd2514, %fd2509, %fd2513;
	add.f64 	%fd2515, %fd2514, 0dC071126666666666;
	setp.gt.f64 	%p830, %fd2515, %fd5709;
	setp.lt.f64 	%p831, %fd2511, 0d0000000000000000;
	setp.lt.f64 	%p832, %fd2508, 0d0000000000000000;
	and.pred  	%p833, %p831, %p832;
	and.pred  	%p834, %p833, %p830;
	selp.f64 	%fd5709, %fd2515, %fd5709, %p834;
	selp.b32 	%r6334, %r394, %r6334, %p834;
	add.s32 	%r6332, %r394, 1;
	setp.ne.s32 	%p835, %r394, %r350;
	@%p835 bra 	$L__BB2_820;
$L__BB2_834:
	abs.f64 	%fd420, %fd5709;
	setp.gt.f64 	%p836, %fd420, 0d41CDCD64FF800000;
	selp.b32 	%r6354, 1, %r6334, %p836;
	selp.b32 	%r2462, 1, %r339, %p836;
	cvt.s64.s32 	%rd1017, %r2462;
	add.s64 	%rd129, %rd10, %rd1017;
	ld.local.u8 	%rs1334, [%rd129];
	cvt.u32.u16 	%r2463, %rs1334;
	cvt.s32.s8 	%r2464, %r2463;
	cvt.s64.s32 	%rd1018, %r6354;
	add.s64 	%rd130, %rd11, %rd1018;
	ld.local.u8 	%rs1333, [%rd130];
	cvt.u32.u16 	%r2465, %rs1333;
	cvt.s32.s8 	%r2466, %r2465;
	add.s32 	%r2467, %r2466, %r2464;
	setp.ne.s32 	%p837, %r2467, 3;
	mov.f64 	%fd5720, 0dBFF0000000000000;
	mov.f64 	%fd5719, 0d7FF0000000000000;
	@%p837 bra 	$L__BB2_847;
	cvt.u32.u16 	%r2468, %rs1334;
	cvt.u32.u16 	%r2469, %rs1333;
	cvt.u64.u16 	%rd1019, %rs1333;
	cvt.s64.s8 	%rd1020, %rd1019;
	cvt.s32.s8 	%r2470, %r2468;
	mul.wide.s32 	%rd1021, %r2470, 5;
	add.s64 	%rd1022, %rd1021, %rd1020;
	shl.b64 	%rd1023, %rd1022, 3;
	add.s64 	%rd1024, %rd2, %rd1023;
	ld.global.f64 	%fd5720, [%rd1024+45440];
	ld.local.s8 	%r2471, [%rd130+1];
	ld.local.s8 	%rs538, [%rd129+1];
	cvt.u32.u16 	%r2472, %rs538;
	prmt.b32 	%r2473, %r2468, %r2472, 0x3340U;
	prmt.b32 	%r2474, %r2469, 0, 0x3340U;
	prmt.b32 	%r2475, %r2473, %r2474, 0x5410U;
	mov.b32 	%r2476, 334205;
	dp4a.s32.u32 	%r2477, %r2475, %r2476, %r2471;
	mul.wide.s32 	%rd1025, %r2477, 8;
	add.s64 	%rd1026, %rd2, %rd1025;
	ld.global.f64 	%fd2519, [%rd1026+35440];
	add.f64 	%fd2520, %fd5720, %fd2519;
	ld.global.f64 	%fd5719, [%rd1024+45640];
	ld.global.f64 	%fd2521, [%rd1026+40440];
	add.f64 	%fd2522, %fd5719, %fd2521;
	abs.f64 	%fd2523, %fd2522;
	setp.gt.f64 	%p838, %fd2523, 0d41CDCD64FF800000;
	selp.f64 	%fd423, 0dBFF0000000000000, %fd2520, %p838;
	selp.f64 	%fd424, 0d7FF0000000000000, %fd2522, %p838;
	cvt.s16.s8 	%rs539, %rs1334;
	mov.b32 	%r2478, {%rs539, %rs538};
	cvt.s32.s8 	%r2479, %r2469;
	mov.b32 	%r2480, 1305;
	dp2a.lo.s32.u32 	%r2481, %r2478, %r2480, %r2479;
	mul.wide.s32 	%rd1027, %r2481, 8;
	add.s64 	%rd131, %rd2, %rd1027;
	ld.global.f64 	%fd425, [%rd131+21000];
	abs.f64 	%fd426, %fd425;
	setp.geu.f64 	%p839, %fd426, 0d41CDCD64FF800000;
	cvt.s16.s8 	%rs540, %rs1333;
	mov.b32 	%r2482, {%rs539, %rs540};
	dp2a.lo.s32.u32 	%r400, %r2482, %r2480, %r2471;
	mov.f64 	%fd5710, %fd423;
	mov.f64 	%fd5711, %fd424;
	@%p839 bra 	$L__BB2_839;
	mul.wide.s32 	%rd1028, %r400, 8;
	add.s64 	%rd1029, %rd2, %rd1028;
	ld.global.f64 	%fd427, [%rd1029+23000];
	abs.f64 	%fd2525, %fd427;
	setp.geu.f64 	%p840, %fd2525, 0d41CDCD64FF800000;
	mov.f64 	%fd5710, %fd423;
	mov.f64 	%fd5711, %fd424;
	@%p840 bra 	$L__BB2_839;
	ld.global.f64 	%fd2526, [%rd131+20000];
	add.f64 	%fd2527, %fd5720, %fd2526;
	mul.wide.s32 	%rd1030, %r400, 8;
	add.s64 	%rd1031, %rd2, %rd1030;
	ld.global.f64 	%fd2528, [%rd1031+22000];
	add.f64 	%fd2529, %fd2527, %fd2528;
	add.f64 	%fd2530, %fd5719, %fd425;
	add.f64 	%fd2531, %fd2530, %fd427;
	abs.f64 	%fd2532, %fd2531;
	setp.gt.f64 	%p841, %fd2532, 0d41CDCD64FF800000;
	selp.f64 	%fd5710, 0dBFF0000000000000, %fd2529, %p841;
	selp.f64 	%fd5711, 0d7FF0000000000000, %fd2531, %p841;
	add.f64 	%fd2533, %fd5711, 0d4069000000000000;
	add.f64 	%fd2534, %fd5710, 0dC016CCCCCCCCCCCD;
	add.f64 	%fd2535, %fd267, %fd2534;
	div.rn.f64 	%fd5712, %fd2533, %fd2535;
	abs.f64 	%fd2536, %fd424;
	setp.geu.f64 	%p842, %fd2536, 0d41CDCD64FF800000;
	@%p842 bra 	$L__BB2_839;
	add.f64 	%fd2537, %fd424, 0d4069000000000000;
	add.f64 	%fd2538, %fd423, 0dC016CCCCCCCCCCCD;
	add.f64 	%fd2539, %fd267, %fd2538;
	div.rn.f64 	%fd2540, %fd2537, %fd2539;
	setp.lt.f64 	%p843, %fd2540, %fd5712;
	selp.f64 	%fd5710, %fd5710, %fd423, %p843;
	selp.f64 	%fd5711, %fd5711, %fd424, %p843;
	selp.f64 	%fd5712, %fd5712, %fd2540, %p843;
$L__BB2_839:
	mov.f64 	%fd5713, %fd5710;
	mov.f64 	%fd5714, %fd5711;
	@%p839 bra 	$L__BB2_842;
	ld.global.f64 	%fd2541, [%rd131+20000];
	add.f64 	%fd2542, %fd5720, %fd2541;
	add.f64 	%fd2543, %fd5719, %fd425;
	abs.f64 	%fd2544, %fd2543;
	setp.gt.f64 	%p845, %fd2544, 0d41CDCD64FF800000;
	selp.f64 	%fd5713, 0dBFF0000000000000, %fd2542, %p845;
	selp.f64 	%fd5714, 0d7FF0000000000000, %fd2543, %p845;
	add.f64 	%fd2545, %fd5714, 0d4069000000000000;
	add.f64 	%fd2546, %fd5713, 0dC016CCCCCCCCCCCD;
	add.f64 	%fd2547, %fd267, %fd2546;
	div.rn.f64 	%fd5712, %fd2545, %fd2547;
	abs.f64 	%fd2548, %fd5711;
	setp.geu.f64 	%p846, %fd2548, 0d41CDCD64FF800000;
	@%p846 bra 	$L__BB2_842;
	add.f64 	%fd2549, %fd5711, 0d4069000000000000;
	add.f64 	%fd2550, %fd5710, 0dC016CCCCCCCCCCCD;
	add.f64 	%fd2551, %fd267, %fd2550;
	div.rn.f64 	%fd2552, %fd2549, %fd2551;
	setp.lt.f64 	%p847, %fd2552, %fd5712;
	selp.f64 	%fd5713, %fd5713, %fd5710, %p847;
	selp.f64 	%fd5714, %fd5714, %fd5711, %p847;
	selp.f64 	%fd5712, %fd5712, %fd2552, %p847;
$L__BB2_842:
	mul.wide.s32 	%rd1032, %r400, 8;
	add.s64 	%rd132, %rd2, %rd1032;
	ld.global.f64 	%fd446, [%rd132+23000];
	abs.f64 	%fd2553, %fd446;
	setp.geu.f64 	%p848, %fd2553, 0d41CDCD64FF800000;
	mov.f64 	%fd5716, %fd5713;
	mov.f64 	%fd5717, %fd5714;
	@%p848 bra 	$L__BB2_845;
	ld.global.f64 	%fd2554, [%rd132+22000];
	add.f64 	%fd2555, %fd5720, %fd2554;
	add.f64 	%fd2556, %fd5719, %fd446;
	abs.f64 	%fd2557, %fd2556;
	setp.gt.f64 	%p849, %fd2557, 0d41CDCD64FF800000;
	selp.f64 	%fd5716, 0dBFF0000000000000, %fd2555, %p849;
	selp.f64 	%fd5717, 0d7FF0000000000000, %fd2556, %p849;
	add.f64 	%fd2558, %fd5717, 0d4069000000000000;
	add.f64 	%fd2559, %fd5716, 0dC016CCCCCCCCCCCD;
	add.f64 	%fd2560, %fd267, %fd2559;
	div.rn.f64 	%fd5712, %fd2558, %fd2560;
	abs.f64 	%fd2561, %fd5714;
	setp.geu.f64 	%p850, %fd2561, 0d41CDCD64FF800000;
	@%p850 bra 	$L__BB2_845;
	add.f64 	%fd2562, %fd5714, 0d4069000000000000;
	add.f64 	%fd2563, %fd5713, 0dC016CCCCCCCCCCCD;
	add.f64 	%fd2564, %fd267, %fd2563;
	div.rn.f64 	%fd2565, %fd2562, %fd2564;
	setp.lt.f64 	%p851, %fd2565, %fd5712;
	selp.f64 	%fd5716, %fd5716, %fd5713, %p851;
	selp.f64 	%fd5717, %fd5717, %fd5714, %p851;
	selp.f64 	%fd5712, %fd5712, %fd2565, %p851;
$L__BB2_845:
	abs.f64 	%fd2566, %fd5717;
	setp.geu.f64 	%p852, %fd2566, 0d41CDCD64FF800000;
	@%p852 bra 	$L__BB2_847;
	add.f64 	%fd2567, %fd5719, 0d4069000000000000;
	add.f64 	%fd2568, %fd5720, 0dC016CCCCCCCCCCCD;
	add.f64 	%fd2569, %fd267, %fd2568;
	div.rn.f64 	%fd2570, %fd2567, %fd2569;
	setp.lt.f64 	%p853, %fd5712, %fd2570;
	selp.f64 	%fd5719, %fd5719, %fd5717, %p853;
	selp.f64 	%fd5720, %fd5720, %fd5716, %p853;
$L__BB2_847:
	setp.lt.s32 	%p854, %r339, 1;
	@%p854 bra 	$L__BB2_901;
	and.b32  	%r401, %r339, 7;
	setp.lt.u32 	%p855, %r339, 8;
	mov.b32 	%r6335, 0;
	@%p855 bra 	$L__BB2_893;
	and.b32  	%r6335, %r339, 2147483640;
	mov.b32 	%r6338, 0;
	bra.uni 	$L__BB2_892;
$L__BB2_850:
	cvt.s32.s8 	%r2346, %r2340;
	mul.wide.s32 	%rd941, %r2346, 5;
	add.s64 	%rd118, %rd941, %rd117;
	shl.b64 	%rd942, %rd118, 3;
	add.s64 	%rd943, %rd2, %rd942;
	ld.global.f64 	%fd5649, [%rd943+45440];
	ld.local.u8 	%rs532, [%rd114+-1];
	cvt.u64.u16 	%rd944, %rs532;
	cvt.s64.s8 	%rd119, %rd944;
	cvt.u32.u16 	%r2347, %rs63;
	ld.local.s8 	%rs533, [%rd116+-1];
	cvt.u32.u16 	%r2348, %rs533;
	prmt.b32 	%r2349, %r2348, %r2347, 0x3340U;
	prmt.b32 	%r2350, %r2340, 0, 0x3340U;
	prmt.b32 	%r2351, %r2349, %r2350, 0x5410U;
	cvt.u32.u16 	%r2352, %rs532;
	cvt.s32.s8 	%r2353, %r2352;
	mov.b32 	%r2354, 359705;
	dp4a.s32.u32 	%r2355, %r2351, %r2354, %r2353;
	mul.wide.s32 	%rd945, %r2355, 8;
	add.s64 	%rd946, %rd2, %rd945;
	ld.global.f64 	%fd2290, [%rd946+35440];
	add.f64 	%fd2291, %fd5649, %fd2290;
	ld.global.f64 	%fd5648, [%rd943+45640];
	ld.global.f64 	%fd2292, [%rd946+40440];
	add.f64 	%fd2293, %fd5648, %fd2292;
	abs.f64 	%fd2294, %fd2293;
	setp.gt.f64 	%p744, %fd2294, 0d41CDCD64FF800000;
	selp.f64 	%fd271, 0dBFF0000000000000, %fd2291, %p744;
	selp.f64 	%fd272, 0d7FF0000000000000, %fd2293, %p744;
	cvt.u16.u64 	%rs534, %rd117;
	mov.b32 	%r2356, {%rs533, %rs534};
	mov.b32 	%r2357, 6405;
	dp2a.lo.s32.u32 	%r2358, %r2356, %r2357, %r2346;
	mul.wide.s32 	%rd947, %r2358, 8;
	add.s64 	%rd120, %rd2, %rd947;
	ld.global.f64 	%fd273, [%rd120+21000];
	abs.f64 	%fd2295, %fd273;
	setp.geu.f64 	%p745, %fd2295, 0d41CDCD64FF800000;
	@%p745 bra 	$L__BB2_856;
	mad.lo.s64 	%rd951, %rd117, 24, %rd118;
	add.s64 	%rd952, %rd951, %rd119;
	shl.b64 	%rd953, %rd952, 3;
	add.s64 	%rd121, %rd2, %rd953;
	ld.global.f64 	%fd274, [%rd121+23000];
	abs.f64 	%fd2310, %fd274;
	setp.geu.f64 	%p750, %fd2310, 0d41CDCD64FF800000;
	@%p750 bra 	$L__BB2_854;
	ld.global.f64 	%fd2323, [%rd120+20000];
	add.f64 	%fd2324, %fd5649, %fd2323;
	ld.global.f64 	%fd2325, [%rd121+22000];
	add.f64 	%fd2326, %fd2324, %fd2325;
	add.f64 	%fd2327, %fd5648, %fd273;
	add.f64 	%fd2328, %fd2327, %fd274;
	abs.f64 	%fd2329, %fd2328;
	setp.gt.f64 	%p754, %fd2329, 0d41CDCD64FF800000;
	selp.f64 	%fd5644, 0dBFF0000000000000, %fd2326, %p754;
	selp.f64 	%fd5645, 0d7FF0000000000000, %fd2328, %p754;
	add.f64 	%fd2330, %fd5645, 0d4069000000000000;
	add.f64 	%fd2331, %fd5644, 0dC016CCCCCCCCCCCD;
	add.f64 	%fd2332, %fd267, %fd2331;
	div.rn.f64 	%fd5646, %fd2330, %fd2332;
	abs.f64 	%fd2333, %fd272;
	setp.geu.f64 	%p755, %fd2333, 0d41CDCD64FF800000;
	@%p755 bra 	$L__BB2_859;
	add.f64 	%fd2334, %fd272, 0d4069000000000000;
	add.f64 	%fd2335, %fd271, 0dC016CCCCCCCCCCCD;
	add.f64 	%fd2336, %fd267, %fd2335;
	div.rn.f64 	%fd2337, %fd2334, %fd2336;
	setp.lt.f64 	%p756, %fd2337, %fd5646;
	selp.f64 	%fd5644, %fd5644, %fd271, %p756;
	selp.f64 	%fd5645, %fd5645, %fd272, %p756;
	selp.f64 	%fd5646, %fd5646, %fd2337, %p756;
	bra.uni 	$L__BB2_859;
$L__BB2_854:
	ld.global.f64 	%fd2311, [%rd120+20000];
	add.f64 	%fd2312, %fd5649, %fd2311;
	add.f64 	%fd2313, %fd5648, %fd273;
	abs.f64 	%fd2314, %fd2313;
	setp.gt.f64 	%p751, %fd2314, 0d41CDCD64FF800000;
	selp.f64 	%fd5644, 0dBFF0000000000000, %fd2312, %p751;
	selp.f64 	%fd5645, 0d7FF0000000000000, %fd2313, %p751;
	add.f64 	%fd2315, %fd5645, 0d4069000000000000;
	add.f64 	%fd2316, %fd5644, 0dC016CCCCCCCCCCCD;
	add.f64 	%fd2317, %fd267, %fd2316;
	div.rn.f64 	%fd5646, %fd2315, %fd2317;
	abs.f64 	%fd2318, %fd272;
	setp.geu.f64 	%p752, %fd2318, 0d41CDCD64FF800000;
	@%p752 bra 	$L__BB2_859;
	add.f64 	%fd2319, %fd272, 0d4069000000000000;
	add.f64 	%fd2320, %fd271, 0dC016CCCCCCCCCCCD;
	add.f64 	%fd2321, %fd267, %fd2320;
	div.rn.f64 	%fd2322, %fd2319, %fd2321;
	setp.lt.f64 	%p753, %fd2322, %fd5646;
	selp.f64 	%fd5644, %fd5644, %fd271, %p753;
	selp.f64 	%fd5645, %fd5645, %fd272, %p753;
	selp.f64 	%fd5646, %fd5646, %fd2322, %p753;
	bra.uni 	$L__BB2_859;
$L__BB2_856:
	mad.lo.s64 	%rd948, %rd117, 24, %rd118;
	add.s64 	%rd949, %rd948, %rd119;
	shl.b64 	%rd950, %rd949, 3;
	add.s64 	%rd122, %rd2, %rd950;
	ld.global.f64 	%fd287, [%rd122+23000];
	abs.f64 	%fd2297, %fd287;
	setp.geu.f64 	%p746, %fd2297, 0d41CDCD64FF800000;
	mov.f64 	%fd5644, %fd271;
	mov.f64 	%fd5645, %fd272;
	@%p746 bra 	$L__BB2_859;
	ld.global.f64 	%fd2298, [%rd122+22000];
	add.f64 	%fd2299, %fd5649, %fd2298;
	add.f64 	%fd2300, %fd5648, %fd287;
	abs.f64 	%fd2301, %fd2300;
	setp.gt.f64 	%p747, %fd2301, 0d41CDCD64FF800000;
	selp.f64 	%fd5644, 0dBFF0000000000000, %fd2299, %p747;
	selp.f64 	%fd5645, 0d7FF0000000000000, %fd2300, %p747;
	add.f64 	%fd2302, %fd5645, 0d4069000000000000;
	add.f64 	%fd2303, %fd5644, 0dC016CCCCCCCCCCCD;
	add.f64 	%fd2304, %fd267, %fd2303;
	div.rn.f64 	%fd5646, %fd2302, %fd2304;
	abs.f64 	%fd2305, %fd272;
	setp.geu.f64 	%p748, %fd2305, 0d41CDCD64FF800000;
	@%p748 bra 	$L__BB2_859;
	add.f64 	%fd2306, %fd272, 0d4069000000000000;
	add.f64 	%fd2307, %fd271, 0dC016CCCCCCCCCCCD;
	add.f64 	%fd2308, %fd267, %fd2307;
	div.rn.f64 	%fd2309, %fd2306, %fd2308;
	setp.lt.f64 	%p749, %fd2309, %fd5646;
	selp.f64 	%fd5644, %fd5644, %fd271, %p749;
	selp.f64 	%fd5645, %fd5645, %fd272, %p749;
	selp.f64 	%fd5646, %fd5646, %fd2309, %p749;
$L__BB2_859:
	add.f64 	%fd2338, %fd5649, 0dC016CCCCCCCCCCCD;
	add.f64 	%fd297, %fd267, %fd2338;
	abs.f64 	%fd2339, %fd5645;
	setp.geu.f64 	%p757, %fd2339, 0d41CDCD64FF800000;
	@%p757 bra 	$L__BB2_861;
	add.f64 	%fd2340, %fd5648, 0d4069000000000000;
	div.rn.f64 	%fd2341, %fd2340, %fd297;
	setp.lt.f64 	%p758, %fd5646, %fd2341;
	selp.f64 	%fd5648, %fd5648, %fd5645, %p758;
	selp.f64 	%fd5649, %fd5649, %fd5644, %p758;
$L__BB2_861:
	abs.f64 	%fd2342, %fd5648;
	setp.geu.f64 	%p759, %fd2342, 0d41CDCD64FF800000;
	@%p759 bra 	$L__BB2_863;
	st.global.f64 	[%rd115+5000], %fd5649;
	st.global.f64 	[%rd115], %fd5648;
	mov.f64 	%fd5647, %fd5648;
$L__BB2_863:
	min.u32 	%r2359, %r6327, %r380;
	setp.lt.u32 	%p760, %r2359, 2;
	mov.f64 	%fd5651, 0dBFF0000000000000;
	mov.f64 	%fd5652, 0d7FF0000000000000;
	@%p760 bra 	$L__BB2_890;
	ld.param.u32 	%r6175, [_Z11design_loopPiS_S_S_PcS_S_S_S_S_S_S_PdS1_iS__param_13];
	ld.global.f64 	%fd304, [%rd115+5000];
	add.f64 	%fd2345, %fd5647, 0d4069000000000000;
	add.f64 	%fd2346, %fd304, 0dC016CCCCCCCCCCCD;
	add.f64 	%fd2347, %fd267, %fd2346;
	div.rn.f64 	%fd305, %fd2345, %fd2347;
	mul.lo.s32 	%r2360, %r378, %r350;
	sub.s32 	%r2361, %r2360, %r350;
	mad.lo.s32 	%r2362, %r6175, 1250, %r2361;
	add.s32 	%r2363, %r2362, %r380;
	add.s32 	%r2364, %r2363, -2;
	mul.wide.s32 	%rd954, %r2364, 8;
	add.s64 	%rd123, %rd3, %rd954;
	ld.global.f64 	%fd306, [%rd123];
	abs.f64 	%fd2348, %fd306;
	setp.geu.f64 	%p761, %fd2348, 0d41CDCD64FF800000;
	@%p761 bra 	$L__BB2_867;
	ld.local.u8 	%r2366, [%rd114+-1];
	prmt.b32 	%r2367, %r2366, %r2340, 0x3340U;
	ld.local.u8 	%r2368, [%rd116+-1];
	prmt.b32 	%r2369, %r2368, 0, 0x3340U;
	prmt.b32 	%r2370, %r2367, %r2369, 0x5410U;
	cvt.u32.u16 	%r2371, %rs63;
	cvt.s32.s8 	%r2372, %r2371;
	mov.b32 	%r2373, 334205;
	dp4a.s32.u32 	%r2374, %r2370, %r2373, %r2372;
	mul.wide.s32 	%rd955, %r2374, 8;
	add.s64 	%rd124, %rd2, %rd955;
	ld.global.f64 	%fd307, [%rd124+5000];
	abs.f64 	%fd2351, %fd307;
	setp.geu.f64 	%p762, %fd2351, 0d41CDCD64FF800000;
	@%p762 bra 	$L__BB2_867;
	ld.global.f64 	%fd2352, [%rd123+5000];
	ld.global.f64 	%fd2353, [%rd124];
	add.f64 	%fd5651, %fd2352, %fd2353;
	add.f64 	%fd5652, %fd306, %fd307;
$L__BB2_867:
	add.f64 	%fd2354, %fd5652, 0d4069000000000000;
	add.f64 	%fd2355, %fd5651, 0dC016CCCCCCCCCCCD;
	add.f64 	%fd2356, %fd267, %fd2355;
	div.rn.f64 	%fd312, %fd2354, %fd2356;
	setp.lt.f64 	%p763, %fd5651, 0dC0A3880000000000;
	selp.f64 	%fd5677, 0dC0A9300000000000, %fd5651, %p763;
	selp.f64 	%fd5678, 0d0000000000000000, %fd5652, %p763;
	setp.lt.f64 	%p764, %fd304, 0dC0A3880000000000;
	selp.f64 	%fd315, 0dC0A9300000000000, %fd304, %p764;
	selp.f64 	%fd316, 0d0000000000000000, %fd5647, %p764;
	setp.gt.f64 	%p765, %fd312, %fd305;
	@%p765 bra 	$L__BB2_869;
	setp.leu.f64 	%p766, %fd315, 0d0000000000000000;
	setp.leu.f64 	%p767, %fd316, 0d0000000000000000;
	or.pred  	%p768, %p766, %p767;
	@%p768 bra 	$L__BB2_870;
$L__BB2_869:
	st.global.f64 	[%rd115+5000], %fd5677;
	st.global.f64 	[%rd115], %fd5678;
	bra.uni 	$L__BB2_872;
$L__BB2_870:
	setp.ltu.f64 	%p769, %fd305, %fd312;
	mov.f64 	%fd5677, %fd304;
	mov.f64 	%fd5678, %fd5647;
	@%p769 bra 	$L__BB2_872;
	st.global.f64 	[%rd115+5000], %fd315;
	st.global.f64 	[%rd115], %fd316;
	mov.f64 	%fd5677, %fd315;
	mov.f64 	%fd5678, %fd316;
$L__BB2_872:
	mov.b32 	%r6329, 3;
$L__BB2_873:
	sub.s32 	%r2376, %r380, %r6329;
	add.s32 	%r2377, %r2376, 1;
	setp.gt.u32 	%p770, %r2376, 2147483646;
	selp.b32 	%r2378, %r2376, 0, %p770;
	add.s32 	%r6331, %r2378, %r378;
	selp.b32 	%r6330, 1, %r2377, %p770;
	setp.lt.s32 	%p771, %r6331, 1;
	setp.ge.s32 	%p772, %r6330, %r380;
	or.pred  	%p773, %p771, %p772;
	@%p773 bra 	$L__BB2_889;
$L__BB2_874:
	mov.u32 	%r385, %r6331;
	add.s32 	%r6331, %r385, -1;
	add.s32 	%r2380, %r5, %r6330;
	mad.lo.s32 	%r2381, %r6331, %r350, %r2380;
	mul.wide.s32 	%rd956, %r2381, 8;
	add.s64 	%rd125, %rd3, %rd956;
	ld.global.f64 	%fd335, [%rd125];
	abs.f64 	%fd2357, %fd335;
	setp.geu.f64 	%p774, %fd2357, 0d41CDCD64FF800000;
	@%p774 bra 	$L__BB2_888;
	not.b32 	%r2382, %r385;
	add.s32 	%r387, %r6327, %r2382;
	not.b32 	%r2383, %r6330;
	add.s32 	%r388, %r380, %r2383;
	add.s32 	%r389, %r388, %r387;
	setp.eq.s32 	%p775, %r387, 0;
	setp.gt.s32 	%p776, %r388, 0;
	and.pred  	%p777, %p775, %p776;
	@%p777 bra 	$L__BB2_877;
	setp.ne.s32 	%p778, %r388, 0;
	setp.lt.s32 	%p779, %r387, 1;
	or.pred  	%p780, %p779, %p778;
	@%p780 bra 	$L__BB2_882;
$L__BB2_877:
	setp.ne.s32 	%p789, %r388, 1;
	setp.ne.s32 	%p790, %r387, 1;
	and.pred  	%p791, %p790, %p789;
	@%p791 bra 	$L__BB2_881;
	setp.eq.s32 	%p794, %r387, 1;
	setp.eq.s32 	%p795, %r388, 1;
	and.pred  	%p797, %p775, %p795;
	setp.eq.s32 	%p798, %r388, 0;
	and.pred  	%p799, %p794, %p798;
	or.pred  	%p800, %p797, %p799;
	mov.f64 	%fd5672, 0d0000000000000000;
	mov.f64 	%fd5671, 0dC0A9300000000000;
	not.pred 	%p801, %p800;
	@%p801 bra 	$L__BB2_880;
	mul.wide.u32 	%rd992, %r389, 8;
	add.s64 	%rd993, %rd2, %rd992;
	ld.global.f64 	%fd2429, [%rd993+25192];
	cvt.u64.u32 	%rd994, %r385;
	add.s64 	%rd995, %rd10, %rd994;
	cvt.s64.s32 	%rd996, %r6330;
	add.s64 	%rd997, %rd11, %rd996;
	ld.local.u8 	%r2425, [%rd995];
	prmt.b32 	%r2427, %r2425, %r2340, 0x3340U;
	ld.local.u8 	%r2428, [%rd997];
	prmt.b32 	%r2429, %r2428, 0, 0x3340U;
	prmt.b32 	%r2430, %r2427, %r2429, 0x5410U;
	cvt.u32.u16 	%r2431, %rs63;
	cvt.s32.s8 	%r2432, %r2431;
	mov.b32 	%r2433, 334205;
	dp4a.s32.u32 	%r2434, %r2430, %r2433, %r2432;
	mul.wide.s32 	%rd998, %r2434, 8;
	add.s64 	%rd999, %rd2, %rd998;
	ld.global.f64 	%fd2430, [%rd999+5000];
	add.f64 	%fd5672, %fd2429, %fd2430;
	ld.global.f64 	%fd2431, [%rd993+24472];
	ld.global.f64 	%fd2432, [%rd999];
	add.f64 	%fd5671, %fd2431, %fd2432;
$L__BB2_880:
	add.f64 	%fd2433, %fd5672, %fd335;
	ld.global.f64 	%fd2434, [%rd125+5000];
	add.f64 	%fd2435, %fd5671, %fd2434;
	abs.f64 	%fd2436, %fd2433;
	setp.gt.f64 	%p802, %fd2436, 0d41CDCD64FF800000;
	selp.f64 	%fd2437, 0dBFF0000000000000, %fd2435, %p802;
	selp.f64 	%fd2438, 0d7FF0000000000000, %fd2433, %p802;
	add.f64 	%fd2439, %fd2438, 0d4069000000000000;
	add.f64 	%fd2440, %fd2437, 0dC016CCCCCCCCCCCD;
	add.f64 	%fd2441, %fd267, %fd2440;
	div.rn.f64 	%fd2442, %fd2439, %fd2441;
	add.f64 	%fd2443, %fd5678, 0d4069000000000000;
	add.f64 	%fd2444, %fd5677, 0dC016CCCCCCCCCCCD;
	add.f64 	%fd2445, %fd267, %fd2444;
	div.rn.f64 	%fd2446, %fd2443, %fd2445;
	setp.gt.f64 	%p803, %fd2442, %fd2446;
	selp.f64 	%fd5679, %fd2438, 0d7FF0000000000000, %p803;
	selp.f64 	%fd5680, %fd2437, 0dBFF0000000000000, %p803;
	bra.uni 	$L__BB2_886;
$L__BB2_881:
	mul.wide.s32 	%rd975, %r389, 8;
	add.s64 	%rd976, %rd2, %rd975;
	ld.global.f64 	%fd2403, [%rd976+25192];
	cvt.u64.u32 	%rd977, %r385;
	add.s64 	%rd978, %rd10, %rd977;
	ld.local.s8 	%r2422, [%rd978];
	mul.wide.s32 	%rd979, %r2422, 5;
	cvt.s64.s32 	%rd980, %r6330;
	add.s64 	%rd981, %rd11, %rd980;
	ld.local.s8 	%rd982, [%rd981];
	add.s64 	%rd983, %rd979, %rd982;
	shl.b64 	%rd984, %rd983, 3;
	add.s64 	%rd985, %rd2, %rd984;
	ld.global.f64 	%fd2404, [%rd985+45640];
	add.f64 	%fd2405, %fd2403, %fd2404;
	cvt.s32.s8 	%r2424, %r2340;
	mul.wide.s32 	%rd986, %r2424, 5;
	cvt.u64.u16 	%rd987, %rs63;
	cvt.s64.s8 	%rd988, %rd987;
	add.s64 	%rd989, %rd986, %rd988;
	shl.b64 	%rd990, %rd989, 3;
	add.s64 	%rd991, %rd2, %rd990;
	ld.global.f64 	%fd2406, [%rd991+45640];
	add.f64 	%fd2407, %fd2405, %fd2406;
	add.f64 	%fd2408, %fd2407, %fd335;
	ld.global.f64 	%fd2409, [%rd976+24472];
	ld.global.f64 	%fd2410, [%rd985+45440];
	add.f64 	%fd2411, %fd2409, %fd2410;
	ld.global.f64 	%fd2412, [%rd991+45440];
	add.f64 	%fd2413, %fd2411, %fd2412;
	ld.global.f64 	%fd2414, [%rd125+5000];
	add.f64 	%fd2415, %fd2413, %fd2414;
	abs.f64 	%fd2416, %fd2408;
	setp.gt.f64 	%p792, %fd2416, 0d41CDCD64FF800000;
	selp.f64 	%fd2417, 0dBFF0000000000000, %fd2415, %p792;
	selp.f64 	%fd2418, 0d7FF0000000000000, %fd2408, %p792;
	add.f64 	%fd2419, %fd2418, 0d4069000000000000;
	add.f64 	%fd2420, %fd2417, 0dC016CCCCCCCCCCCD;
	add.f64 	%fd2421, %fd267, %fd2420;
	div.rn.f64 	%fd2422, %fd2419, %fd2421;
	add.f64 	%fd2423, %fd5678, 0d4069000000000000;
	add.f64 	%fd2424, %fd5677, 0dC016CCCCCCCCCCCD;
	add.f64 	%fd2425, %fd267, %fd2424;
	div.rn.f64 	%fd2426, %fd2423, %fd2425;
	setp.gt.f64 	%p793, %fd2422, %fd2426;
	selp.f64 	%fd5679, %fd2418, 0d7FF0000000000000, %p793;
	selp.f64 	%fd5680, %fd2417, 0dBFF0000000000000, %p793;
	bra.uni 	$L__BB2_886;
$L__BB2_882:
	setp.ne.s32 	%p781, %r387, 1;
	setp.ne.s32 	%p782, %r388, 1;
	or.pred  	%p783, %p781, %p782;
	@%p783 bra 	$L__BB2_885;
	cvt.u64.u32 	%rd967, %r385;
	add.s64 	%rd968, %rd10, %rd967;
	cvt.s64.s32 	%rd969, %r6330;
	add.s64 	%rd970, %rd11, %rd969;
	ld.local.s8 	%r2404, [%rd970+1];
	ld.local.u8 	%r2405, [%rd968+1];
	ld.local.u8 	%r2406, [%rd968];
	prmt.b32 	%r2407, %r2406, %r2405, 0x3340U;
	ld.local.u8 	%r2408, [%rd970];
	prmt.b32 	%r2409, %r2408, 0, 0x3340U;
	prmt.b32 	%r2410, %r2407, %r2409, 0x5410U;
	mov.b32 	%r2411, 334205;
	dp4a.s32.u32 	%r2412, %r2410, %r2411, %r2404;
	mul.wide.s32 	%rd971, %r2412, 8;
	add.s64 	%rd972, %rd2, %rd971;
	ld.global.f64 	%fd2386, [%rd972+10000];
	ld.local.s8 	%r2413, [%rd114+-1];
	cvt.u32.u16 	%r2414, %rs63;
	ld.local.u8 	%r2415, [%rd116+-1];
	prmt.b32 	%r2416, %r2415, %r2414, 0x3340U;
	prmt.b32 	%r2418, %r2340, 0, 0x3340U;
	prmt.b32 	%r2419, %r2416, %r2418, 0x5410U;
	mov.b32 	%r2420, 359705;
	dp4a.s32.u32 	%r2421, %r2419, %r2420, %r2413;
	mul.wide.s32 	%rd973, %r2421, 8;
	add.s64 	%rd974, %rd2, %rd973;
	ld.global.f64 	%fd2387, [%rd974+10000];
	add.f64 	%fd2388, %fd2386, %fd2387;
	ld.global.f64 	%fd2389, [%rd125+5000];
	add.f64 	%fd2390, %fd2388, %fd2389;
	ld.global.f64 	%fd2391, [%rd972+15000];
	ld.global.f64 	%fd2392, [%rd974+15000];
	add.f64 	%fd2393, %fd2391, %fd2392;
	add.f64 	%fd2394, %fd2393, %fd335;
	abs.f64 	%fd2395, %fd2394;
	setp.gt.f64 	%p786, %fd2395, 0d41CDCD64FF800000;
	selp.f64 	%fd344, 0dBFF0000000000000, %fd2390, %p786;
	selp.f64 	%fd345, 0d7FF0000000000000, %fd2394, %p786;
	add.f64 	%fd2396, %fd345, 0d4069000000000000;
	add.f64 	%fd2397, %fd344, 0dC016CCCCCCCCCCCD;
	add.f64 	%fd2398, %fd267, %fd2397;
	div.rn.f64 	%fd346, %fd2396, %fd2398;
	add.f64 	%fd2399, %fd5678, 0d4069000000000000;
	add.f64 	%fd2400, %fd5677, 0dC016CCCCCCCCCCCD;
	add.f64 	%fd2401, %fd267, %fd2400;
	div.rn.f64 	%fd347, %fd2399, %fd2401;
	sub.f64 	%fd2402, %fd346, %fd347;
	setp.ltu.f64 	%p787, %fd2402, 0d3EB0C6F7A0B5ED8D;
	mov.f64 	%fd5680, 0dBFF0000000000000;
	mov.f64 	%fd5679, 0d7FF0000000000000;
	@%p787 bra 	$L__BB2_886;
	setp.gt.f64 	%p788, %fd346, %fd347;
	selp.f64 	%fd5679, %fd345, 0d7FF0000000000000, %p788;
	selp.f64 	%fd5680, %fd344, 0dBFF0000000000000, %p788;
	bra.uni 	$L__BB2_886;
$L__BB2_885:
	mul.wide.s32 	%rd957, %r389, 8;
	add.s64 	%rd958, %rd2, %rd957;
	ld.global.f64 	%fd2358, [%rd958+24952];
	cvt.u64.u32 	%rd959, %r385;
	add.s64 	%rd960, %rd10, %rd959;
	cvt.s64.s32 	%rd961, %r6330;
	add.s64 	%rd962, %rd11, %rd961;
	ld.local.s8 	%r2384, [%rd962+1];
	ld.local.u8 	%r2385, [%rd960+1];
	ld.local.u8 	%r2386, [%rd960];
	prmt.b32 	%r2387, %r2386, %r2385, 0x3340U;
	ld.local.u8 	%r2388, [%rd962];
	prmt.b32 	%r2389, %r2388, 0, 0x3340U;
	prmt.b32 	%r2390, %r2387, %r2389, 0x5410U;
	mov.b32 	%r2391, 334205;
	dp4a.s32.u32 	%r2392, %r2390, %r2391, %r2384;
	mul.wide.s32 	%rd963, %r2392, 8;
	add.s64 	%rd964, %rd2, %rd963;
	ld.global.f64 	%fd2359, [%rd964+30440];
	add.f64 	%fd2360, %fd2358, %fd2359;
	ld.local.s8 	%r2393, [%rd114+-1];
	cvt.u32.u16 	%r2394, %rs63;
	ld.local.u8 	%r2395, [%rd116+-1];
	prmt.b32 	%r2396, %r2395, %r2394, 0x3340U;
	prmt.b32 	%r2398, %r2340, 0, 0x3340U;
	prmt.b32 	%r2399, %r2396, %r2398, 0x5410U;
	mov.b32 	%r2400, 359705;
	dp4a.s32.u32 	%r2401, %r2399, %r2400, %r2393;
	mul.wide.s32 	%rd965, %r2401, 8;
	add.s64 	%rd966, %rd2, %rd965;
	ld.global.f64 	%fd2361, [%rd966+30440];
	add.f64 	%fd2362, %fd2360, %fd2361;
	add.f64 	%fd2363, %fd2362, %fd335;
	ld.global.f64 	%fd2364, [%rd958+24232];
	ld.global.f64 	%fd2365, [%rd964+25440];
	add.f64 	%fd2366, %fd2364, %fd2365;
	ld.global.f64 	%fd2367, [%rd966+25440];
	add.f64 	%fd2368, %fd2366, %fd2367;
	sub.s32 	%r2402, %r387, %r388;
	abs.s32 	%r2403, %r2402;
	cvt.rn.f64.s32 	%fd2369, %r2403;
	fma.rn.f64 	%fd2370, %fd2369, 0dBFEEF3E864B31D04, %fd2368;
	ld.global.f64 	%fd2371, [%rd125+5000];
	add.f64 	%fd2372, %fd2371, %fd2370;
	abs.f64 	%fd2373, %fd2363;
	setp.gt.f64 	%p784, %fd2373, 0d41CDCD64FF800000;
	selp.f64 	%fd2374, 0dBFF0000000000000, %fd2372, %p784;
	selp.f64 	%fd2375, 0d7FF0000000000000, %fd2363, %p784;
	add.f64 	%fd2376, %fd2375, 0d4069000000000000;
	add.f64 	%fd2377, %fd2374, 0dC016CCCCCCCCCCCD;
	add.f64 	%fd2378, %fd267, %fd2377;
	div.rn.f64 	%fd2379, %fd2376, %fd2378;
	add.f64 	%fd2380, %fd5678, 0d4069000000000000;
	add.f64 	%fd2381, %fd5677, 0dC016CCCCCCCCCCCD;
	add.f64 	%fd2382, %fd267, %fd2381;
	div.rn.f64 	%fd2383, %fd2380, %fd2382;
	setp.gt.f64 	%p785, %fd2379, %fd2383;
	selp.f64 	%fd5679, %fd2375, 0d7FF0000000000000, %p785;
	selp.f64 	%fd5680, %fd2374, 0dBFF0000000000000, %p785;
$L__BB2_886:
	setp.lt.f64 	%p804, %fd5680, 0dC0A3880000000000;
	selp.f64 	%fd360, 0d0000000000000000, %fd5679, %p804;
	selp.f64 	%fd361, 0dC0A9300000000000, %fd5680, %p804;
	abs.f64 	%fd2447, %fd360;
	setp.geu.f64 	%p805, %fd2447, 0d41CDCD64FF800000;
	@%p805 bra 	$L__BB2_888;
	st.global.f64 	[%rd115], %fd360;
	st.global.f64 	[%rd115+5000], %fd361;
	mov.f64 	%fd5677, %fd361;
	mov.f64 	%fd5678, %fd360;
$L__BB2_888:
	add.s32 	%r6330, %r6330, 1;
	setp.gt.u32 	%p806, %r385, 1;
	setp.lt.s32 	%p807, %r6330, %r380;
	and.pred  	%p808, %p806, %p807;
	@%p808 bra 	$L__BB2_874;
$L__BB2_889:
	add.s32 	%r6329, %r6329, 1;
	setp.ne.s32 	%p809, %r6329, 33;
	@%p809 bra 	$L__BB2_873;
$L__BB2_890:
	add.s32 	%r6328, %r380, 1;
	setp.ne.s32 	%p810, %r380, %r350;
	@%p810 bra 	$L__BB2_815;
$L__BB2_891:
	add.s32 	%r393, %r6327, 1;
	setp.eq.s32 	%p811, %r6327, %r339;
	mov.u32 	%r6327, %r393;
	@%p811 bra 	$L__BB2_818;
	bra.uni 	$L__BB2_813;
$L__BB2_892:
	.pragma "nounroll";
	add.s32 	%r2485, %r6338, %r7;
	mul.wide.s32 	%rd1033, %r2485, 4;
	add.s64 	%rd1034, %rd1, %rd1033;
	mov.b32 	%r2486, 0;
	st.global.u32 	[%rd1034], %r2486;
	st.global.u32 	[%rd1034+4], %r2486;
	st.global.u32 	[%rd1034+8], %r2486;
	st.global.u32 	[%rd1034+12], %r2486;
	st.global.u32 	[%rd1034+16], %r2486;
	st.global.u32 	[%rd1034+20], %r2486;
	st.global.u32 	[%rd1034+24], %r2486;
	st.global.u32 	[%rd1034+28], %r2486;
	add.s32 	%r6338, %r6338, 8;
	setp.eq.s32 	%p856, %r6338, %r6335;
	@%p856 bra 	$L__BB2_893;
	bra.uni 	$L__BB2_892;
$L__BB2_893:
	setp.eq.s32 	%p857, %r401, 0;
	@%p857 bra 	$L__BB2_901;
	and.b32  	%r404, %r339, 3;
	setp.lt.u32 	%p858, %r401, 4;
	@%p858 bra 	$L__BB2_896;
	add.s32 	%r2487, %r6335, %r7;
	mul.wide.s32 	%rd1035, %r2487, 4;
	add.s64 	%rd1036, %rd1, %rd1035;
	mov.b32 	%r2488, 0;
	st.global.u32 	[%rd1036], %r2488;
	st.global.u32 	[%rd1036+4], %r2488;
	st.global.u32 	[%rd1036+8], %r2488;
	st.global.u32 	[%rd1036+12], %r2488;
	add.s32 	%r6335, %r6335, 4;
$L__BB2_896:
	setp.eq.s32 	%p859, %r404, 0;
	@%p859 bra 	$L__BB2_901;
	setp.eq.s32 	%p860, %r404, 1;
	@%p860 bra 	$L__BB2_899;
	add.s32 	%r2489, %r6335, %r7;
	mul.wide.s32 	%rd1037, %r2489, 4;
	add.s64 	%rd1038, %rd1, %rd1037;
	mov.b32 	%r2490, 0;
	st.global.u32 	[%rd1038], %r2490;
	st.global.u32 	[%rd1038+4], %r2490;
	add.s32 	%r6335, %r6335, 2;
$L__BB2_899:
	and.b32  	%r2491, %r339, 1;
	setp.eq.b32 	%p861, %r2491, 1;
	not.pred 	%p862, %p861;
	@%p862 bra 	$L__BB2_901;
	add.s32 	%r2492, %r6335, %r7;
	mul.wide.s32 	%rd1039, %r2492, 4;
	add.s64 	%rd1040, %rd1, %rd1039;
	mov.b32 	%r2493, 0;
	st.global.u32 	[%rd1040], %r2493;
$L__BB2_901:
	@%p812 bra 	$L__BB2_913;
	add.s32 	%r409, %r8, 27;
	setp.lt.u32 	%p864, %r350, 8;
	mov.b32 	%r6341, 0;
	@%p864 bra 	$L__BB2_905;
	mov.b32 	%r6339, 0;
$L__BB2_904:
	.pragma "nounroll";
	cvt.u64.u32 	%rd1041, %r6339;
	cvt.s64.s32 	%rd1042, %r7;
	add.s64 	%rd1043, %rd1042, %rd1041;
	shl.b64 	%rd1044, %rd1043, 2;
	add.s64 	%rd1045, %rd1, %rd1044;
	mov.b32 	%r2496, 0;
	st.global.u32 	[%rd1045+100], %r2496;
	add.s32 	%r2497, %r6339, %r409;
	mul.wide.s32 	%rd1046, %r2497, 4;
	add.s64 	%rd1047, %rd1, %rd1046;
	st.global.u32 	[%rd1047], %r2496;
	st.global.u32 	[%rd1047+4], %r2496;
	st.global.u32 	[%rd1047+8], %r2496;
	st.global.u32 	[%rd1047+12], %r2496;
	st.global.u32 	[%rd1047+16], %r2496;
	st.global.u32 	[%rd1047+20], %r2496;
	st.global.u32 	[%rd1047+24], %r2496;
	add.s32 	%r6339, %r6339, 8;
	and.b32  	%r6341, %r350, 2147483640;
	setp.ne.s32 	%p865, %r6339, %r6341;
	@%p865 bra 	$L__BB2_904;
$L__BB2_905:
	and.b32  	%r416, %r350, 7;
	setp.eq.s32 	%p866, %r416, 0;
	@%p866 bra 	$L__BB2_913;
	setp.lt.u32 	%p867, %r416, 4;
	@%p867 bra 	$L__BB2_908;
	cvt.u64.u32 	%rd1048, %r6341;
	cvt.s64.s32 	%rd1049, %r7;
	add.s64 	%rd1050, %rd1049, %rd1048;
	shl.b64 	%rd1051, %rd1050, 2;
	add.s64 	%rd1052, %rd1, %rd1051;
	mov.b32 	%r2498, 0;
	st.global.u32 	[%rd1052+100], %r2498;
	add.s32 	%r2499, %r6341, %r409;
	mul.wide.s32 	%rd1053, %r2499, 4;
	add.s64 	%rd1054, %rd1, %rd1053;
	st.global.u32 	[%rd1054], %r2498;
	st.global.u32 	[%rd1054+4], %r2498;
	st.global.u32 	[%rd1054+8], %r2498;
	add.s32 	%r6341, %r6341, 4;
$L__BB2_908:
	and.b32  	%r419, %r350, 3;
	setp.eq.s32 	%p868, %r419, 0;
	@%p868 bra 	$L__BB2_913;
	setp.eq.s32 	%p869, %r419, 1;
	@%p869 bra 	$L__BB2_911;
	cvt.u64.u32 	%rd1055, %r6341;
	cvt.s64.s32 	%rd1056, %r7;
	add.s64 	%rd1057, %rd1056, %rd1055;
	shl.b64 	%rd1058, %rd1057, 2;
	add.s64 	%rd1059, %rd1, %rd1058;
	mov.b32 	%r2500, 0;
	st.global.u32 	[%rd1059+100], %r2500;
	add.s32 	%r2501, %r6341, %r409;
	mul.wide.s32 	%rd1060, %r2501, 4;
	add.s64 	%rd1061, %rd1, %rd1060;
	st.global.u32 	[%rd1061], %r2500;
	add.s32 	%r6341, %r6341, 2;
$L__BB2_911:
	and.b32  	%r2502, %r350, 1;
	setp.eq.b32 	%p870, %r2502, 1;
	not.pred 	%p871, %p870;
	@%p871 bra 	$L__BB2_913;
	cvt.u64.u32 	%rd1062, %r6341;
	cvt.s64.s32 	%rd1063, %r7;
	add.s64 	%rd1064, %rd1063, %rd1062;
	shl.b64 	%rd1065, %rd1064, 2;
	add.s64 	%rd1066, %rd1, %rd1065;
	mov.b32 	%r2503, 0;
	st.global.u32 	[%rd1066+100], %r2503;
$L__BB2_913:
	setp.gt.f64 	%p872, %fd420, 0d41CDCD64FF800000;
	selp.b32 	%r6355, 1, %r339, %p872;
	add.s32 	%r2504, %r6355, -1;
	add.s32 	%r2505, %r5, %r6354;
	mad.lo.s32 	%r2506, %r2504, %r350, %r2505;
	mul.wide.s32 	%rd1067, %r2506, 8;
	add.s64 	%rd1068, %rd3, %rd1067;
	ld.global.f64 	%fd2572, [%rd1068];
	abs.f64 	%fd2573, %fd2572;
	setp.geu.f64 	%p873, %fd2573, 0d41CDCD64FF800000;
	mov.f64 	%fd5731, 0d0000000000000000;
	@%p873 bra 	$L__BB2_984;
	add.s32 	%r2507, %r8, %r6355;
	mul.wide.s32 	%rd1069, %r2507, 4;
	add.s64 	%rd1070, %rd1, %rd1069;
	st.global.u32 	[%rd1070], %r6354;
	add.s32 	%r2508, %r8, %r6354;
	add.s32 	%r2509, %r2508, 25;
	mul.wide.s32 	%rd1071, %r2509, 4;
	add.s64 	%rd1072, %rd1, %rd1071;
	st.global.u32 	[%rd1072], %r6355;
	bra.uni 	$L__BB2_916;
$L__BB2_915:
	cvt.s64.s32 	%rd2878, %r6355;
	add.s64 	%rd2879, %rd10, %rd2878;
	ld.local.u8 	%rs1334, [%rd2879];
	cvt.s64.s32 	%rd2880, %r6354;
	add.s64 	%rd2881, %rd11, %rd2880;
	ld.local.u8 	%rs1333, [%rd2881];
$L__BB2_916:
	cvt.u32.u16 	%r2510, %rs1334;
	cvt.s32.s8 	%r2511, %r2510;
	cvt.u32.u16 	%r2512, %rs1333;
	cvt.s32.s8 	%r2513, %r2512;
	add.s32 	%r2514, %r2513, %r2511;
	setp.eq.s32 	%p874, %r2514, 3;
	@%p874 bra 	$L__BB2_918;
	add.s32 	%r2515, %r6355, -1;
	add.s32 	%r2516, %r6, %r6354;
	mad.lo.s32 	%r2517, %r2515, %r350, %r2516;
	mul.wide.s32 	%rd1073, %r2517, 8;
	add.s64 	%rd1074, %rd3, %rd1073;
	mov.b64 	%rd1075, -4616189618054758400;
	st.global.u64 	[%rd1074], %rd1075;
	mov.b64 	%rd1076, 9218868437227405312;
	st.global.u64 	[%rd1074+-5000], %rd1076;
	mov.f64 	%fd5725, 0dBFF0000000000000;
	mov.f64 	%fd5724, 0d7FF0000000000000;
	bra.uni 	$L__BB2_929;
$L__BB2_918:
	cvt.s32.s8 	%r2519, %r2510;
	mul.wide.s32 	%rd1077, %r2519, 5;
	cvt.u64.u16 	%rd1078, %rs1333;
	cvt.s64.s8 	%rd133, %rd1078;
	add.s64 	%rd134, %rd1077, %rd133;
	shl.b64 	%rd1079, %rd134, 3;
	add.s64 	%rd1080, %rd2, %rd1079;
	ld.global.f64 	%fd5725, [%rd1080+45440];
	cvt.s64.s32 	%rd1081, %r6354;
	add.s64 	%rd1082, %rd11, %rd1081;
	cvt.s64.s32 	%rd1083, %r6355;
	add.s64 	%rd1084, %rd10, %rd1083;
	ld.local.u8 	%rs541, [%rd1084+-1];
	cvt.u64.u16 	%rd1085, %rs541;
	cvt.s64.s8 	%rd135, %rd1085;
	ld.local.s8 	%rs542, [%rd1082+-1];
	cvt.u32.u16 	%r2520, %rs542;
	cvt.u32.u16 	%r2521, %rs1333;
	prmt.b32 	%r2522, %r2521, %r2520, 0x3340U;
	prmt.b32 	%r2523, %r2510, 0, 0x3340U;
	prmt.b32 	%r2524, %r2522, %r2523, 0x5410U;
	cvt.u32.u16 	%r2525, %rs541;
	cvt.s32.s8 	%r2526, %r2525;
	mov.b32 	%r2527, 334205;
	dp4a.s32.u32 	%r2528, %r2524, %r2527, %r2526;
	mul.wide.s32 	%rd1086, %r2528, 8;
	add.s64 	%rd1087, %rd2, %rd1086;
	ld.global.f64 	%fd2576, [%rd1087+35440];
	add.f64 	%fd2577, %fd5725, %fd2576;
	ld.global.f64 	%fd5724, [%rd1080+45640];
	ld.global.f64 	%fd2578, [%rd1087+40440];
	add.f64 	%fd2579, %fd5724, %fd2578;
	abs.f64 	%fd2580, %fd2579;
	setp.gt.f64 	%p875, %fd2580, 0d41CDCD64FF800000;
	selp.f64 	%fd462, 0dBFF0000000000000, %fd2577, %p875;
	selp.f64 	%fd463, 0d7FF0000000000000, %fd2579, %p875;
	cvt.s16.s8 	%rs543, %rs1333;
	mov.b32 	%r2529, {%rs543, %rs542};
	mov.b32 	%r2530, 1305;
	dp2a.lo.s32.u32 	%r2531, %r2529, %r2530, %r2519;
	mul.wide.s32 	%rd1088, %r2531, 8;
	add.s64 	%rd136, %rd2, %rd1088;
	ld.global.f64 	%fd464, [%rd136+21000];
	abs.f64 	%fd2581, %fd464;
	setp.geu.f64 	%p876, %fd2581, 0d41CDCD64FF800000;
	@%p876 bra 	$L__BB2_924;
	mad.lo.s64 	%rd1092, %rd133, 24, %rd134;
	add.s64 	%rd1093, %rd1092, %rd135;
	shl.b64 	%rd1094, %rd1093, 3;
	add.s64 	%rd137, %rd2, %rd1094;
	ld.global.f64 	%fd465, [%rd137+23000];
	abs.f64 	%fd2596, %fd465;
	setp.geu.f64 	%p881, %fd2596, 0d41CDCD64FF800000;
	@%p881 bra 	$L__BB2_922;
	ld.global.f64 	%fd2609, [%rd136+20000];
	add.f64 	%fd2610, %fd5725, %fd2609;
	ld.global.f64 	%fd2611, [%rd137+22000];
	add.f64 	%fd2612, %fd2610, %fd2611;
	add.f64 	%fd2613, %fd5724, %fd464;
	add.f64 	%fd2614, %fd2613, %fd465;
	abs.f64 	%fd2615, %fd2614;
	setp.gt.f64 	%p885, %fd2615, 0d41CDCD64FF800000;
	selp.f64 	%fd5721, 0dBFF0000000000000, %fd2612, %p885;
	selp.f64 	%fd5722, 0d7FF0000000000000, %fd2614, %p885;
	add.f64 	%fd2616, %fd5722, 0d4069000000000000;
	add.f64 	%fd2617, %fd5721, 0dC016CCCCCCCCCCCD;
	add.f64 	%fd2618, %fd267, %fd2617;
	div.rn.f64 	%fd5723, %fd2616, %fd2618;
	abs.f64 	%fd2619, %fd463;
	setp.geu.f64 	%p886, %fd2619, 0d41CDCD64FF800000;
	@%p886 bra 	$L__BB2_927;
	add.f64 	%fd2620, %fd463, 0d4069000000000000;
	add.f64 	%fd2621, %fd462, 0dC016CCCCCCCCCCCD;
	add.f64 	%fd2622, %fd267, %fd2621;
	div.rn.f64 	%fd2623, %fd2620, %fd2622;
	setp.lt.f64 	%p887, %fd2623, %fd5723;
	selp.f64 	%fd5721, %fd5721, %fd462, %p887;
	selp.f64 	%fd5722, %fd5722, %fd463, %p887;
	selp.f64 	%fd5723, %fd5723, %fd2623, %p887;
	bra.uni 	$L__BB2_927;
$L__BB2_922:
	ld.global.f64 	%fd2597, [%rd136+20000];
	add.f64 	%fd2598, %fd5725, %fd2597;
	add.f64 	%fd2599, %fd5724, %fd464;
	abs.f64 	%fd2600, %fd2599;
	setp.gt.f64 	%p882, %fd2600, 0d41CDCD64FF800000;
	selp.f64 	%fd5721, 0dBFF0000000000000, %fd2598, %p882;
	selp.f64 	%fd5722, 0d7FF0000000000000, %fd2599, %p882;
	add.f64 	%fd2601, %fd5722, 0d4069000000000000;
	add.f64 	%fd2602, %fd5721, 0dC016CCCCCCCCCCCD;
	add.f64 	%fd2603, %fd267, %fd2602;
	div.rn.f64 	%fd5723, %fd2601, %fd2603;
	abs.f64 	%fd2604, %fd463;
	setp.geu.f64 	%p883, %fd2604, 0d41CDCD64FF800000;
	@%p883 bra 	$L__BB2_927;
	add.f64 	%fd2605, %fd463, 0d4069000000000000;
	add.f64 	%fd2606, %fd462, 0dC016CCCCCCCCCCCD;
	add.f64 	%fd2607, %fd267, %fd2606;
	div.rn.f64 	%fd2608, %fd2605, %fd2607;
	setp.lt.f64 	%p884, %fd2608, %fd5723;
	selp.f64 	%fd5721, %fd5721, %fd462, %p884;
	selp.f64 	%fd5722, %fd5722, %fd463, %p884;
	selp.f64 	%fd5723, %fd5723, %fd2608, %p884;
	bra.uni 	$L__BB2_927;
$L__BB2_924:
	mad.lo.s64 	%rd1089, %rd133, 24, %rd134;
	add.s64 	%rd1090, %rd1089, %rd135;
	shl.b64 	%rd1091, %rd1090, 3;
	add.s64 	%rd138, %rd2, %rd1091;
	ld.global.f64 	%fd478, [%rd138+23000];
	abs.f64 	%fd2583, %fd478;
	setp.geu.f64 	%p877, %fd2583, 0d41CDCD64FF800000;
	mov.f64 	%fd5721, %fd462;
	mov.f64 	%fd5722, %fd463;
	@%p877 bra 	$L__BB2_927;
	ld.global.f64 	%fd2584, [%rd138+22000];
	add.f64 	%fd2585, %fd5725, %fd2584;
	add.f64 	%fd2586, %fd5724, %fd478;
	abs.f64 	%fd2587, %fd2586;
	setp.gt.f64 	%p878, %fd2587, 0d41CDCD64FF800000;
	selp.f64 	%fd5721, 0dBFF0000000000000, %fd2585, %p878;
	selp.f64 	%fd5722, 0d7FF0000000000000, %fd2586, %p878;
	add.f64 	%fd2588, %fd5722, 0d4069000000000000;
	add.f64 	%fd2589, %fd5721, 0dC016CCCCCCCCCCCD;
	add.f64 	%fd2590, %fd267, %fd2589;
	div.rn.f64 	%fd5723, %fd2588, %fd2590;
	abs.f64 	%fd2591, %fd463;
	setp.geu.f64 	%p879, %fd2591, 0d41CDCD64FF800000;
	@%p879 bra 	$L__BB2_927;
	add.f64 	%fd2592, %fd463, 0d4069000000000000;
	add.f64 	%fd2593, %fd462, 0dC016CCCCCCCCCCCD;
	add.f64 	%fd2594, %fd267, %fd2593;
	div.rn.f64 	%fd2595, %fd2592, %fd2594;
	setp.lt.f64 	%p880, %fd2595, %fd5723;
	selp.f64 	%fd5721, %fd5721, %fd462, %p880;
	selp.f64 	%fd5722, %fd5722, %fd463, %p880;
	selp.f64 	%fd5723, %fd5723, %fd2595, %p880;
$L__BB2_927:
	abs.f64 	%fd2624, %fd5722;
	setp.geu.f64 	%p888, %fd2624, 0d41CDCD64FF800000;
	@%p888 bra 	$L__BB2_929;
	add.f64 	%fd2625, %fd5724, 0d4069000000000000;
	add.f64 	%fd2626, %fd5725, 0dC016CCCCCCCCCCCD;
	add.f64 	%fd2627, %fd267, %fd2626;
	div.rn.f64 	%fd2628, %fd2625, %fd2627;
	setp.lt.f64 	%p889, %fd5723, %fd2628;
	selp.f64 	%fd5724, %fd5724, %fd5722, %p889;
	selp.f64 	%fd5725, %fd5725, %fd5721, %p889;
$L__BB2_929:
	add.s32 	%r427, %r6355, -1;
	mul.lo.s32 	%r428, %r427, %r350;
	add.s32 	%r429, %r6, %r6354;
	add.s32 	%r2532, %r429, %r428;
	mul.wide.s32 	%rd1095, %r2532, 8;
	add.s64 	%rd139, %rd3, %rd1095;
	ld.global.f64 	%fd492, [%rd139];
	abs.f64 	%fd493, %fd492;
	abs.f64 	%fd2629, %fd5725;
	max.f64 	%fd2631, %fd493, %fd2629;
	setp.gt.f64 	%p890, %fd2631, 0d41CDCD64FF800000;
	sub.f64 	%fd2632, %fd492, %fd5725;
	abs.f64 	%fd2633, %fd2632;
	setp.geu.f64 	%p891, %fd2633, 0d3EE4F8B588E368F1;
	or.pred  	%p892, %p890, %p891;
	@%p892 bra 	$L__BB2_931;
	ld.global.f64 	%fd2635, [%rd139+-5000];
	abs.f64 	%fd2636, %fd2635;
	abs.f64 	%fd2637, %fd5724;
	max.f64 	%fd2639, %fd2636, %fd2637;
	setp.leu.f64 	%p893, %fd2639, 0d41CDCD64FF800000;
	sub.f64 	%fd2640, %fd2635, %fd5724;
	abs.f64 	%fd2641, %fd2640;
	setp.lt.f64 	%p894, %fd2641, 0d3EE4F8B588E368F1;
	and.pred  	%p895, %p893, %p894;
	@%p895 bra 	$L__BB2_953;
$L__BB2_931:
	mov.pred 	%p3716, -1;
	min.s32 	%r5616, %r6354, %r6355;
	setp.lt.s32 	%p3431, %r5616, 2;
	@%p3431 bra 	$L__BB2_934;
	add.s32 	%r430, %r6354, -1;
	cvt.u64.u32 	%rd2809, %r427;
	add.s64 	%rd2810, %rd10, %rd2809;
	cvt.u64.u32 	%rd2811, %r6355;
	add.s64 	%rd2812, %rd10, %rd2811;
	cvt.u64.u32 	%rd2813, %r430;
	add.s64 	%rd2814, %rd11, %rd2813;
	cvt.u64.u32 	%rd2815, %r6354;
	add.s64 	%rd2816, %rd11, %rd2815;
	ld.local.s8 	%r5617, [%rd2816];
	ld.local.u8 	%r5618, [%rd2810];
	ld.local.u8 	%r5619, [%rd2812];
	prmt.b32 	%r5620, %r5619, %r5618, 0x3340U;
	ld.local.u8 	%r5621, [%rd2814];
	prmt.b32 	%r5622, %r5621, 0, 0x3340U;
	prmt.b32 	%r5623, %r5620, %r5622, 0x5410U;
	mov.b32 	%r5624, 359705;
	dp4a.s32.u32 	%r5625, %r5623, %r5624, %r5617;
	mul.wide.s32 	%rd2817, %r5625, 8;
	add.s64 	%rd2818, %rd2, %rd2817;
	ld.global.f64 	%fd5319, [%rd2818];
	sub.s32 	%r5626, %r428, %r350;
	add.s32 	%r5627, %r429, %r5626;
	add.s32 	%r5628, %r5627, -1;
	mul.wide.s32 	%rd2819, %r5628, 8;
	add.s64 	%rd2820, %rd3, %rd2819;
	ld.global.f64 	%fd5320, [%rd2820];
	add.f64 	%fd5321, %fd5319, %fd5320;
	abs.f64 	%fd5322, %fd5321;
	max.f64 	%fd5324, %fd493, %fd5322;
	setp.gt.f64 	%p3433, %fd5324, 0d41CDCD64FF800000;
	sub.f64 	%fd5325, %fd492, %fd5321;
	abs.f64 	%fd5326, %fd5325;
	setp.geu.f64 	%p3434, %fd5326, 0d3EE4F8B588E368F1;
	or.pred  	%p3435, %p3433, %p3434;
	@%p3435 bra 	$L__BB2_934;
	add.s32 	%r5629, %r8, %r427;
	mul.wide.s32 	%rd2821, %r5629, 4;
	add.s64 	%rd2822, %rd1, %rd2821;
	st.global.u32 	[%rd2822], %r430;
	add.s32 	%r5630, %r8, %r430;
	add.s32 	%r5631, %r5630, 25;
	mul.wide.s32 	%rd2823, %r5631, 4;
	add.s64 	%rd2824, %rd1, %rd2823;
	st.global.u32 	[%rd2824], %r427;
	mov.pred 	%p3716, 0;
	mov.u32 	%r6354, %r430;
	mov.u32 	%r6355, %r427;
$L__BB2_934:
	not.pred 	%p3437, %p3716;
	@%p3437 bra 	$L__BB2_915;
	mov.b32 	%r6351, 3;
$L__BB2_936:
	mov.u32 	%r435, %r6351;
	add.s32 	%r436, %r6355, -1;
	sub.s32 	%r5633, %r6354, %r435;
	add.s32 	%r5634, %r5633, 1;
	setp.gt.u32 	%p3439, %r5633, 2147483646;
	abs.s32 	%r5635, %r5633;
	selp.b32 	%r437, %r5635, 0, %p3439;
	sub.s32 	%r6353, %r436, %r437;
	selp.b32 	%r6352, 1, %r5634, %p3439;
	setp.lt.s32 	%p3440, %r6353, 1;
	setp.ge.s32 	%p3441, %r6352, %r6354;
	mov.pred 	%p3717, -1;
	or.pred  	%p3442, %p3440, %p3441;
	@%p3442 bra 	$L__BB2_952;
	cvt.s64.s32 	%rd2825, %r6354;
	add.s64 	%rd140, %rd11, %rd2825;
	cvt.s64.s32 	%rd2826, %r6355;
	add.s64 	%rd141, %rd10, %rd2826;
	add.s32 	%r5637, %r5, %r6354;
	mad.lo.s32 	%r5638, %r436, %r350, %r5637;
	mul.wide.s32 	%rd2827, %r5638, 8;
	add.s64 	%rd142, %rd3, %rd2827;
	ld.global.f64 	%fd494, [%rd142+5000];
	abs.f64 	%fd495, %fd494;
	add.s32 	%r5639, %r437, %r6354;
	not.b32 	%r5640, %r6352;
	add.s32 	%r5641, %r5640, %r5639;
	mul.wide.s32 	%rd2828, %r5641, 8;
	add.s64 	%rd143, %rd2, %rd2828;
	add.f64 	%fd5328, %fd494, 0dC016CCCCCCCCCCCD;
	add.f64 	%fd496, %fd267, %fd5328;
	mul.wide.u32 	%rd2829, %r5641, 8;
	add.s64 	%rd144, %rd2, %rd2829;
$L__BB2_938:
	not.b32 	%r5642, %r6353;
	add.s32 	%r442, %r6355, %r5642;
	not.b32 	%r5643, %r6352;
	add.s32 	%r443, %r6354, %r5643;
	setp.eq.s32 	%p3443, %r442, 0;
	setp.gt.s32 	%p3444, %r443, 0;
	and.pred  	%p3445, %p3443, %p3444;
	@%p3445 bra 	$L__BB2_940;
	setp.ne.s32 	%p3446, %r443, 0;
	setp.lt.s32 	%p3447, %r442, 1;
	or.pred  	%p3448, %p3447, %p3446;
	@%p3448 bra 	$L__BB2_945;
$L__BB2_940:
	setp.ne.s32 	%p3455, %r443, 1;
	setp.ne.s32 	%p3456, %r442, 1;
	and.pred  	%p3457, %p3456, %p3455;
	@%p3457 bra 	$L__BB2_944;
	setp.eq.s32 	%p3459, %r442, 1;
	setp.eq.s32 	%p3460, %r443, 1;
	setp.eq.s32 	%p3461, %r442, 0;
	and.pred  	%p3462, %p3461, %p3460;
	setp.eq.s32 	%p3463, %r443, 0;
	and.pred  	%p3464, %p3459, %p3463;
	or.pred  	%p3465, %p3462, %p3464;
	mov.f64 	%fd5727, 0d0000000000000000;
	mov.f64 	%fd5726, 0dC0A9300000000000;
	not.pred 	%p3466, %p3465;
	@%p3466 bra 	$L__BB2_943;
	ld.global.f64 	%fd5383, [%rd144+25192];
	cvt.u64.u32 	%rd2866, %r6353;
	add.s64 	%rd2867, %rd10, %rd2866;
	cvt.s64.s32 	%rd2868, %r6352;
	add.s64 	%rd2869, %rd11, %rd2868;
	ld.local.s8 	%r5693, [%rd140];
	ld.local.u8 	%r5694, [%rd2867];
	ld.local.u8 	%r5695, [%rd141];
	prmt.b32 	%r5696, %r5694, %r5695, 0x3340U;
	ld.local.u8 	%r5697, [%rd2869];
	prmt.b32 	%r5698, %r5697, 0, 0x3340U;
	prmt.b32 	%r5699, %r5696, %r5698, 0x5410U;
	mov.b32 	%r5700, 334205;
	dp4a.s32.u32 	%r5701, %r5699, %r5700, %r5693;
	mul.wide.s32 	%rd2870, %r5701, 8;
	add.s64 	%rd2871, %rd2, %rd2870;
	ld.global.f64 	%fd5384, [%rd2871+5000];
	add.f64 	%fd5727, %fd5383, %fd5384;
	ld.global.f64 	%fd5385, [%rd144+24472];
	ld.global.f64 	%fd5386, [%rd2871];
	add.f64 	%fd5726, %fd5385, %fd5386;
$L__BB2_943:
	add.s32 	%r5702, %r6353, -1;
	add.s32 	%r5703, %r5, %r6352;
	mad.lo.s32 	%r5704, %r5702, %r350, %r5703;
	mul.wide.s32 	%rd2872, %r5704, 8;
	add.s64 	%rd2873, %rd3, %rd2872;
	ld.global.f64 	%fd5387, [%rd2873];
	add.f64 	%fd5388, %fd5727, %fd5387;
	ld.global.f64 	%fd5389, [%rd2873+5000];
	add.f64 	%fd5390, %fd5726, %fd5389;
	abs.f64 	%fd5391, %fd5388;
	setp.gt.f64 	%p3467, %fd5391, 0d41CDCD64FF800000;
	selp.f64 	%fd5729, 0dBFF0000000000000, %fd5390, %p3467;
	selp.f64 	%fd5728, 0d7FF0000000000000, %fd5388, %p3467;
	bra.uni 	$L__BB2_948;
$L__BB2_944:
	ld.global.f64 	%fd5366, [%rd143+25192];
	cvt.u64.u32 	%rd2850, %r6353;
	add.s64 	%rd2851, %rd10, %rd2850;
	ld.local.s8 	%r5688, [%rd2851];
	mul.wide.s32 	%rd2852, %r5688, 5;
	cvt.s64.s32 	%rd2853, %r6352;
	add.s64 	%rd2854, %rd11, %rd2853;
	ld.local.s8 	%rd2855, [%rd2854];
	add.s64 	%rd2856, %rd2852, %rd2855;
	shl.b64 	%rd2857, %rd2856, 3;
	add.s64 	%rd2858, %rd2, %rd2857;
	ld.global.f64 	%fd5367, [%rd2858+45640];
	add.f64 	%fd5368, %fd5366, %fd5367;
	ld.local.s8 	%r5689, [%rd141];
	mul.wide.s32 	%rd2859, %r5689, 5;
	ld.local.s8 	%rd2860, [%rd140];
	add.s64 	%rd2861, %rd2859, %rd2860;
	shl.b64 	%rd2862, %rd2861, 3;
	add.s64 	%rd2863, %rd2, %rd2862;
	ld.global.f64 	%fd5369, [%rd2863+45640];
	add.f64 	%fd5370, %fd5368, %fd5369;
	add.s32 	%r5690, %r6353, -1;
	add.s32 	%r5691, %r5, %r6352;
	mad.lo.s32 	%r5692, %r5690, %r350, %r5691;
	mul.wide.s32 	%rd2864, %r5692, 8;
	add.s64 	%rd2865, %rd3, %rd2864;
	ld.global.f64 	%fd5371, [%rd2865];
	add.f64 	%fd5372, %fd5370, %fd5371;
	ld.global.f64 	%fd5373, [%rd143+24472];
	ld.global.f64 	%fd5374, [%rd2858+45440];
	add.f64 	%fd5375, %fd5373, %fd5374;
	ld.global.f64 	%fd5376, [%rd2863+45440];
	add.f64 	%fd5377, %fd5375, %fd5376;
	ld.global.f64 	%fd5378, [%rd2865+5000];
	add.f64 	%fd5379, %fd5377, %fd5378;
	abs.f64 	%fd5380, %fd5372;
	setp.gt.f64 	%p3458, %fd5380, 0d41CDCD64FF800000;
	selp.f64 	%fd5729, 0dBFF0000000000000, %fd5379, %p3458;
	selp.f64 	%fd5728, 0d7FF0000000000000, %fd5372, %p3458;
	bra.uni 	$L__BB2_948;
$L__BB2_945:
	setp.ne.s32 	%p3449, %r442, 1;
	setp.ne.s32 	%p3450, %r443, 1;
	or.pred  	%p3451, %p3449, %p3450;
	@%p3451 bra 	$L__BB2_947;
	cvt.u64.u32 	%rd2840, %r6353;
	add.s64 	%rd2841, %rd10, %rd2840;
	cvt.s64.s32 	%rd2842, %r6352;
	add.s64 	%rd2843, %rd11, %rd2842;
	ld.local.s8 	%r5667, [%rd2843+1];
	ld.local.u8 	%r5668, [%rd2841+1];
	ld.local.u8 	%r5669, [%rd2841];
	prmt.b32 	%r5670, %r5669, %r5668, 0x3340U;
	ld.local.u8 	%r5671, [%rd2843];
	prmt.b32 	%r5672, %r5671, 0, 0x3340U;
	prmt.b32 	%r5673, %r5670, %r5672, 0x5410U;
	mov.b32 	%r5674, 334205;
	dp4a.s32.u32 	%r5675, %r5673, %r5674, %r5667;
	mul.wide.s32 	%rd2844, %r5675, 8;
	add.s64 	%rd2845, %rd2, %rd2844;
	ld.global.f64 	%fd5346, [%rd2845+10000];
	ld.local.s8 	%r5676, [%rd141+-1];
	ld.local.u8 	%r5677, [%rd140];
	ld.local.u8 	%r5678, [%rd140+-1];
	prmt.b32 	%r5679, %r5678, %r5677, 0x3340U;
	ld.local.u8 	%r5680, [%rd141];
	prmt.b32 	%r5681, %r5680, 0, 0x3340U;
	prmt.b32 	%r5682, %r5679, %r5681, 0x5410U;
	mov.b32 	%r5683, 359705;
	dp4a.s32.u32 	%r5684, %r5682, %r5683, %r5676;
	mul.wide.s32 	%rd2846, %r5684, 8;
	add.s64 	%rd2847, %rd2, %rd2846;
	ld.global.f64 	%fd5347, [%rd2847+10000];
	add.f64 	%fd5348, %fd5346, %fd5347;
	add.s32 	%r5685, %r6353, -1;
	add.s32 	%r5686, %r6, %r6352;
	mad.lo.s32 	%r5687, %r5685, %r350, %r5686;
	mul.wide.s32 	%rd2848, %r5687, 8;
	add.s64 	%rd2849, %rd3, %rd2848;
	ld.global.f64 	%fd5349, [%rd2849];
	add.f64 	%fd5350, %fd5348, %fd5349;
	ld.global.f64 	%fd5351, [%rd2845+15000];
	ld.global.f64 	%fd5352, [%rd2847+15000];
	add.f64 	%fd5353, %fd5351, %fd5352;
	ld.global.f64 	%fd5354, [%rd2849+-5000];
	add.f64 	%fd5355, %fd5353, %fd5354;
	abs.f64 	%fd5356, %fd5355;
	setp.gt.f64 	%p3453, %fd5356, 0d41CDCD64FF800000;
	selp.f64 	%fd5357, 0dBFF0000000000000, %fd5350, %p3453;
	selp.f64 	%fd5358, 0d7FF0000000000000, %fd5355, %p3453;
	add.f64 	%fd5359, %fd5358, 0d4069000000000000;
	add.f64 	%fd5360, %fd5357, 0dC016CCCCCCCCCCCD;
	add.f64 	%fd5361, %fd267, %fd5360;
	div.rn.f64 	%fd5362, %fd5359, %fd5361;
	ld.global.f64 	%fd5363, [%rd142];
	add.f64 	%fd5364, %fd5363, 0d4069000000000000;
	div.rn.f64 	%fd5365, %fd5364, %fd496;
	setp.ltu.f64 	%p3454, %fd5362, %fd5365;
	selp.f64 	%fd5728, 0d7FF0000000000000, %fd5358, %p3454;
	selp.f64 	%fd5729, 0dBFF0000000000000, %fd5357, %p3454;
	bra.uni 	$L__BB2_948;
$L__BB2_947:
	ld.global.f64 	%fd5329, [%rd143+24952];
	cvt.u64.u32 	%rd2830, %r6353;
	add.s64 	%rd2831, %rd10, %rd2830;
	cvt.s64.s32 	%rd2832, %r6352;
	add.s64 	%rd2833, %rd11, %rd2832;
	ld.local.s8 	%r5644, [%rd2833+1];
	ld.local.u8 	%r5645, [%rd2831+1];
	ld.local.u8 	%r5646, [%rd2831];
	prmt.b32 	%r5647, %r5646, %r5645, 0x3340U;
	ld.local.u8 	%r5648, [%rd2833];
	prmt.b32 	%r5649, %r5648, 0, 0x3340U;
	prmt.b32 	%r5650, %r5647, %r5649, 0x5410U;
	mov.b32 	%r5651, 334205;
	dp4a.s32.u32 	%r5652, %r5650, %r5651, %r5644;
	mul.wide.s32 	%rd2834, %r5652, 8;
	add.s64 	%rd2835, %rd2, %rd2834;
	ld.global.f64 	%fd5330, [%rd2835+30440];
	add.f64 	%fd5331, %fd5329, %fd5330;
	ld.local.s8 	%r5653, [%rd141+-1];
	ld.local.u8 	%r5654, [%rd140];
	ld.local.u8 	%r5655, [%rd140+-1];
	prmt.b32 	%r5656, %r5655, %r5654, 0x3340U;
	ld.local.u8 	%r5657, [%rd141];
	prmt.b32 	%r5658, %r5657, 0, 0x3340U;
	prmt.b32 	%r5659, %r5656, %r5658, 0x5410U;
	mov.b32 	%r5660, 359705;
	dp4a.s32.u32 	%r5661, %r5659, %r5660, %r5653;
	mul.wide.s32 	%rd2836, %r5661, 8;
	add.s64 	%rd2837, %rd2, %rd2836;
	ld.global.f64 	%fd5332, [%rd2837+30440];
	add.f64 	%fd5333, %fd5331, %fd5332;
	add.s32 	%r5662, %r6353, -1;
	add.s32 	%r5663, %r5, %r6352;
	mad.lo.s32 	%r5664, %r5662, %r350, %r5663;
	mul.wide.s32 	%rd2838, %r5664, 8;
	add.s64 	%rd2839, %rd3, %rd2838;
	ld.global.f64 	%fd5334, [%rd2839];
	add.f64 	%fd5335, %fd5333, %fd5334;
	ld.global.f64 	%fd5336, [%rd143+24232];
	ld.global.f64 	%fd5337, [%rd2835+25440];
	add.f64 	%fd5338, %fd5336, %fd5337;
	ld.global.f64 	%fd5339, [%rd2837+25440];
	add.f64 	%fd5340, %fd5338, %fd5339;
	sub.s32 	%r5665, %r442, %r443;
	abs.s32 	%r5666, %r5665;
	cvt.rn.f64.s32 	%fd5341, %r5666;
	fma.rn.f64 	%fd5342, %fd5341, 0dBFEEF3E864B31D04, %fd5340;
	ld.global.f64 	%fd5343, [%rd2839+5000];
	add.f64 	%fd5344, %fd5343, %fd5342;
	abs.f64 	%fd5345, %fd5335;
	setp.gt.f64 	%p3452, %fd5345, 0d41CDCD64FF800000;
	selp.f64 	%fd5729, 0dBFF0000000000000, %fd5344, %p3452;
	selp.f64 	%fd5728, 0d7FF0000000000000, %fd5335, %p3452;
$L__BB2_948:
	abs.f64 	%fd5392, %fd5729;
	max.f64 	%fd5394, %fd495, %fd5392;
	setp.gt.f64 	%p3468, %fd5394, 0d41CDCD64FF800000;
	sub.f64 	%fd5395, %fd494, %fd5729;
	abs.f64 	%fd5396, %fd5395;
	setp.geu.f64 	%p3469, %fd5396, 0d3EE4F8B588E368F1;
	or.pred  	%p3470, %p3468, %p3469;
	@%p3470 bra 	$L__BB2_951;
	ld.global.f64 	%fd5398, [%rd142];
	abs.f64 	%fd5399, %fd5398;
	abs.f64 	%fd5400, %fd5728;
	max.f64 	%fd5402, %fd5399, %fd5400;
	setp.gt.f64 	%p3471, %fd5402, 0d41CDCD64FF800000;
	sub.f64 	%fd5403, %fd5398, %fd5728;
	abs.f64 	%fd5404, %fd5403;
	setp.geu.f64 	%p3472, %fd5404, 0d3EE4F8B588E368F1;
	or.pred  	%p3473, %p3471, %p3472;
	@%p3473 bra 	$L__BB2_951;
	add.s32 	%r5705, %r8, %r6353;
	mul.wide.s32 	%rd2874, %r5705, 4;
	add.s64 	%rd2875, %rd1, %rd2874;
	st.global.u32 	[%rd2875], %r6352;
	add.s32 	%r5706, %r8, %r6352;
	add.s32 	%r5707, %r5706, 25;
	mul.wide.s32 	%rd2876, %r5707, 4;
	add.s64 	%rd2877, %rd1, %rd2876;
	st.global.u32 	[%rd2877], %r6353;
	mov.pred 	%p3717, 0;
	mov.u32 	%r6354, %r6352;
	mov.u32 	%r6355, %r6353;
	bra.uni 	$L__BB2_952;
$L__BB2_951:
	add.s32 	%r444, %r6353, -1;
	add.s32 	%r6352, %r6352, 1;
	setp.gt.s32 	%p3476, %r6353, 1;
	setp.lt.s32 	%p3477, %r6352, %r6354;
	and.pred  	%p3478, %p3476, %p3477;
	mov.u32 	%r6353, %r444;
	@%p3478 bra 	$L__BB2_938;
$L__BB2_952:
	add.s32 	%r6351, %r435, 1;
	setp.lt.u32 	%p3479, %r435, 32;
	and.pred  	%p3480, %p3717, %p3479;
	@%p3480 bra 	$L__BB2_936;
	bra.uni 	$L__BB2_915;
$L__BB2_953:
	selp.b32 	%r2533, 1, %r6334, %p872;
	add.s32 	%r2534, %r5, %r2533;
	selp.b32 	%r2535, 1, %r339, %p872;
	add.s32 	%r2536, %r2535, -1;
	mad.lo.s32 	%r2537, %r2536, %r350, %r2534;
	mul.wide.s32 	%rd1096, %r2537, 8;
	add.s64 	%rd1097, %rd3, %rd1096;
	ld.global.f64 	%fd2644, [%rd1097];
	add.f64 	%fd511, %fd5719, %fd2644;
	ld.global.f64 	%fd2645, [%rd1097+5000];
	add.f64 	%fd512, %fd5720, %fd2645;
	mov.f64 	%fd5730, 0d3FE0000000000000;
	@%p872 bra 	$L__BB2_983;
	mov.b32 	%r6379, 0;
	@%p854 bra 	$L__BB2_968;
	and.b32  	%r449, %r339, 15;
	setp.lt.u32 	%p898, %r339, 16;
	mov.b32 	%r6379, 0;
	mov.u32 	%r6358, %r6379;
	@%p898 bra 	$L__BB2_958;
	and.b32  	%r6358, %r339, 2147483632;
	mov.b32 	%r6379, 0;
	mov.u32 	%r6367, %r6379;
$L__BB2_957:
	.pragma "nounroll";
	add.s32 	%r2542, %r6367, %r7;
	mul.wide.s32 	%rd1098, %r2542, 4;
	add.s64 	%rd1099, %rd1, %rd1098;
	ld.global.u32 	%r2543, [%rd1099];
	setp.gt.s32 	%p899, %r2543, 0;
	selp.u32 	%r2544, 1, 0, %p899;
	add.s32 	%r2545, %r6379, %r2544;
	ld.global.u32 	%r2546, [%rd1099+4];
	setp.gt.s32 	%p900, %r2546, 0;
	selp.u32 	%r2547, 1, 0, %p900;
	add.s32 	%r2548, %r2545, %r2547;
	ld.global.u32 	%r2549, [%rd1099+8];
	setp.gt.s32 	%p901, %r2549, 0;
	selp.u32 	%r2550, 1, 0, %p901;
	add.s32 	%r2551, %r2548, %r2550;
	ld.global.u32 	%r2552, [%rd1099+12];
	setp.gt.s32 	%p902, %r2552, 0;
	selp.u32 	%r2553, 1, 0, %p902;
	add.s32 	%r2554, %r2551, %r2553;
	ld.global.u32 	%r2555, [%rd1099+16];
	setp.gt.s32 	%p903, %r2555, 0;
	selp.u32 	%r2556, 1, 0, %p903;
	add.s32 	%r2557, %r2554, %r2556;
	ld.global.u32 	%r2558, [%rd1099+20];
	setp.gt.s32 	%p904, %r2558, 0;
	selp.u32 	%r2559, 1, 0, %p904;
	add.s32 	%r2560, %r2557, %r2559;
	ld.global.u32 	%r2561, [%rd1099+24];
	setp.gt.s32 	%p905, %r2561, 0;
	selp.u32 	%r2562, 1, 0, %p905;
	add.s32 	%r2563, %r2560, %r2562;
	ld.global.u32 	%r2564, [%rd1099+28];
	setp.gt.s32 	%p906, %r2564, 0;
	selp.u32 	%r2565, 1, 0, %p906;
	add.s32 	%r2566, %r2563, %r2565;
	ld.global.u32 	%r2567, [%rd1099+32];
	setp.gt.s32 	%p907, %r2567, 0;
	selp.u32 	%r2568, 1, 0, %p907;
	add.s32 	%r2569, %r2566, %r2568;
	ld.global.u32 	%r2570, [%rd1099+36];
	setp.gt.s32 	%p908, %r2570, 0;
	selp.u32 	%r2571, 1, 0, %p908;
	add.s32 	%r2572, %r2569, %r2571;
	ld.global.u32 	%r2573, [%rd1099+40];
	setp.gt.s32 	%p909, %r2573, 0;
	selp.u32 	%r2574, 1, 0, %p909;
	add.s32 	%r2575, %r2572, %r2574;
	ld.global.u32 	%r2576, [%rd1099+44];
	setp.gt.s32 	%p910, %r2576, 0;
	selp.u32 	%r2577, 1, 0, %p910;
	add.s32 	%r2578, %r2575, %r2577;
	ld.global.u32 	%r2579, [%rd1099+48];
	setp.gt.s32 	%p911, %r2579, 0;
	selp.u32 	%r2580, 1, 0, %p911;
	add.s32 	%r2581, %r2578, %r2580;
	ld.global.u32 	%r2582, [%rd1099+52];
	setp.gt.s32 	%p912, %r2582, 0;
	selp.u32 	%r2583, 1, 0, %p912;
	add.s32 	%r2584, %r2581, %r2583;
	ld.global.u32 	%r2585, [%rd1099+56];
	setp.gt.s32 	%p913, %r2585, 0;
	selp.u32 	%r2586, 1, 0, %p913;
	add.s32 	%r2587, %r2584, %r2586;
	ld.global.u32 	%r2588, [%rd1099+60];
	setp.gt.s32 	%p914, %r2588, 0;
	selp.u32 	%r2589, 1, 0, %p914;
	add.s32 	%r6379, %r2587, %r2589;
	add.s32 	%r6367, %r6367, 16;
	setp.eq.s32 	%p915, %r6367, %r6358;
	@%p915 bra 	$L__BB2_958;
	bra.uni 	$L__BB2_957;
$L__BB2_958:
	setp.eq.s32 	%p916, %r449, 0;
	@%p916 bra 	$L__BB2_968;
	and.b32  	%r454, %r339, 7;
	setp.lt.u32 	%p917, %r449, 8;
	@%p917 bra 	$L__BB2_961;
	add.s32 	%r2591, %r6358, %r7;
	mul.wide.s32 	%rd1100, %r2591, 4;
	add.s64 	%rd1101, %rd1, %rd1100;
	ld.global.u32 	%r2592, [%rd1101];
	setp.gt.s32 	%p918, %r2592, 0;
	selp.u32 	%r2593, 1, 0, %p918;
	add.s32 	%r2594, %r6379, %r2593;
	ld.global.u32 	%r2595, [%rd1101+4];
	setp.gt.s32 	%p919, %r2595, 0;
	selp.u32 	%r2596, 1, 0, %p919;
	add.s32 	%r2597, %r2594, %r2596;
	ld.global.u32 	%r2598, [%rd1101+8];
	setp.gt.s32 	%p920, %r2598, 0;
	selp.u32 	%r2599, 1, 0, %p920;
	add.s32 	%r2600, %r2597, %r2599;
	ld.global.u32 	%r2601, [%rd1101+12];
	setp.gt.s32 	%p921, %r2601, 0;
	selp.u32 	%r2602, 1, 0, %p921;
	add.s32 	%r2603, %r2600, %r2602;
	ld.global.u32 	%r2604, [%rd1101+16];
	setp.gt.s32 	%p922, %r2604, 0;
	selp.u32 	%r2605, 1, 0, %p922;
	add.s32 	%r2606, %r2603, %r2605;
	ld.global.u32 	%r2607, [%rd1101+20];
	setp.gt.s32 	%p923, %r2607, 0;
	selp.u32 	%r2608, 1, 0, %p923;
	add.s32 	%r2609, %r2606, %r2608;
	ld.global.u32 	%r2610, [%rd1101+24];
	setp.gt.s32 	%p924, %r2610, 0;
	selp.u32 	%r2611, 1, 0, %p924;
	add.s32 	%r2612, %r2609, %r2611;
	ld.global.u32 	%r2613, [%rd1101+28];
	setp.gt.s32 	%p925, %r2613, 0;
	selp.u32 	%r2614, 1, 0, %p925;
	add.s32 	%r6379, %r2612, %r2614;
	add.s32 	%r6358, %r6358, 8;
$L__BB2_961:
	setp.eq.s32 	%p926, %r454, 0;
	@%p926 bra 	$L__BB2_968;
	and.b32  	%r460, %r339, 3;
	setp.lt.u32 	%p927, %r454, 4;
	@%p927 bra 	$L__BB2_964;
	add.s32 	%r2616, %r6358, %r7;
	mul.wide.s32 	%rd1102, %r2616, 4;
	add.s64 	%rd1103, %rd1, %rd1102;
	ld.global.u32 	%r2617, [%rd1103];
	setp.gt.s32 	%p928, %r2617, 0;
	selp.u32 	%r2618, 1, 0, %p928;
	add.s32 	%r2619, %r6379, %r2618;
	ld.global.u32 	%r2620, [%rd1103+4];
	setp.gt.s32 	%p929, %r2620, 0;
	selp.u32 	%r2621, 1, 0, %p929;
	add.s32 	%r2622, %r2619, %r2621;
	ld.global.u32 	%r2623, [%rd1103+8];
	setp.gt.s32 	%p930, %r2623, 0;
	selp.u32 	%r2624, 1, 0, %p930;
	add.s32 	%r2625, %r2622, %r2624;
	ld.global.u32 	%r2626, [%rd1103+12];
	setp.gt.s32 	%p931, %r2626, 0;
	selp.u32 	%r2627, 1, 0, %p931;
	add.s32 	%r6379, %r2625, %r2627;
	add.s32 	%r6358, %r6358, 4;
$L__BB2_964:
	setp.eq.s32 	%p932, %r460, 0;
	@%p932 bra 	$L__BB2_968;
	add.s32 	%r2628, %r6358, %r7;
	mul.wide.s32 	%rd1104, %r2628, 4;
	add.s64 	%rd145, %rd1, %rd1104;
	ld.global.u32 	%r2629, [%rd145];
	setp.gt.s32 	%p933, %r2629, 0;
	selp.u32 	%r2630, 1, 0, %p933;
	add.s32 	%r6379, %r6379, %r2630;
	setp.eq.s32 	%p934, %r460, 1;
	@%p934 bra 	$L__BB2_968;
	ld.global.u32 	%r2631, [%rd145+4];
	setp.gt.s32 	%p935, %r2631, 0;
	selp.u32 	%r2632, 1, 0, %p935;
	add.s32 	%r6379, %r6379, %r2632;
	setp.eq.s32 	%p936, %r460, 2;
	@%p936 bra 	$L__BB2_968;
	ld.global.u32 	%r2633, [%rd145+8];
	setp.gt.s32 	%p937, %r2633, 0;
	selp.u32 	%r2634, 1, 0, %p937;
	add.s32 	%r6379, %r6379, %r2634;
$L__BB2_968:
	setp.lt.s32 	%p938, %r350, 1;
	@%p938 bra 	$L__BB2_982;
	add.s32 	%r470, %r8, 27;
	and.b32  	%r471, %r350, 15;
	setp.lt.u32 	%p939, %r350, 16;
	mov.b32 	%r6372, 0;
	@%p939 bra 	$L__BB2_972;
	and.b32  	%r6372, %r350, 2147483632;
	mov.b32 	%r6369, 0;
$L__BB2_971:
	.pragma "nounroll";
	cvt.u64.u32 	%rd1105, %r6369;
	cvt.s64.s32 	%rd1106, %r7;
	add.s64 	%rd1107, %rd1105, %rd1106;
	shl.b64 	%rd1108, %rd1107, 2;
	add.s64 	%rd1109, %rd1, %rd1108;
	ld.global.u32 	%r2638, [%rd1109+100];
	setp.gt.s32 	%p940, %r2638, 0;
	selp.u32 	%r2639, 1, 0, %p940;
	add.s32 	%r2640, %r6379, %r2639;
	add.s32 	%r2641, %r6369, %r470;
	mul.wide.s32 	%rd1110, %r2641, 4;
	add.s64 	%rd1111, %rd1, %rd1110;
	ld.global.u32 	%r2642, [%rd1111];
	setp.gt.s32 	%p941, %r2642, 0;
	selp.u32 	%r2643, 1, 0, %p941;
	add.s32 	%r2644, %r2640, %r2643;
	ld.global.u32 	%r2645, [%rd1111+4];
	setp.gt.s32 	%p942, %r2645, 0;
	selp.u32 	%r2646, 1, 0, %p942;
	add.s32 	%r2647, %r2644, %r2646;
	ld.global.u32 	%r2648, [%rd1111+8];
	setp.gt.s32 	%p943, %r2648, 0;
	selp.u32 	%r2649, 1, 0, %p943;
	add.s32 	%r2650, %r2647, %r2649;
	ld.global.u32 	%r2651, [%rd1111+12];
	setp.gt.s32 	%p944, %r2651, 0;
	selp.u32 	%r2652, 1, 0, %p944;
	add.s32 	%r2653, %r2650, %r2652;
	ld.global.u32 	%r2654, [%rd1111+16];
	setp.gt.s32 	%p945, %r2654, 0;
	selp.u32 	%r2655, 1, 0, %p945;
	add.s32 	%r2656, %r2653, %r2655;
	ld.global.u32 	%r2657, [%rd1111+20];
	setp.gt.s32 	%p946, %r2657, 0;
	selp.u32 	%r2658, 1, 0, %p946;
	add.s32 	%r2659, %r2656, %r2658;
	ld.global.u32 	%r2660, [%rd1111+24];
	setp.gt.s32 	%p947, %r2660, 0;
	selp.u32 	%r2661, 1, 0, %p947;
	add.s32 	%r2662, %r2659, %r2661;
	ld.global.u32 	%r2663, [%rd1111+28];
	setp.gt.s32 	%p948, %r2663, 0;
	selp.u32 	%r2664, 1, 0, %p948;
	add.s32 	%r2665, %r2662, %r2664;
	ld.global.u32 	%r2666, [%rd1111+32];
	setp.gt.s32 	%p949, %r2666, 0;
	selp.u32 	%r2667, 1, 0, %p949;
	add.s32 	%r2668, %r2665, %r2667;
	ld.global.u32 	%r2669, [%rd1111+36];
	setp.gt.s32 	%p950, %r2669, 0;
	selp.u32 	%r2670, 1, 0, %p950;
	add.s32 	%r2671, %r2668, %r2670;
	ld.global.u32 	%r2672, [%rd1111+40];
	setp.gt.s32 	%p951, %r2672, 0;
	selp.u32 	%r2673, 1, 0, %p951;
	add.s32 	%r2674, %r2671, %r2673;
	ld.global.u32 	%r2675, [%rd1111+44];
	setp.gt.s32 	%p952, %r2675, 0;
	selp.u32 	%r2676, 1, 0, %p952;
	add.s32 	%r2677, %r2674, %r2676;
	ld.global.u32 	%r2678, [%rd1111+48];
	setp.gt.s32 	%p953, %r2678, 0;
	selp.u32 	%r2679, 1, 0, %p953;
	add.s32 	%r2680, %r2677, %r2679;
	ld.global.u32 	%r2681, [%rd1111+52];
	setp.gt.s32 	%p954, %r2681, 0;
	selp.u32 	%r2682, 1, 0, %p954;
	add.s32 	%r2683, %r2680, %r2682;
	ld.global.u32 	%r2684, [%rd1111+56];
	setp.gt.s32 	%p955, %r2684, 0;
	selp.u32 	%r2685, 1, 0, %p955;
	add.s32 	%r6379, %r2683, %r2685;
	add.s32 	%r6369, %r6369, 16;
	setp.ne.s32 	%p956, %r6369, %r6372;
	@%p956 bra 	$L__BB2_971;
$L__BB2_972:
	setp.eq.s32 	%p957, %r471, 0;
	@%p957 bra 	$L__BB2_982;
	and.b32  	%r484, %r350, 7;
	setp.lt.u32 	%p958, %r471, 8;
	@%p958 bra 	$L__BB2_975;
	cvt.u64.u32 	%rd1112, %r6372;
	cvt.s64.s32 	%rd1113, %r7;
	add.s64 	%rd1114, %rd1112, %rd1113;
	shl.b64 	%rd1115, %rd1114, 2;
	add.s64 	%rd1116, %rd1, %rd1115;
	ld.global.u32 	%r2687, [%rd1116+100];
	setp.gt.s32 	%p959, %r2687, 0;
	selp.u32 	%r2688, 1, 0, %p959;
	add.s32 	%r2689, %r6379, %r2688;
	add.s32 	%r2690, %r6372, %r470;
	mul.wide.s32 	%rd1117, %r2690, 4;
	add.s64 	%rd1118, %rd1, %rd1117;
	ld.global.u32 	%r2691, [%rd1118];
	setp.gt.s32 	%p960, %r2691, 0;
	selp.u32 	%r2692, 1, 0, %p960;
	add.s32 	%r2693, %r2689, %r2692;
	ld.global.u32 	%r2694, [%rd1118+4];
	setp.gt.s32 	%p961, %r2694, 0;
	selp.u32 	%r2695, 1, 0, %p961;
	add.s32 	%r2696, %r2693, %r2695;
	ld.global.u32 	%r2697, [%rd1118+8];
	setp.gt.s32 	%p962, %r2697, 0;
	selp.u32 	%r2698, 1, 0, %p962;
	add.s32 	%r2699, %r2696, %r2698;
	ld.global.u32 	%r2700, [%rd1118+12];
	setp.gt.s32 	%p963, %r2700, 0;
	selp.u32 	%r2701, 1, 0, %p963;
	add.s32 	%r2702, %r2699, %r2701;
	ld.global.u32 	%r2703, [%rd1118+16];
	setp.gt.s32 	%p964, %r2703, 0;
	selp.u32 	%r2704, 1, 0, %p964;
	add.s32 	%r2705, %r2702, %r2704;
	ld.global.u32 	%r2706, [%rd1118+20];
	setp.gt.s32 	%p965, %r2706, 0;
	selp.u32 	%r2707, 1, 0, %p965;
	add.s32 	%r2708, %r2705, %r2707;
	ld.global.u32 	%r2709, [%rd1118+24];
	setp.gt.s32 	%p966, %r2709, 0;
	selp.u32 	%r2710, 1, 0, %p966;
	add.s32 	%r6379, %r2708, %r2710;
	add.s32 	%r6372, %r6372, 8;
$L__BB2_975:
	setp.eq.s32 	%p967, %r484, 0;
	@%p967 bra 	$L__BB2_982;
	and.b32  	%r490, %r350, 3;
	setp.lt.u32 	%p968, %r484, 4;
	@%p968 bra 	$L__BB2_978;
	cvt.u64.u32 	%rd1119, %r6372;
	cvt.s64.s32 	%rd1120, %r7;
	add.s64 	%rd1121, %rd1119, %rd1120;
	shl.b64 	%rd1122, %rd1121, 2;
	add.s64 	%rd1123, %rd1, %rd1122;
	ld.global.u32 	%r2712, [%rd1123+100];
	setp.gt.s32 	%p969, %r2712, 0;
	selp.u32 	%r2713, 1, 0, %p969;
	add.s32 	%r2714, %r6379, %r2713;
	add.s32 	%r2715, %r6372, %r470;
	mul.wide.s32 	%rd1124, %r2715, 4;
	add.s64 	%rd1125, %rd1, %rd1124;
	ld.global.u32 	%r2716, [%rd1125];
	setp.gt.s32 	%p970, %r2716, 0;
	selp.u32 	%r2717, 1, 0, %p970;
	add.s32 	%r2718, %r2714, %r2717;
	ld.global.u32 	%r2719, [%rd1125+4];
	setp.gt.s32 	%p971, %r2719, 0;
	selp.u32 	%r2720, 1, 0, %p971;
	add.s32 	%r2721, %r2718, %r2720;
	ld.global.u32 	%r2722, [%rd1125+8];
	setp.gt.s32 	%p972, %r2722, 0;
	selp.u32 	%r2723, 1, 0, %p972;
	add.s32 	%r6379, %r2721, %r2723;
	add.s32 	%r6372, %r6372, 4;
$L__BB2_978:
	setp.eq.s32 	%p973, %r490, 0;
	@%p973 bra 	$L__BB2_982;
	cvt.u64.u32 	%rd1126, %r6372;
	cvt.s64.s32 	%rd1127, %r7;
	add.s64 	%rd1128, %rd1126, %rd1127;
	shl.b64 	%rd1129, %rd1128, 2;
	add.s64 	%rd1130, %rd1, %rd1129;
	ld.global.u32 	%r2724, [%rd1130+100];
	setp.gt.s32 	%p974, %r2724, 0;
	selp.u32 	%r2725, 1, 0, %p974;
	add.s32 	%r6379, %r6379, %r2725;
	setp.eq.s32 	%p975, %r490, 1;
	@%p975 bra 	$L__BB2_982;
	add.s32 	%r2726, %r6372, %r470;
	mul.wide.s32 	%rd1131, %r2726, 4;
	add.s64 	%rd146, %rd1, %rd1131;
	ld.global.u32 	%r2727, [%rd146];
	setp.gt.s32 	%p976, %r2727, 0;
	selp.u32 	%r2728, 1, 0, %p976;
	add.s32 	%r6379, %r6379, %r2728;
	setp.eq.s32 	%p977, %r490, 2;
	@%p977 bra 	$L__BB2_982;
	ld.global.u32 	%r2729, [%rd146+4];
	setp.gt.s32 	%p978, %r2729, 0;
	selp.u32 	%r2730, 1, 0, %p978;
	add.s32 	%r6379, %r6379, %r2730;
$L__BB2_982:
	shr.u32 	%r2731, %r6379, 1;
	add.s32 	%r2732, %r2731, -1;
	cvt.rn.f64.s32 	%fd2646, %r2732;
	add.f64 	%fd2647, %fd512, 0dC016CCCCCCCCCCCD;
	fma.rn.f64 	%fd2648, %fd2646, 0dBFE0A2B1704FF434, %fd2647;
	add.f64 	%fd2649, %fd267, %fd2648;
	add.f64 	%fd2650, %fd511, 0d4069000000000000;
	div.rn.f64 	%fd2651, %fd2650, %fd2649;
	add.f64 	%fd2652, %fd2651, 0dC071126666666666;
	fma.rn.f64 	%fd5730, %fd2652, 0d4059000000000000, 0d3FE0000000000000;
$L__BB2_983:
	cvt.rzi.s32.f64 	%r2733, %fd5730;
	cvt.rn.f64.s32 	%fd2653, %r2733;
	div.rn.f64 	%fd5731, %fd2653, 0d4059000000000000;
$L__BB2_984:
	ld.param.u64 	%rd3277, [_Z11design_loopPiS_S_S_PcS_S_S_S_S_S_S_PdS1_iS__param_8];
	cvta.to.global.u64 	%rd1132, %rd3277;
	ld.global.u32 	%r2734, [%rd1132+36];
	mad.lo.s32 	%r2735, %r2734, 5, 44;
	cvt.rn.f64.s32 	%fd2654, %r2735;
	setp.gt.f64 	%p979, %fd5731, %fd2654;
	@%p979 bra 	$L__BB2_3228;
	ld.param.u64 	%rd3227, [_Z11design_loopPiS_S_S_PcS_S_S_S_S_S_S_PdS1_iS__param_3];
	cvta.to.global.u64 	%rd147, %rd3227;
	shl.b32 	%r2736, %r6223, 2;
	mul.wide.s32 	%rd1133, %r2736, 4;
	add.s64 	%rd148, %rd6, %rd1133;
	ld.local.u32 	%r500, [%rd43];
	ld.global.u32 	%r501, [%rd44+44];
	shl.b32 	%r2737, %r500, 2;
	mul.wide.s32 	%rd1134, %r2737, 4;
	add.s64 	%rd1135, %rd6, %rd1134;
	ld.global.u32 	%r502, [%rd1135];
	ld.global.u32 	%r503, [%rd1135+4];
	and.b32  	%r2738, %r503, -2147483647;
	setp.eq.s32 	%p980, %r2738, 1;
	@%p980 bra 	$L__BB2_1009;
	setp.lt.s32 	%p981, %r503, 2;
	@%p981 bra 	$L__BB2_996;
	add.s32 	%r504, %r503, %r502;
	shr.u32 	%r2740, %r503, 31;
	add.s32 	%r2741, %r503, %r2740;
	shr.s32 	%r505, %r2741, 1;
	mov.b32 	%r6380, 0;
$L__BB2_988:
	add.s32 	%r2742, %r6380, %r502;
	cvt.s64.s32 	%rd1136, %r2742;
	add.s64 	%rd1137, %rd147, %rd1136;
	ld.global.u8 	%rs71, [%rd1137];
	setp.ne.s16 	%p982, %rs71, 65;
	not.b32 	%r2743, %r6380;
	add.s32 	%r2744, %r504, %r2743;
	cvt.s64.s32 	%rd1138, %r2744;
	add.s64 	%rd1139, %rd147, %rd1138;
	ld.global.u8 	%rs72, [%rd1139];
	@%p982 bra 	$L__BB2_990;
	setp.ne.s16 	%p983, %rs72, 84;
	@%p983 bra 	$L__BB2_1009;
$L__BB2_990:
	setp.ne.s16 	%p984, %rs71, 84;
	@%p984 bra 	$L__BB2_992;
	setp.ne.s16 	%p985, %rs72, 65;
	@%p985 bra 	$L__BB2_1009;
$L__BB2_992:
	setp.eq.s16 	%p986, %rs71, 84;
	setp.eq.s16 	%p987, %rs71, 65;
	setp.ne.s16 	%p988, %rs72, 65;
	or.pred  	%p989, %p988, %p986;
	setp.ne.s16 	%p990, %rs72, 84;
	or.pred  	%p991, %p990, %p987;
	and.pred  	%p992, %p989, %p991;
	not.pred 	%p993, %p992;
	@%p993 bra 	$L__BB2_1009;
	setp.eq.s16 	%p994, %rs71, 67;
	setp.ne.s16 	%p995, %rs72, 71;
	and.pred  	%p996, %p995, %p994;
	@%p996 bra 	$L__BB2_1009;
	setp.eq.s16 	%p999, %rs71, 71;
	setp.ne.s16 	%p1000, %rs72, 67;
	xor.pred  	%p1001, %p999, %p1000;
	or.pred  	%p1002, %p995, %p994;
	and.pred  	%p1003, %p1001, %p1002;
	not.pred 	%p1004, %p1003;
	@%p1004 bra 	$L__BB2_1009;
	add.s32 	%r6380, %r6380, 1;
	setp.ne.s32 	%p1005, %r6380, %r505;
	@%p1005 bra 	$L__BB2_988;
$L__BB2_996:
	ld.global.u32 	%r508, [%rd148];
	ld.global.u32 	%r509, [%rd148+4];
	and.b32  	%r2745, %r509, -2147483647;
	setp.eq.s32 	%p1006, %r2745, 1;
	@%p1006 bra 	$L__BB2_1009;
	setp.lt.s32 	%p1007, %r509, 2;
	@%p1007 bra 	$L__BB2_1007;
	add.s32 	%r510, %r509, %r508;
	shr.u32 	%r2747, %r509, 31;
	add.s32 	%r2748, %r509, %r2747;
	shr.s32 	%r511, %r2748, 1;
	mov.b32 	%r6381, 0;
$L__BB2_999:
	add.s32 	%r2749, %r6381, %r508;
	cvt.s64.s32 	%rd1140, %r2749;
	add.s64 	%rd1141, %rd147, %rd1140;
	ld.global.u8 	%rs73, [%rd1141];
	setp.ne.s16 	%p1008, %rs73, 65;
	not.b32 	%r2750, %r6381;
	add.s32 	%r2751, %r510, %r2750;
	cvt.s64.s32 	%rd1142, %r2751;
	add.s64 	%rd1143, %rd147, %rd1142;
	ld.global.u8 	%rs74, [%rd1143];
	@%p1008 bra 	$L__BB2_1001;
	setp.ne.s16 	%p1009, %rs74, 84;
	@%p1009 bra 	$L__BB2_1009;
$L__BB2_1001:
	setp.ne.s16 	%p1010, %rs73, 84;
	@%p1010 bra 	$L__BB2_1003;
	setp.ne.s16 	%p1011, %rs74, 65;
	@%p1011 bra 	$L__BB2_1009;
$L__BB2_1003:
	setp.eq.s16 	%p1012, %rs73, 84;
	setp.eq.s16 	%p1013, %rs73, 65;
	setp.ne.s16 	%p1014, %rs74, 65;
	or.pred  	%p1015, %p1014, %p1012;
	setp.ne.s16 	%p1016, %rs74, 84;
	or.pred  	%p1017, %p1016, %p1013;
	and.pred  	%p1018, %p1015, %p1017;
	not.pred 	%p1019, %p1018;
	@%p1019 bra 	$L__BB2_1009;
	setp.eq.s16 	%p1020, %rs73, 67;
	setp.ne.s16 	%p1021, %rs74, 71;
	and.pred  	%p1022, %p1021, %p1020;
	@%p1022 bra 	$L__BB2_1009;
	setp.eq.s16 	%p1025, %rs73, 71;
	setp.ne.s16 	%p1026, %rs74, 67;
	xor.pred  	%p1027, %p1025, %p1026;
	or.pred  	%p1028, %p1021, %p1020;
	and.pred  	%p1029, %p1027, %p1028;
	not.pred 	%p1030, %p1029;
	@%p1030 bra 	$L__BB2_1009;
	add.s32 	%r6381, %r6381, 1;
	setp.ne.s32 	%p1031, %r6381, %r511;
	@%p1031 bra 	$L__BB2_999;
$L__BB2_1007:
	setp.gt.u32 	%p1032, %r9, 2146435070;
	mov.f64 	%fd5732, %fd2;
	@%p1032 bra 	$L__BB2_1011;
	setp.gt.u32 	%p1033, %r11, 1073127582;
	selp.f64 	%fd2655, %fd4, %fd3, %p1033;
	selp.u32 	%r2752, 1, 0, %p1033;
	add.s32 	%r2753, %r10, %r2752;
	add.f64 	%fd2656, %fd2655, 0dBFF0000000000000;
	add.f64 	%fd2657, %fd2655, 0d3FF0000000000000;
	rcp.approx.ftz.f64 	%fd2658, %fd2657;
	neg.f64 	%fd2659, %fd2657;
	fma.rn.f64 	%fd2660, %fd2659, %fd2658, 0d3FF0000000000000;
	fma.rn.f64 	%fd2661, %fd2660, %fd2660, %fd2660;
	fma.rn.f64 	%fd2662, %fd2661, %fd2658, %fd2658;
	mul.f64 	%fd2663, %fd2656, %fd2662;
	fma.rn.f64 	%fd2664, %fd2656, %fd2662, %fd2663;
	mul.f64 	%fd2665, %fd2664, %fd2664;
	fma.rn.f64 	%fd2666, %fd2665, 0d3EB1380B3AE80F1E, 0d3ED0EE258B7A8B04;
	fma.rn.f64 	%fd2667, %fd2666, %fd2665, 0d3EF3B2669F02676F;
	fma.rn.f64 	%fd2668, %fd2667, %fd2665, 0d3F1745CBA9AB0956;
	fma.rn.f64 	%fd2669, %fd2668, %fd2665, 0d3F3C71C72D1B5154;
	fma.rn.f64 	%fd2670, %fd2669, %fd2665, 0d3F624924923BE72D;
	fma.rn.f64 	%fd2671, %fd2670, %fd2665, 0d3F8999999999A3C4;
	fma.rn.f64 	%fd2672, %fd2671, %fd2665, 0d3FB5555555555554;
	sub.f64 	%fd2673, %fd2656, %fd2664;
	add.f64 	%fd2674, %fd2673, %fd2673;
	neg.f64 	%fd2675, %fd2664;
	fma.rn.f64 	%fd2676, %fd2675, %fd2656, %fd2674;
	mul.f64 	%fd2677, %fd2662, %fd2676;
	mul.f64 	%fd2678, %fd2665, %fd2672;
	fma.rn.f64 	%fd2679, %fd2678, %fd2664, %fd2677;
	xor.b32  	%r2754, %r2753, -2147483648;
	mov.b32 	%r2755, 1127219200;
	mov.b64 	%fd2680, {%r2754, %r2755};
	sub.f64 	%fd2681, %fd2680, %fd1;
	fma.rn.f64 	%fd2682, %fd2681, 0d3FE62E42FEFA39EF, %fd2664;
	fma.rn.f64 	%fd2683, %fd2681, 0dBFE62E42FEFA39EF, %fd2682;
	sub.f64 	%fd2684, %fd2683, %fd2664;
	sub.f64 	%fd2685, %fd2679, %fd2684;
	fma.rn.f64 	%fd2686, %fd2681, 0d3C7ABC9E3B39803F, %fd2685;
	add.f64 	%fd5732, %fd2682, %fd2686;
	bra.uni 	$L__BB2_1011;
$L__BB2_1009:
	setp.gt.u32 	%p1034, %r12, 2146435070;
	mov.f64 	%fd5732, %fd5;
	@%p1034 bra 	$L__BB2_1011;
	setp.gt.u32 	%p1035, %r14, 1073127582;
	selp.f64 	%fd2687, %fd7, %fd6, %p1035;
	selp.u32 	%r2756, 1, 0, %p1035;
	add.s32 	%r2757, %r13, %r2756;
	add.f64 	%fd2688, %fd2687, 0dBFF0000000000000;
	add.f64 	%fd2689, %fd2687, 0d3FF0000000000000;
	rcp.approx.ftz.f64 	%fd2690, %fd2689;
	neg.f64 	%fd2691, %fd2689;
	fma.rn.f64 	%fd2692, %fd2691, %fd2690, 0d3FF0000000000000;
	fma.rn.f64 	%fd2693, %fd2692, %fd2692, %fd2692;
	fma.rn.f64 	%fd2694, %fd2693, %fd2690, %fd2690;
	mul.f64 	%fd2695, %fd2688, %fd2694;
	fma.rn.f64 	%fd2696, %fd2688, %fd2694, %fd2695;
	mul.f64 	%fd2697, %fd2696, %fd2696;
	fma.rn.f64 	%fd2698, %fd2697, 0d3EB1380B3AE80F1E, 0d3ED0EE258B7A8B04;
	fma.rn.f64 	%fd2699, %fd2698, %fd2697, 0d3EF3B2669F02676F;
	fma.rn.f64 	%fd2700, %fd2699, %fd2697, 0d3F1745CBA9AB0956;
	fma.rn.f64 	%fd2701, %fd2700, %fd2697, 0d3F3C71C72D1B5154;
	fma.rn.f64 	%fd2702, %fd2701, %fd2697, 0d3F624924923BE72D;
	fma.rn.f64 	%fd2703, %fd2702, %fd2697, 0d3F8999999999A3C4;
	fma.rn.f64 	%fd2704, %fd2703, %fd2697, 0d3FB5555555555554;
	sub.f64 	%fd2705, %fd2688, %fd2696;
	add.f64 	%fd2706, %fd2705, %fd2705;
	neg.f64 	%fd2707, %fd2696;
	fma.rn.f64 	%fd2708, %fd2707, %fd2688, %fd2706;
	mul.f64 	%fd2709, %fd2694, %fd2708;
	mul.f64 	%fd2710, %fd2697, %fd2704;
	fma.rn.f64 	%fd2711, %fd2710, %fd2696, %fd2709;
	xor.b32  	%r2758, %r2757, -2147483648;
	mov.b32 	%r2759, 1127219200;
	mov.b64 	%fd2712, {%r2758, %r2759};
	sub.f64 	%fd2713, %fd2712, %fd1;
	fma.rn.f64 	%fd2714, %fd2713, 0d3FE62E42FEFA39EF, %fd2696;
	fma.rn.f64 	%fd2715, %fd2713, 0dBFE62E42FEFA39EF, %fd2714;
	sub.f64 	%fd2716, %fd2715, %fd2696;
	sub.f64 	%fd2717, %fd2711, %fd2716;
	fma.rn.f64 	%fd2718, %fd2713, 0d3C7ABC9E3B39803F, %fd2717;
	add.f64 	%fd5732, %fd2714, %fd2718;
$L__BB2_1011:
	mul.f64 	%fd520, %fd5732, 0d3FFFCB923A29C77A;
	ld.global.u32 	%r514, [%rd148+4];
	setp.lt.s32 	%p1036, %r514, 1;
	@%p1036 bra 	$L__BB2_1082;
	ld.global.u32 	%r515, [%rd148];
	and.b32  	%r516, %r514, 3;
	setp.lt.u32 	%p1037, %r514, 4;
	mov.b32 	%r6383, 1;
	@%p1037 bra 	$L__BB2_1051;
	and.b32  	%r517, %r514, 2147483644;
	mov.b32 	%r6383, 1;
$L__BB2_1014:
	mov.u32 	%r518, %r6383;
	sub.s32 	%r2762, %r515, %r518;
	add.s32 	%r2763, %r2762, %r514;
	cvt.s64.s32 	%rd1144, %r2763;
	add.s64 	%rd149, %rd147, %rd1144;
	ld.global.u8 	%rs555, [%rd149];
	mov.b16 	%rs1335, 0;
	setp.gt.s16 	%p1038, %rs555, 70;
	@%p1038 bra 	$L__BB2_1018;
	setp.eq.s16 	%p1041, %rs555, 65;
	@%p1041 bra 	$L__BB2_1021;
	setp.eq.s16 	%p1042, %rs555, 67;
	@%p1042 bra 	$L__BB2_1017;
	bra.uni 	$L__BB2_1022;
$L__BB2_1017:
	mov.b16 	%rs1335, 2;
	bra.uni 	$L__BB2_1023;
$L__BB2_1018:
	setp.eq.s16 	%p1039, %rs555, 84;
	@%p1039 bra 	$L__BB2_1023;
	setp.ne.s16 	%p1040, %rs555, 71;
	@%p1040 bra 	$L__BB2_1022;
	mov.b16 	%rs1335, 1;
	bra.uni 	$L__BB2_1023;
$L__BB2_1021:
	mov.b16 	%rs1335, 3;
	bra.uni 	$L__BB2_1023;
$L__BB2_1022:
	mov.b16 	%rs1335, 4;
$L__BB2_1023:
	cvt.u64.u32 	%rd1145, %r518;
	add.s64 	%rd150, %rd8, %rd1145;
	st.local.u8 	[%rd150], %rs1335;
	ld.global.u8 	%rs561, [%rd149+-1];
	mov.b16 	%rs1336, 0;
	setp.gt.s16 	%p1043, %rs561, 70;
	@%p1043 bra 	$L__BB2_1027;
	setp.eq.s16 	%p1046, %rs561, 65;
	@%p1046 bra 	$L__BB2_1030;
	setp.eq.s16 	%p1047, %rs561, 67;
	@%p1047 bra 	$L__BB2_1026;
	bra.uni 	$L__BB2_1031;
$L__BB2_1026:
	mov.b16 	%rs1336, 2;
	bra.uni 	$L__BB2_1032;
$L__BB2_1027:
	setp.eq.s16 	%p1044, %rs561, 84;
	@%p1044 bra 	$L__BB2_1032;
	setp.ne.s16 	%p1045, %rs561, 71;
	@%p1045 bra 	$L__BB2_1031;
	mov.b16 	%rs1336, 1;
	bra.uni 	$L__BB2_1032;
$L__BB2_1030:
	mov.b16 	%rs1336, 3;
	bra.uni 	$L__BB2_1032;
$L__BB2_1031:
	mov.b16 	%rs1336, 4;
$L__BB2_1032:
	st.local.u8 	[%rd150+1], %rs1336;
	ld.global.u8 	%rs567, [%rd149+-2];
	mov.b16 	%rs1337, 0;
	setp.gt.s16 	%p1048, %rs567, 70;
	@%p1048 bra 	$L__BB2_1036;
	setp.eq.s16 	%p1051, %rs567, 65;
	@%p1051 bra 	$L__BB2_1039;
	setp.eq.s16 	%p1052, %rs567, 67;
	@%p1052 bra 	$L__BB2_1035;
	bra.uni 	$L__BB2_1040;
$L__BB2_1035:
	mov.b16 	%rs1337, 2;
	bra.uni 	$L__BB2_1041;
$L__BB2_1036:
	setp.eq.s16 	%p1049, %rs567, 84;
	@%p1049 bra 	$L__BB2_1041;
	setp.ne.s16 	%p1050, %rs567, 71;
	@%p1050 bra 	$L__BB2_1040;
	mov.b16 	%rs1337, 1;
	bra.uni 	$L__BB2_1041;
$L__BB2_1039:
	mov.b16 	%rs1337, 3;
	bra.uni 	$L__BB2_1041;
$L__BB2_1040:
	mov.b16 	%rs1337, 4;
$L__BB2_1041:
	st.local.u8 	[%rd150+2], %rs1337;
	ld.global.u8 	%rs573, [%rd149+-3];
	mov.b16 	%rs1338, 0;
	setp.gt.s16 	%p1053, %rs573, 70;
	@%p1053 bra 	$L__BB2_1045;
	setp.eq.s16 	%p1056, %rs573, 65;
	@%p1056 bra 	$L__BB2_1048;
	setp.eq.s16 	%p1057, %rs573, 67;
	@%p1057 bra 	$L__BB2_1044;
	bra.uni 	$L__BB2_1049;
$L__BB2_1044:
	mov.b16 	%rs1338, 2;
	bra.uni 	$L__BB2_1050;
$L__BB2_1045:
	setp.eq.s16 	%p1054, %rs573, 84;
	@%p1054 bra 	$L__BB2_1050;
	setp.ne.s16 	%p1055, %rs573, 71;
	@%p1055 bra 	$L__BB2_1049;
	mov.b16 	%rs1338, 1;
	bra.uni 	$L__BB2_1050;
$L__BB2_1048:
	mov.b16 	%rs1338, 3;
	bra.uni 	$L__BB2_1050;
$L__BB2_1049:
	mov.b16 	%rs1338, 4;
$L__BB2_1050:
	st.local.u8 	[%rd150+3], %rs1338;
	add.s32 	%r6383, %r518, 4;
	add.s32 	%r2764, %r518, 3;
	setp.ne.s32 	%p1058, %r2764, %r517;
	@%p1058 bra 	$L__BB2_1014;
$L__BB2_1051:
	setp.eq.s32 	%p1059, %r516, 0;
	@%p1059 bra 	$L__BB2_1082;
	sub.s32 	%r2765, %r515, %r6383;
	add.s32 	%r2766, %r2765, %r514;
	cvt.s64.s32 	%rd1146, %r2766;
	add.s64 	%rd151, %rd147, %rd1146;
	ld.global.u8 	%rs579, [%rd151];
	mov.b16 	%rs1339, 0;
	setp.gt.s16 	%p1060, %rs579, 70;
	@%p1060 bra 	$L__BB2_1056;
	setp.eq.s16 	%p1063, %rs579, 65;
	@%p1063 bra 	$L__BB2_1059;
	setp.eq.s16 	%p1064, %rs579, 67;
	@%p1064 bra 	$L__BB2_1055;
	bra.uni 	$L__BB2_1060;
$L__BB2_1055:
	mov.b16 	%rs1339, 2;
	bra.uni 	$L__BB2_1061;
$L__BB2_1056:
	setp.eq.s16 	%p1061, %rs579, 84;
	@%p1061 bra 	$L__BB2_1061;
	setp.ne.s16 	%p1062, %rs579, 71;
	@%p1062 bra 	$L__BB2_1060;
	mov.b16 	%rs1339, 1;
	bra.uni 	$L__BB2_1061;
$L__BB2_1059:
	mov.b16 	%rs1339, 3;
	bra.uni 	$L__BB2_1061;
$L__BB2_1060:
	mov.b16 	%rs1339, 4;
$L__BB2_1061:
	cvt.u64.u32 	%rd1147, %r6383;
	add.s64 	%rd152, %rd8, %rd1147;
	st.local.u8 	[%rd152], %rs1339;
	setp.eq.s32 	%p1065, %r516, 1;
	@%p1065 bra 	$L__BB2_1082;
	ld.global.u8 	%rs585, [%rd151+-1];
	mov.b16 	%rs1340, 0;
	setp.gt.s16 	%p1066, %rs585, 70;
	@%p1066 bra 	$L__BB2_1066;
	setp.eq.s16 	%p1069, %rs585, 65;
	@%p1069 bra 	$L__BB2_1069;
	setp.eq.s16 	%p1070, %rs585, 67;
	@%p1070 bra 	$L__BB2_1065;
	bra.uni 	$L__BB2_1070;
$L__BB2_1065:
	mov.b16 	%rs1340, 2;
	bra.uni 	$L__BB2_1071;
$L__BB2_1066:
	setp.eq.s16 	%p1067, %rs585, 84;
	@%p1067 bra 	$L__BB2_1071;
	setp.ne.s16 	%p1068, %rs585, 71;
	@%p1068 bra 	$L__BB2_1070;
	mov.b16 	%rs1340, 1;
	bra.uni 	$L__BB2_1071;
$L__BB2_1069:
	mov.b16 	%rs1340, 3;
	bra.uni 	$L__BB2_1071;
$L__BB2_1070:
	mov.b16 	%rs1340, 4;
$L__BB2_1071:
	st.local.u8 	[%rd152+1], %rs1340;
	setp.eq.s32 	%p1071, %r516, 2;
	@%p1071 bra 	$L__BB2_1082;
	ld.global.u8 	%rs591, [%rd151+-2];
	mov.b16 	%rs1341, 0;
	setp.gt.s16 	%p1072, %rs591, 70;
	@%p1072 bra 	$L__BB2_1076;
	setp.eq.s16 	%p1075, %rs591, 65;
	@%p1075 bra 	$L__BB2_1079;
	setp.eq.s16 	%p1076, %rs591, 67;
	@%p1076 bra 	$L__BB2_1075;
	bra.uni 	$L__BB2_1080;
$L__BB2_1075:
	mov.b16 	%rs1341, 2;
	bra.uni 	$L__BB2_1081;
$L__BB2_1076:
	setp.eq.s16 	%p1073, %rs591, 84;
	@%p1073 bra 	$L__BB2_1081;
	setp.ne.s16 	%p1074, %rs591, 71;
	@%p1074 bra 	$L__BB2_1080;
	mov.b16 	%rs1341, 1;
	bra.uni 	$L__BB2_1081;
$L__BB2_1079:
	mov.b16 	%rs1341, 3;
	bra.uni 	$L__BB2_1081;
$L__BB2_1080:
	mov.b16 	%rs1341, 4;
$L__BB2_1081:
	st.local.u8 	[%rd152+2], %rs1341;
$L__BB2_1082:
	setp.eq.s32 	%p1077, %r501, 0;
	@%p1077 bra 	$L__BB2_1089;
	setp.lt.s32 	%p1078, %r503, 1;
	@%p1078 bra 	$L__BB2_1224;
	add.s32 	%r521, %r502, -1;
	and.b32  	%r522, %r503, 3;
	setp.lt.u32 	%p1079, %r503, 4;
	mov.b32 	%r6387, 1;
	@%p1079 bra 	$L__BB2_1165;
	and.b32  	%r523, %r503, 2147483644;
	mov.b32 	%r6387, 1;
$L__BB2_1086:
	mov.u32 	%r528, %r6387;
	add.s32 	%r2769, %r528, %r521;
	cvt.s64.s32 	%rd1148, %r2769;
	add.s64 	%rd155, %rd147, %rd1148;
	ld.global.u8 	%rs597, [%rd155];
	mov.b16 	%rs1346, 0;
	setp.gt.s16 	%p1080, %rs597, 70;
	@%p1080 bra 	$L__BB2_1133;
	setp.eq.s16 	%p1083, %rs597, 65;
	@%p1083 bra 	$L__BB2_1088;
	bra.uni 	$L__BB2_1131;
$L__BB2_1088:
	mov.b16 	%rs1346, 3;
	bra.uni 	$L__BB2_1137;
$L__BB2_1089:
	setp.lt.s32 	%p1119, %r503, 1;
	@%p1119 bra 	$L__BB2_1224;
	and.b32  	%r524, %r503, 3;
	setp.lt.u32 	%p1120, %r503, 4;
	mov.b32 	%r6386, 1;
	@%p1120 bra 	$L__BB2_1128;
	and.b32  	%r525, %r503, 2147483644;
	mov.b32 	%r6386, 1;
$L__BB2_1092:
	mov.u32 	%r526, %r6386;
	sub.s32 	%r2774, %r502, %r526;
	add.s32 	%r2775, %r2774, %r503;
	cvt.s64.s32 	%rd1152, %r2775;
	add.s64 	%rd153, %rd147, %rd1152;
	ld.global.u8 	%rs639, [%rd153];
	mov.b16 	%rs1342, 0;
	setp.gt.s16 	%p1121, %rs639, 70;
	@%p1121 bra 	$L__BB2_1096;
	setp.eq.s16 	%p1124, %rs639, 65;
	@%p1124 bra 	$L__BB2_1100;
	setp.eq.s16 	%p1125, %rs639, 67;
	@%p1125 bra 	$L__BB2_1095;
	bra.uni 	$L__BB2_1099;
$L__BB2_1095:
	mov.b16 	%rs1342, 1;
	bra.uni 	$L__BB2_1100;
$L__BB2_1096:
	setp.eq.s16 	%p1122, %rs639, 71;
	@%p1122 bra 	$L__BB2_3416;
	setp.eq.s16 	%p1123, %rs639, 84;
	@%p1123 bra 	$L__BB2_1098;
	bra.uni 	$L__BB2_1099;
$L__BB2_1098:
	mov.b16 	%rs1342, 3;
	bra.uni 	$L__BB2_1100;
$L__BB2_1099:
	mov.b16 	%rs1342, 4;
$L__BB2_1100:
	cvt.u64.u32 	%rd1153, %r526;
	add.s64 	%rd154, %rd9, %rd1153;
	st.local.u8 	[%rd154], %rs1342;
	ld.global.u8 	%rs645, [%rd153+-1];
	mov.b16 	%rs1343, 0;
	setp.gt.s16 	%p1126, %rs645, 70;
	@%p1126 bra 	$L__BB2_1104;
	setp.eq.s16 	%p1129, %rs645, 65;
	@%p1129 bra 	$L__BB2_1109;
	setp.eq.s16 	%p1130, %rs645, 67;
	@%p1130 bra 	$L__BB2_1103;
	bra.uni 	$L__BB2_1108;
$L__BB2_1103:
	mov.b16 	%rs1343, 1;
	bra.uni 	$L__BB2_1109;
$L__BB2_1104:
	setp.eq.s16 	%p1127, %rs645, 71;
	@%p1127 bra 	$L__BB2_1107;
	setp.ne.s16 	%p1128, %rs645, 84;
	@%p1128 bra 	$L__BB2_1108;
	mov.b16 	%rs1343, 3;
	bra.uni 	$L__BB2_1109;
$L__BB2_1107:
	mov.b16 	%rs1343, 2;
	bra.uni 	$L__BB2_1109;
$L__BB2_1108:
	mov.b16 	%rs1343, 4;
$L__BB2_1109:
	st.local.u8 	[%rd154+1], %rs1343;
	ld.global.u8 	%rs651, [%rd153+-2];
	mov.b16 	%rs1344, 0;
	setp.gt.s16 	%p1131, %rs651, 70;
	@%p1131 bra 	$L__BB2_1113;
	setp.eq.s16 	%p1134, %rs651, 65;
	@%p1134 bra 	$L__BB2_1118;
	setp.eq.s16 	%p1135, %rs651, 67;
	@%p1135 bra 	$L__BB2_1112;
	bra.uni 	$L__BB2_1117;
$L__BB2_1112:
	mov.b16 	%rs1344, 1;
	bra.uni 	$L__BB2_1118;
$L__BB2_1113:
	setp.eq.s16 	%p1132, %rs651, 71;
	@%p1132 bra 	$L__BB2_1116;
	setp.ne.s16 	%p1133, %rs651, 84;
	@%p1133 bra 	$L__BB2_1117;
	mov.b16 	%rs1344, 3;
	bra.uni 	$L__BB2_1118;
$L__BB2_1116:
	mov.b16 	%rs1344, 2;
	bra.uni 	$L__BB2_1118;
$L__BB2_1117:
	mov.b16 	%rs1344, 4;
$L__BB2_1118:
	st.local.u8 	[%rd154+2], %rs1344;
	ld.global.u8 	%rs657, [%rd153+-3];
	mov.b16 	%rs1345, 0;
	setp.gt.s16 	%p1136, %rs657, 70;
	@%p1136 bra 	$L__BB2_1122;
	setp.eq.s16 	%p1139, %rs657, 65;
	@%p1139 bra 	$L__BB2_1127;
	setp.eq.s16 	%p1140, %rs657, 67;
	@%p1140 bra 	$L__BB2_1121;
	bra.uni 	$L__BB2_1126;
$L__BB2_1121:
	mov.b16 	%rs1345, 1;
	bra.uni 	$L__BB2_1127;
$L__BB2_1122:
	setp.eq.s16 	%p1137, %rs657, 71;
	@%p1137 bra 	$L__BB2_1125;
	setp.ne.s16 	%p1138, %rs657, 84;
	@%p1138 bra 	$L__BB2_1126;
	mov.b16 	%rs1345, 3;
	bra.uni 	$L__BB2_1127;
$L__BB2_1125:
	mov.b16 	%rs1345, 2;
	bra.uni 	$L__BB2_1127;
$L__BB2_1126:
	mov.b16 	%rs1345, 4;
$L__BB2_1127:
	st.local.u8 	[%rd154+3], %rs1345;
	add.s32 	%r6386, %r526, 4;
	add.s32 	%r2776, %r526, 3;
	setp.eq.s32 	%p1141, %r2776, %r525;
	@%p1141 bra 	$L__BB2_1128;
	bra.uni 	$L__BB2_1092;
$L__BB2_1128:
	setp.eq.s32 	%p1142, %r524, 0;
	@%p1142 bra 	$L__BB2_1224;
	sub.s32 	%r2777, %r502, %r6386;
	add.s32 	%r2778, %r2777, %r503;
	cvt.s64.s32 	%rd1154, %r2778;
	add.s64 	%rd157, %rd147, %rd1154;
	ld.global.u8 	%rs663, [%rd157];
	mov.b16 	%rs1350, 0;
	setp.gt.s16 	%p1143, %rs663, 70;
	@%p1143 bra 	$L__BB2_1171;
	setp.eq.s16 	%p1146, %rs663, 65;
	@%p1146 bra 	$L__BB2_1176;
	bra.uni 	$L__BB2_1169;
$L__BB2_1131:
	setp.eq.s16 	%p1084, %rs597, 67;
	@%p1084 bra 	$L__BB2_1132;
	bra.uni 	$L__BB2_1136;
$L__BB2_1132:
	mov.b16 	%rs1346, 2;
	bra.uni 	$L__BB2_1137;
$L__BB2_1133:
	setp.eq.s16 	%p1081, %rs597, 84;
	@%p1081 bra 	$L__BB2_1137;
	setp.ne.s16 	%p1082, %rs597, 71;
	@%p1082 bra 	$L__BB2_1136;
	mov.b16 	%rs1346, 1;
	bra.uni 	$L__BB2_1137;
$L__BB2_1136:
	mov.b16 	%rs1346, 4;
$L__BB2_1137:
	cvt.u64.u32 	%rd1149, %r528;
	add.s64 	%rd156, %rd9, %rd1149;
	st.local.u8 	[%rd156], %rs1346;
	ld.global.u8 	%rs603, [%rd155+1];
	mov.b16 	%rs1347, 0;
	setp.gt.s16 	%p1085, %rs603, 70;
	@%p1085 bra 	$L__BB2_1141;
	setp.eq.s16 	%p1088, %rs603, 65;
	@%p1088 bra 	$L__BB2_1144;
	setp.eq.s16 	%p1089, %rs603, 67;
	@%p1089 bra 	$L__BB2_1140;
	bra.uni 	$L__BB2_1145;
$L__BB2_1140:
	mov.b16 	%rs1347, 2;
	bra.uni 	$L__BB2_1146;
$L__BB2_1141:
	setp.eq.s16 	%p1086, %rs603, 84;
	@%p1086 bra 	$L__BB2_1146;
	setp.ne.s16 	%p1087, %rs603, 71;
	@%p1087 bra 	$L__BB2_1145;
	mov.b16 	%rs1347, 1;
	bra.uni 	$L__BB2_1146;
$L__BB2_1144:
	mov.b16 	%rs1347, 3;
	bra.uni 	$L__BB2_1146;
$L__BB2_1145:
	mov.b16 	%rs1347, 4;
$L__BB2_1146:
	st.local.u8 	[%rd156+1], %rs1347;
	ld.global.u8 	%rs609, [%rd155+2];
	mov.b16 	%rs1348, 0;
	setp.gt.s16 	%p1090, %rs609, 70;
	@%p1090 bra 	$L__BB2_1150;
	setp.eq.s16 	%p1093, %rs609, 65;
	@%p1093 bra 	$L__BB2_1153;
	setp.eq.s16 	%p1094, %rs609, 67;
	@%p1094 bra 	$L__BB2_1149;
	bra.uni 	$L__BB2_1154;
$L__BB2_1149:
	mov.b16 	%rs1348, 2;
	bra.uni 	$L__BB2_1155;
$L__BB2_1150:
	setp.eq.s16 	%p1091, %rs609, 84;
	@%p1091 bra 	$L__BB2_1155;
	setp.ne.s16 	%p1092, %rs609, 71;
	@%p1092 bra 	$L__BB2_1154;
	mov.b16 	%rs1348, 1;
	bra.uni 	$L__BB2_1155;
$L__BB2_1153:
	mov.b16 	%rs1348, 3;
	bra.uni 	$L__BB2_1155;
$L__BB2_1154:
	mov.b16 	%rs1348, 4;
$L__BB2_1155:
	st.local.u8 	[%rd156+2], %rs1348;
	ld.global.u8 	%rs615, [%rd155+3];
	mov.b16 	%rs1349, 0;
	setp.gt.s16 	%p1095, %rs615, 70;
	@%p1095 bra 	$L__BB2_1159;
	setp.eq.s16 	%p1098, %rs615, 65;
	@%p1098 bra 	$L__BB2_1162;
	setp.eq.s16 	%p1099, %rs615, 67;
	@%p1099 bra 	$L__BB2_1158;
	bra.uni 	$L__BB2_1163;
$L__BB2_1158:
	mov.b16 	%rs1349, 2;
	bra.uni 	$L__BB2_1164;
$L__BB2_1159:
	setp.eq.s16 	%p1096, %rs615, 84;
	@%p1096 bra 	$L__BB2_1164;
	setp.ne.s16 	%p1097, %rs615, 71;
	@%p1097 bra 	$L__BB2_1163;
	mov.b16 	%rs1349, 1;
	bra.uni 	$L__BB2_1164;
$L__BB2_1162:
	mov.b16 	%rs1349, 3;
	bra.uni 	$L__BB2_1164;
$L__BB2_1163:
	mov.b16 	%rs1349, 4;
$L__BB2_1164:
	st.local.u8 	[%rd156+3], %rs1349;
	add.s32 	%r6387, %r528, 4;
	add.s32 	%r2770, %r528, 3;
	setp.eq.s32 	%p1100, %r2770, %r523;
	@%p1100 bra 	$L__BB2_1165;
	bra.uni 	$L__BB2_1086;
$L__BB2_1165:
	setp.eq.s32 	%p1101, %r522, 0;
	@%p1101 bra 	$L__BB2_1224;
	add.s32 	%r2771, %r6387, %r521;
	cvt.s64.s32 	%rd1150, %r2771;
	add.s64 	%rd159, %rd147, %rd1150;
	ld.global.u8 	%rs621, [%rd159];
	mov.b16 	%rs1353, 0;
	setp.gt.s16 	%p1102, %rs621, 70;
	@%p1102 bra 	$L__BB2_1199;
	setp.eq.s16 	%p1105, %rs621, 65;
	@%p1105 bra 	$L__BB2_1168;
	bra.uni 	$L__BB2_1197;
$L__BB2_1168:
	mov.b16 	%rs1353, 3;
	bra.uni 	$L__BB2_1203;
$L__BB2_1169:
	setp.eq.s16 	%p1147, %rs663, 67;
	@%p1147 bra 	$L__BB2_1170;
	bra.uni 	$L__BB2_1175;
$L__BB2_1170:
	mov.b16 	%rs1350, 1;
	bra.uni 	$L__BB2_1176;
$L__BB2_1171:
	setp.eq.s16 	%p1144, %rs663, 71;
	@%p1144 bra 	$L__BB2_1174;
	setp.ne.s16 	%p1145, %rs663, 84;
	@%p1145 bra 	$L__BB2_1175;
	mov.b16 	%rs1350, 3;
	bra.uni 	$L__BB2_1176;
$L__BB2_1174:
	mov.b16 	%rs1350, 2;
	bra.uni 	$L__BB2_1176;
$L__BB2_1175:
	mov.b16 	%rs1350, 4;
$L__BB2_1176:
	cvt.u64.u32 	%rd1155, %r6386;
	add.s64 	%rd158, %rd9, %rd1155;
	st.local.u8 	[%rd158], %rs1350;
	setp.eq.s32 	%p1148, %r524, 1;
	@%p1148 bra 	$L__BB2_1224;
	ld.global.u8 	%rs669, [%rd157+-1];
	mov.b16 	%rs1351, 0;
	setp.gt.s16 	%p1149, %rs669, 70;
	@%p1149 bra 	$L__BB2_1181;
	setp.eq.s16 	%p1152, %rs669, 65;
	@%p1152 bra 	$L__BB2_1186;
	setp.eq.s16 	%p1153, %rs669, 67;
	@%p1153 bra 	$L__BB2_1180;
	bra.uni 	$L__BB2_1185;
$L__BB2_1180:
	mov.b16 	%rs1351, 1;
	bra.uni 	$L__BB2_1186;
$L__BB2_1181:
	setp.eq.s16 	%p1150, %rs669, 71;
	@%p1150 bra 	$L__BB2_1184;
	setp.ne.s16 	%p1151, %rs669, 84;
	@%p1151 bra 	$L__BB2_1185;
	mov.b16 	%rs1351, 3;
	bra.uni 	$L__BB2_1186;
$L__BB2_1184:
	mov.b16 	%rs1351, 2;
	bra.uni 	$L__BB2_1186;
$L__BB2_1185:
	mov.b16 	%rs1351, 4;
$L__BB2_1186:
	st.local.u8 	[%rd158+1], %rs1351;
	setp.eq.s32 	%p1154, %r524, 2;
	@%p1154 bra 	$L__BB2_1224;
	ld.global.u8 	%rs675, [%rd157+-2];
	mov.b16 	%rs1352, 0;
	setp.gt.s16 	%p1155, %rs675, 70;
	@%p1155 bra 	$L__BB2_1191;
	setp.eq.s16 	%p1158, %rs675, 65;
	@%p1158 bra 	$L__BB2_1196;
	setp.eq.s16 	%p1159, %rs675, 67;
	@%p1159 bra 	$L__BB2_1190;
	bra.uni 	$L__BB2_1195;
$L__BB2_1190:
	mov.b16 	%rs1352, 1;
	bra.uni 	$L__BB2_1196;
$L__BB2_1191:
	setp.eq.s16 	%p1156, %rs675, 71;
	@%p1156 bra 	$L__BB2_1194;
	setp.ne.s16 	%p1157, %rs675, 84;
	@%p1157 bra 	$L__BB2_1195;
	mov.b16 	%rs1352, 3;
	bra.uni 	$L__BB2_1196;
$L__BB2_1194:
	mov.b16 	%rs1352, 2;
	bra.uni 	$L__BB2_1196;
$L__BB2_1195:
	mov.b16 	%rs1352, 4;
$L__BB2_1196:
	st.local.u8 	[%rd158+2], %rs1352;
	bra.uni 	$L__BB2_1224;
$L__BB2_1197:
	setp.eq.s16 	%p1106, %rs621, 67;
	@%p1106 bra 	$L__BB2_1198;
	bra.uni 	$L__BB2_1202;
$L__BB2_1198:
	mov.b16 	%rs1353, 2;
	bra.uni 	$L__BB2_1203;
$L__BB2_1199:
	setp.eq.s16 	%p1103, %rs621, 84;
	@%p1103 bra 	$L__BB2_1203;
	setp.ne.s16 	%p1104, %rs621, 71;
	@%p1104 bra 	$L__BB2_1202;
	mov.b16 	%rs1353, 1;
	bra.uni 	$L__BB2_1203;
$L__BB2_1202:
	mov.b16 	%rs1353, 4;
$L__BB2_1203:
	cvt.u64.u32 	%rd1151, %r6387;
	add.s64 	%rd160, %rd9, %rd1151;
	st.local.u8 	[%rd160], %rs1353;
	setp.eq.s32 	%p1107, %r522, 1;
	@%p1107 bra 	$L__BB2_1224;
	ld.global.u8 	%rs627, [%rd159+1];
	mov.b16 	%rs1354, 0;
	setp.gt.s16 	%p1108, %rs627, 70;
	@%p1108 bra 	$L__BB2_1208;
	setp.eq.s16 	%p1111, %rs627, 65;
	@%p1111 bra 	$L__BB2_1211;
	setp.eq.s16 	%p1112, %rs627, 67;
	@%p1112 bra 	$L__BB2_1207;
	bra.uni 	$L__BB2_1212;
$L__BB2_1207:
	mov.b16 	%rs1354, 2;
	bra.uni 	$L__BB2_1213;
$L__BB2_1208:
	setp.eq.s16 	%p1109, %rs627, 84;
	@%p1109 bra 	$L__BB2_1213;
	setp.ne.s16 	%p1110, %rs627, 71;
	@%p1110 bra 	$L__BB2_1212;
	mov.b16 	%rs1354, 1;
	bra.uni 	$L__BB2_1213;
$L__BB2_1211:
	mov.b16 	%rs1354, 3;
	bra.uni 	$L__BB2_1213;
$L__BB2_1212:
	mov.b16 	%rs1354, 4;
$L__BB2_1213:
	st.local.u8 	[%rd160+1], %rs1354;
	setp.eq.s32 	%p1113, %r522, 2;
	@%p1113 bra 	$L__BB2_1224;
	ld.global.u8 	%rs633, [%rd159+2];
	mov.b16 	%rs1355, 0;
	setp.gt.s16 	%p1114, %rs633, 70;
	@%p1114 bra 	$L__BB2_1218;
	setp.eq.s16 	%p1117, %rs633, 65;
	@%p1117 bra 	$L__BB2_1221;
	setp.eq.s16 	%p1118, %rs633, 67;
	@%p1118 bra 	$L__BB2_1217;
	bra.uni 	$L__BB2_1222;
$L__BB2_1217:
	mov.b16 	%rs1355, 2;
	bra.uni 	$L__BB2_1223;
$L__BB2_1218:
	setp.eq.s16 	%p1115, %rs633, 84;
	@%p1115 bra 	$L__BB2_1223;
	setp.ne.s16 	%p1116, %rs633, 71;
	@%p1116 bra 	$L__BB2_1222;
	mov.b16 	%rs1355, 1;
	bra.uni 	$L__BB2_1223;
$L__BB2_1221:
	mov.b16 	%rs1355, 3;
	bra.uni 	$L__BB2_1223;
$L__BB2_1222:
	mov.b16 	%rs1355, 4;
$L__BB2_1223:
	st.local.u8 	[%rd160+2], %rs1355;
$L__BB2_1224:
	cvt.s64.s32 	%rd1156, %r503;
	add.s64 	%rd1157, %rd9, %rd1156;
	mov.b16 	%rs680, 4;
	st.local.u8 	[%rd1157+1], %rs680;
	st.local.u8 	[%rd9], %rs680;
	cvt.s64.s32 	%rd1158, %r514;
	add.s64 	%rd1159, %rd8, %rd1158;
	st.local.u8 	[%rd1159+1], %rs680;
	st.local.u8 	[%rd8], %rs680;
	@%p1036 bra 	$L__BB2_1261;
	and.b32  	%r532, %r503, 3;
	and.b32  	%r533, %r503, 2147483644;
	mov.b32 	%r6388, 1;
$L__BB2_1226:
	mov.u32 	%r534, %r6388;
	setp.lt.s32 	%p1161, %r503, 1;
	@%p1161 bra 	$L__BB2_1254;
	add.s32 	%r2781, %r503, -1;
	setp.lt.u32 	%p1162, %r2781, 3;
	cvt.u64.u32 	%rd1160, %r534;
	add.s64 	%rd1161, %rd8, %rd1160;
	ld.local.s8 	%r535, [%rd1161];
	add.s32 	%r2782, %r534, -1;
	mad.lo.s32 	%r536, %r2782, %r503, %r5;
	mov.b32 	%r6390, 1;
	@%p1162 bra 	$L__BB2_1242;
	mov.b32 	%r6389, 1;
$L__BB2_1229:
	cvt.u64.u32 	%rd1162, %r6389;
	add.s64 	%rd161, %rd9, %rd1162;
	ld.local.s8 	%r2784, [%rd161];
	add.s32 	%r2785, %r2784, %r535;
	setp.eq.s32 	%p1163, %r2785, 3;
	add.s32 	%r2786, %r536, %r6389;
	mul.wide.s32 	%rd1163, %r2786, 8;
	add.s64 	%rd162, %rd3, %rd1163;
	@%p1163 bra 	$L__BB2_1231;
	mov.b64 	%rd1164, 9218868437227405312;
	st.global.u64 	[%rd162], %rd1164;
	mov.b64 	%rd1165, -4616189618054758400;
	st.global.u64 	[%rd162+5000], %rd1165;
	bra.uni 	$L__BB2_1232;
$L__BB2_1231:
	mov.b64 	%rd1166, 0;
	st.global.u64 	[%rd162], %rd1166;
	mov.b64 	%rd1167, -4564063970805153792;
	st.global.u64 	[%rd162+5000], %rd1167;
$L__BB2_1232:
	ld.local.s8 	%r2787, [%rd161+1];
	add.s32 	%r2788, %r2787, %r535;
	setp.eq.s32 	%p1164, %r2788, 3;
	@%p1164 bra 	$L__BB2_1234;
	mov.b64 	%rd1168, 9218868437227405312;
	st.global.u64 	[%rd162+8], %rd1168;
	mov.b64 	%rd1169, -4616189618054758400;
	st.global.u64 	[%rd162+5008], %rd1169;
	bra.uni 	$L__BB2_1235;
$L__BB2_1234:
	mov.b64 	%rd1170, 0;
	st.global.u64 	[%rd162+8], %rd1170;
	mov.b64 	%rd1171, -4564063970805153792;
	st.global.u64 	[%rd162+5008], %rd1171;
$L__BB2_1235:
	ld.local.s8 	%r2789, [%rd161+2];
	add.s32 	%r2790, %r2789, %r535;
	setp.eq.s32 	%p1165, %r2790, 3;
	@%p1165 bra 	$L__BB2_1237;
	mov.b64 	%rd1172, 9218868437227405312;
	st.global.u64 	[%rd162+16], %rd1172;
	mov.b64 	%rd1173, -4616189618054758400;
	st.global.u64 	[%rd162+5016], %rd1173;
	bra.uni 	$L__BB2_1238;
$L__BB2_1237:
	mov.b64 	%rd1174, 0;
	st.global.u64 	[%rd162+16], %rd1174;
	mov.b64 	%rd1175, -4564063970805153792;
	st.global.u64 	[%rd162+5016], %rd1175;
$L__BB2_1238:
	ld.local.s8 	%r2791, [%rd161+3];
	add.s32 	%r2792, %r2791, %r535;
	setp.eq.s32 	%p1166, %r2792, 3;
	@%p1166 bra 	$L__BB2_1240;
	mov.b64 	%rd1176, 9218868437227405312;
	st.global.u64 	[%rd162+24], %rd1176;
	mov.b64 	%rd1177, -4616189618054758400;
	st.global.u64 	[%rd162+5024], %rd1177;
	bra.uni 	$L__BB2_1241;
$L__BB2_1240:
	mov.b64 	%rd1178, 0;
	st.global.u64 	[%rd162+24], %rd1178;
	mov.b64 	%rd1179, -4564063970805153792;
	st.global.u64 	[%rd162+5024], %rd1179;
$L__BB2_1241:
	add.s32 	%r6390, %r6389, 4;
	add.s32 	%r2793, %r6389, 3;
	setp.ne.s32 	%p1167, %r2793, %r533;
	mov.u32 	%r6389, %r6390;
	@%p1167 bra 	$L__BB2_1229;
$L__BB2_1242:
	setp.eq.s32 	%p1168, %r532, 0;
	@%p1168 bra 	$L__BB2_1254;
	cvt.u64.u32 	%rd1180, %r6390;
	add.s64 	%rd163, %rd9, %rd1180;
	ld.local.s8 	%r2794, [%rd163];
	add.s32 	%r2795, %r2794, %r535;
	setp.eq.s32 	%p1169, %r2795, 3;
	add.s32 	%r2796, %r536, %r6390;
	mul.wide.s32 	%rd1181, %r2796, 8;
	add.s64 	%rd164, %rd3, %rd1181;
	@%p1169 bra 	$L__BB2_1245;
	mov.b64 	%rd1182, 9218868437227405312;
	st.global.u64 	[%rd164], %rd1182;
	mov.b64 	%rd1183, -4616189618054758400;
	st.global.u64 	[%rd164+5000], %rd1183;
	bra.uni 	$L__BB2_1246;
$L__BB2_1245:
	mov.b64 	%rd1184, 0;
	st.global.u64 	[%rd164], %rd1184;
	mov.b64 	%rd1185, -4564063970805153792;
	st.global.u64 	[%rd164+5000], %rd1185;
$L__BB2_1246:
	setp.eq.s32 	%p1170, %r532, 1;
	@%p1170 bra 	$L__BB2_1254;
	ld.local.s8 	%r2797, [%rd163+1];
	add.s32 	%r2798, %r2797, %r535;
	setp.eq.s32 	%p1171, %r2798, 3;
	@%p1171 bra 	$L__BB2_1249;
	mov.b64 	%rd1186, 9218868437227405312;
	st.global.u64 	[%rd164+8], %rd1186;
	mov.b64 	%rd1187, -4616189618054758400;
	st.global.u64 	[%rd164+5008], %rd1187;
	bra.uni 	$L__BB2_1250;
$L__BB2_1249:
	mov.b64 	%rd1188, 0;
	st.global.u64 	[%rd164+8], %rd1188;
	mov.b64 	%rd1189, -4564063970805153792;
	st.global.u64 	[%rd164+5008], %rd1189;
$L__BB2_1250:
	setp.eq.s32 	%p1172, %r532, 2;
	@%p1172 bra 	$L__BB2_1254;
	ld.local.s8 	%r2799, [%rd163+2];
	add.s32 	%r2800, %r2799, %r535;
	setp.eq.s32 	%p1173, %r2800, 3;
	@%p1173 bra 	$L__BB2_1253;
	mov.b64 	%rd1190, 9218868437227405312;
	st.global.u64 	[%rd164+16], %rd1190;
	mov.b64 	%rd1191, -4616189618054758400;
	st.global.u64 	[%rd164+5016], %rd1191;
	bra.uni 	$L__BB2_1254;
$L__BB2_1253:
	mov.b64 	%rd1192, 0;
	st.global.u64 	[%rd164+16], %rd1192;
	mov.b64 	%rd1193, -4564063970805153792;
	st.global.u64 	[%rd164+5016], %rd1193;
$L__BB2_1254:
	add.s32 	%r6388, %r534, 1;
	setp.eq.s32 	%p1174, %r534, %r514;
	@%p1174 bra 	$L__BB2_1255;
	bra.uni 	$L__BB2_1226;
$L__BB2_1255:
	mov.b32 	%r6391, 1;
$L__BB2_1256:
	@%p1161 bra 	$L__BB2_1334;
	add.s32 	%r542, %r6391, -1;
	mad.lo.s32 	%r543, %r542, %r503, %r5;
	cvt.u64.u32 	%rd1194, %r6391;
	add.s64 	%rd165, %rd8, %rd1194;
	mov.b32 	%r6392, 1;
$L__BB2_1258:
	mov.u32 	%r544, %r6392;
	add.s32 	%r2803, %r543, %r544;
	mul.wide.s32 	%rd1195, %r2803, 8;
	add.s64 	%rd166, %rd3, %rd1195;
	ld.global.f64 	%fd5736, [%rd166];
	abs.f64 	%fd2719, %fd5736;
	setp.geu.f64 	%p1176, %fd2719, 0d41CDCD64FF800000;
	@%p1176 bra 	$L__BB2_1333;
	ld.local.u8 	%rs97, [%rd165];
	cvt.u32.u16 	%r2804, %rs97;
	cvt.s32.s8 	%r2805, %r2804;
	cvt.u64.u32 	%rd1196, %r544;
	add.s64 	%rd167, %rd9, %rd1196;
	ld.local.u8 	%rs98, [%rd167];
	cvt.u64.u16 	%rd1197, %rs98;
	cvt.s64.s8 	%rd168, %rd1197;
	cvt.u32.u16 	%r2806, %rs98;
	cvt.s32.s8 	%r2807, %r2806;
	add.s32 	%r2808, %r2807, %r2805;
	setp.eq.s32 	%p1177, %r2808, 3;
	@%p1177 bra 	$L__BB2_1293;
	mov.b64 	%rd1198, -4616189618054758400;
	st.global.u64 	[%rd166+5000], %rd1198;
	mov.b64 	%rd1199, 9218868437227405312;
	st.global.u64 	[%rd166], %rd1199;
	mov.f64 	%fd5738, 0dBFF0000000000000;
	mov.f64 	%fd5736, 0d7FF0000000000000;
	mov.f64 	%fd5737, %fd5736;
	bra.uni 	$L__BB2_1304;
$L__BB2_1261:
	setp.lt.s32 	%p1246, %r503, 1;
	mov.b32 	%r6398, 0;
	mov.f64 	%fd5798, 0dFFF0000000000000;
	@%p1246 bra 	$L__BB2_1277;
	cvt.s64.s32 	%rd1259, %r514;
	add.s64 	%rd1260, %rd8, %rd1259;
	ld.local.u8 	%rs96, [%rd1260];
	mov.f64 	%fd5798, 0dFFF0000000000000;
	mov.b32 	%r6398, 0;
	mov.b32 	%r6396, 1;
$L__BB2_1263:
	mov.u32 	%r558, %r6396;
	cvt.u64.u32 	%rd1261, %r558;
	add.s64 	%rd177, %rd9, %rd1261;
	ld.local.u8 	%rs99, [%rd177];
	cvt.u32.u16 	%r2902, %rs99;
	cvt.s32.s8 	%r2903, %r2902;
	cvt.u32.u16 	%r2904, %rs96;
	cvt.s32.s8 	%r2905, %r2904;
	add.s32 	%r2906, %r2903, %r2905;
	setp.ne.s32 	%p1247, %r2906, 3;
	mov.f64 	%fd5797, 0dBFF0000000000000;
	mov.f64 	%fd5796, 0d7FF0000000000000;
	@%p1247 bra 	$L__BB2_1276;
	cvt.u32.u16 	%r2907, %rs99;
	cvt.u64.u16 	%rd1262, %rs99;
	cvt.s64.s8 	%rd1263, %rd1262;
	cvt.u32.u16 	%r2908, %rs96;
	cvt.s32.s8 	%r2909, %r2908;
	mul.wide.s32 	%rd1264, %r2909, 5;
	add.s64 	%rd1265, %rd1264, %rd1263;
	shl.b64 	%rd1266, %rd1265, 3;
	add.s64 	%rd1267, %rd2, %rd1266;
	ld.global.f64 	%fd5797, [%rd1267+45440];
	cvt.s64.s32 	%rd1268, %r514;
	add.s64 	%rd1269, %rd8, %rd1268;
	ld.local.s8 	%r2910, [%rd177+1];
	ld.local.s8 	%rs684, [%rd1269+1];
	cvt.u32.u16 	%r2911, %rs684;
	prmt.b32 	%r2912, %r2908, %r2911, 0x3340U;
	prmt.b32 	%r2913, %r2907, 0, 0x3340U;
	prmt.b32 	%r2914, %r2912, %r2913, 0x5410U;
	mov.b32 	%r2915, 334205;
	dp4a.s32.u32 	%r2916, %r2914, %r2915, %r2910;
	mul.wide.s32 	%rd1270, %r2916, 8;
	add.s64 	%rd1271, %rd2, %rd1270;
	ld.global.f64 	%fd2885, [%rd1271+35440];
	add.f64 	%fd2886, %fd5797, %fd2885;
	ld.global.f64 	%fd5796, [%rd1267+45640];
	ld.global.f64 	%fd2887, [%rd1271+40440];
	add.f64 	%fd2888, %fd5796, %fd2887;
	abs.f64 	%fd2889, %fd2888;
	setp.gt.f64 	%p1248, %fd2889, 0d41CDCD64FF800000;
	selp.f64 	%fd634, 0dBFF0000000000000, %fd2886, %p1248;
	selp.f64 	%fd635, 0d7FF0000000000000, %fd2888, %p1248;
	cvt.s16.s8 	%rs685, %rs96;
	mov.b32 	%r2917, {%rs685, %rs684};
	cvt.s32.s8 	%r2918, %r2907;
	mov.b32 	%r2919, 1305;
	dp2a.lo.s32.u32 	%r2920, %r2917, %r2919, %r2918;
	mul.wide.s32 	%rd1272, %r2920, 8;
	add.s64 	%rd178, %rd2, %rd1272;
	ld.global.f64 	%fd636, [%rd178+21000];
	abs.f64 	%fd637, %fd636;
	setp.geu.f64 	%p1249, %fd637, 0d41CDCD64FF800000;
	cvt.s16.s8 	%rs686, %rs99;
	mov.b32 	%r2921, {%rs685, %rs686};
	dp2a.lo.s32.u32 	%r560, %r2921, %r2919, %r2910;
	mul.wide.s32 	%rd1273, %r560, 8;
	add.s64 	%rd179, %rd2, %rd1273;
	mov.f64 	%fd5787, %fd634;
	mov.f64 	%fd5788, %fd635;
	@%p1249 bra 	$L__BB2_1268;
	ld.global.f64 	%fd638, [%rd179+23000];
	abs.f64 	%fd2891, %fd638;
	setp.geu.f64 	%p1250, %fd2891, 0d41CDCD64FF800000;
	mov.f64 	%fd5787, %fd634;
	mov.f64 	%fd5788, %fd635;
	@%p1250 bra 	$L__BB2_1268;
	ld.global.f64 	%fd2892, [%rd178+20000];
	add.f64 	%fd2893, %fd5797, %fd2892;
	ld.global.f64 	%fd2894, [%rd179+22000];
	add.f64 	%fd2895, %fd2893, %fd2894;
	add.f64 	%fd2896, %fd5796, %fd636;
	add.f64 	%fd2897, %fd2896, %fd638;
	abs.f64 	%fd2898, %fd2897;
	setp.gt.f64 	%p1251, %fd2898, 0d41CDCD64FF800000;
	selp.f64 	%fd5787, 0dBFF0000000000000, %fd2895, %p1251;
	selp.f64 	%fd5788, 0d7FF0000000000000, %fd2897, %p1251;
	add.f64 	%fd2899, %fd5788, 0d4069000000000000;
	add.f64 	%fd2900, %fd5787, 0dC016CCCCCCCCCCCD;
	add.f64 	%fd2901, %fd520, %fd2900;
	div.rn.f64 	%fd5789, %fd2899, %fd2901;
	abs.f64 	%fd2902, %fd635;
	setp.geu.f64 	%p1252, %fd2902, 0d41CDCD64FF800000;
	@%p1252 bra 	$L__BB2_1268;
	add.f64 	%fd2903, %fd635, 0d4069000000000000;
	add.f64 	%fd2904, %fd634, 0dC016CCCCCCCCCCCD;
	add.f64 	%fd2905, %fd520, %fd2904;
	div.rn.f64 	%fd2906, %fd2903, %fd2905;
	setp.lt.f64 	%p1253, %fd2906, %fd5789;
	selp.f64 	%fd5787, %fd5787, %fd634, %p1253;
	selp.f64 	%fd5788, %fd5788, %fd635, %p1253;
	selp.f64 	%fd5789, %fd5789, %fd2906, %p1253;
$L__BB2_1268:
	mov.f64 	%fd5790, %fd5787;
	mov.f64 	%fd5791, %fd5788;
	@%p1249 bra 	$L__BB2_1271;
	ld.global.f64 	%fd2907, [%rd178+20000];
	add.f64 	%fd2908, %fd5797, %fd2907;
	add.f64 	%fd2909, %fd5796, %fd636;
	abs.f64 	%fd2910, %fd2909;
	setp.gt.f64 	%p1255, %fd2910, 0d41CDCD64FF800000;
	selp.f64 	%fd5790, 0dBFF0000000000000, %fd2908, %p1255;
	selp.f64 	%fd5791, 0d7FF0000000000000, %fd2909, %p1255;
	add.f64 	%fd2911, %fd5791, 0d4069000000000000;
	add.f64 	%fd2912, %fd5790, 0dC016CCCCCCCCCCCD;
	add.f64 	%fd2913, %fd520, %fd2912;
	div.rn.f64 	%fd5789, %fd2911, %fd2913;
	abs.f64 	%fd2914, %fd5788;
	setp.geu.f64 	%p1256, %fd2914, 0d41CDCD64FF800000;
	@%p1256 bra 	$L__BB2_1271;
	add.f64 	%fd2915, %fd5788, 0d4069000000000000;
	add.f64 	%fd2916, %fd5787, 0dC016CCCCCCCCCCCD;
	add.f64 	%fd2917, %fd520, %fd2916;
	div.rn.f64 	%fd2918, %fd2915, %fd2917;
	setp.lt.f64 	%p1257, %fd2918, %fd5789;
	selp.f64 	%fd5790, %fd5790, %fd5787, %p1257;
	selp.f64 	%fd5791, %fd5791, %fd5788, %p1257;
	selp.f64 	%fd5789, %fd5789, %fd2918, %p1257;
$L__BB2_1271:
	mul.wide.s32 	%rd1274, %r560, 8;
	add.s64 	%rd180, %rd2, %rd1274;
	ld.global.f64 	%fd657, [%rd180+23000];
	abs.f64 	%fd2919, %fd657;
	setp.geu.f64 	%p1258, %fd2919, 0d41CDCD64FF800000;
	mov.f64 	%fd5793, %fd5790;
	mov.f64 	%fd5794, %fd5791;
	@%p1258 bra 	$L__BB2_1274;
	ld.global.f64 	%fd2920, [%rd180+22000];
	add.f64 	%fd2921, %fd5797, %fd2920;
	add.f64 	%fd2922, %fd5796, %fd657;
	abs.f64 	%fd2923, %fd2922;
	setp.gt.f64 	%p1259, %fd2923, 0d41CDCD64FF800000;
	selp.f64 	%fd5793, 0dBFF0000000000000, %fd2921, %p1259;
	selp.f64 	%fd5794, 0d7FF0000000000000, %fd2922, %p1259;
	add.f64 	%fd2924, %fd5794, 0d4069000000000000;
	add.f64 	%fd2925, %fd5793, 0dC016CCCCCCCCCCCD;
	add.f64 	%fd2926, %fd520, %fd2925;
	div.rn.f64 	%fd5789, %fd2924, %fd2926;
	abs.f64 	%fd2927, %fd5791;
	setp.geu.f64 	%p1260, %fd2927, 0d41CDCD64FF800000;
	@%p1260 bra 	$L__BB2_1274;
	add.f64 	%fd2928, %fd5791, 0d4069000000000000;
	add.f64 	%fd2929, %fd5790, 0dC016CCCCCCCCCCCD;
	add.f64 	%fd2930, %fd520, %fd2929;
	div.rn.f64 	%fd2931, %fd2928, %fd2930;
	setp.lt.f64 	%p1261, %fd2931, %fd5789;
	selp.f64 	%fd5793, %fd5793, %fd5790, %p1261;
	selp.f64 	%fd5794, %fd5794, %fd5791, %p1261;
	selp.f64 	%fd5789, %fd5789, %fd2931, %p1261;
$L__BB2_1274:
	abs.f64 	%fd2932, %fd5794;
	setp.geu.f64 	%p1262, %fd2932, 0d41CDCD64FF800000;
	@%p1262 bra 	$L__BB2_1276;
	add.f64 	%fd2933, %fd5796, 0d4069000000000000;
	add.f64 	%fd2934, %fd5797, 0dC016CCCCCCCCCCCD;
	add.f64 	%fd2935, %fd520, %fd2934;
	div.rn.f64 	%fd2936, %fd2933, %fd2935;
	setp.lt.f64 	%p1263, %fd5789, %fd2936;
	selp.f64 	%fd5796, %fd5796, %fd5794, %p1263;
	selp.f64 	%fd5797, %fd5797, %fd5793, %p1263;
$L__BB2_1276:
	add.f64 	%fd2937, %fd5797, 0d3EB0C6F7A0B5ED8D;
	add.f64 	%fd2938, %fd5796, 0d3EB0C6F7A0B5ED8D;
	add.s32 	%r2922, %r514, -1;
	mad.lo.s32 	%r2923, %r2922, %r503, %r5;
	add.s32 	%r2924, %r2923, %r558;
	mul.wide.s32 	%rd1275, %r2924, 8;
	add.s64 	%rd1276, %rd3, %rd1275;
	ld.global.f64 	%fd2939, [%rd1276];
	add.f64 	%fd2940, %fd2938, %fd2939;
	add.f64 	%fd2941, %fd2940, 0d4069000000000000;
	ld.global.f64 	%fd2942, [%rd1276+5000];
	add.f64 	%fd2943, %fd2937, %fd2942;
	add.f64 	%fd2944, %fd2943, 0dC016CCCCCCCCCCCD;
	add.f64 	%fd2945, %fd520, %fd2944;
	div.rn.f64 	%fd2946, %fd2941, %fd2945;
	add.f64 	%fd2947, %fd2946, 0dC071126666666666;
	setp.gt.f64 	%p1264, %fd2947, %fd5798;
	setp.lt.f64 	%p1265, %fd2943, 0d0000000000000000;
	setp.lt.f64 	%p1266, %fd2940, 0d0000000000000000;
	and.pred  	%p1267, %p1265, %p1266;
	and.pred  	%p1268, %p1267, %p1264;
	selp.f64 	%fd5798, %fd2947, %fd5798, %p1268;
	selp.b32 	%r6398, %r558, %r6398, %p1268;
	add.s32 	%r6396, %r558, 1;
	setp.ne.s32 	%p1269, %r558, %r503;
	@%p1269 bra 	$L__BB2_1263;
$L__BB2_1277:
	abs.f64 	%fd673, %fd5798;
	setp.gt.f64 	%p1270, %fd673, 0d41CDCD64FF800000;
	selp.b32 	%r2925, 1, %r6398, %p1270;
	selp.b32 	%r2926, 1, %r514, %p1270;
	cvt.s64.s32 	%rd1277, %r2926;
	add.s64 	%rd181, %rd8, %rd1277;
	ld.local.u8 	%rs1357, [%rd181];
	cvt.u32.u16 	%r2927, %rs1357;
	cvt.s32.s8 	%r2928, %r2927;
	cvt.s64.s32 	%rd1278, %r2925;
	add.s64 	%rd182, %rd9, %rd1278;
	ld.local.u8 	%rs1356, [%rd182];
	cvt.u32.u16 	%r2929, %rs1356;
	cvt.s32.s8 	%r2930, %r2929;
	add.s32 	%r2931, %r2930, %r2928;
	setp.ne.s32 	%p1271, %r2931, 3;
	mov.f64 	%fd5809, 0dBFF0000000000000;
	mov.f64 	%fd5808, 0d7FF0000000000000;
	@%p1271 bra 	$L__BB2_1290;
	cvt.u32.u16 	%r2932, %rs1357;
	cvt.u32.u16 	%r2933, %rs1356;
	cvt.u64.u16 	%rd1279, %rs1356;
	cvt.s64.s8 	%rd1280, %rd1279;
	cvt.s32.s8 	%r2934, %r2932;
	mul.wide.s32 	%rd1281, %r2934, 5;
	add.s64 	%rd1282, %rd1281, %rd1280;
	shl.b64 	%rd1283, %rd1282, 3;
	add.s64 	%rd1284, %rd2, %rd1283;
	ld.global.f64 	%fd5809, [%rd1284+45440];
	ld.local.s8 	%r2935, [%rd182+1];
	ld.local.s8 	%rs687, [%rd181+1];
	cvt.u32.u16 	%r2936, %rs687;
	prmt.b32 	%r2937, %r2932, %r2936, 0x3340U;
	prmt.b32 	%r2938, %r2933, 0, 0x3340U;
	prmt.b32 	%r2939, %r2937, %r2938, 0x5410U;
	mov.b32 	%r2940, 334205;
	dp4a.s32.u32 	%r2941, %r2939, %r2940, %r2935;
	mul.wide.s32 	%rd1285, %r2941, 8;
	add.s64 	%rd1286, %rd2, %rd1285;
	ld.global.f64 	%fd2951, [%rd1286+35440];
	add.f64 	%fd2952, %fd5809, %fd2951;
	ld.global.f64 	%fd5808, [%rd1284+45640];
	ld.global.f64 	%fd2953, [%rd1286+40440];
	add.f64 	%fd2954, %fd5808, %fd2953;
	abs.f64 	%fd2955, %fd2954;
	setp.gt.f64 	%p1272, %fd2955, 0d41CDCD64FF800000;
	selp.f64 	%fd676, 0dBFF0000000000000, %fd2952, %p1272;
	selp.f64 	%fd677, 0d7FF0000000000000, %fd2954, %p1272;
	cvt.s16.s8 	%rs688, %rs1357;
	mov.b32 	%r2942, {%rs688, %rs687};
	cvt.s32.s8 	%r2943, %r2933;
	mov.b32 	%r2944, 1305;
	dp2a.lo.s32.u32 	%r2945, %r2942, %r2944, %r2943;
	mul.wide.s32 	%rd1287, %r2945, 8;
	add.s64 	%rd183, %rd2, %rd1287;
	ld.global.f64 	%fd678, [%rd183+21000];
	abs.f64 	%fd679, %fd678;
	setp.geu.f64 	%p1273, %fd679, 0d41CDCD64FF800000;
	cvt.s16.s8 	%rs689, %rs1356;
	mov.b32 	%r2946, {%rs688, %rs689};
	dp2a.lo.s32.u32 	%r564, %r2946, %r2944, %r2935;
	mov.f64 	%fd5799, %fd676;
	mov.f64 	%fd5800, %fd677;
	@%p1273 bra 	$L__BB2_1282;
	mul.wide.s32 	%rd1288, %r564, 8;
	add.s64 	%rd1289, %rd2, %rd1288;
	ld.global.f64 	%fd680, [%rd1289+23000];
	abs.f64 	%fd2957, %fd680;
	setp.geu.f64 	%p1274, %fd2957, 0d41CDCD64FF800000;
	mov.f64 	%fd5799, %fd676;
	mov.f64 	%fd5800, %fd677;
	@%p1274 bra 	$L__BB2_1282;
	ld.global.f64 	%fd2958, [%rd183+20000];
	add.f64 	%fd2959, %fd5809, %fd2958;
	mul.wide.s32 	%rd1290, %r564, 8;
	add.s64 	%rd1291, %rd2, %rd1290;
	ld.global.f64 	%fd2960, [%rd1291+22000];
	add.f64 	%fd2961, %fd2959, %fd2960;
	add.f64 	%fd2962, %fd5808, %fd678;
	add.f64 	%fd2963, %fd2962, %fd680;
	abs.f64 	%fd2964, %fd2963;
	setp.gt.f64 	%p1275, %fd2964, 0d41CDCD64FF800000;
	selp.f64 	%fd5799, 0dBFF0000000000000, %fd2961, %p1275;
	selp.f64 	%fd5800, 0d7FF0000000000000, %fd2963, %p1275;
	add.f64 	%fd2965, %fd5800, 0d4069000000000000;
	add.f64 	%fd2966, %fd5799, 0dC016CCCCCCCCCCCD;
	add.f64 	%fd2967, %fd520, %fd2966;
	div.rn.f64 	%fd5801, %fd2965, %fd2967;
	abs.f64 	%fd2968, %fd677;
	setp.geu.f64 	%p1276, %fd2968, 0d41CDCD64FF800000;
	@%p1276 bra 	$L__BB2_1282;
	add.f64 	%fd2969, %fd677, 0d4069000000000000;
	add.f64 	%fd2970, %fd676, 0dC016CCCCCCCCCCCD;
	add.f64 	%fd2971, %fd520, %fd2970;
	div.rn.f64 	%fd2972, %fd2969, %fd2971;
	setp.lt.f64 	%p1277, %fd2972, %fd5801;
	selp.f64 	%fd5799, %fd5799, %fd676, %p1277;
	selp.f64 	%fd5800, %fd5800, %fd677, %p1277;
	selp.f64 	%fd5801, %fd5801, %fd2972, %p1277;
$L__BB2_1282:
	mov.f64 	%fd5802, %fd5799;
	mov.f64 	%fd5803, %fd5800;
	@%p1273 bra 	$L__BB2_1285;
	ld.global.f64 	%fd2973, [%rd183+20000];
	add.f64 	%fd2974, %fd5809, %fd2973;
	add.f64 	%fd2975, %fd5808, %fd678;
	abs.f64 	%fd2976, %fd2975;
	setp.gt.f64 	%p1279, %fd2976, 0d41CDCD64FF800000;
	selp.f64 	%fd5802, 0dBFF0000000000000, %fd2974, %p1279;
	selp.f64 	%fd5803, 0d7FF0000000000000, %fd2975, %p1279;
	add.f64 	%fd2977, %fd5803, 0d4069000000000000;
	add.f64 	%fd2978, %fd5802, 0dC016CCCCCCCCCCCD;
	add.f64 	%fd2979, %fd520, %fd2978;
	div.rn.f64 	%fd5801, %fd2977, %fd2979;
	abs.f64 	%fd2980, %fd5800;
	setp.geu.f64 	%p1280, %fd2980, 0d41CDCD64FF800000;
	@%p1280 bra 	$L__BB2_1285;
	add.f64 	%fd2981, %fd5800, 0d4069000000000000;
	add.f64 	%fd2982, %fd5799, 0dC016CCCCCCCCCCCD;
	add.f64 	%fd2983, %fd520, %fd2982;
	div.rn.f64 	%fd2984, %fd2981, %fd2983;
	setp.lt.f64 	%p1281, %fd2984, %fd5801;
	selp.f64 	%fd5802, %fd5802, %fd5799, %p1281;
	selp.f64 	%fd5803, %fd5803, %fd5800, %p1281;
	selp.f64 	%fd5801, %fd5801, %fd2984, %p1281;
$L__BB2_1285:
	mul.wide.s32 	%rd1292, %r564, 8;
	add.s64 	%rd1293, %rd2, %rd1292;
	ld.global.f64 	%fd699, [%rd1293+23000];
	abs.f64 	%fd2985, %fd699;
	setp.geu.f64 	%p1282, %fd2985, 0d41CDCD64FF800000;
	mov.f64 	%fd5805, %fd5802;
	mov.f64 	%fd5806, %fd5803;
	@%p1282 bra 	$L__BB2_1288;
	mul.wide.s32 	%rd1294, %r564, 8;
	add.s64 	%rd1295, %rd2, %rd1294;
	ld.global.f64 	%fd2986, [%rd1295+22000];
	add.f64 	%fd2987, %fd5809, %fd2986;
	add.f64 	%fd2988, %fd5808, %fd699;
	abs.f64 	%fd2989, %fd2988;
	setp.gt.f64 	%p1283, %fd2989, 0d41CDCD64FF800000;
	selp.f64 	%fd5805, 0dBFF0000000000000, %fd2987, %p1283;
	selp.f64 	%fd5806, 0d7FF0000000000000, %fd2988, %p1283;
	add.f64 	%fd2990, %fd5806, 0d4069000000000000;
	add.f64 	%fd2991, %fd5805, 0dC016CCCCCCCCCCCD;
	add.f64 	%fd2992, %fd520, %fd2991;
	div.rn.f64 	%fd5801, %fd2990, %fd2992;
	abs.f64 	%fd2993, %fd5803;
	setp.geu.f64 	%p1284, %fd2993, 0d41CDCD64FF800000;
	@%p1284 bra 	$L__BB2_1288;
	add.f64 	%fd2994, %fd5803, 0d4069000000000000;
	add.f64 	%fd2995, %fd5802, 0dC016CCCCCCCCCCCD;
	add.f64 	%fd2996, %fd520, %fd2995;
	div.rn.f64 	%fd2997, %fd2994, %fd2996;
	setp.lt.f64 	%p1285, %fd2997, %fd5801;
	selp.f64 	%fd5805, %fd5805, %fd5802, %p1285;
	selp.f64 	%fd5806, %fd5806, %fd5803, %p1285;
	selp.f64 	%fd5801, %fd5801, %fd2997, %p1285;
$L__BB2_1288:
	abs.f64 	%fd2998, %fd5806;
	setp.geu.f64 	%p1286, %fd2998, 0d41CDCD64FF800000;
	@%p1286 bra 	$L__BB2_1290;
	add.f64 	%fd2999, %fd5808, 0d4069000000000000;
	add.f64 	%fd3000, %fd5809, 0dC016CCCCCCCCCCCD;
	add.f64 	%fd3001, %fd520, %fd3000;
	div.rn.f64 	%fd3002, %fd2999, %fd3001;
	setp.lt.f64 	%p1287, %fd5801, %fd3002;
	selp.f64 	%fd5808, %fd5808, %fd5806, %p1287;
	selp.f64 	%fd5809, %fd5809, %fd5805, %p1287;
$L__BB2_1290:
	setp.lt.s32 	%p1288, %r514, 1;
	@%p1288 bra 	$L__BB2_1344;
	setp.lt.u32 	%p1289, %r514, 8;
	mov.b32 	%r6400, 0;
	@%p1289 bra 	$L__BB2_1336;
	mov.b32 	%r6402, 0;
	bra.uni 	$L__BB2_1335;
$L__BB2_1293:
	cvt.s32.s8 	%r2810, %r2804;
	mul.wide.s32 	%rd1200, %r2810, 5;
	add.s64 	%rd169, %rd1200, %rd168;
	shl.b64 	%rd1201, %rd169, 3;
	add.s64 	%rd1202, %rd2, %rd1201;
	ld.global.f64 	%fd5738, [%rd1202+45440];
	ld.local.u8 	%rs681, [%rd165+-1];
	cvt.u64.u16 	%rd1203, %rs681;
	cvt.s64.s8 	%rd170, %rd1203;
	cvt.u32.u16 	%r2811, %rs98;
	ld.local.s8 	%rs682, [%rd167+-1];
	cvt.u32.u16 	%r2812, %rs682;
	prmt.b32 	%r2813, %r2812, %r2811, 0x3340U;
	prmt.b32 	%r2814, %r2804, 0, 0x3340U;
	prmt.b32 	%r2815, %r2813, %r2814, 0x5410U;
	cvt.u32.u16 	%r2816, %rs681;
	cvt.s32.s8 	%r2817, %r2816;
	mov.b32 	%r2818, 359705;
	dp4a.s32.u32 	%r2819, %r2815, %r2818, %r2817;
	mul.wide.s32 	%rd1204, %r2819, 8;
	add.s64 	%rd1205, %rd2, %rd1204;
	ld.global.f64 	%fd2722, [%rd1205+35440];
	add.f64 	%fd2723, %fd5738, %fd2722;
	ld.global.f64 	%fd5737, [%rd1202+45640];
	ld.global.f64 	%fd2724, [%rd1205+40440];
	add.f64 	%fd2725, %fd5737, %fd2724;
	abs.f64 	%fd2726, %fd2725;
	setp.gt.f64 	%p1178, %fd2726, 0d41CDCD64FF800000;
	selp.f64 	%fd524, 0dBFF0000000000000, %fd2723, %p1178;
	selp.f64 	%fd525, 0d7FF0000000000000, %fd2725, %p1178;
	cvt.u16.u64 	%rs683, %rd168;
	mov.b32 	%r2820, {%rs682, %rs683};
	mov.b32 	%r2821, 6405;
	dp2a.lo.s32.u32 	%r2822, %r2820, %r2821, %r2810;
	mul.wide.s32 	%rd1206, %r2822, 8;
	add.s64 	%rd171, %rd2, %rd1206;
	ld.global.f64 	%fd526, [%rd171+21000];
	abs.f64 	%fd2727, %fd526;
	setp.geu.f64 	%p1179, %fd2727, 0d41CDCD64FF800000;
	@%p1179 bra 	$L__BB2_1299;
	mad.lo.s64 	%rd1210, %rd168, 24, %rd169;
	add.s64 	%rd1211, %rd1210, %rd170;
	shl.b64 	%rd1212, %rd1211, 3;
	add.s64 	%rd172, %rd2, %rd1212;
	ld.global.f64 	%fd527, [%rd172+23000];
	abs.f64 	%fd2742, %fd527;
	setp.geu.f64 	%p1184, %fd2742, 0d41CDCD64FF800000;
	@%p1184 bra 	$L__BB2_1297;
	ld.global.f64 	%fd2755, [%rd171+20000];
	add.f64 	%fd2756, %fd5738, %fd2755;
	ld.global.f64 	%fd2757, [%rd172+22000];
	add.f64 	%fd2758, %fd2756, %fd2757;
	add.f64 	%fd2759, %fd5737, %fd526;
	add.f64 	%fd2760, %fd2759, %fd527;
	abs.f64 	%fd2761, %fd2760;
	setp.gt.f64 	%p1188, %fd2761, 0d41CDCD64FF800000;
	selp.f64 	%fd5733, 0dBFF0000000000000, %fd2758, %p1188;
	selp.f64 	%fd5734, 0d7FF0000000000000, %fd2760, %p1188;
	add.f64 	%fd2762, %fd5734, 0d4069000000000000;
	add.f64 	%fd2763, %fd5733, 0dC016CCCCCCCCCCCD;
	add.f64 	%fd2764, %fd520, %fd2763;
	div.rn.f64 	%fd5735, %fd2762, %fd2764;
	abs.f64 	%fd2765, %fd525;
	setp.geu.f64 	%p1189, %fd2765, 0d41CDCD64FF800000;
	@%p1189 bra 	$L__BB2_1302;
	add.f64 	%fd2766, %fd525, 0d4069000000000000;
	add.f64 	%fd2767, %fd524, 0dC016CCCCCCCCCCCD;
	add.f64 	%fd2768, %fd520, %fd2767;
	div.rn.f64 	%fd2769, %fd2766, %fd2768;
	setp.lt.f64 	%p1190, %fd2769, %fd5735;
	selp.f64 	%fd5733, %fd5733, %fd524, %p1190;
	selp.f64 	%fd5734, %fd5734, %fd525, %p1190;
	selp.f64 	%fd5735, %fd5735, %fd2769, %p1190;
	bra.uni 	$L__BB2_1302;
$L__BB2_1297:
	ld.global.f64 	%fd2743, [%rd171+20000];
	add.f64 	%fd2744, %fd5738, %fd2743;
	add.f64 	%fd2745, %fd5737, %fd526;
	abs.f64 	%fd2746, %fd2745;
	setp.gt.f64 	%p1185, %fd2746, 0d41CDCD64FF800000;
	selp.f64 	%fd5733, 0dBFF0000000000000, %fd2744, %p1185;
	selp.f64 	%fd5734, 0d7FF0000000000000, %fd2745, %p1185;
	add.f64 	%fd2747, %fd5734, 0d4069000000000000;
	add.f64 	%fd2748, %fd5733, 0dC016CCCCCCCCCCCD;
	add.f64 	%fd2749, %fd520, %fd2748;
	div.rn.f64 	%fd5735, %fd2747, %fd2749;
	abs.f64 	%fd2750, %fd525;
	setp.geu.f64 	%p1186, %fd2750, 0d41CDCD64FF800000;
	@%p1186 bra 	$L__BB2_1302;
	add.f64 	%fd2751, %fd525, 0d4069000000000000;
	add.f64 	%fd2752, %fd524, 0dC016CCCCCCCCCCCD;
	add.f64 	%fd2753, %fd520, %fd2752;
	div.rn.f64 	%fd2754, %fd2751, %fd2753;
	setp.lt.f64 	%p1187, %fd2754, %fd5735;
	selp.f64 	%fd5733, %fd5733, %fd524, %p1187;
	selp.f64 	%fd5734, %fd5734, %fd525, %p1187;
	selp.f64 	%fd5735, %fd5735, %fd2754, %p1187;
	bra.uni 	$L__BB2_1302;
$L__BB2_1299:
	mad.lo.s64 	%rd1207, %rd168, 24, %rd169;
	add.s64 	%rd1208, %rd1207, %rd170;
	shl.b64 	%rd1209, %rd1208, 3;
	add.s64 	%rd173, %rd2, %rd1209;
	ld.global.f64 	%fd540, [%rd173+23000];
	abs.f64 	%fd2729, %fd540;
	setp.geu.f64 	%p1180, %fd2729, 0d41CDCD64FF800000;
	mov.f64 	%fd5733, %fd524;
	mov.f64 	%fd5734, %fd525;
	@%p1180 bra 	$L__BB2_1302;
	ld.global.f64 	%fd2730, [%rd173+22000];
	add.f64 	%fd2731, %fd5738, %fd2730;
	add.f64 	%fd2732, %fd5737, %fd540;
	abs.f64 	%fd2733, %fd2732;
	setp.gt.f64 	%p1181, %fd2733, 0d41CDCD64FF800000;
	selp.f64 	%fd5733, 0dBFF0000000000000, %fd2731, %p1181;
	selp.f64 	%fd5734, 0d7FF0000000000000, %fd2732, %p1181;
	add.f64 	%fd2734, %fd5734, 0d4069000000000000;
	add.f64 	%fd2735, %fd5733, 0dC016CCCCCCCCCCCD;
	add.f64 	%fd2736, %fd520, %fd2735;
	div.rn.f64 	%fd5735, %fd2734, %fd2736;
	abs.f64 	%fd2737, %fd525;
	setp.geu.f64 	%p1182, %fd2737, 0d41CDCD64FF800000;
	@%p1182 bra 	$L__BB2_1302;
	add.f64 	%fd2738, %fd525, 0d4069000000000000;
	add.f64 	%fd2739, %fd524, 0dC016CCCCCCCCCCCD;
	add.f64 	%fd2740, %fd520, %fd2739;
	div.rn.f64 	%fd2741, %fd2738, %fd2740;
	setp.lt.f64 	%p1183, %fd2741, %fd5735;
	selp.f64 	%fd5733, %fd5733, %fd524, %p1183;
	selp.f64 	%fd5734, %fd5734, %fd525, %p1183;
	selp.f64 	%fd5735, %fd5735, %fd2741, %p1183;
$L__BB2_1302:
	add.f64 	%fd2770, %fd5738, 0dC016CCCCCCCCCCCD;
	add.f64 	%fd550, %fd520, %fd2770;
	abs.f64 	%fd2771, %fd5734;
	setp.geu.f64 	%p1191, %fd2771, 0d41CDCD64FF800000;
	@%p1191 bra 	$L__BB2_1304;
	add.f64 	%fd2772, %fd5737, 0d4069000000000000;
	div.rn.f64 	%fd2773, %fd2772, %fd550;
	setp.lt.f64 	%p1192, %fd5735, %fd2773;
	selp.f64 	%fd5737, %fd5737, %fd5734, %p1192;
	selp.f64 	%fd5738, %fd5738, %fd5733, %p1192;
$L__BB2_1304:
	abs.f64 	%fd2774, %fd5737;
	setp.geu.f64 	%p1193, %fd2774, 0d41CDCD64FF800000;
	@%p1193 bra 	$L__BB2_1306;
	st.global.f64 	[%rd166+5000], %fd5738;
	st.global.f64 	[%rd166], %fd5737;
	mov.f64 	%fd5736, %fd5737;
$L__BB2_1306:
	min.u32 	%r2823, %r6391, %r544;
	setp.lt.u32 	%p1194, %r2823, 2;
	mov.f64 	%fd5740, 0dBFF0000000000000;
	mov.f64 	%fd5741, 0d7FF0000000000000;
	@%p1194 bra 	$L__BB2_1333;
	ld.param.u32 	%r6176, [_Z11design_loopPiS_S_S_PcS_S_S_S_S_S_S_PdS1_iS__param_13];
	ld.global.f64 	%fd557, [%rd166+5000];
	add.f64 	%fd2777, %fd5736, 0d4069000000000000;
	add.f64 	%fd2778, %fd557, 0dC016CCCCCCCCCCCD;
	add.f64 	%fd2779, %fd520, %fd2778;
	div.rn.f64 	%fd558, %fd2777, %fd2779;
	mul.lo.s32 	%r2824, %r542, %r503;
	sub.s32 	%r2825, %r2824, %r503;
	mad.lo.s32 	%r2826, %r6176, 1250, %r2825;
	add.s32 	%r2827, %r2826, %r544;
	add.s32 	%r2828, %r2827, -2;
	mul.wide.s32 	%rd1213, %r2828, 8;
	add.s64 	%rd174, %rd3, %rd1213;
	ld.global.f64 	%fd559, [%rd174];
	abs.f64 	%fd2780, %fd559;
	setp.geu.f64 	%p1195, %fd2780, 0d41CDCD64FF800000;
	@%p1195 bra 	$L__BB2_1310;
	ld.local.u8 	%r2830, [%rd165+-1];
	prmt.b32 	%r2831, %r2830, %r2804, 0x3340U;
	ld.local.u8 	%r2832, [%rd167+-1];
	prmt.b32 	%r2833, %r2832, 0, 0x3340U;
	prmt.b32 	%r2834, %r2831, %r2833, 0x5410U;
	cvt.u32.u16 	%r2835, %rs98;
	cvt.s32.s8 	%r2836, %r2835;
	mov.b32 	%r2837, 334205;
	dp4a.s32.u32 	%r2838, %r2834, %r2837, %r2836;
	mul.wide.s32 	%rd1214, %r2838, 8;
	add.s64 	%rd175, %rd2, %rd1214;
	ld.global.f64 	%fd560, [%rd175+5000];
	abs.f64 	%fd2783, %fd560;
	setp.geu.f64 	%p1196, %fd2783, 0d41CDCD64FF800000;
	@%p1196 bra 	$L__BB2_1310;
	ld.global.f64 	%fd2784, [%rd174+5000];
	ld.global.f64 	%fd2785, [%rd175];
	add.f64 	%fd5740, %fd2784, %fd2785;
	add.f64 	%fd5741, %fd559, %fd560;
$L__BB2_1310:
	add.f64 	%fd2786, %fd5741, 0d4069000000000000;
	add.f64 	%fd2787, %fd5740, 0dC016CCCCCCCCCCCD;
	add.f64 	%fd2788, %fd520, %fd2787;
	div.rn.f64 	%fd565, %fd2786, %fd2788;
	setp.lt.f64 	%p1197, %fd5740, 0dC0A3880000000000;
	selp.f64 	%fd5766, 0dC0A9300000000000, %fd5740, %p1197;
	selp.f64 	%fd5767, 0d0000000000000000, %fd5741, %p1197;
	setp.lt.f64 	%p1198, %fd557, 0dC0A3880000000000;
	selp.f64 	%fd568, 0dC0A9300000000000, %fd557, %p1198;
	selp.f64 	%fd569, 0d0000000000000000, %fd5736, %p1198;
	setp.gt.f64 	%p1199, %fd565, %fd558;
	@%p1199 bra 	$L__BB2_1312;
	setp.leu.f64 	%p1200, %fd568, 0d0000000000000000;
	setp.leu.f64 	%p1201, %fd569, 0d0000000000000000;
	or.pred  	%p1202, %p1200, %p1201;
	@%p1202 bra 	$L__BB2_1313;
$L__BB2_1312:
	st.global.f64 	[%rd166+5000], %fd5766;
	st.global.f64 	[%rd166], %fd5767;
	bra.uni 	$L__BB2_1315;
$L__BB2_1313:
	setp.ltu.f64 	%p1203, %fd558, %fd565;
	mov.f64 	%fd5766, %fd557;
	mov.f64 	%fd5767, %fd5736;
	@%p1203 bra 	$L__BB2_1315;
	st.global.f64 	[%rd166+5000], %fd568;
	st.global.f64 	[%rd166], %fd569;
	mov.f64 	%fd5766, %fd568;
	mov.f64 	%fd5767, %fd569;
$L__BB2_1315:
	mov.b32 	%r6393, 3;
$L__BB2_1316:
	sub.s32 	%r2840, %r544, %r6393;
	add.s32 	%r2841, %r2840, 1;
	setp.gt.u32 	%p1204, %r2840, 2147483646;
	selp.b32 	%r2842, %r2840, 0, %p1204;
	add.s32 	%r6395, %r2842, %r542;
	selp.b32 	%r6394, 1, %r2841, %p1204;
	setp.lt.s32 	%p1205, %r6395, 1;
	setp.ge.s32 	%p1206, %r6394, %r544;
	or.pred  	%p1207, %p1205, %p1206;
	@%p1207 bra 	$L__BB2_1332;
$L__BB2_1317:
	mov.u32 	%r549, %r6395;
	add.s32 	%r6395, %r549, -1;
	add.s32 	%r2844, %r5, %r6394;
	mad.lo.s32 	%r2845, %r6395, %r503, %r2844;
	mul.wide.s32 	%rd1215, %r2845, 8;
	add.s64 	%rd176, %rd3, %rd1215;
	ld.global.f64 	%fd588, [%rd176];
	abs.f64 	%fd2789, %fd588;
	setp.geu.f64 	%p1208, %fd2789, 0d41CDCD64FF800000;
	@%p1208 bra 	$L__BB2_1331;
	not.b32 	%r2846, %r549;
	add.s32 	%r551, %r6391, %r2846;
	not.b32 	%r2847, %r6394;
	add.s32 	%r552, %r544, %r2847;
	add.s32 	%r553, %r552, %r551;
	setp.eq.s32 	%p1209, %r551, 0;
	setp.gt.s32 	%p1210, %r552, 0;
	and.pred  	%p1211, %p1209, %p1210;
	@%p1211 bra 	$L__BB2_1320;
	setp.ne.s32 	%p1212, %r552, 0;
	setp.lt.s32 	%p1213, %r551, 1;
	or.pred  	%p1214, %p1213, %p1212;
	@%p1214 bra 	$L__BB2_1325;
$L__BB2_1320:
	setp.ne.s32 	%p1223, %r552, 1;
	setp.ne.s32 	%p1224, %r551, 1;
	and.pred  	%p1225, %p1224, %p1223;
	@%p1225 bra 	$L__BB2_1324;
	setp.eq.s32 	%p1228, %r551, 1;
	setp.eq.s32 	%p1229, %r552, 1;
	and.pred  	%p1231, %p1209, %p1229;
	setp.eq.s32 	%p1232, %r552, 0;
	and.pred  	%p1233, %p1228, %p1232;
	or.pred  	%p1234, %p1231, %p1233;
	mov.f64 	%fd5761, 0d0000000000000000;
	mov.f64 	%fd5760, 0dC0A9300000000000;
	not.pred 	%p1235, %p1234;
	@%p1235 bra 	$L__BB2_1323;
	mul.wide.u32 	%rd1251, %r553, 8;
	add.s64 	%rd1252, %rd2, %rd1251;
	ld.global.f64 	%fd2861, [%rd1252+25192];
	cvt.u64.u32 	%rd1253, %r549;
	add.s64 	%rd1254, %rd8, %rd1253;
	cvt.s64.s32 	%rd1255, %r6394;
	add.s64 	%rd1256, %rd9, %rd1255;
	ld.local.u8 	%r2889, [%rd1254];
	prmt.b32 	%r2891, %r2889, %r2804, 0x3340U;
	ld.local.u8 	%r2892, [%rd1256];
	prmt.b32 	%r2893, %r2892, 0, 0x3340U;
	prmt.b32 	%r2894, %r2891, %r2893, 0x5410U;
	cvt.u32.u16 	%r2895, %rs98;
	cvt.s32.s8 	%r2896, %r2895;
	mov.b32 	%r2897, 334205;
	dp4a.s32.u32 	%r2898, %r2894, %r2897, %r2896;
	mul.wide.s32 	%rd1257, %r2898, 8;
	add.s64 	%rd1258, %rd2, %rd1257;
	ld.global.f64 	%fd2862, [%rd1258+5000];
	add.f64 	%fd5761, %fd2861, %fd2862;
	ld.global.f64 	%fd2863, [%rd1252+24472];
	ld.global.f64 	%fd2864, [%rd1258];
	add.f64 	%fd5760, %fd2863, %fd2864;
$L__BB2_1323:
	add.f64 	%fd2865, %fd5761, %fd588;
	ld.global.f64 	%fd2866, [%rd176+5000];
	add.f64 	%fd2867, %fd5760, %fd2866;
	abs.f64 	%fd2868, %fd2865;
	setp.gt.f64 	%p1236, %fd2868, 0d41CDCD64FF800000;
	selp.f64 	%fd2869, 0dBFF0000000000000, %fd2867, %p1236;
	selp.f64 	%fd2870, 0d7FF0000000000000, %fd2865, %p1236;
	add.f64 	%fd2871, %fd2870, 0d4069000000000000;
	add.f64 	%fd2872, %fd2869, 0dC016CCCCCCCCCCCD;
	add.f64 	%fd2873, %fd520, %fd2872;
	div.rn.f64 	%fd2874, %fd2871, %fd2873;
	add.f64 	%fd2875, %fd5767, 0d4069000000000000;
	add.f64 	%fd2876, %fd5766, 0dC016CCCCCCCCCCCD;
	add.f64 	%fd2877, %fd520, %fd2876;
	div.rn.f64 	%fd2878, %fd2875, %fd2877;
	setp.gt.f64 	%p1237, %fd2874, %fd2878;
	selp.f64 	%fd5768, %fd2870, 0d7FF0000000000000, %p1237;
	selp.f64 	%fd5769, %fd2869, 0dBFF0000000000000, %p1237;
	bra.uni 	$L__BB2_1329;
$L__BB2_1324:
	mul.wide.s32 	%rd1234, %r553, 8;
	add.s64 	%rd1235, %rd2, %rd1234;
	ld.global.f64 	%fd2835, [%rd1235+25192];
	cvt.u64.u32 	%rd1236, %r549;
	add.s64 	%rd1237, %rd8, %rd1236;
	ld.local.s8 	%r2886, [%rd1237];
	mul.wide.s32 	%rd1238, %r2886, 5;
	cvt.s64.s32 	%rd1239, %r6394;
	add.s64 	%rd1240, %rd9, %rd1239;
	ld.local.s8 	%rd1241, [%rd1240];
	add.s64 	%rd1242, %rd1238, %rd1241;
	shl.b64 	%rd1243, %rd1242, 3;
	add.s64 	%rd1244, %rd2, %rd1243;
	ld.global.f64 	%fd2836, [%rd1244+45640];
	add.f64 	%fd2837, %fd2835, %fd2836;
	cvt.s32.s8 	%r2888, %r2804;
	mul.wide.s32 	%rd1245, %r2888, 5;
	cvt.u64.u16 	%rd1246, %rs98;
	cvt.s64.s8 	%rd1247, %rd1246;
	add.s64 	%rd1248, %rd1245, %rd1247;
	shl.b64 	%rd1249, %rd1248, 3;
	add.s64 	%rd1250, %rd2, %rd1249;
	ld.global.f64 	%fd2838, [%rd1250+45640];
	add.f64 	%fd2839, %fd2837, %fd2838;
	add.f64 	%fd2840, %fd2839, %fd588;
	ld.global.f64 	%fd2841, [%rd1235+24472];
	ld.global.f64 	%fd2842, [%rd1244+45440];
	add.f64 	%fd2843, %fd2841, %fd2842;
	ld.global.f64 	%fd2844, [%rd1250+45440];
	add.f64 	%fd2845, %fd2843, %fd2844;
	ld.global.f64 	%fd2846, [%rd176+5000];
	add.f64 	%fd2847, %fd2845, %fd2846;
	abs.f64 	%fd2848, %fd2840;
	setp.gt.f64 	%p1226, %fd2848, 0d41CDCD64FF800000;
	selp.f64 	%fd2849, 0dBFF0000000000000, %fd2847, %p1226;
	selp.f64 	%fd2850, 0d7FF0000000000000, %fd2840, %p1226;
	add.f64 	%fd2851, %fd2850, 0d4069000000000000;
	add.f64 	%fd2852, %fd2849, 0dC016CCCCCCCCCCCD;
	add.f64 	%fd2853, %fd520, %fd2852;
	div.rn.f64 	%fd2854, %fd2851, %fd2853;
	add.f64 	%fd2855, %fd5767, 0d4069000000000000;
	add.f64 	%fd2856, %fd5766, 0dC016CCCCCCCCCCCD;
	add.f64 	%fd2857, %fd520, %fd2856;
	div.rn.f64 	%fd2858, %fd2855, %fd2857;
	setp.gt.f64 	%p1227, %fd2854, %fd2858;
	selp.f64 	%fd5768, %fd2850, 0d7FF0000000000000, %p1227;
	selp.f64 	%fd5769, %fd2849, 0dBFF0000000000000, %p1227;
	bra.uni 	$L__BB2_1329;
$L__BB2_1325:
	setp.ne.s32 	%p1215, %r551, 1;
	setp.ne.s32 	%p1216, %r552, 1;
	or.pred  	%p1217, %p1215, %p1216;
	@%p1217 bra 	$L__BB2_1328;
	cvt.u64.u32 	%rd1226, %r549;
	add.s64 	%rd1227, %rd8, %rd1226;
	cvt.s64.s32 	%rd1228, %r6394;
	add.s64 	%rd1229, %rd9, %rd1228;
	ld.local.s8 	%r2868, [%rd1229+1];
	ld.local.u8 	%r2869, [%rd1227+1];
	ld.local.u8 	%r2870, [%rd1227];
	prmt.b32 	%r2871, %r2870, %r2869, 0x3340U;
	ld.local.u8 	%r2872, [%rd1229];
	prmt.b32 	%r2873, %r2872, 0, 0x3340U;
	prmt.b32 	%r2874, %r2871, %r2873, 0x5410U;
	mov.b32 	%r2875, 334205;
	dp4a.s32.u32 	%r2876, %r2874, %r2875, %r2868;
	mul.wide.s32 	%rd1230, %r2876, 8;
	add.s64 	%rd1231, %rd2, %rd1230;
	ld.global.f64 	%fd2818, [%rd1231+10000];
	ld.local.s8 	%r2877, [%rd165+-1];
	cvt.u32.u16 	%r2878, %rs98;
	ld.local.u8 	%r2879, [%rd167+-1];
	prmt.b32 	%r2880, %r2879, %r2878, 0x3340U;
	prmt.b32 	%r2882, %r2804, 0, 0x3340U;
	prmt.b32 	%r2883, %r2880, %r2882, 0x5410U;
	mov.b32 	%r2884, 359705;
	dp4a.s32.u32 	%r2885, %r2883, %r2884, %r2877;
	mul.wide.s32 	%rd1232, %r2885, 8;
	add.s64 	%rd1233, %rd2, %rd1232;
	ld.global.f64 	%fd2819, [%rd1233+10000];
	add.f64 	%fd2820, %fd2818, %fd2819;
	ld.global.f64 	%fd2821, [%rd176+5000];
	add.f64 	%fd2822, %fd2820, %fd2821;
	ld.global.f64 	%fd2823, [%rd1231+15000];
	ld.global.f64 	%fd2824, [%rd1233+15000];
	add.f64 	%fd2825, %fd2823, %fd2824;
	add.f64 	%fd2826, %fd2825, %fd588;
	abs.f64 	%fd2827, %fd2826;
	setp.gt.f64 	%p1220, %fd2827, 0d41CDCD64FF800000;
	selp.f64 	%fd597, 0dBFF0000000000000, %fd2822, %p1220;
	selp.f64 	%fd598, 0d7FF0000000000000, %fd2826, %p1220;
	add.f64 	%fd2828, %fd598, 0d4069000000000000;
	add.f64 	%fd2829, %fd597, 0dC016CCCCCCCCCCCD;
	add.f64 	%fd2830, %fd520, %fd2829;
	div.rn.f64 	%fd599, %fd2828, %fd2830;
	add.f64 	%fd2831, %fd5767, 0d4069000000000000;
	add.f64 	%fd2832, %fd5766, 0dC016CCCCCCCCCCCD;
	add.f64 	%fd2833, %fd520, %fd2832;
	div.rn.f64 	%fd600, %fd2831, %fd2833;
	sub.f64 	%fd2834, %fd599, %fd600;
	setp.ltu.f64 	%p1221, %fd2834, 0d3EB0C6F7A0B5ED8D;
	mov.f64 	%fd5769, 0dBFF0000000000000;
	mov.f64 	%fd5768, 0d7FF0000000000000;
	@%p1221 bra 	$L__BB2_1329;
	setp.gt.f64 	%p1222, %fd599, %fd600;
	selp.f64 	%fd5768, %fd598, 0d7FF0000000000000, %p1222;
	selp.f64 	%fd5769, %fd597, 0dBFF0000000000000, %p1222;
	bra.uni 	$L__BB2_1329;
$L__BB2_1328:
	mul.wide.s32 	%rd1216, %r553, 8;
	add.s64 	%rd1217, %rd2, %rd1216;
	ld.global.f64 	%fd2790, [%rd1217+24952];
	cvt.u64.u32 	%rd1218, %r549;
	add.s64 	%rd1219, %rd8, %rd1218;
	cvt.s64.s32 	%rd1220, %r6394;
	add.s64 	%rd1221, %rd9, %rd1220;
	ld.local.s8 	%r2848, [%rd1221+1];
	ld.local.u8 	%r2849, [%rd1219+1];
	ld.local.u8 	%r2850, [%rd1219];
	prmt.b32 	%r2851, %r2850, %r2849, 0x3340U;
	ld.local.u8 	%r2852, [%rd1221];
	prmt.b32 	%r2853, %r2852, 0, 0x3340U;
	prmt.b32 	%r2854, %r2851, %r2853, 0x5410U;
	mov.b32 	%r2855, 334205;
	dp4a.s32.u32 	%r2856, %r2854, %r2855, %r2848;
	mul.wide.s32 	%rd1222, %r2856, 8;
	add.s64 	%rd1223, %rd2, %rd1222;
	ld.global.f64 	%fd2791, [%rd1223+30440];
	add.f64 	%fd2792, %fd2790, %fd2791;
	ld.local.s8 	%r2857, [%rd165+-1];
	cvt.u32.u16 	%r2858, %rs98;
	ld.local.u8 	%r2859, [%rd167+-1];
	prmt.b32 	%r2860, %r2859, %r2858, 0x3340U;
	prmt.b32 	%r2862, %r2804, 0, 0x3340U;
	prmt.b32 	%r2863, %r2860, %r2862, 0x5410U;
	mov.b32 	%r2864, 359705;
	dp4a.s32.u32 	%r2865, %r2863, %r2864, %r2857;
	mul.wide.s32 	%rd1224, %r2865, 8;
	add.s64 	%rd1225, %rd2, %rd1224;
	ld.global.f64 	%fd2793, [%rd1225+30440];
	add.f64 	%fd2794, %fd2792, %fd2793;
	add.f64 	%fd2795, %fd2794, %fd588;
	ld.global.f64 	%fd2796, [%rd1217+24232];
	ld.global.f64 	%fd2797, [%rd1223+25440];
	add.f64 	%fd2798, %fd2796, %fd2797;
	ld.global.f64 	%fd2799, [%rd1225+25440];
	add.f64 	%fd2800, %fd2798, %fd2799;
	sub.s32 	%r2866, %r551, %r552;
	abs.s32 	%r2867, %r2866;
	cvt.rn.f64.s32 	%fd2801, %r2867;
	fma.rn.f64 	%fd2802, %fd2801, 0dBFEEF3E864B31D04, %fd2800;
	ld.global.f64 	%fd2803, [%rd176+5000];
	add.f64 	%fd2804, %fd2803, %fd2802;
	abs.f64 	%fd2805, %fd2795;
	setp.gt.f64 	%p1218, %fd2805, 0d41CDCD64FF800000;
	selp.f64 	%fd2806, 0dBFF0000000000000, %fd2804, %p1218;
	selp.f64 	%fd2807, 0d7FF0000000000000, %fd2795, %p1218;
	add.f64 	%fd2808, %fd2807, 0d4069000000000000;
	add.f64 	%fd2809, %fd2806, 0dC016CCCCCCCCCCCD;
	add.f64 	%fd2810, %fd520, %fd2809;
	div.rn.f64 	%fd2811, %fd2808, %fd2810;
	add.f64 	%fd2812, %fd5767, 0d4069000000000000;
	add.f64 	%fd2813, %fd5766, 0dC016CCCCCCCCCCCD;
	add.f64 	%fd2814, %fd520, %fd2813;
	div.rn.f64 	%fd2815, %fd2812, %fd2814;
	setp.gt.f64 	%p1219, %fd2811, %fd2815;
	selp.f64 	%fd5768, %fd2807, 0d7FF0000000000000, %p1219;
	selp.f64 	%fd5769, %fd2806, 0dBFF0000000000000, %p1219;
$L__BB2_1329:
	setp.lt.f64 	%p1238, %fd5769, 0dC0A3880000000000;
	selp.f64 	%fd613, 0d0000000000000000, %fd5768, %p1238;
	selp.f64 	%fd614, 0dC0A9300000000000, %fd5769, %p1238;
	abs.f64 	%fd2879, %fd613;
	setp.geu.f64 	%p1239, %fd2879, 0d41CDCD64FF800000;
	@%p1239 bra 	$L__BB2_1331;
	st.global.f64 	[%rd166], %fd613;
	st.global.f64 	[%rd166+5000], %fd614;
	mov.f64 	%fd5766, %fd614;
	mov.f64 	%fd5767, %fd613;
$L__BB2_1331:
	add.s32 	%r6394, %r6394, 1;
	setp.gt.u32 	%p1240, %r549, 1;
	setp.lt.s32 	%p1241, %r6394, %r544;
	and.pred  	%p1242, %p1240, %p1241;
	@%p1242 bra 	$L__BB2_1317;
$L__BB2_1332:
	add.s32 	%r6393, %r6393, 1;
	setp.ne.s32 	%p1243, %r6393, 33;
	@%p1243 bra 	$L__BB2_1316;
$L__BB2_1333:
	add.s32 	%r6392, %r544, 1;
	setp.ne.s32 	%p1244, %r544, %r503;
	@%p1244 bra 	$L__BB2_1258;
$L__BB2_1334:
	add.s32 	%r557, %r6391, 1;
	setp.eq.s32 	%p1245, %r6391, %r514;
	mov.u32 	%r6391, %r557;
	@%p1245 bra 	$L__BB2_1261;
	bra.uni 	$L__BB2_1256;
$L__BB2_1335:
	.pragma "nounroll";
	add.s32 	%r2949, %r6402, %r7;
	mul.wide.s32 	%rd1296, %r2949, 4;
	add.s64 	%rd1297, %rd1, %rd1296;
	mov.b32 	%r2950, 0;
	st.global.u32 	[%rd1297], %r2950;
	st.global.u32 	[%rd1297+4], %r2950;
	st.global.u32 	[%rd1297+8], %r2950;
	st.global.u32 	[%rd1297+12], %r2950;
	st.global.u32 	[%rd1297+16], %r2950;
	st.global.u32 	[%rd1297+20], %r2950;
	st.global.u32 	[%rd1297+24], %r2950;
	st.global.u32 	[%rd1297+28], %r2950;
	add.s32 	%r6402, %r6402, 8;
	and.b32  	%r6400, %r514, 2147483640;
	setp.eq.s32 	%p1290, %r6402, %r6400;
	@%p1290 bra 	$L__BB2_1336;
	bra.uni 	$L__BB2_1335;
$L__BB2_1336:
	and.b32  	%r566, %r514, 7;
	setp.eq.s32 	%p1291, %r566, 0;
	@%p1291 bra 	$L__BB2_1344;
	setp.lt.u32 	%p1292, %r566, 4;
	@%p1292 bra 	$L__BB2_1339;
	add.s32 	%r2951, %r6400, %r7;
	mul.wide.s32 	%rd1298, %r2951, 4;
	add.s64 	%rd1299, %rd1, %rd1298;
	mov.b32 	%r2952, 0;
	st.global.u32 	[%rd1299], %r2952;
	st.global.u32 	[%rd1299+4], %r2952;
	st.global.u32 	[%rd1299+8], %r2952;
	st.global.u32 	[%rd1299+12], %r2952;
	add.s32 	%r6400, %r6400, 4;
$L__BB2_1339:
	and.b32  	%r569, %r514, 3;
	setp.eq.s32 	%p1293, %r569, 0;
	@%p1293 bra 	$L__BB2_1344;
	setp.eq.s32 	%p1294, %r569, 1;
	@%p1294 bra 	$L__BB2_1342;
	add.s32 	%r2953, %r6400, %r7;
	mul.wide.s32 	%rd1300, %r2953, 4;
	add.s64 	%rd1301, %rd1, %rd1300;
	mov.b32 	%r2954, 0;
	st.global.u32 	[%rd1301], %r2954;
	st.global.u32 	[%rd1301+4], %r2954;
	add.s32 	%r6400, %r6400, 2;
$L__BB2_1342:
	and.b32  	%r2955, %r514, 1;
	setp.eq.b32 	%p1295, %r2955, 1;
	not.pred 	%p1296, %p1295;
	@%p1296 bra 	$L__BB2_1344;
	add.s32 	%r2956, %r6400, %r7;
	mul.wide.s32 	%rd1302, %r2956, 4;
	add.s64 	%rd1303, %rd1, %rd1302;
	mov.b32 	%r2957, 0;
	st.global.u32 	[%rd1303], %r2957;
$L__BB2_1344:
	@%p1246 bra 	$L__BB2_1356;
	add.s32 	%r572, %r8, 27;
	setp.lt.u32 	%p1298, %r503, 8;
	mov.b32 	%r6405, 0;
	@%p1298 bra 	$L__BB2_1348;
	mov.b32 	%r6403, 0;
$L__BB2_1347:
	.pragma "nounroll";
	cvt.u64.u32 	%rd1304, %r6403;
	cvt.s64.s32 	%rd1305, %r7;
	add.s64 	%rd1306, %rd1305, %rd1304;
	shl.b64 	%rd1307, %rd1306, 2;
	add.s64 	%rd1308, %rd1, %rd1307;
	mov.b32 	%r2960, 0;
	st.global.u32 	[%rd1308+100], %r2960;
	add.s32 	%r2961, %r6403, %r572;
	mul.wide.s32 	%rd1309, %r2961, 4;
	add.s64 	%rd1310, %rd1, %rd1309;
	st.global.u32 	[%rd1310], %r2960;
	st.global.u32 	[%rd1310+4], %r2960;
	st.global.u32 	[%rd1310+8], %r2960;
	st.global.u32 	[%rd1310+12], %r2960;
	st.global.u32 	[%rd1310+16], %r2960;
	st.global.u32 	[%rd1310+20], %r2960;
	st.global.u32 	[%rd1310+24], %r2960;
	add.s32 	%r6403, %r6403, 8;
	and.b32  	%r6405, %r503, 2147483640;
	setp.ne.s32 	%p1299, %r6403, %r6405;
	@%p1299 bra 	$L__BB2_1347;
$L__BB2_1348:
	and.b32  	%r580, %r503, 7;
	setp.eq.s32 	%p1300, %r580, 0;
	@%p1300 bra 	$L__BB2_1356;
	setp.lt.u32 	%p1301, %r580, 4;
	@%p1301 bra 	$L__BB2_1351;
	cvt.u64.u32 	%rd1311, %r6405;
	cvt.s64.s32 	%rd1312, %r7;
	add.s64 	%rd1313, %rd1312, %rd1311;
	shl.b64 	%rd1314, %rd1313, 2;
	add.s64 	%rd1315, %rd1, %rd1314;
	mov.b32 	%r2962, 0;
	st.global.u32 	[%rd1315+100], %r2962;
	add.s32 	%r2963, %r6405, %r572;
	mul.wide.s32 	%rd1316, %r2963, 4;
	add.s64 	%rd1317, %rd1, %rd1316;
	st.global.u32 	[%rd1317], %r2962;
	st.global.u32 	[%rd1317+4], %r2962;
	st.global.u32 	[%rd1317+8], %r2962;
	add.s32 	%r6405, %r6405, 4;
$L__BB2_1351:
	and.b32  	%r583, %r503, 3;
	setp.eq.s32 	%p1302, %r583, 0;
	@%p1302 bra 	$L__BB2_1356;
	setp.eq.s32 	%p1303, %r583, 1;
	@%p1303 bra 	$L__BB2_1354;
	cvt.u64.u32 	%rd1318, %r6405;
	cvt.s64.s32 	%rd1319, %r7;
	add.s64 	%rd1320, %rd1319, %rd1318;
	shl.b64 	%rd1321, %rd1320, 2;
	add.s64 	%rd1322, %rd1, %rd1321;
	mov.b32 	%r2964, 0;
	st.global.u32 	[%rd1322+100], %r2964;
	add.s32 	%r2965, %r6405, %r572;
	mul.wide.s32 	%rd1323, %r2965, 4;
	add.s64 	%rd1324, %rd1, %rd1323;
	st.global.u32 	[%rd1324], %r2964;
	add.s32 	%r6405, %r6405, 2;
$L__BB2_1354:
	and.b32  	%r2966, %r503, 1;
	setp.eq.b32 	%p1304, %r2966, 1;
	not.pred 	%p1305, %p1304;
	@%p1305 bra 	$L__BB2_1356;
	cvt.u64.u32 	%rd1325, %r6405;
	cvt.s64.s32 	%rd1326, %r7;
	add.s64 	%rd1327, %rd1326, %rd1325;
	shl.b64 	%rd1328, %rd1327, 2;
	add.s64 	%rd1329, %rd1, %rd1328;
	mov.b32 	%r2967, 0;
	st.global.u32 	[%rd1329+100], %r2967;
$L__BB2_1356:
	setp.gt.f64 	%p1306, %fd673, 0d41CDCD64FF800000;
	selp.b32 	%r6419, 1, %r514, %p1306;
	add.s32 	%r2968, %r6419, -1;
	selp.b32 	%r6418, 1, %r6398, %p1306;
	add.s32 	%r2969, %r5, %r6418;
	mad.lo.s32 	%r2970, %r2968, %r503, %r2969;
	mul.wide.s32 	%rd1330, %r2970, 8;
	add.s64 	%rd1331, %rd3, %rd1330;
	ld.global.f64 	%fd3004, [%rd1331];
	abs.f64 	%fd3005, %fd3004;
	setp.geu.f64 	%p1307, %fd3005, 0d41CDCD64FF800000;
	mov.f64 	%fd5820, 0d0000000000000000;
	@%p1307 bra 	$L__BB2_1427;
	add.s32 	%r2971, %r8, %r6419;
	mul.wide.s32 	%rd1332, %r2971, 4;
	add.s64 	%rd1333, %rd1, %rd1332;
	st.global.u32 	[%rd1333], %r6418;
	add.s32 	%r2972, %r8, %r6418;
	add.s32 	%r2973, %r2972, 25;
	mul.wide.s32 	%rd1334, %r2973, 4;
	add.s64 	%rd1335, %rd1, %rd1334;
	st.global.u32 	[%rd1335], %r6419;
	bra.uni 	$L__BB2_1359;
$L__BB2_1358:
	cvt.s64.s32 	%rd2805, %r6419;
	add.s64 	%rd2806, %rd8, %rd2805;
	ld.local.u8 	%rs1357, [%rd2806];
	cvt.s64.s32 	%rd2807, %r6418;
	add.s64 	%rd2808, %rd9, %rd2807;
	ld.local.u8 	%rs1356, [%rd2808];
$L__BB2_1359:
	cvt.u32.u16 	%r2974, %rs1357;
	cvt.s32.s8 	%r2975, %r2974;
	cvt.u32.u16 	%r2976, %rs1356;
	cvt.s32.s8 	%r2977, %r2976;
	add.s32 	%r2978, %r2977, %r2975;
	setp.eq.s32 	%p1308, %r2978, 3;
	@%p1308 bra 	$L__BB2_1361;
	add.s32 	%r2979, %r6419, -1;
	add.s32 	%r2980, %r6, %r6418;
	mad.lo.s32 	%r2981, %r2979, %r503, %r2980;
	mul.wide.s32 	%rd1336, %r2981, 8;
	add.s64 	%rd1337, %rd3, %rd1336;
	mov.b64 	%rd1338, -4616189618054758400;
	st.global.u64 	[%rd1337], %rd1338;
	mov.b64 	%rd1339, 9218868437227405312;
	st.global.u64 	[%rd1337+-5000], %rd1339;
	mov.f64 	%fd5814, 0d7FF0000000000000;
	mov.f64 	%fd5813, 0dBFF0000000000000;
	bra.uni 	$L__BB2_1372;
$L__BB2_1361:
	cvt.s32.s8 	%r2983, %r2974;
	mul.wide.s32 	%rd1340, %r2983, 5;
	cvt.u64.u16 	%rd1341, %rs1356;
	cvt.s64.s8 	%rd184, %rd1341;
	add.s64 	%rd185, %rd1340, %rd184;
	shl.b64 	%rd1342, %rd185, 3;
	add.s64 	%rd1343, %rd2, %rd1342;
	ld.global.f64 	%fd5813, [%rd1343+45440];
	cvt.s64.s32 	%rd1344, %r6418;
	add.s64 	%rd1345, %rd9, %rd1344;
	cvt.s64.s32 	%rd1346, %r6419;
	add.s64 	%rd1347, %rd8, %rd1346;
	ld.local.u8 	%rs690, [%rd1347+-1];
	cvt.u64.u16 	%rd1348, %rs690;
	cvt.s64.s8 	%rd186, %rd1348;
	ld.local.s8 	%rs691, [%rd1345+-1];
	cvt.u32.u16 	%r2984, %rs691;
	cvt.u32.u16 	%r2985, %rs1356;
	prmt.b32 	%r2986, %r2985, %r2984, 0x3340U;
	prmt.b32 	%r2987, %r2974, 0, 0x3340U;
	prmt.b32 	%r2988, %r2986, %r2987, 0x5410U;
	cvt.u32.u16 	%r2989, %rs690;
	cvt.s32.s8 	%r2990, %r2989;
	mov.b32 	%r2991, 334205;
	dp4a.s32.u32 	%r2992, %r2988, %r2991, %r2990;
	mul.wide.s32 	%rd1349, %r2992, 8;
	add.s64 	%rd1350, %rd2, %rd1349;
	ld.global.f64 	%fd3008, [%rd1350+35440];
	add.f64 	%fd3009, %fd5813, %fd3008;
	ld.global.f64 	%fd5814, [%rd1343+45640];
	ld.global.f64 	%fd3010, [%rd1350+40440];
	add.f64 	%fd3011, %fd5814, %fd3010;
	abs.f64 	%fd3012, %fd3011;
	setp.gt.f64 	%p1309, %fd3012, 0d41CDCD64FF800000;
	selp.f64 	%fd715, 0dBFF0000000000000, %fd3009, %p1309;
	selp.f64 	%fd716, 0d7FF0000000000000, %fd3011, %p1309;
	cvt.s16.s8 	%rs692, %rs1356;
	mov.b32 	%r2993, {%rs692, %rs691};
	mov.b32 	%r2994, 1305;
	dp2a.lo.s32.u32 	%r2995, %r2993, %r2994, %r2983;
	mul.wide.s32 	%rd1351, %r2995, 8;
	add.s64 	%rd187, %rd2, %rd1351;
	ld.global.f64 	%fd717, [%rd187+21000];
	abs.f64 	%fd3013, %fd717;
	setp.geu.f64 	%p1310, %fd3013, 0d41CDCD64FF800000;
	@%p1310 bra 	$L__BB2_1367;
	mad.lo.s64 	%rd1355, %rd184, 24, %rd185;
	add.s64 	%rd1356, %rd1355, %rd186;
	shl.b64 	%rd1357, %rd1356, 3;
	add.s64 	%rd188, %rd2, %rd1357;
	ld.global.f64 	%fd718, [%rd188+23000];
	abs.f64 	%fd3028, %fd718;
	setp.geu.f64 	%p1315, %fd3028, 0d41CDCD64FF800000;
	@%p1315 bra 	$L__BB2_1365;
	ld.global.f64 	%fd3041, [%rd187+20000];
	add.f64 	%fd3042, %fd5813, %fd3041;
	ld.global.f64 	%fd3043, [%rd188+22000];
	add.f64 	%fd3044, %fd3042, %fd3043;
	add.f64 	%fd3045, %fd5814, %fd717;
	add.f64 	%fd3046, %fd3045, %fd718;
	abs.f64 	%fd3047, %fd3046;
	setp.gt.f64 	%p1319, %fd3047, 0d41CDCD64FF800000;
	selp.f64 	%fd5810, 0dBFF0000000000000, %fd3044, %p1319;
	selp.f64 	%fd5811, 0d7FF0000000000000, %fd3046, %p1319;
	add.f64 	%fd3048, %fd5811, 0d4069000000000000;
	add.f64 	%fd3049, %fd5810, 0dC016CCCCCCCCCCCD;
	add.f64 	%fd3050, %fd520, %fd3049;
	div.rn.f64 	%fd5812, %fd3048, %fd3050;
	abs.f64 	%fd3051, %fd716;
	setp.geu.f64 	%p1320, %fd3051, 0d41CDCD64FF800000;
	@%p1320 bra 	$L__BB2_1370;
	add.f64 	%fd3052, %fd716, 0d4069000000000000;
	add.f64 	%fd3053, %fd715, 0dC016CCCCCCCCCCCD;
	add.f64 	%fd3054, %fd520, %fd3053;
	div.rn.f64 	%fd3055, %fd3052, %fd3054;
	setp.lt.f64 	%p1321, %fd3055, %fd5812;
	selp.f64 	%fd5810, %fd5810, %fd715, %p1321;
	selp.f64 	%fd5811, %fd5811, %fd716, %p1321;
	selp.f64 	%fd5812, %fd5812, %fd3055, %p1321;
	bra.uni 	$L__BB2_1370;
$L__BB2_1365:
	ld.global.f64 	%fd3029, [%rd187+20000];
	add.f64 	%fd3030, %fd5813, %fd3029;
	add.f64 	%fd3031, %fd5814, %fd717;
	abs.f64 	%fd3032, %fd3031;
	setp.gt.f64 	%p1316, %fd3032, 0d41CDCD64FF800000;
	selp.f64 	%fd5810, 0dBFF0000000000000, %fd3030, %p1316;
	selp.f64 	%fd5811, 0d7FF0000000000000, %fd3031, %p1316;
	add.f64 	%fd3033, %fd5811, 0d4069000000000000;
	add.f64 	%fd3034, %fd5810, 0dC016CCCCCCCCCCCD;
	add.f64 	%fd3035, %fd520, %fd3034;
	div.rn.f64 	%fd5812, %fd3033, %fd3035;
	abs.f64 	%fd3036, %fd716;
	setp.geu.f64 	%p1317, %fd3036, 0d41CDCD64FF800000;
	@%p1317 bra 	$L__BB2_1370;
	add.f64 	%fd3037, %fd716, 0d4069000000000000;
	add.f64 	%fd3038, %fd715, 0dC016CCCCCCCCCCCD;
	add.f64 	%fd3039, %fd520, %fd3038;
	div.rn.f64 	%fd3040, %fd3037, %fd3039;
	setp.lt.f64 	%p1318, %fd3040, %fd5812;
	selp.f64 	%fd5810, %fd5810, %fd715, %p1318;
	selp.f64 	%fd5811, %fd5811, %fd716, %p1318;
	selp.f64 	%fd5812, %fd5812, %fd3040, %p1318;
	bra.uni 	$L__BB2_1370;
$L__BB2_1367:
	mad.lo.s64 	%rd1352, %rd184, 24, %rd185;
	add.s64 	%rd1353, %rd1352, %rd186;
	shl.b64 	%rd1354, %rd1353, 3;
	add.s64 	%rd189, %rd2, %rd1354;
	ld.global.f64 	%fd731, [%rd189+23000];
	abs.f64 	%fd3015, %fd731;
	setp.geu.f64 	%p1311, %fd3015, 0d41CDCD64FF800000;
	mov.f64 	%fd5810, %fd715;
	mov.f64 	%fd5811, %fd716;
	@%p1311 bra 	$L__BB2_1370;
	ld.global.f64 	%fd3016, [%rd189+22000];
	add.f64 	%fd3017, %fd5813, %fd3016;
	add.f64 	%fd3018, %fd5814, %fd731;
	abs.f64 	%fd3019, %fd3018;
	setp.gt.f64 	%p1312, %fd3019, 0d41CDCD64FF800000;
	selp.f64 	%fd5810, 0dBFF0000000000000, %fd3017, %p1312;
	selp.f64 	%fd5811, 0d7FF0000000000000, %fd3018, %p1312;
	add.f64 	%fd3020, %fd5811, 0d4069000000000000;
	add.f64 	%fd3021, %fd5810, 0dC016CCCCCCCCCCCD;
	add.f64 	%fd3022, %fd520, %fd3021;
	div.rn.f64 	%fd5812, %fd3020, %fd3022;
	abs.f64 	%fd3023, %fd716;
	setp.geu.f64 	%p1313, %fd3023, 0d41CDCD64FF800000;
	@%p1313 bra 	$L__BB2_1370;
	add.f64 	%fd3024, %fd716, 0d4069000000000000;
	add.f64 	%fd3025, %fd715, 0dC016CCCCCCCCCCCD;
	add.f64 	%fd3026, %fd520, %fd3025;
	div.rn.f64 	%fd3027, %fd3024, %fd3026;
	setp.lt.f64 	%p1314, %fd3027, %fd5812;
	selp.f64 	%fd5810, %fd5810, %fd715, %p1314;
	selp.f64 	%fd5811, %fd5811, %fd716, %p1314;
	selp.f64 	%fd5812, %fd5812, %fd3027, %p1314;
$L__BB2_1370:
	abs.f64 	%fd3056, %fd5811;
	setp.geu.f64 	%p1322, %fd3056, 0d41CDCD64FF800000;
	@%p1322 bra 	$L__BB2_1372;
	add.f64 	%fd3057, %fd5814, 0d4069000000000000;
	add.f64 	%fd3058, %fd5813, 0dC016CCCCCCCCCCCD;
	add.f64 	%fd3059, %fd520, %fd3058;
	div.rn.f64 	%fd3060, %fd3057, %fd3059;
	setp.lt.f64 	%p1323, %fd5812, %fd3060;
	selp.f64 	%fd5813, %fd5813, %fd5810, %p1323;
	selp.f64 	%fd5814, %fd5814, %fd5811, %p1323;
$L__BB2_1372:
	add.s32 	%r592, %r6419, -1;
	mul.lo.s32 	%r593, %r592, %r503;
	add.s32 	%r594, %r6, %r6418;
	add.s32 	%r2996, %r594, %r593;
	mul.wide.s32 	%rd1358, %r2996, 8;
	add.s64 	%rd190, %rd3, %rd1358;
	ld.global.f64 	%fd745, [%rd190];
	abs.f64 	%fd746, %fd745;
	abs.f64 	%fd3061, %fd5813;
	max.f64 	%fd3063, %fd746, %fd3061;
	setp.gt.f64 	%p1324, %fd3063, 0d41CDCD64FF800000;
	sub.f64 	%fd3064, %fd745, %fd5813;
	abs.f64 	%fd3065, %fd3064;
	setp.geu.f64 	%p1325, %fd3065, 0d3EE4F8B588E368F1;
	or.pred  	%p1326, %p1324, %p1325;
	@%p1326 bra 	$L__BB2_1374;
	ld.global.f64 	%fd3067, [%rd190+-5000];
	abs.f64 	%fd3068, %fd3067;
	abs.f64 	%fd3069, %fd5814;
	max.f64 	%fd3071, %fd3068, %fd3069;
	setp.leu.f64 	%p1327, %fd3071, 0d41CDCD64FF800000;
	sub.f64 	%fd3072, %fd3067, %fd5814;
	abs.f64 	%fd3073, %fd3072;
	setp.lt.f64 	%p1328, %fd3073, 0d3EE4F8B588E368F1;
	and.pred  	%p1329, %p1327, %p1328;
	@%p1329 bra 	$L__BB2_1396;
$L__BB2_1374:
	mov.pred 	%p3718, -1;
	min.s32 	%r5524, %r6418, %r6419;
	setp.lt.s32 	%p3380, %r5524, 2;
	@%p3380 bra 	$L__BB2_1377;
	add.s32 	%r595, %r6418, -1;
	cvt.u64.u32 	%rd2736, %r592;
	add.s64 	%rd2737, %rd8, %rd2736;
	cvt.u64.u32 	%rd2738, %r6419;
	add.s64 	%rd2739, %rd8, %rd2738;
	cvt.u64.u32 	%rd2740, %r595;
	add.s64 	%rd2741, %rd9, %rd2740;
	cvt.u64.u32 	%rd2742, %r6418;
	add.s64 	%rd2743, %rd9, %rd2742;
	ld.local.s8 	%r5525, [%rd2743];
	ld.local.u8 	%r5526, [%rd2737];
	ld.local.u8 	%r5527, [%rd2739];
	prmt.b32 	%r5528, %r5527, %r5526, 0x3340U;
	ld.local.u8 	%r5529, [%rd2741];
	prmt.b32 	%r5530, %r5529, 0, 0x3340U;
	prmt.b32 	%r5531, %r5528, %r5530, 0x5410U;
	mov.b32 	%r5532, 359705;
	dp4a.s32.u32 	%r5533, %r5531, %r5532, %r5525;
	mul.wide.s32 	%rd2744, %r5533, 8;
	add.s64 	%rd2745, %rd2, %rd2744;
	ld.global.f64 	%fd5232, [%rd2745];
	sub.s32 	%r5534, %r593, %r503;
	add.s32 	%r5535, %r594, %r5534;
	add.s32 	%r5536, %r5535, -1;
	mul.wide.s32 	%rd2746, %r5536, 8;
	add.s64 	%rd2747, %rd3, %rd2746;
	ld.global.f64 	%fd5233, [%rd2747];
	add.f64 	%fd5234, %fd5232, %fd5233;
	abs.f64 	%fd5235, %fd5234;
	max.f64 	%fd5237, %fd746, %fd5235;
	setp.gt.f64 	%p3382, %fd5237, 0d41CDCD64FF800000;
	sub.f64 	%fd5238, %fd745, %fd5234;
	abs.f64 	%fd5239, %fd5238;
	setp.geu.f64 	%p3383, %fd5239, 0d3EE4F8B588E368F1;
	or.pred  	%p3384, %p3382, %p3383;
	@%p3384 bra 	$L__BB2_1377;
	add.s32 	%r5537, %r8, %r592;
	mul.wide.s32 	%rd2748, %r5537, 4;
	add.s64 	%rd2749, %rd1, %rd2748;
	st.global.u32 	[%rd2749], %r595;
	add.s32 	%r5538, %r8, %r595;
	add.s32 	%r5539, %r5538, 25;
	mul.wide.s32 	%rd2750, %r5539, 4;
	add.s64 	%rd2751, %rd1, %rd2750;
	st.global.u32 	[%rd2751], %r592;
	mov.pred 	%p3718, 0;
	mov.u32 	%r6418, %r595;
	mov.u32 	%r6419, %r592;
$L__BB2_1377:
	not.pred 	%p3386, %p3718;
	@%p3386 bra 	$L__BB2_1358;
	mov.b32 	%r6415, 3;
$L__BB2_1379:
	mov.u32 	%r600, %r6415;
	add.s32 	%r601, %r6419, -1;
	sub.s32 	%r5541, %r6418, %r600;
	add.s32 	%r5542, %r5541, 1;
	setp.gt.u32 	%p3388, %r5541, 2147483646;
	abs.s32 	%r5543, %r5541;
	selp.b32 	%r602, %r5543, 0, %p3388;
	sub.s32 	%r6417, %r601, %r602;
	selp.b32 	%r6416, 1, %r5542, %p3388;
	setp.lt.s32 	%p3389, %r6417, 1;
	setp.ge.s32 	%p3390, %r6416, %r6418;
	mov.pred 	%p3719, -1;
	or.pred  	%p3391, %p3389, %p3390;
	@%p3391 bra 	$L__BB2_1395;
	cvt.s64.s32 	%rd2752, %r6418;
	add.s64 	%rd191, %rd9, %rd2752;
	cvt.s64.s32 	%rd2753, %r6419;
	add.s64 	%rd192, %rd8, %rd2753;
	add.s32 	%r5545, %r5, %r6418;
	mad.lo.s32 	%r5546, %r601, %r503, %r5545;
	mul.wide.s32 	%rd2754, %r5546, 8;
	add.s64 	%rd193, %rd3, %rd2754;
	ld.global.f64 	%fd747, [%rd193+5000];
	abs.f64 	%fd748, %fd747;
	add.s32 	%r5547, %r602, %r6418;
	not.b32 	%r5548, %r6416;
	add.s32 	%r5549, %r5548, %r5547;
	mul.wide.s32 	%rd2755, %r5549, 8;
	add.s64 	%rd194, %rd2, %rd2755;
	add.f64 	%fd5241, %fd747, 0dC016CCCCCCCCCCCD;
	add.f64 	%fd749, %fd520, %fd5241;
	mul.wide.u32 	%rd2756, %r5549, 8;
	add.s64 	%rd195, %rd2, %rd2756;
$L__BB2_1381:
	not.b32 	%r5550, %r6417;
	add.s32 	%r607, %r6419, %r5550;
	not.b32 	%r5551, %r6416;
	add.s32 	%r608, %r6418, %r5551;
	setp.eq.s32 	%p3392, %r607, 0;
	setp.gt.s32 	%p3393, %r608, 0;
	and.pred  	%p3394, %p3392, %p3393;
	@%p3394 bra 	$L__BB2_1383;
	setp.ne.s32 	%p3395, %r608, 0;
	setp.lt.s32 	%p3396, %r607, 1;
	or.pred  	%p3397, %p3396, %p3395;
	@%p3397 bra 	$L__BB2_1388;
$L__BB2_1383:
	setp.ne.s32 	%p3404, %r608, 1;
	setp.ne.s32 	%p3405, %r607, 1;
	and.pred  	%p3406, %p3405, %p3404;
	@%p3406 bra 	$L__BB2_1387;
	setp.eq.s32 	%p3408, %r607, 1;
	setp.eq.s32 	%p3409, %r608, 1;
	setp.eq.s32 	%p3410, %r607, 0;
	and.pred  	%p3411, %p3410, %p3409;
	setp.eq.s32 	%p3412, %r608, 0;
	and.pred  	%p3413, %p3408, %p3412;
	or.pred  	%p3414, %p3411, %p3413;
	mov.f64 	%fd5816, 0d0000000000000000;
	mov.f64 	%fd5815, 0dC0A9300000000000;
	not.pred 	%p3415, %p3414;
	@%p3415 bra 	$L__BB2_1386;
	ld.global.f64 	%fd5296, [%rd195+25192];
	cvt.u64.u32 	%rd2793, %r6417;
	add.s64 	%rd2794, %rd8, %rd2793;
	cvt.s64.s32 	%rd2795, %r6416;
	add.s64 	%rd2796, %rd9, %rd2795;
	ld.local.s8 	%r5601, [%rd191];
	ld.local.u8 	%r5602, [%rd2794];
	ld.local.u8 	%r5603, [%rd192];
	prmt.b32 	%r5604, %r5602, %r5603, 0x3340U;
	ld.local.u8 	%r5605, [%rd2796];
	prmt.b32 	%r5606, %r5605, 0, 0x3340U;
	prmt.b32 	%r5607, %r5604, %r5606, 0x5410U;
	mov.b32 	%r5608, 334205;
	dp4a.s32.u32 	%r5609, %r5607, %r5608, %r5601;
	mul.wide.s32 	%rd2797, %r5609, 8;
	add.s64 	%rd2798, %rd2, %rd2797;
	ld.global.f64 	%fd5297, [%rd2798+5000];
	add.f64 	%fd5816, %fd5296, %fd5297;
	ld.global.f64 	%fd5298, [%rd195+24472];
	ld.global.f64 	%fd5299, [%rd2798];
	add.f64 	%fd5815, %fd5298, %fd5299;
$L__BB2_1386:
	add.s32 	%r5610, %r6417, -1;
	add.s32 	%r5611, %r5, %r6416;
	mad.lo.s32 	%r5612, %r5610, %r503, %r5611;
	mul.wide.s32 	%rd2799, %r5612, 8;
	add.s64 	%rd2800, %rd3, %rd2799;
	ld.global.f64 	%fd5300, [%rd2800];
	add.f64 	%fd5301, %fd5816, %fd5300;
	ld.global.f64 	%fd5302, [%rd2800+5000];
	add.f64 	%fd5303, %fd5815, %fd5302;
	abs.f64 	%fd5304, %fd5301;
	setp.gt.f64 	%p3416, %fd5304, 0d41CDCD64FF800000;
	selp.f64 	%fd5817, 0dBFF0000000000000, %fd5303, %p3416;
	selp.f64 	%fd5818, 0d7FF0000000000000, %fd5301, %p3416;
	bra.uni 	$L__BB2_1391;
$L__BB2_1387:
	ld.global.f64 	%fd5279, [%rd194+25192];
	cvt.u64.u32 	%rd2777, %r6417;
	add.s64 	%rd2778, %rd8, %rd2777;
	ld.local.s8 	%r5596, [%rd2778];
	mul.wide.s32 	%rd2779, %r5596, 5;
	cvt.s64.s32 	%rd2780, %r6416;
	add.s64 	%rd2781, %rd9, %rd2780;
	ld.local.s8 	%rd2782, [%rd2781];
	add.s64 	%rd2783, %rd2779, %rd2782;
	shl.b64 	%rd2784, %rd2783, 3;
	add.s64 	%rd2785, %rd2, %rd2784;
	ld.global.f64 	%fd5280, [%rd2785+45640];
	add.f64 	%fd5281, %fd5279, %fd5280;
	ld.local.s8 	%r5597, [%rd192];
	mul.wide.s32 	%rd2786, %r5597, 5;
	ld.local.s8 	%rd2787, [%rd191];
	add.s64 	%rd2788, %rd2786, %rd2787;
	shl.b64 	%rd2789, %rd2788, 3;
	add.s64 	%rd2790, %rd2, %rd2789;
	ld.global.f64 	%fd5282, [%rd2790+45640];
	add.f64 	%fd5283, %fd5281, %fd5282;
	add.s32 	%r5598, %r6417, -1;
	add.s32 	%r5599, %r5, %r6416;
	mad.lo.s32 	%r5600, %r5598, %r503, %r5599;
	mul.wide.s32 	%rd2791, %r5600, 8;
	add.s64 	%rd2792, %rd3, %rd2791;
	ld.global.f64 	%fd5284, [%rd2792];
	add.f64 	%fd5285, %fd5283, %fd5284;
	ld.global.f64 	%fd5286, [%rd194+24472];
	ld.global.f64 	%fd5287, [%rd2785+45440];
	add.f64 	%fd5288, %fd5286, %fd5287;
	ld.global.f64 	%fd5289, [%rd2790+45440];
	add.f64 	%fd5290, %fd5288, %fd5289;
	ld.global.f64 	%fd5291, [%rd2792+5000];
	add.f64 	%fd5292, %fd5290, %fd5291;
	abs.f64 	%fd5293, %fd5285;
	setp.gt.f64 	%p3407, %fd5293, 0d41CDCD64FF800000;
	selp.f64 	%fd5817, 0dBFF0000000000000, %fd5292, %p3407;
	selp.f64 	%fd5818, 0d7FF0000000000000, %fd5285, %p3407;
	bra.uni 	$L__BB2_1391;
$L__BB2_1388:
	setp.ne.s32 	%p3398, %r607, 1;
	setp.ne.s32 	%p3399, %r608, 1;
	or.pred  	%p3400, %p3398, %p3399;
	@%p3400 bra 	$L__BB2_1390;
	cvt.u64.u32 	%rd2767, %r6417;
	add.s64 	%rd2768, %rd8, %rd2767;
	cvt.s64.s32 	%rd2769, %r6416;
	add.s64 	%rd2770, %rd9, %rd2769;
	ld.local.s8 	%r5575, [%rd2770+1];
	ld.local.u8 	%r5576, [%rd2768+1];
	ld.local.u8 	%r5577, [%rd2768];
	prmt.b32 	%r5578, %r5577, %r5576, 0x3340U;
	ld.local.u8 	%r5579, [%rd2770];
	prmt.b32 	%r5580, %r5579, 0, 0x3340U;
	prmt.b32 	%r5581, %r5578, %r5580, 0x5410U;
	mov.b32 	%r5582, 334205;
	dp4a.s32.u32 	%r5583, %r5581, %r5582, %r5575;
	mul.wide.s32 	%rd2771, %r5583, 8;
	add.s64 	%rd2772, %rd2, %rd2771;
	ld.global.f64 	%fd5259, [%rd2772+10000];
	ld.local.s8 	%r5584, [%rd192+-1];
	ld.local.u8 	%r5585, [%rd191];
	ld.local.u8 	%r5586, [%rd191+-1];
	prmt.b32 	%r5587, %r5586, %r5585, 0x3340U;
	ld.local.u8 	%r5588, [%rd192];
	prmt.b32 	%r5589, %r5588, 0, 0x3340U;
	prmt.b32 	%r5590, %r5587, %r5589, 0x5410U;
	mov.b32 	%r5591, 359705;
	dp4a.s32.u32 	%r5592, %r5590, %r5591, %r5584;
	mul.wide.s32 	%rd2773, %r5592, 8;
	add.s64 	%rd2774, %rd2, %rd2773;
	ld.global.f64 	%fd5260, [%rd2774+10000];
	add.f64 	%fd5261, %fd5259, %fd5260;
	add.s32 	%r5593, %r6417, -1;
	add.s32 	%r5594, %r6, %r6416;
	mad.lo.s32 	%r5595, %r5593, %r503, %r5594;
	mul.wide.s32 	%rd2775, %r5595, 8;
	add.s64 	%rd2776, %rd3, %rd2775;
	ld.global.f64 	%fd5262, [%rd2776];
	add.f64 	%fd5263, %fd5261, %fd5262;
	ld.global.f64 	%fd5264, [%rd2772+15000];
	ld.global.f64 	%fd5265, [%rd2774+15000];
	add.f64 	%fd5266, %fd5264, %fd5265;
	ld.global.f64 	%fd5267, [%rd2776+-5000];
	add.f64 	%fd5268, %fd5266, %fd5267;
	abs.f64 	%fd5269, %fd5268;
	setp.gt.f64 	%p3402, %fd5269, 0d41CDCD64FF800000;
	selp.f64 	%fd5270, 0dBFF0000000000000, %fd5263, %p3402;
	selp.f64 	%fd5271, 0d7FF0000000000000, %fd5268, %p3402;
	add.f64 	%fd5272, %fd5271, 0d4069000000000000;
	add.f64 	%fd5273, %fd5270, 0dC016CCCCCCCCCCCD;
	add.f64 	%fd5274, %fd520, %fd5273;
	div.rn.f64 	%fd5275, %fd5272, %fd5274;
	ld.global.f64 	%fd5276, [%rd193];
	add.f64 	%fd5277, %fd5276, 0d4069000000000000;
	div.rn.f64 	%fd5278, %fd5277, %fd749;
	setp.ltu.f64 	%p3403, %fd5275, %fd5278;
	selp.f64 	%fd5817, 0dBFF0000000000000, %fd5270, %p3403;
	selp.f64 	%fd5818, 0d7FF0000000000000, %fd5271, %p3403;
	bra.uni 	$L__BB2_1391;
$L__BB2_1390:
	ld.global.f64 	%fd5242, [%rd194+24952];
	cvt.u64.u32 	%rd2757, %r6417;
	add.s64 	%rd2758, %rd8, %rd2757;
	cvt.s64.s32 	%rd2759, %r6416;
	add.s64 	%rd2760, %rd9, %rd2759;
	ld.local.s8 	%r5552, [%rd2760+1];
	ld.local.u8 	%r5553, [%rd2758+1];
	ld.local.u8 	%r5554, [%rd2758];
	prmt.b32 	%r5555, %r5554, %r5553, 0x3340U;
	ld.local.u8 	%r5556, [%rd2760];
	prmt.b32 	%r5557, %r5556, 0, 0x3340U;
	prmt.b32 	%r5558, %r5555, %r5557, 0x5410U;
	mov.b32 	%r5559, 334205;
	dp4a.s32.u32 	%r5560, %r5558, %r5559, %r5552;
	mul.wide.s32 	%rd2761, %r5560, 8;
	add.s64 	%rd2762, %rd2, %rd2761;
	ld.global.f64 	%fd5243, [%rd2762+30440];
	add.f64 	%fd5244, %fd5242, %fd5243;
	ld.local.s8 	%r5561, [%rd192+-1];
	ld.local.u8 	%r5562, [%rd191];
	ld.local.u8 	%r5563, [%rd191+-1];
	prmt.b32 	%r5564, %r5563, %r5562, 0x3340U;
	ld.local.u8 	%r5565, [%rd192];
	prmt.b32 	%r5566, %r5565, 0, 0x3340U;
	prmt.b32 	%r5567, %r5564, %r5566, 0x5410U;
	mov.b32 	%r5568, 359705;
	dp4a.s32.u32 	%r5569, %r5567, %r5568, %r5561;
	mul.wide.s32 	%rd2763, %r5569, 8;
	add.s64 	%rd2764, %rd2, %rd2763;
	ld.global.f64 	%fd5245, [%rd2764+30440];
	add.f64 	%fd5246, %fd5244, %fd5245;
	add.s32 	%r5570, %r6417, -1;
	add.s32 	%r5571, %r5, %r6416;
	mad.lo.s32 	%r5572, %r5570, %r503, %r5571;
	mul.wide.s32 	%rd2765, %r5572, 8;
	add.s64 	%rd2766, %rd3, %rd2765;
	ld.global.f64 	%fd5247, [%rd2766];
	add.f64 	%fd5248, %fd5246, %fd5247;
	ld.global.f64 	%fd5249, [%rd194+24232];
	ld.global.f64 	%fd5250, [%rd2762+25440];
	add.f64 	%fd5251, %fd5249, %fd5250;
	ld.global.f64 	%fd5252, [%rd2764+25440];
	add.f64 	%fd5253, %fd5251, %fd5252;
	sub.s32 	%r5573, %r607, %r608;
	abs.s32 	%r5574, %r5573;
	cvt.rn.f64.s32 	%fd5254, %r5574;
	fma.rn.f64 	%fd5255, %fd5254, 0dBFEEF3E864B31D04, %fd5253;
	ld.global.f64 	%fd5256, [%rd2766+5000];
	add.f64 	%fd5257, %fd5256, %fd5255;
	abs.f64 	%fd5258, %fd5248;
	setp.gt.f64 	%p3401, %fd5258, 0d41CDCD64FF800000;
	selp.f64 	%fd5817, 0dBFF0000000000000, %fd5257, %p3401;
	selp.f64 	%fd5818, 0d7FF0000000000000, %fd5248, %p3401;
$L__BB2_1391:
	abs.f64 	%fd5305, %fd5817;
	max.f64 	%fd5307, %fd748, %fd5305;
	setp.gt.f64 	%p3417, %fd5307, 0d41CDCD64FF800000;
	sub.f64 	%fd5308, %fd747, %fd5817;
	abs.f64 	%fd5309, %fd5308;
	setp.geu.f64 	%p3418, %fd5309, 0d3EE4F8B588E368F1;
	or.pred  	%p3419, %p3417, %p3418;
	@%p3419 bra 	$L__BB2_1394;
	ld.global.f64 	%fd5311, [%rd193];
	abs.f64 	%fd5312, %fd5311;
	abs.f64 	%fd5313, %fd5818;
	max.f64 	%fd5315, %fd5312, %fd5313;
	setp.gt.f64 	%p3420, %fd5315, 0d41CDCD64FF800000;
	sub.f64 	%fd5316, %fd5311, %fd5818;
	abs.f64 	%fd5317, %fd5316;
	setp.geu.f64 	%p3421, %fd5317, 0d3EE4F8B588E368F1;
	or.pred  	%p3422, %p3420, %p3421;
	@%p3422 bra 	$L__BB2_1394;
	add.s32 	%r5613, %r8, %r6417;
	mul.wide.s32 	%rd2801, %r5613, 4;
	add.s64 	%rd2802, %rd1, %rd2801;
	st.global.u32 	[%rd2802], %r6416;
	add.s32 	%r5614, %r8, %r6416;
	add.s32 	%r5615, %r5614, 25;
	mul.wide.s32 	%rd2803, %r5615, 4;
	add.s64 	%rd2804, %rd1, %rd2803;
	st.global.u32 	[%rd2804], %r6417;
	mov.pred 	%p3719, 0;
	mov.u32 	%r6418, %r6416;
	mov.u32 	%r6419, %r6417;
	bra.uni 	$L__BB2_1395;
$L__BB2_1394:
	add.s32 	%r609, %r6417, -1;
	add.s32 	%r6416, %r6416, 1;
	setp.gt.s32 	%p3425, %r6417, 1;
	setp.lt.s32 	%p3426, %r6416, %r6418;
	and.pred  	%p3427, %p3425, %p3426;
	mov.u32 	%r6417, %r609;
	@%p3427 bra 	$L__BB2_1381;
$L__BB2_1395:
	add.s32 	%r6415, %r600, 1;
	setp.lt.u32 	%p3428, %r600, 32;
	and.pred  	%p3429, %p3719, %p3428;
	@%p3429 bra 	$L__BB2_1379;
	bra.uni 	$L__BB2_1358;
$L__BB2_1396:
	selp.b32 	%r2997, 1, %r6398, %p1306;
	add.s32 	%r2998, %r5, %r2997;
	selp.b32 	%r2999, 1, %r514, %p1306;
	add.s32 	%r3000, %r2999, -1;
	mad.lo.s32 	%r3001, %r3000, %r503, %r2998;
	mul.wide.s32 	%rd1359, %r3001, 8;
	add.s64 	%rd1360, %rd3, %rd1359;
	ld.global.f64 	%fd3076, [%rd1360];
	add.f64 	%fd764, %fd5808, %fd3076;
	ld.global.f64 	%fd3077, [%rd1360+5000];
	add.f64 	%fd765, %fd5809, %fd3077;
	mov.f64 	%fd5819, 0d3FE0000000000000;
	@%p1306 bra 	$L__BB2_1426;
	mov.b32 	%r6443, 0;
	@%p1288 bra 	$L__BB2_1411;
	and.b32  	%r614, %r514, 15;
	setp.lt.u32 	%p1332, %r514, 16;
	mov.b32 	%r6443, 0;
	mov.u32 	%r6422, %r6443;
	@%p1332 bra 	$L__BB2_1401;
	and.b32  	%r6422, %r514, 2147483632;
	mov.b32 	%r6443, 0;
	mov.u32 	%r6431, %r6443;
$L__BB2_1400:
	.pragma "nounroll";
	add.s32 	%r3006, %r6431, %r7;
	mul.wide.s32 	%rd1361, %r3006, 4;
	add.s64 	%rd1362, %rd1, %rd1361;
	ld.global.u32 	%r3007, [%rd1362];
	setp.gt.s32 	%p1333, %r3007, 0;
	selp.u32 	%r3008, 1, 0, %p1333;
	add.s32 	%r3009, %r6443, %r3008;
	ld.global.u32 	%r3010, [%rd1362+4];
	setp.gt.s32 	%p1334, %r3010, 0;
	selp.u32 	%r3011, 1, 0, %p1334;
	add.s32 	%r3012, %r3009, %r3011;
	ld.global.u32 	%r3013, [%rd1362+8];
	setp.gt.s32 	%p1335, %r3013, 0;
	selp.u32 	%r3014, 1, 0, %p1335;
	add.s32 	%r3015, %r3012, %r3014;
	ld.global.u32 	%r3016, [%rd1362+12];
	setp.gt.s32 	%p1336, %r3016, 0;
	selp.u32 	%r3017, 1, 0, %p1336;
	add.s32 	%r3018, %r3015, %r3017;
	ld.global.u32 	%r3019, [%rd1362+16];
	setp.gt.s32 	%p1337, %r3019, 0;
	selp.u32 	%r3020, 1, 0, %p1337;
	add.s32 	%r3021, %r3018, %r3020;
	ld.global.u32 	%r3022, [%rd1362+20];
	setp.gt.s32 	%p1338, %r3022, 0;
	selp.u32 	%r3023, 1, 0, %p1338;
	add.s32 	%r3024, %r3021, %r3023;
	ld.global.u32 	%r3025, [%rd1362+24];
	setp.gt.s32 	%p1339, %r3025, 0;
	selp.u32 	%r3026, 1, 0, %p1339;
	add.s32 	%r3027, %r3024, %r3026;
	ld.global.u32 	%r3028, [%rd1362+28];
	setp.gt.s32 	%p1340, %r3028, 0;
	selp.u32 	%r3029, 1, 0, %p1340;
	add.s32 	%r3030, %r3027, %r3029;
	ld.global.u32 	%r3031, [%rd1362+32];
	setp.gt.s32 	%p1341, %r3031, 0;
	selp.u32 	%r3032, 1, 0, %p1341;
	add.s32 	%r3033, %r3030, %r3032;
	ld.global.u32 	%r3034, [%rd1362+36];
	setp.gt.s32 	%p1342, %r3034, 0;
	selp.u32 	%r3035, 1, 0, %p1342;
	add.s32 	%r3036, %r3033, %r3035;
	ld.global.u32 	%r3037, [%rd1362+40];
	setp.gt.s32 	%p1343, %r3037, 0;
	selp.u32 	%r3038, 1, 0, %p1343;
	add.s32 	%r3039, %r3036, %r3038;
	ld.global.u32 	%r3040, [%rd1362+44];
	setp.gt.s32 	%p1344, %r3040, 0;
	selp.u32 	%r3041, 1, 0, %p1344;
	add.s32 	%r3042, %r3039, %r3041;
	ld.global.u32 	%r3043, [%rd1362+48];
	setp.gt.s32 	%p1345, %r3043, 0;
	selp.u32 	%r3044, 1, 0, %p1345;
	add.s32 	%r3045, %r3042, %r3044;
	ld.global.u32 	%r3046, [%rd1362+52];
	setp.gt.s32 	%p1346, %r3046, 0;
	selp.u32 	%r3047, 1, 0, %p1346;
	add.s32 	%r3048, %r3045, %r3047;
	ld.global.u32 	%r3049, [%rd1362+56];
	setp.gt.s32 	%p1347, %r3049, 0;
	selp.u32 	%r3050, 1, 0, %p1347;
	add.s32 	%r3051, %r3048, %r3050;
	ld.global.u32 	%r3052, [%rd1362+60];
	setp.gt.s32 	%p1348, %r3052, 0;
	selp.u32 	%r3053, 1, 0, %p1348;
	add.s32 	%r6443, %r3051, %r3053;
	add.s32 	%r6431, %r6431, 16;
	setp.eq.s32 	%p1349, %r6431, %r6422;
	@%p1349 bra 	$L__BB2_1401;
	bra.uni 	$L__BB2_1400;
$L__BB2_1401:
	setp.eq.s32 	%p1350, %r614, 0;
	@%p1350 bra 	$L__BB2_1411;
	and.b32  	%r619, %r514, 7;
	setp.lt.u32 	%p1351, %r614, 8;
	@%p1351 bra 	$L__BB2_1404;
	add.s32 	%r3055, %r6422, %r7;
	mul.wide.s32 	%rd1363, %r3055, 4;
	add.s64 	%rd1364, %rd1, %rd1363;
	ld.global.u32 	%r3056, [%rd1364];
	setp.gt.s32 	%p1352, %r3056, 0;
	selp.u32 	%r3057, 1, 0, %p1352;
	add.s32 	%r3058, %r6443, %r3057;
	ld.global.u32 	%r3059, [%rd1364+4];
	setp.gt.s32 	%p1353, %r3059, 0;
	selp.u32 	%r3060, 1, 0, %p1353;
	add.s32 	%r3061, %r3058, %r3060;
	ld.global.u32 	%r3062, [%rd1364+8];
	setp.gt.s32 	%p1354, %r3062, 0;
	selp.u32 	%r3063, 1, 0, %p1354;
	add.s32 	%r3064, %r3061, %r3063;
	ld.global.u32 	%r3065, [%rd1364+12];
	setp.gt.s32 	%p1355, %r3065, 0;
	selp.u32 	%r3066, 1, 0, %p1355;
	add.s32 	%r3067, %r3064, %r3066;
	ld.global.u32 	%r3068, [%rd1364+16];
	setp.gt.s32 	%p1356, %r3068, 0;
	selp.u32 	%r3069, 1, 0, %p1356;
	add.s32 	%r3070, %r3067, %r3069;
	ld.global.u32 	%r3071, [%rd1364+20];
	setp.gt.s32 	%p1357, %r3071, 0;
	selp.u32 	%r3072, 1, 0, %p1357;
	add.s32 	%r3073, %r3070, %r3072;
	ld.global.u32 	%r3074, [%rd1364+24];
	setp.gt.s32 	%p1358, %r3074, 0;
	selp.u32 	%r3075, 1, 0, %p1358;
	add.s32 	%r3076, %r3073, %r3075;
	ld.global.u32 	%r3077, [%rd1364+28];
	setp.gt.s32 	%p1359, %r3077, 0;
	selp.u32 	%r3078, 1, 0, %p1359;
	add.s32 	%r6443, %r3076, %r3078;
	add.s32 	%r6422, %r6422, 8;
$L__BB2_1404:
	setp.eq.s32 	%p1360, %r619, 0;
	@%p1360 bra 	$L__BB2_1411;
	and.b32  	%r625, %r514, 3;
	setp.lt.u32 	%p1361, %r619, 4;
	@%p1361 bra 	$L__BB2_1407;
	add.s32 	%r3080, %r6422, %r7;
	mul.wide.s32 	%rd1365, %r3080, 4;
	add.s64 	%rd1366, %rd1, %rd1365;
	ld.global.u32 	%r3081, [%rd1366];
	setp.gt.s32 	%p1362, %r3081, 0;
	selp.u32 	%r3082, 1, 0, %p1362;
	add.s32 	%r3083, %r6443, %r3082;
	ld.global.u32 	%r3084, [%rd1366+4];
	setp.gt.s32 	%p1363, %r3084, 0;
	selp.u32 	%r3085, 1, 0, %p1363;
	add.s32 	%r3086, %r3083, %r3085;
	ld.global.u32 	%r3087, [%rd1366+8];
	setp.gt.s32 	%p1364, %r3087, 0;
	selp.u32 	%r3088, 1, 0, %p1364;
	add.s32 	%r3089, %r3086, %r3088;
	ld.global.u32 	%r3090, [%rd1366+12];
	setp.gt.s32 	%p1365, %r3090, 0;
	selp.u32 	%r3091, 1, 0, %p1365;
	add.s32 	%r6443, %r3089, %r3091;
	add.s32 	%r6422, %r6422, 4;
$L__BB2_1407:
	setp.eq.s32 	%p1366, %r625, 0;
	@%p1366 bra 	$L__BB2_1411;
	add.s32 	%r3092, %r6422, %r7;
	mul.wide.s32 	%rd1367, %r3092, 4;
	add.s64 	%rd196, %rd1, %rd1367;
	ld.global.u32 	%r3093, [%rd196];
	setp.gt.s32 	%p1367, %r3093, 0;
	selp.u32 	%r3094, 1, 0, %p1367;
	add.s32 	%r6443, %r6443, %r3094;
	setp.eq.s32 	%p1368, %r625, 1;
	@%p1368 bra 	$L__BB2_1411;
	ld.global.u32 	%r3095, [%rd196+4];
	setp.gt.s32 	%p1369, %r3095, 0;
	selp.u32 	%r3096, 1, 0, %p1369;
	add.s32 	%r6443, %r6443, %r3096;
	setp.eq.s32 	%p1370, %r625, 2;
	@%p1370 bra 	$L__BB2_1411;
	ld.global.u32 	%r3097, [%rd196+8];
	setp.gt.s32 	%p1371, %r3097, 0;
	selp.u32 	%r3098, 1, 0, %p1371;
	add.s32 	%r6443, %r6443, %r3098;
$L__BB2_1411:
	setp.lt.s32 	%p1372, %r503, 1;
	@%p1372 bra 	$L__BB2_1425;
	add.s32 	%r635, %r8, 27;
	and.b32  	%r636, %r503, 15;
	setp.lt.u32 	%p1373, %r503, 16;
	mov.b32 	%r6436, 0;
	@%p1373 bra 	$L__BB2_1415;
	and.b32  	%r6436, %r503, 2147483632;
	mov.b32 	%r6433, 0;
$L__BB2_1414:
	.pragma "nounroll";
	cvt.u64.u32 	%rd1368, %r6433;
	cvt.s64.s32 	%rd1369, %r7;
	add.s64 	%rd1370, %rd1368, %rd1369;
	shl.b64 	%rd1371, %rd1370, 2;
	add.s64 	%rd1372, %rd1, %rd1371;
	ld.global.u32 	%r3102, [%rd1372+100];
	setp.gt.s32 	%p1374, %r3102, 0;
	selp.u32 	%r3103, 1, 0, %p1374;
	add.s32 	%r3104, %r6443, %r3103;
	add.s32 	%r3105, %r6433, %r635;
	mul.wide.s32 	%rd1373, %r3105, 4;
	add.s64 	%rd1374, %rd1, %rd1373;
	ld.global.u32 	%r3106, [%rd1374];
	setp.gt.s32 	%p1375, %r3106, 0;
	selp.u32 	%r3107, 1, 0, %p1375;
	add.s32 	%r3108, %r3104, %r3107;
	ld.global.u32 	%r3109, [%rd1374+4];
	setp.gt.s32 	%p1376, %r3109, 0;
	selp.u32 	%r3110, 1, 0, %p1376;
	add.s32 	%r3111, %r3108, %r3110;
	ld.global.u32 	%r3112, [%rd1374+8];
	setp.gt.s32 	%p1377, %r3112, 0;
	selp.u32 	%r3113, 1, 0, %p1377;
	add.s32 	%r3114, %r3111, %r3113;
	ld.global.u32 	%r3115, [%rd1374+12];
	setp.gt.s32 	%p1378, %r3115, 0;
	selp.u32 	%r3116, 1, 0, %p1378;
	add.s32 	%r3117, %r3114, %r3116;
	ld.global.u32 	%r3118, [%rd1374+16];
	setp.gt.s32 	%p1379, %r3118, 0;
	selp.u32 	%r3119, 1, 0, %p1379;
	add.s32 	%r3120, %r3117, %r3119;
	ld.global.u32 	%r3121, [%rd1374+20];
	setp.gt.s32 	%p1380, %r3121, 0;
	selp.u32 	%r3122, 1, 0, %p1380;
	add.s32 	%r3123, %r3120, %r3122;
	ld.global.u32 	%r3124, [%rd1374+24];
	setp.gt.s32 	%p1381, %r3124, 0;
	selp.u32 	%r3125, 1, 0, %p1381;
	add.s32 	%r3126, %r3123, %r3125;
	ld.global.u32 	%r3127, [%rd1374+28];
	setp.gt.s32 	%p1382, %r3127, 0;
	selp.u32 	%r3128, 1, 0, %p1382;
	add.s32 	%r3129, %r3126, %r3128;
	ld.global.u32 	%r3130, [%rd1374+32];
	setp.gt.s32 	%p1383, %r3130, 0;
	selp.u32 	%r3131, 1, 0, %p1383;
	add.s32 	%r3132, %r3129, %r3131;
	ld.global.u32 	%r3133, [%rd1374+36];
	setp.gt.s32 	%p1384, %r3133, 0;
	selp.u32 	%r3134, 1, 0, %p1384;
	add.s32 	%r3135, %r3132, %r3134;
	ld.global.u32 	%r3136, [%rd1374+40];
	setp.gt.s32 	%p1385, %r3136, 0;
	selp.u32 	%r3137, 1, 0, %p1385;
	add.s32 	%r3138, %r3135, %r3137;
	ld.global.u32 	%r3139, [%rd1374+44];
	setp.gt.s32 	%p1386, %r3139, 0;
	selp.u32 	%r3140, 1, 0, %p1386;
	add.s32 	%r3141, %r3138, %r3140;
	ld.global.u32 	%r3142, [%rd1374+48];
	setp.gt.s32 	%p1387, %r3142, 0;
	selp.u32 	%r3143, 1, 0, %p1387;
	add.s32 	%r3144, %r3141, %r3143;
	ld.global.u32 	%r3145, [%rd1374+52];
	setp.gt.s32 	%p1388, %r3145, 0;
	selp.u32 	%r3146, 1, 0, %p1388;
	add.s32 	%r3147, %r3144, %r3146;
	ld.global.u32 	%r3148, [%rd1374+56];
	setp.gt.s32 	%p1389, %r3148, 0;
	selp.u32 	%r3149, 1, 0, %p1389;
	add.s32 	%r6443, %r3147, %r3149;
	add.s32 	%r6433, %r6433, 16;
	setp.ne.s32 	%p1390, %r6433, %r6436;
	@%p1390 bra 	$L__BB2_1414;
$L__BB2_1415:
	setp.eq.s32 	%p1391, %r636, 0;
	@%p1391 bra 	$L__BB2_1425;
	and.b32  	%r649, %r503, 7;
	setp.lt.u32 	%p1392, %r636, 8;
	@%p1392 bra 	$L__BB2_1418;
	cvt.u64.u32 	%rd1375, %r6436;
	cvt.s64.s32 	%rd1376, %r7;
	add.s64 	%rd1377, %rd1375, %rd1376;
	shl.b64 	%rd1378, %rd1377, 2;
	add.s64 	%rd1379, %rd1, %rd1378;
	ld.global.u32 	%r3151, [%rd1379+100];
	setp.gt.s32 	%p1393, %r3151, 0;
	selp.u32 	%r3152, 1, 0, %p1393;
	add.s32 	%r3153, %r6443, %r3152;
	add.s32 	%r3154, %r6436, %r635;
	mul.wide.s32 	%rd1380, %r3154, 4;
	add.s64 	%rd1381, %rd1, %rd1380;
	ld.global.u32 	%r3155, [%rd1381];
	setp.gt.s32 	%p1394, %r3155, 0;
	selp.u32 	%r3156, 1, 0, %p1394;
	add.s32 	%r3157, %r3153, %r3156;
	ld.global.u32 	%r3158, [%rd1381+4];
	setp.gt.s32 	%p1395, %r3158, 0;
	selp.u32 	%r3159, 1, 0, %p1395;
	add.s32 	%r3160, %r3157, %r3159;
	ld.global.u32 	%r3161, [%rd1381+8];
	setp.gt.s32 	%p1396, %r3161, 0;
	selp.u32 	%r3162, 1, 0, %p1396;
	add.s32 	%r3163, %r3160, %r3162;
	ld.global.u32 	%r3164, [%rd1381+12];
	setp.gt.s32 	%p1397, %r3164, 0;
	selp.u32 	%r3165, 1, 0, %p1397;
	add.s32 	%r3166, %r3163, %r3165;
	ld.global.u32 	%r3167, [%rd1381+16];
	setp.gt.s32 	%p1398, %r3167, 0;
	selp.u32 	%r3168, 1, 0, %p1398;
	add.s32 	%r3169, %r3166, %r3168;
	ld.global.u32 	%r3170, [%rd1381+20];
	setp.gt.s32 	%p1399, %r3170, 0;
	selp.u32 	%r3171, 1, 0, %p1399;
	add.s32 	%r3172, %r3169, %r3171;
	ld.global.u32 	%r3173, [%rd1381+24];
	setp.gt.s32 	%p1400, %r3173, 0;
	selp.u32 	%r3174, 1, 0, %p1400;
	add.s32 	%r6443, %r3172, %r3174;
	add.s32 	%r6436, %r6436, 8;
$L__BB2_1418:
	setp.eq.s32 	%p1401, %r649, 0;
	@%p1401 bra 	$L__BB2_1425;
	and.b32  	%r655, %r503, 3;
	setp.lt.u32 	%p1402, %r649, 4;
	@%p1402 bra 	$L__BB2_1421;
	cvt.u64.u32 	%rd1382, %r6436;
	cvt.s64.s32 	%rd1383, %r7;
	add.s64 	%rd1384, %rd1382, %rd1383;
	shl.b64 	%rd1385, %rd1384, 2;
	add.s64 	%rd1386, %rd1, %rd1385;
	ld.global.u32 	%r3176, [%rd1386+100];
	setp.gt.s32 	%p1403, %r3176, 0;
	selp.u32 	%r3177, 1, 0, %p1403;
	add.s32 	%r3178, %r6443, %r3177;
	add.s32 	%r3179, %r6436, %r635;
	mul.wide.s32 	%rd1387, %r3179, 4;
	add.s64 	%rd1388, %rd1, %rd1387;
	ld.global.u32 	%r3180, [%rd1388];
	setp.gt.s32 	%p1404, %r3180, 0;
	selp.u32 	%r3181, 1, 0, %p1404;
	add.s32 	%r3182, %r3178, %r3181;
	ld.global.u32 	%r3183, [%rd1388+4];
	setp.gt.s32 	%p1405, %r3183, 0;
	selp.u32 	%r3184, 1, 0, %p1405;
	add.s32 	%r3185, %r3182, %r3184;
	ld.global.u32 	%r3186, [%rd1388+8];
	setp.gt.s32 	%p1406, %r3186, 0;
	selp.u32 	%r3187, 1, 0, %p1406;
	add.s32 	%r6443, %r3185, %r3187;
	add.s32 	%r6436, %r6436, 4;
$L__BB2_1421:
	setp.eq.s32 	%p1407, %r655, 0;
	@%p1407 bra 	$L__BB2_1425;
	cvt.u64.u32 	%rd1389, %r6436;
	cvt.s64.s32 	%rd1390, %r7;
	add.s64 	%rd1391, %rd1389, %rd1390;
	shl.b64 	%rd1392, %rd1391, 2;
	add.s64 	%rd1393, %rd1, %rd1392;
	ld.global.u32 	%r3188, [%rd1393+100];
	setp.gt.s32 	%p1408, %r3188, 0;
	selp.u32 	%r3189, 1, 0, %p1408;
	add.s32 	%r6443, %r6443, %r3189;
	setp.eq.s32 	%p1409, %r655, 1;
	@%p1409 bra 	$L__BB2_1425;
	add.s32 	%r3190, %r6436, %r635;
	mul.wide.s32 	%rd1394, %r3190, 4;
	add.s64 	%rd197, %rd1, %rd1394;
	ld.global.u32 	%r3191, [%rd197];
	setp.gt.s32 	%p1410, %r3191, 0;
	selp.u32 	%r3192, 1, 0, %p1410;
	add.s32 	%r6443, %r6443, %r3192;
	setp.eq.s32 	%p1411, %r655, 2;
	@%p1411 bra 	$L__BB2_1425;
	ld.global.u32 	%r3193, [%rd197+4];
	setp.gt.s32 	%p1412, %r3193, 0;
	selp.u32 	%r3194, 1, 0, %p1412;
	add.s32 	%r6443, %r6443, %r3194;
$L__BB2_1425:
	shr.u32 	%r3195, %r6443, 1;
	add.s32 	%r3196, %r3195, -1;
	cvt.rn.f64.s32 	%fd3078, %r3196;
	add.f64 	%fd3079, %fd765, 0dC016CCCCCCCCCCCD;
	fma.rn.f64 	%fd3080, %fd3078, 0dBFE0A2B1704FF434, %fd3079;
	add.f64 	%fd3081, %fd520, %fd3080;
	add.f64 	%fd3082, %fd764, 0d4069000000000000;
	div.rn.f64 	%fd3083, %fd3082, %fd3081;
	add.f64 	%fd3084, %fd3083, 0dC071126666666666;
	fma.rn.f64 	%fd5819, %fd3084, 0d4059000000000000, 0d3FE0000000000000;
$L__BB2_1426:
	cvt.rzi.s32.f64 	%r3197, %fd5819;
	cvt.rn.f64.s32 	%fd3085, %r3197;
	div.rn.f64 	%fd5820, %fd3085, 0d4059000000000000;
$L__BB2_1427:
	ld.param.u64 	%rd3278, [_Z11design_loopPiS_S_S_PcS_S_S_S_S_S_S_PdS1_iS__param_8];
	cvta.to.global.u64 	%rd1395, %rd3278;
	ld.global.u32 	%r3198, [%rd1395+36];
	mad.lo.s32 	%r3199, %r3198, 5, 44;
	cvt.rn.f64.s32 	%fd3086, %r3199;
	setp.gt.f64 	%p1413, %fd5820, %fd3086;
	@%p1413 bra 	$L__BB2_3228;
	ld.param.u64 	%rd3228, [_Z11design_loopPiS_S_S_PcS_S_S_S_S_S_S_PdS1_iS__param_3];
	cvta.to.global.u64 	%rd198, %rd3228;
	mul.wide.s32 	%rd1396, %r2737, 4;
	add.s64 	%rd199, %rd6, %rd1396;
	ld.global.u32 	%r665, [%rd44+44];
	shl.b32 	%r3201, %r6223, 2;
	mul.wide.s32 	%rd1397, %r3201, 4;
	add.s64 	%rd1398, %rd6, %rd1397;
	ld.global.u32 	%r666, [%rd1398];
	ld.global.u32 	%r667, [%rd1398+4];
	and.b32  	%r3202, %r667, -2147483647;
	setp.eq.s32 	%p1414, %r3202, 1;
	@%p1414 bra 	$L__BB2_1452;
	setp.lt.s32 	%p1415, %r667, 2;
	@%p1415 bra 	$L__BB2_1439;
	add.s32 	%r668, %r667, %r666;
	shr.u32 	%r3204, %r667, 31;
	add.s32 	%r3205, %r667, %r3204;
	shr.s32 	%r669, %r3205, 1;
	mov.b32 	%r6444, 0;
$L__BB2_1431:
	add.s32 	%r3206, %r6444, %r666;
	cvt.s64.s32 	%rd1399, %r3206;
	add.s64 	%rd1400, %rd198, %rd1399;
	ld.global.u8 	%rs106, [%rd1400];
	setp.ne.s16 	%p1416, %rs106, 65;
	not.b32 	%r3207, %r6444;
	add.s32 	%r3208, %r668, %r3207;
	cvt.s64.s32 	%rd1401, %r3208;
	add.s64 	%rd1402, %rd198, %rd1401;
	ld.global.u8 	%rs107, [%rd1402];
	@%p1416 bra 	$L__BB2_1433;
	setp.ne.s16 	%p1417, %rs107, 84;
	@%p1417 bra 	$L__BB2_1452;
$L__BB2_1433:
	setp.ne.s16 	%p1418, %rs106, 84;
	@%p1418 bra 	$L__BB2_1435;
	setp.ne.s16 	%p1419, %rs107, 65;
	@%p1419 bra 	$L__BB2_1452;
$L__BB2_1435:
	setp.eq.s16 	%p1420, %rs106, 84;
	setp.eq.s16 	%p1421, %rs106, 65;
	setp.ne.s16 	%p1422, %rs107, 65;
	or.pred  	%p1423, %p1422, %p1420;
	setp.ne.s16 	%p1424, %rs107, 84;
	or.pred  	%p1425, %p1424, %p1421;
	and.pred  	%p1426, %p1423, %p1425;
	not.pred 	%p1427, %p1426;
	@%p1427 bra 	$L__BB2_1452;
	setp.eq.s16 	%p1428, %rs106, 67;
	setp.ne.s16 	%p1429, %rs107, 71;
	and.pred  	%p1430, %p1429, %p1428;
	@%p1430 bra 	$L__BB2_1452;
	setp.eq.s16 	%p1433, %rs106, 71;
	setp.ne.s16 	%p1434, %rs107, 67;
	xor.pred  	%p1435, %p1433, %p1434;
	or.pred  	%p1436, %p1429, %p1428;
	and.pred  	%p1437, %p1435, %p1436;
	not.pred 	%p1438, %p1437;
	@%p1438 bra 	$L__BB2_1452;
	add.s32 	%r6444, %r6444, 1;
	setp.ne.s32 	%p1439, %r6444, %r669;
	@%p1439 bra 	$L__BB2_1431;
$L__BB2_1439:
	ld.global.u32 	%r672, [%rd199];
	ld.global.u32 	%r673, [%rd199+4];
	and.b32  	%r3209, %r673, -2147483647;
	setp.eq.s32 	%p1440, %r3209, 1;
	@%p1440 bra 	$L__BB2_1452;
	setp.lt.s32 	%p1441, %r673, 2;
	@%p1441 bra 	$L__BB2_1450;
	add.s32 	%r674, %r673, %r672;
	shr.u32 	%r3211, %r673, 31;
	add.s32 	%r3212, %r673, %r3211;
	shr.s32 	%r675, %r3212, 1;
	mov.b32 	%r6445, 0;
$L__BB2_1442:
	add.s32 	%r3213, %r6445, %r672;
	cvt.s64.s32 	%rd1403, %r3213;
	add.s64 	%rd1404, %rd198, %rd1403;
	ld.global.u8 	%rs108, [%rd1404];
	setp.ne.s16 	%p1442, %rs108, 65;
	not.b32 	%r3214, %r6445;
	add.s32 	%r3215, %r674, %r3214;
	cvt.s64.s32 	%rd1405, %r3215;
	add.s64 	%rd1406, %rd198, %rd1405;
	ld.global.u8 	%rs109, [%rd1406];
	@%p1442 bra 	$L__BB2_1444;
	setp.ne.s16 	%p1443, %rs109, 84;
	@%p1443 bra 	$L__BB2_1452;
$L__BB2_1444:
	setp.ne.s16 	%p1444, %rs108, 84;
	@%p1444 bra 	$L__BB2_1446;
	setp.ne.s16 	%p1445, %rs109, 65;
	@%p1445 bra 	$L__BB2_1452;
$L__BB2_1446:
	setp.eq.s16 	%p1446, %rs108, 84;
	setp.eq.s16 	%p1447, %rs108, 65;
	setp.ne.s16 	%p1448, %rs109, 65;
	or.pred  	%p1449, %p1448, %p1446;
	setp.ne.s16 	%p1450, %rs109, 84;
	or.pred  	%p1451, %p1450, %p1447;
	and.pred  	%p1452, %p1449, %p1451;
	not.pred 	%p1453, %p1452;
	@%p1453 bra 	$L__BB2_1452;
	setp.eq.s16 	%p1454, %rs108, 67;
	setp.ne.s16 	%p1455, %rs109, 71;
	and.pred  	%p1456, %p1455, %p1454;
	@%p1456 bra 	$L__BB2_1452;
	setp.eq.s16 	%p1459, %rs108, 71;
	setp.ne.s16 	%p1460, %rs109, 67;
	xor.pred  	%p1461, %p1459, %p1460;
	or.pred  	%p1462, %p1455, %p1454;
	and.pred  	%p1463, %p1461, %p1462;
	not.pred 	%p1464, %p1463;
	@%p1464 bra 	$L__BB2_1452;
	add.s32 	%r6445, %r6445, 1;
	setp.ne.s32 	%p1465, %r6445, %r675;
	@%p1465 bra 	$L__BB2_1442;
$L__BB2_1450:
	setp.gt.u32 	%p1466, %r9, 2146435070;
	mov.f64 	%fd5821, %fd2;
	@%p1466 bra 	$L__BB2_1454;
	setp.gt.u32 	%p1467, %r11, 1073127582;
	selp.f64 	%fd3087, %fd4, %fd3, %p1467;
	selp.u32 	%r3216, 1, 0, %p1467;
	add.s32 	%r3217, %r10, %r3216;
	add.f64 	%fd3088, %fd3087, 0dBFF0000000000000;
	add.f64 	%fd3089, %fd3087, 0d3FF0000000000000;
	rcp.approx.ftz.f64 	%fd3090, %fd3089;
	neg.f64 	%fd3091, %fd3089;
	fma.rn.f64 	%fd3092, %fd3091, %fd3090, 0d3FF0000000000000;
	fma.rn.f64 	%fd3093, %fd3092, %fd3092, %fd3092;
	fma.rn.f64 	%fd3094, %fd3093, %fd3090, %fd3090;
	mul.f64 	%fd3095, %fd3088, %fd3094;
	fma.rn.f64 	%fd3096, %fd3088, %fd3094, %fd3095;
	mul.f64 	%fd3097, %fd3096, %fd3096;
	fma.rn.f64 	%fd3098, %fd3097, 0d3EB1380B3AE80F1E, 0d3ED0EE258B7A8B04;
	fma.rn.f64 	%fd3099, %fd3098, %fd3097, 0d3EF3B2669F02676F;
	fma.rn.f64 	%fd3100, %fd3099, %fd3097, 0d3F1745CBA9AB0956;
	fma.rn.f64 	%fd3101, %fd3100, %fd3097, 0d3F3C71C72D1B5154;
	fma.rn.f64 	%fd3102, %fd3101, %fd3097, 0d3F624924923BE72D;
	fma.rn.f64 	%fd3103, %fd3102, %fd3097, 0d3F8999999999A3C4;
	fma.rn.f64 	%fd3104, %fd3103, %fd3097, 0d3FB5555555555554;
	sub.f64 	%fd3105, %fd3088, %fd3096;
	add.f64 	%fd3106, %fd3105, %fd3105;
	neg.f64 	%fd3107, %fd3096;
	fma.rn.f64 	%fd3108, %fd3107, %fd3088, %fd3106;
	mul.f64 	%fd3109, %fd3094, %fd3108;
	mul.f64 	%fd3110, %fd3097, %fd3104;
	fma.rn.f64 	%fd3111, %fd3110, %fd3096, %fd3109;
	xor.b32  	%r3218, %r3217, -2147483648;
	mov.b32 	%r3219, 1127219200;
	mov.b64 	%fd3112, {%r3218, %r3219};
	sub.f64 	%fd3113, %fd3112, %fd1;
	fma.rn.f64 	%fd3114, %fd3113, 0d3FE62E42FEFA39EF, %fd3096;
	fma.rn.f64 	%fd3115, %fd3113, 0dBFE62E42FEFA39EF, %fd3114;
	sub.f64 	%fd3116, %fd3115, %fd3096;
	sub.f64 	%fd3117, %fd3111, %fd3116;
	fma.rn.f64 	%fd3118, %fd3113, 0d3C7ABC9E3B39803F, %fd3117;
	add.f64 	%fd5821, %fd3114, %fd3118;
	bra.uni 	$L__BB2_1454;
$L__BB2_1452:
	setp.gt.u32 	%p1468, %r12, 2146435070;
	mov.f64 	%fd5821, %fd5;
	@%p1468 bra 	$L__BB2_1454;
	setp.gt.u32 	%p1469, %r14, 1073127582;
	selp.f64 	%fd3119, %fd7, %fd6, %p1469;
	selp.u32 	%r3220, 1, 0, %p1469;
	add.s32 	%r3221, %r13, %r3220;
	add.f64 	%fd3120, %fd3119, 0dBFF0000000000000;
	add.f64 	%fd3121, %fd3119, 0d3FF0000000000000;
	rcp.approx.ftz.f64 	%fd3122, %fd3121;
	neg.f64 	%fd3123, %fd3121;
	fma.rn.f64 	%fd3124, %fd3123, %fd3122, 0d3FF0000000000000;
	fma.rn.f64 	%fd3125, %fd3124, %fd3124, %fd3124;
	fma.rn.f64 	%fd3126, %fd3125, %fd3122, %fd3122;
	mul.f64 	%fd3127, %fd3120, %fd3126;
	fma.rn.f64 	%fd3128, %fd3120, %fd3126, %fd3127;
	mul.f64 	%fd3129, %fd3128, %fd3128;
	fma.rn.f64 	%fd3130, %fd3129, 0d3EB1380B3AE80F1E, 0d3ED0EE258B7A8B04;
	fma.rn.f64 	%fd3131, %fd3130, %fd3129, 0d3EF3B2669F02676F;
	fma.rn.f64 	%fd3132, %fd3131, %fd3129, 0d3F1745CBA9AB0956;
	fma.rn.f64 	%fd3133, %fd3132, %fd3129, 0d3F3C71C72D1B5154;
	fma.rn.f64 	%fd3134, %fd3133, %fd3129, 0d3F624924923BE72D;
	fma.rn.f64 	%fd3135, %fd3134, %fd3129, 0d3F8999999999A3C4;
	fma.rn.f64 	%fd3136, %fd3135, %fd3129, 0d3FB5555555555554;
	sub.f64 	%fd3137, %fd3120, %fd3128;
	add.f64 	%fd3138, %fd3137, %fd3137;
	neg.f64 	%fd3139, %fd3128;
	fma.rn.f64 	%fd3140, %fd3139, %fd3120, %fd3138;
	mul.f64 	%fd3141, %fd3126, %fd3140;
	mul.f64 	%fd3142, %fd3129, %fd3136;
	fma.rn.f64 	%fd3143, %fd3142, %fd3128, %fd3141;
	xor.b32  	%r3222, %r3221, -2147483648;
	mov.b32 	%r3223, 1127219200;
	mov.b64 	%fd3144, {%r3222, %r3223};
	sub.f64 	%fd3145, %fd3144, %fd1;
	fma.rn.f64 	%fd3146, %fd3145, 0d3FE62E42FEFA39EF, %fd3128;
	fma.rn.f64 	%fd3147, %fd3145, 0dBFE62E42FEFA39EF, %fd3146;
	sub.f64 	%fd3148, %fd3147, %fd3128;
	sub.f64 	%fd3149, %fd3143, %fd3148;
	fma.rn.f64 	%fd3150, %fd3145, 0d3C7ABC9E3B39803F, %fd3149;
	add.f64 	%fd5821, %fd3146, %fd3150;
$L__BB2_1454:
	mul.f64 	%fd773, %fd5821, 0d3FFFCB923A29C77A;
	ld.global.u32 	%r678, [%rd199+4];
	setp.lt.s32 	%p1470, %r667, 1;
	@%p1470 bra 	$L__BB2_1524;
	add.s32 	%r679, %r666, -1;
	and.b32  	%r680, %r667, 3;
	setp.lt.u32 	%p1471, %r667, 4;
	mov.b32 	%r6447, 1;
	@%p1471 bra 	$L__BB2_1493;
	and.b32  	%r681, %r667, 2147483644;
	mov.b32 	%r6447, 1;
$L__BB2_1457:
	mov.u32 	%r682, %r6447;
	add.s32 	%r3226, %r682, %r679;
	cvt.s64.s32 	%rd1407, %r3226;
	add.s64 	%rd200, %rd198, %rd1407;
	ld.global.u8 	%rs704, [%rd200];
	mov.b16 	%rs1358, 0;
	setp.gt.s16 	%p1472, %rs704, 70;
	@%p1472 bra 	$L__BB2_1461;
	setp.eq.s16 	%p1475, %rs704, 65;
	@%p1475 bra 	$L__BB2_1465;
	setp.eq.s16 	%p1476, %rs704, 67;
	@%p1476 bra 	$L__BB2_1460;
	bra.uni 	$L__BB2_1464;
$L__BB2_1460:
	mov.b16 	%rs1358, 1;
	bra.uni 	$L__BB2_1465;
$L__BB2_1461:
	setp.eq.s16 	%p1473, %rs704, 71;
	@%p1473 bra 	$L__BB2_3417;
	setp.eq.s16 	%p1474, %rs704, 84;
	@%p1474 bra 	$L__BB2_1463;
	bra.uni 	$L__BB2_1464;
$L__BB2_1463:
	mov.b16 	%rs1358, 3;
	bra.uni 	$L__BB2_1465;
$L__BB2_1464:
	mov.b16 	%rs1358, 4;
$L__BB2_1465:
	cvt.u64.u32 	%rd1408, %r682;
	add.s64 	%rd201, %rd14, %rd1408;
	st.local.u8 	[%rd201], %rs1358;
	ld.global.u8 	%rs710, [%rd200+1];
	mov.b16 	%rs1359, 0;
	setp.gt.s16 	%p1477, %rs710, 70;
	@%p1477 bra 	$L__BB2_1469;
	setp.eq.s16 	%p1480, %rs710, 65;
	@%p1480 bra 	$L__BB2_1474;
	setp.eq.s16 	%p1481, %rs710, 67;
	@%p1481 bra 	$L__BB2_1468;
	bra.uni 	$L__BB2_1473;
$L__BB2_1468:
	mov.b16 	%rs1359, 1;
	bra.uni 	$L__BB2_1474;
$L__BB2_1469:
	setp.eq.s16 	%p1478, %rs710, 71;
	@%p1478 bra 	$L__BB2_1472;
	setp.ne.s16 	%p1479, %rs710, 84;
	@%p1479 bra 	$L__BB2_1473;
	mov.b16 	%rs1359, 3;
	bra.uni 	$L__BB2_1474;
$L__BB2_1472:
	mov.b16 	%rs1359, 2;
	bra.uni 	$L__BB2_1474;
$L__BB2_1473:
	mov.b16 	%rs1359, 4;
$L__BB2_1474:
	st.local.u8 	[%rd201+1], %rs1359;
	ld.global.u8 	%rs716, [%rd200+2];
	mov.b16 	%rs1360, 0;
	setp.gt.s16 	%p1482, %rs716, 70;
	@%p1482 bra 	$L__BB2_1478;
	setp.eq.s16 	%p1485, %rs716, 65;
	@%p1485 bra 	$L__BB2_1483;
	setp.eq.s16 	%p1486, %rs716, 67;
	@%p1486 bra 	$L__BB2_1477;
	bra.uni 	$L__BB2_1482;
$L__BB2_1477:
	mov.b16 	%rs1360, 1;
	bra.uni 	$L__BB2_1483;
$L__BB2_1478:
	setp.eq.s16 	%p1483, %rs716, 71;
	@%p1483 bra 	$L__BB2_1481;
	setp.ne.s16 	%p1484, %rs716, 84;
	@%p1484 bra 	$L__BB2_1482;
	mov.b16 	%rs1360, 3;
	bra.uni 	$L__BB2_1483;
$L__BB2_1481:
	mov.b16 	%rs1360, 2;
	bra.uni 	$L__BB2_1483;
$L__BB2_1482:
	mov.b16 	%rs1360, 4;
$L__BB2_1483:
	st.local.u8 	[%rd201+2], %rs1360;
	ld.global.u8 	%rs722, [%rd200+3];
	mov.b16 	%rs1361, 0;
	setp.gt.s16 	%p1487, %rs722, 70;
	@%p1487 bra 	$L__BB2_1487;
	setp.eq.s16 	%p1490, %rs722, 65;
	@%p1490 bra 	$L__BB2_1492;
	setp.eq.s16 	%p1491, %rs722, 67;
	@%p1491 bra 	$L__BB2_1486;
	bra.uni 	$L__BB2_1491;
$L__BB2_1486:
	mov.b16 	%rs1361, 1;
	bra.uni 	$L__BB2_1492;
$L__BB2_1487:
	setp.eq.s16 	%p1488, %rs722, 71;
	@%p1488 bra 	$L__BB2_1490;
	setp.ne.s16 	%p1489, %rs722, 84;
	@%p1489 bra 	$L__BB2_1491;
	mov.b16 	%rs1361, 3;
	bra.uni 	$L__BB2_1492;
$L__BB2_1490:
	mov.b16 	%rs1361, 2;
	bra.uni 	$L__BB2_1492;
$L__BB2_1491:
	mov.b16 	%rs1361, 4;
$L__BB2_1492:
	st.local.u8 	[%rd201+3], %rs1361;
	add.s32 	%r6447, %r682, 4;
	add.s32 	%r3227, %r682, 3;
	setp.ne.s32 	%p1492, %r3227, %r681;
	@%p1492 bra 	$L__BB2_1457;
$L__BB2_1493:
	setp.eq.s32 	%p1493, %r680, 0;
	@%p1493 bra 	$L__BB2_1524;
	add.s32 	%r3228, %r6447, %r679;
	cvt.s64.s32 	%rd1409, %r3228;
	add.s64 	%rd202, %rd198, %rd1409;
	ld.global.u8 	%rs728, [%rd202];
	mov.b16 	%rs1362, 0;
	setp.gt.s16 	%p1494, %rs728, 70;
	@%p1494 bra 	$L__BB2_1498;
	setp.eq.s16 	%p1497, %rs728, 65;
	@%p1497 bra 	$L__BB2_1503;
	setp.eq.s16 	%p1498, %rs728, 67;
	@%p1498 bra 	$L__BB2_1497;
	bra.uni 	$L__BB2_1502;
$L__BB2_1497:
	mov.b16 	%rs1362, 1;
	bra.uni 	$L__BB2_1503;
$L__BB2_1498:
	setp.eq.s16 	%p1495, %rs728, 71;
	@%p1495 bra 	$L__BB2_1501;
	setp.ne.s16 	%p1496, %rs728, 84;
	@%p1496 bra 	$L__BB2_1502;
	mov.b16 	%rs1362, 3;
	bra.uni 	$L__BB2_1503;
$L__BB2_1501:
	mov.b16 	%rs1362, 2;
	bra.uni 	$L__BB2_1503;
$L__BB2_1502:
	mov.b16 	%rs1362, 4;
$L__BB2_1503:
	cvt.u64.u32 	%rd1410, %r6447;
	add.s64 	%rd203, %rd14, %rd1410;
	st.local.u8 	[%rd203], %rs1362;
	setp.eq.s32 	%p1499, %r680, 1;
	@%p1499 bra 	$L__BB2_1524;
	ld.global.u8 	%rs734, [%rd202+1];
	mov.b16 	%rs1363, 0;
	setp.gt.s16 	%p1500, %rs734, 70;
	@%p1500 bra 	$L__BB2_1508;
	setp.eq.s16 	%p1503, %rs734, 65;
	@%p1503 bra 	$L__BB2_1513;
	setp.eq.s16 	%p1504, %rs734, 67;
	@%p1504 bra 	$L__BB2_1507;
	bra.uni 	$L__BB2_1512;
$L__BB2_1507:
	mov.b16 	%rs1363, 1;
	bra.uni 	$L__BB2_1513;
$L__BB2_1508:
	setp.eq.s16 	%p1501, %rs734, 71;
	@%p1501 bra 	$L__BB2_1511;
	setp.ne.s16 	%p1502, %rs734, 84;
	@%p1502 bra 	$L__BB2_1512;
	mov.b16 	%rs1363, 3;
	bra.uni 	$L__BB2_1513;
$L__BB2_1511:
	mov.b16 	%rs1363, 2;
	bra.uni 	$L__BB2_1513;
$L__BB2_1512:
	mov.b16 	%rs1363, 4;
$L__BB2_1513:
	st.local.u8 	[%rd203+1], %rs1363;
	setp.eq.s32 	%p1505, %r680, 2;
	@%p1505 bra 	$L__BB2_1524;
	ld.global.u8 	%rs740, [%rd202+2];
	mov.b16 	%rs1364, 0;
	setp.gt.s16 	%p1506, %rs740, 70;
	@%p1506 bra 	$L__BB2_1518;
	setp.eq.s16 	%p1509, %rs740, 65;
	@%p1509 bra 	$L__BB2_1523;
	setp.eq.s16 	%p1510, %rs740, 67;
	@%p1510 bra 	$L__BB2_1517;
	bra.uni 	$L__BB2_1522;
$L__BB2_1517:
	mov.b16 	%rs1364, 1;
	bra.uni 	$L__BB2_1523;
$L__BB2_1518:
	setp.eq.s16 	%p1507, %rs740, 71;
	@%p1507 bra 	$L__BB2_1521;
	setp.ne.s16 	%p1508, %rs740, 84;
	@%p1508 bra 	$L__BB2_1522;
	mov.b16 	%rs1364, 3;
	bra.uni 	$L__BB2_1523;
$L__BB2_1521:
	mov.b16 	%rs1364, 2;
	bra.uni 	$L__BB2_1523;
$L__BB2_1522:
	mov.b16 	%rs1364, 4;
$L__BB2_1523:
	st.local.u8 	[%rd203+2], %rs1364;
$L__BB2_1524:
	setp.eq.s32 	%p1511, %r665, 1;
	@%p1511 bra 	$L__BB2_1531;
	setp.lt.s32 	%p1512, %r678, 1;
	@%p1512 bra 	$L__BB2_1666;
	ld.global.u32 	%r3230, [%rd199];
	add.s32 	%r685, %r3230, -1;
	add.s32 	%r3231, %r678, -1;
	and.b32  	%r686, %r678, 3;
	setp.lt.u32 	%p1513, %r3231, 3;
	mov.b32 	%r6451, 1;
	@%p1513 bra 	$L__BB2_1607;
	and.b32  	%r687, %r678, 2147483644;
	mov.b32 	%r6451, 1;
$L__BB2_1528:
	mov.u32 	%r693, %r6451;
	add.s32 	%r3233, %r693, %r685;
	cvt.s64.s32 	%rd1411, %r3233;
	add.s64 	%rd206, %rd198, %rd1411;
	ld.global.u8 	%rs746, [%rd206];
	mov.b16 	%rs1369, 0;
	setp.gt.s16 	%p1514, %rs746, 70;
	@%p1514 bra 	$L__BB2_1575;
	setp.eq.s16 	%p1517, %rs746, 65;
	@%p1517 bra 	$L__BB2_1530;
	bra.uni 	$L__BB2_1573;
$L__BB2_1530:
	mov.b16 	%rs1369, 3;
	bra.uni 	$L__BB2_1579;
$L__BB2_1531:
	setp.lt.s32 	%p1553, %r678, 1;
	@%p1553 bra 	$L__BB2_1666;
	ld.global.u32 	%r688, [%rd199];
	add.s32 	%r3237, %r678, -1;
	and.b32  	%r689, %r678, 3;
	setp.lt.u32 	%p1554, %r3237, 3;
	mov.b32 	%r6450, 1;
	@%p1554 bra 	$L__BB2_1570;
	and.b32  	%r690, %r678, 2147483644;
	mov.b32 	%r6450, 1;
$L__BB2_1534:
	mov.u32 	%r691, %r6450;
	sub.s32 	%r3239, %r688, %r691;
	add.s32 	%r3240, %r3239, %r678;
	cvt.s64.s32 	%rd1415, %r3240;
	add.s64 	%rd204, %rd198, %rd1415;
	ld.global.u8 	%rs788, [%rd204];
	mov.b16 	%rs1365, 0;
	setp.gt.s16 	%p1555, %rs788, 70;
	@%p1555 bra 	$L__BB2_1538;
	setp.eq.s16 	%p1558, %rs788, 65;
	@%p1558 bra 	$L__BB2_1542;
	setp.eq.s16 	%p1559, %rs788, 67;
	@%p1559 bra 	$L__BB2_1537;
	bra.uni 	$L__BB2_1541;
$L__BB2_1537:
	mov.b16 	%rs1365, 1;
	bra.uni 	$L__BB2_1542;
$L__BB2_1538:
	setp.eq.s16 	%p1556, %rs788, 71;
	@%p1556 bra 	$L__BB2_3418;
	setp.eq.s16 	%p1557, %rs788, 84;
	@%p1557 bra 	$L__BB2_1540;
	bra.uni 	$L__BB2_1541;
$L__BB2_1540:
	mov.b16 	%rs1365, 3;
	bra.uni 	$L__BB2_1542;
$L__BB2_1541:
	mov.b16 	%rs1365, 4;
$L__BB2_1542:
	cvt.u64.u32 	%rd1416, %r691;
	add.s64 	%rd205, %rd15, %rd1416;
	st.local.u8 	[%rd205], %rs1365;
	ld.global.u8 	%rs794, [%rd204+-1];
	mov.b16 	%rs1366, 0;
	setp.gt.s16 	%p1560, %rs794, 70;
	@%p1560 bra 	$L__BB2_1546;
	setp.eq.s16 	%p1563, %rs794, 65;
	@%p1563 bra 	$L__BB2_1551;
	setp.eq.s16 	%p1564, %rs794, 67;
	@%p1564 bra 	$L__BB2_1545;
	bra.uni 	$L__BB2_1550;
$L__BB2_1545:
	mov.b16 	%rs1366, 1;
	bra.uni 	$L__BB2_1551;
$L__BB2_1546:
	setp.eq.s16 	%p1561, %rs794, 71;
	@%p1561 bra 	$L__BB2_1549;
	setp.ne.s16 	%p1562, %rs794, 84;
	@%p1562 bra 	$L__BB2_1550;
	mov.b16 	%rs1366, 3;
	bra.uni 	$L__BB2_1551;
$L__BB2_1549:
	mov.b16 	%rs1366, 2;
	bra.uni 	$L__BB2_1551;
$L__BB2_1550:
	mov.b16 	%rs1366, 4;
$L__BB2_1551:
	st.local.u8 	[%rd205+1], %rs1366;
	ld.global.u8 	%rs800, [%rd204+-2];
	mov.b16 	%rs1367, 0;
	setp.gt.s16 	%p1565, %rs800, 70;
	@%p1565 bra 	$L__BB2_1555;
	setp.eq.s16 	%p1568, %rs800, 65;
	@%p1568 bra 	$L__BB2_1560;
	setp.eq.s16 	%p1569, %rs800, 67;
	@%p1569 bra 	$L__BB2_1554;
	bra.uni 	$L__BB2_1559;
$L__BB2_1554:
	mov.b16 	%rs1367, 1;
	bra.uni 	$L__BB2_1560;
$L__BB2_1555:
	setp.eq.s16 	%p1566, %rs800, 71;
	@%p1566 bra 	$L__BB2_1558;
	setp.ne.s16 	%p1567, %rs800, 84;
	@%p1567 bra 	$L__BB2_1559;
	mov.b16 	%rs1367, 3;
	bra.uni 	$L__BB2_1560;
$L__BB2_1558:
	mov.b16 	%rs1367, 2;
	bra.uni 	$L__BB2_1560;
$L__BB2_1559:
	mov.b16 	%rs1367, 4;
$L__BB2_1560:
	st.local.u8 	[%rd205+2], %rs1367;
	ld.global.u8 	%rs806, [%rd204+-3];
	mov.b16 	%rs1368, 0;
	setp.gt.s16 	%p1570, %rs806, 70;
	@%p1570 bra 	$L__BB2_1564;
	setp.eq.s16 	%p1573, %rs806, 65;
	@%p1573 bra 	$L__BB2_1569;
	setp.eq.s16 	%p1574, %rs806, 67;
	@%p1574 bra 	$L__BB2_1563;
	bra.uni 	$L__BB2_1568;
$L__BB2_1563:
	mov.b16 	%rs1368, 1;
	bra.uni 	$L__BB2_1569;
$L__BB2_1564:
	setp.eq.s16 	%p1571, %rs806, 71;
	@%p1571 bra 	$L__BB2_1567;
	setp.ne.s16 	%p1572, %rs806, 84;
	@%p1572 bra 	$L__BB2_1568;
	mov.b16 	%rs1368, 3;
	bra.uni 	$L__BB2_1569;
$L__BB2_1567:
	mov.b16 	%rs1368, 2;
	bra.uni 	$L__BB2_1569;
$L__BB2_1568:
	mov.b16 	%rs1368, 4;
$L__BB2_1569:
	st.local.u8 	[%rd205+3], %rs1368;
	add.s32 	%r6450, %r691, 4;
	add.s32 	%r3241, %r691, 3;
	setp.eq.s32 	%p1575, %r3241, %r690;
	@%p1575 bra 	$L__BB2_1570;
	bra.uni 	$L__BB2_1534;
$L__BB2_1570:
	setp.eq.s32 	%p1576, %r689, 0;
	@%p1576 bra 	$L__BB2_1666;
	sub.s32 	%r3242, %r688, %r6450;
	add.s32 	%r3243, %r3242, %r678;
	cvt.s64.s32 	%rd1417, %r3243;
	add.s64 	%rd208, %rd198, %rd1417;
	ld.global.u8 	%rs812, [%rd208];
	mov.b16 	%rs1373, 0;
	setp.gt.s16 	%p1577, %rs812, 70;
	@%p1577 bra 	$L__BB2_1613;
	setp.eq.s16 	%p1580, %rs812, 65;
	@%p1580 bra 	$L__BB2_1618;
	bra.uni 	$L__BB2_1611;
$L__BB2_1573:
	setp.eq.s16 	%p1518, %rs746, 67;
	@%p1518 bra 	$L__BB2_1574;
	bra.uni 	$L__BB2_1578;
$L__BB2_1574:
	mov.b16 	%rs1369, 2;
	bra.uni 	$L__BB2_1579;
$L__BB2_1575:
	setp.eq.s16 	%p1515, %rs746, 84;
	@%p1515 bra 	$L__BB2_1579;
	setp.ne.s16 	%p1516, %rs746, 71;
	@%p1516 bra 	$L__BB2_1578;
	mov.b16 	%rs1369, 1;
	bra.uni 	$L__BB2_1579;
$L__BB2_1578:
	mov.b16 	%rs1369, 4;
$L__BB2_1579:
	cvt.u64.u32 	%rd1412, %r693;
	add.s64 	%rd207, %rd15, %rd1412;
	st.local.u8 	[%rd207], %rs1369;
	ld.global.u8 	%rs752, [%rd206+1];
	mov.b16 	%rs1370, 0;
	setp.gt.s16 	%p1519, %rs752, 70;
	@%p1519 bra 	$L__BB2_1583;
	setp.eq.s16 	%p1522, %rs752, 65;
	@%p1522 bra 	$L__BB2_1586;
	setp.eq.s16 	%p1523, %rs752, 67;
	@%p1523 bra 	$L__BB2_1582;
	bra.uni 	$L__BB2_1587;
$L__BB2_1582:
	mov.b16 	%rs1370, 2;
	bra.uni 	$L__BB2_1588;
$L__BB2_1583:
	setp.eq.s16 	%p1520, %rs752, 84;
	@%p1520 bra 	$L__BB2_1588;
	setp.ne.s16 	%p1521, %rs752, 71;
	@%p1521 bra 	$L__BB2_1587;
	mov.b16 	%rs1370, 1;
	bra.uni 	$L__BB2_1588;
$L__BB2_1586:
	mov.b16 	%rs1370, 3;
	bra.uni 	$L__BB2_1588;
$L__BB2_1587:
	mov.b16 	%rs1370, 4;
$L__BB2_1588:
	st.local.u8 	[%rd207+1], %rs1370;
	ld.global.u8 	%rs758, [%rd206+2];
	mov.b16 	%rs1371, 0;
	setp.gt.s16 	%p1524, %rs758, 70;
	@%p1524 bra 	$L__BB2_1592;
	setp.eq.s16 	%p1527, %rs758, 65;
	@%p1527 bra 	$L__BB2_1595;
	setp.eq.s16 	%p1528, %rs758, 67;
	@%p1528 bra 	$L__BB2_1591;
	bra.uni 	$L__BB2_1596;
$L__BB2_1591:
	mov.b16 	%rs1371, 2;
	bra.uni 	$L__BB2_1597;
$L__BB2_1592:
	setp.eq.s16 	%p1525, %rs758, 84;
	@%p1525 bra 	$L__BB2_1597;
	setp.ne.s16 	%p1526, %rs758, 71;
	@%p1526 bra 	$L__BB2_1596;
	mov.b16 	%rs1371, 1;
	bra.uni 	$L__BB2_1597;
$L__BB2_1595:
	mov.b16 	%rs1371, 3;
	bra.uni 	$L__BB2_1597;
$L__BB2_1596:
	mov.b16 	%rs1371, 4;
$L__BB2_1597:
	st.local.u8 	[%rd207+2], %rs1371;
	ld.global.u8 	%rs764, [%rd206+3];
	mov.b16 	%rs1372, 0;
	setp.gt.s16 	%p1529, %rs764, 70;
	@%p1529 bra 	$L__BB2_1601;
	setp.eq.s16 	%p1532, %rs764, 65;
	@%p1532 bra 	$L__BB2_1604;
	setp.eq.s16 	%p1533, %rs764, 67;
	@%p1533 bra 	$L__BB2_1600;
	bra.uni 	$L__BB2_1605;
$L__BB2_1600:
	mov.b16 	%rs1372, 2;
	bra.uni 	$L__BB2_1606;
$L__BB2_1601:
	setp.eq.s16 	%p1530, %rs764, 84;
	@%p1530 bra 	$L__BB2_1606;
	setp.ne.s16 	%p1531, %rs764, 71;
	@%p1531 bra 	$L__BB2_1605;
	mov.b16 	%rs1372, 1;
	bra.uni 	$L__BB2_1606;
$L__BB2_1604:
	mov.b16 	%rs1372, 3;
	bra.uni 	$L__BB2_1606;
$L__BB2_1605:
	mov.b16 	%rs1372, 4;
$L__BB2_1606:
	st.local.u8 	[%rd207+3], %rs1372;
	add.s32 	%r6451, %r693, 4;
	add.s32 	%r3234, %r693, 3;
	setp.eq.s32 	%p1534, %r3234, %r687;
	@%p1534 bra 	$L__BB2_1607;
	bra.uni 	$L__BB2_1528;
$L__BB2_1607:
	setp.eq.s32 	%p1535, %r686, 0;
	@%p1535 bra 	$L__BB2_1666;
	add.s32 	%r3235, %r6451, %r685;
	cvt.s64.s32 	%rd1413, %r3235;
	add.s64 	%rd210, %rd198, %rd1413;
	ld.global.u8 	%rs770, [%rd210];
	mov.b16 	%rs1376, 0;
	setp.gt.s16 	%p1536, %rs770, 70;
	@%p1536 bra 	$L__BB2_1641;
	setp.eq.s16 	%p1539, %rs770, 65;
	@%p1539 bra 	$L__BB2_1610;
	bra.uni 	$L__BB2_1639;
$L__BB2_1610:
	mov.b16 	%rs1376, 3;
	bra.uni 	$L__BB2_1645;
$L__BB2_1611:
	setp.eq.s16 	%p1581, %rs812, 67;
	@%p1581 bra 	$L__BB2_1612;
	bra.uni 	$L__BB2_1617;
$L__BB2_1612:
	mov.b16 	%rs1373, 1;
	bra.uni 	$L__BB2_1618;
$L__BB2_1613:
	setp.eq.s16 	%p1578, %rs812, 71;
	@%p1578 bra 	$L__BB2_1616;
	setp.ne.s16 	%p1579, %rs812, 84;
	@%p1579 bra 	$L__BB2_1617;
	mov.b16 	%rs1373, 3;
	bra.uni 	$L__BB2_1618;
$L__BB2_1616:
	mov.b16 	%rs1373, 2;
	bra.uni 	$L__BB2_1618;
$L__BB2_1617:
	mov.b16 	%rs1373, 4;
$L__BB2_1618:
	cvt.u64.u32 	%rd1418, %r6450;
	add.s64 	%rd209, %rd15, %rd1418;
	st.local.u8 	[%rd209], %rs1373;
	setp.eq.s32 	%p1582, %r689, 1;
	@%p1582 bra 	$L__BB2_1666;
	ld.global.u8 	%rs818, [%rd208+-1];
	mov.b16 	%rs1374, 0;
	setp.gt.s16 	%p1583, %rs818, 70;
	@%p1583 bra 	$L__BB2_1623;
	setp.eq.s16 	%p1586, %rs818, 65;
	@%p1586 bra 	$L__BB2_1628;
	setp.eq.s16 	%p1587, %rs818, 67;
	@%p1587 bra 	$L__BB2_1622;
	bra.uni 	$L__BB2_1627;
$L__BB2_1622:
	mov.b16 	%rs1374, 1;
	bra.uni 	$L__BB2_1628;
$L__BB2_1623:
	setp.eq.s16 	%p1584, %rs818, 71;
	@%p1584 bra 	$L__BB2_1626;
	setp.ne.s16 	%p1585, %rs818, 84;
	@%p1585 bra 	$L__BB2_1627;
	mov.b16 	%rs1374, 3;
	bra.uni 	$L__BB2_1628;
$L__BB2_1626:
	mov.b16 	%rs1374, 2;
	bra.uni 	$L__BB2_1628;
$L__BB2_1627:
	mov.b16 	%rs1374, 4;
$L__BB2_1628:
	st.local.u8 	[%rd209+1], %rs1374;
	setp.eq.s32 	%p1588, %r689, 2;
	@%p1588 bra 	$L__BB2_1666;
	ld.global.u8 	%rs824, [%rd208+-2];
	mov.b16 	%rs1375, 0;
	setp.gt.s16 	%p1589, %rs824, 70;
	@%p1589 bra 	$L__BB2_1633;
	setp.eq.s16 	%p1592, %rs824, 65;
	@%p1592 bra 	$L__BB2_1638;
	setp.eq.s16 	%p1593, %rs824, 67;
	@%p1593 bra 	$L__BB2_1632;
	bra.uni 	$L__BB2_1637;
$L__BB2_1632:
	mov.b16 	%rs1375, 1;
	bra.uni 	$L__BB2_1638;
$L__BB2_1633:
	setp.eq.s16 	%p1590, %rs824, 71;
	@%p1590 bra 	$L__BB2_1636;
	setp.ne.s16 	%p1591, %rs824, 84;
	@%p1591 bra 	$L__BB2_1637;
	mov.b16 	%rs1375, 3;
	bra.uni 	$L__BB2_1638;
$L__BB2_1636:
	mov.b16 	%rs1375, 2;
	bra.uni 	$L__BB2_1638;
$L__BB2_1637:
	mov.b16 	%rs1375, 4;
$L__BB2_1638:
	st.local.u8 	[%rd209+2], %rs1375;
	bra.uni 	$L__BB2_1666;
$L__BB2_1639:
	setp.eq.s16 	%p1540, %rs770, 67;
	@%p1540 bra 	$L__BB2_1640;
	bra.uni 	$L__BB2_1644;
$L__BB2_1640:
	mov.b16 	%rs1376, 2;
	bra.uni 	$L__BB2_1645;
$L__BB2_1641:
	setp.eq.s16 	%p1537, %rs770, 84;
	@%p1537 bra 	$L__BB2_1645;
	setp.ne.s16 	%p1538, %rs770, 71;
	@%p1538 bra 	$L__BB2_1644;
	mov.b16 	%rs1376, 1;
	bra.uni 	$L__BB2_1645;
$L__BB2_1644:
	mov.b16 	%rs1376, 4;
$L__BB2_1645:
	cvt.u64.u32 	%rd1414, %r6451;
	add.s64 	%rd211, %rd15, %rd1414;
	st.local.u8 	[%rd211], %rs1376;
	setp.eq.s32 	%p1541, %r686, 1;
	@%p1541 bra 	$L__BB2_1666;
	ld.global.u8 	%rs776, [%rd210+1];
	mov.b16 	%rs1377, 0;
	setp.gt.s16 	%p1542, %rs776, 70;
	@%p1542 bra 	$L__BB2_1650;
	setp.eq.s16 	%p1545, %rs776, 65;
	@%p1545 bra 	$L__BB2_1653;
	setp.eq.s16 	%p1546, %rs776, 67;
	@%p1546 bra 	$L__BB2_1649;
	bra.uni 	$L__BB2_1654;
$L__BB2_1649:
	mov.b16 	%rs1377, 2;
	bra.uni 	$L__BB2_1655;
$L__BB2_1650:
	setp.eq.s16 	%p1543, %rs776, 84;
	@%p1543 bra 	$L__BB2_1655;
	setp.ne.s16 	%p1544, %rs776, 71;
	@%p1544 bra 	$L__BB2_1654;
	mov.b16 	%rs1377, 1;
	bra.uni 	$L__BB2_1655;
$L__BB2_1653:
	mov.b16 	%rs1377, 3;
	bra.uni 	$L__BB2_1655;
$L__BB2_1654:
	mov.b16 	%rs1377, 4;
$L__BB2_1655:
	st.local.u8 	[%rd211+1], %rs1377;
	setp.eq.s32 	%p1547, %r686, 2;
	@%p1547 bra 	$L__BB2_1666;
	ld.global.u8 	%rs782, [%rd210+2];
	mov.b16 	%rs1378, 0;
	setp.gt.s16 	%p1548, %rs782, 70;
	@%p1548 bra 	$L__BB2_1660;
	setp.eq.s16 	%p1551, %rs782, 65;
	@%p1551 bra 	$L__BB2_1663;
	setp.eq.s16 	%p1552, %rs782, 67;
	@%p1552 bra 	$L__BB2_1659;
	bra.uni 	$L__BB2_1664;
$L__BB2_1659:
	mov.b16 	%rs1378, 2;
	bra.uni 	$L__BB2_1665;
$L__BB2_1660:
	setp.eq.s16 	%p1549, %rs782, 84;
	@%p1549 bra 	$L__BB2_1665;
	setp.ne.s16 	%p1550, %rs782, 71;
	@%p1550 bra 	$L__BB2_1664;
	mov.b16 	%rs1378, 1;
	bra.uni 	$L__BB2_1665;
$L__BB2_1663:
	mov.b16 	%rs1378, 3;
	bra.uni 	$L__BB2_1665;
$L__BB2_1664:
	mov.b16 	%rs1378, 4;
$L__BB2_1665:
	st.local.u8 	[%rd211+2], %rs1378;
$L__BB2_1666:
	cvt.s64.s32 	%rd1419, %r678;
	add.s64 	%rd1420, %rd15, %rd1419;
	mov.b16 	%rs829, 4;
	st.local.u8 	[%rd1420+1], %rs829;
	st.local.u8 	[%rd15], %rs829;
	cvt.s64.s32 	%rd1421, %r667;
	add.s64 	%rd1422, %rd14, %rd1421;
	st.local.u8 	[%rd1422+1], %rs829;
	st.local.u8 	[%rd14], %rs829;
	@%p1470 bra 	$L__BB2_1703;
	add.s32 	%r697, %r678, -1;
	and.b32  	%r698, %r678, 3;
	and.b32  	%r699, %r678, 2147483644;
	mov.b32 	%r6452, 1;
$L__BB2_1668:
	mov.u32 	%r700, %r6452;
	setp.lt.s32 	%p1595, %r678, 1;
	@%p1595 bra 	$L__BB2_1696;
	setp.lt.u32 	%p1596, %r697, 3;
	cvt.u64.u32 	%rd1423, %r700;
	add.s64 	%rd1424, %rd14, %rd1423;
	ld.local.s8 	%r701, [%rd1424];
	add.s32 	%r3246, %r700, -1;
	mad.lo.s32 	%r702, %r3246, %r678, %r5;
	mov.b32 	%r6454, 1;
	@%p1596 bra 	$L__BB2_1684;
	mov.b32 	%r6453, 1;
$L__BB2_1671:
	cvt.u64.u32 	%rd1425, %r6453;
	add.s64 	%rd212, %rd15, %rd1425;
	ld.local.s8 	%r3248, [%rd212];
	add.s32 	%r3249, %r3248, %r701;
	setp.eq.s32 	%p1597, %r3249, 3;
	add.s32 	%r3250, %r702, %r6453;
	mul.wide.s32 	%rd1426, %r3250, 8;
	add.s64 	%rd213, %rd3, %rd1426;
	@%p1597 bra 	$L__BB2_1673;
	mov.b64 	%rd1427, 9218868437227405312;
	st.global.u64 	[%rd213], %rd1427;
	mov.b64 	%rd1428, -4616189618054758400;
	st.global.u64 	[%rd213+5000], %rd1428;
	bra.uni 	$L__BB2_1674;
$L__BB2_1673:
	mov.b64 	%rd1429, 0;
	st.global.u64 	[%rd213], %rd1429;
	mov.b64 	%rd1430, -4564063970805153792;
	st.global.u64 	[%rd213+5000], %rd1430;
$L__BB2_1674:
	ld.local.s8 	%r3251, [%rd212+1];
	add.s32 	%r3252, %r3251, %r701;
	setp.eq.s32 	%p1598, %r3252, 3;
	@%p1598 bra 	$L__BB2_1676;
	mov.b64 	%rd1431, 9218868437227405312;
	st.global.u64 	[%rd213+8], %rd1431;
	mov.b64 	%rd1432, -4616189618054758400;
	st.global.u64 	[%rd213+5008], %rd1432;
	bra.uni 	$L__BB2_1677;
$L__BB2_1676:
	mov.b64 	%rd1433, 0;
	st.global.u64 	[%rd213+8], %rd1433;
	mov.b64 	%rd1434, -4564063970805153792;
	st.global.u64 	[%rd213+5008], %rd1434;
$L__BB2_1677:
	ld.local.s8 	%r3253, [%rd212+2];
	add.s32 	%r3254, %r3253, %r701;
	setp.eq.s32 	%p1599, %r3254, 3;
	@%p1599 bra 	$L__BB2_1679;
	mov.b64 	%rd1435, 9218868437227405312;
	st.global.u64 	[%rd213+16], %rd1435;
	mov.b64 	%rd1436, -4616189618054758400;
	st.global.u64 	[%rd213+5016], %rd1436;
	bra.uni 	$L__BB2_1680;
$L__BB2_1679:
	mov.b64 	%rd1437, 0;
	st.global.u64 	[%rd213+16], %rd1437;
	mov.b64 	%rd1438, -4564063970805153792;
	st.global.u64 	[%rd213+5016], %rd1438;
$L__BB2_1680:
	ld.local.s8 	%r3255, [%rd212+3];
	add.s32 	%r3256, %r3255, %r701;
	setp.eq.s32 	%p1600, %r3256, 3;
	@%p1600 bra 	$L__BB2_1682;
	mov.b64 	%rd1439, 9218868437227405312;
	st.global.u64 	[%rd213+24], %rd1439;
	mov.b64 	%rd1440, -4616189618054758400;
	st.global.u64 	[%rd213+5024], %rd1440;
	bra.uni 	$L__BB2_1683;
$L__BB2_1682:
	mov.b64 	%rd1441, 0;
	st.global.u64 	[%rd213+24], %rd1441;
	mov.b64 	%rd1442, -4564063970805153792;
	st.global.u64 	[%rd213+5024], %rd1442;
$L__BB2_1683:
	add.s32 	%r6454, %r6453, 4;
	add.s32 	%r3257, %r6453, 3;
	setp.ne.s32 	%p1601, %r3257, %r699;
	mov.u32 	%r6453, %r6454;
	@%p1601 bra 	$L__BB2_1671;
$L__BB2_1684:
	setp.eq.s32 	%p1602, %r698, 0;
	@%p1602 bra 	$L__BB2_1696;
	cvt.u64.u32 	%rd1443, %r6454;
	add.s64 	%rd214, %rd15, %rd1443;
	ld.local.s8 	%r3258, [%rd214];
	add.s32 	%r3259, %r3258, %r701;
	setp.eq.s32 	%p1603, %r3259, 3;
	add.s32 	%r3260, %r702, %r6454;
	mul.wide.s32 	%rd1444, %r3260, 8;
	add.s64 	%rd215, %rd3, %rd1444;
	@%p1603 bra 	$L__BB2_1687;
	mov.b64 	%rd1445, 9218868437227405312;
	st.global.u64 	[%rd215], %rd1445;
	mov.b64 	%rd1446, -4616189618054758400;
	st.global.u64 	[%rd215+5000], %rd1446;
	bra.uni 	$L__BB2_1688;
$L__BB2_1687:
	mov.b64 	%rd1447, 0;
	st.global.u64 	[%rd215], %rd1447;
	mov.b64 	%rd1448, -4564063970805153792;
	st.global.u64 	[%rd215+5000], %rd1448;
$L__BB2_1688:
	setp.eq.s32 	%p1604, %r698, 1;
	@%p1604 bra 	$L__BB2_1696;
	ld.local.s8 	%r3261, [%rd214+1];
	add.s32 	%r3262, %r3261, %r701;
	setp.eq.s32 	%p1605, %r3262, 3;
	@%p1605 bra 	$L__BB2_1691;
	mov.b64 	%rd1449, 9218868437227405312;
	st.global.u64 	[%rd215+8], %rd1449;
	mov.b64 	%rd1450, -4616189618054758400;
	st.global.u64 	[%rd215+5008], %rd1450;
	bra.uni 	$L__BB2_1692;
$L__BB2_1691:
	mov.b64 	%rd1451, 0;
	st.global.u64 	[%rd215+8], %rd1451;
	mov.b64 	%rd1452, -4564063970805153792;
	st.global.u64 	[%rd215+5008], %rd1452;
$L__BB2_1692:
	setp.eq.s32 	%p1606, %r698, 2;
	@%p1606 bra 	$L__BB2_1696;
	ld.local.s8 	%r3263, [%rd214+2];
	add.s32 	%r3264, %r3263, %r701;
	setp.eq.s32 	%p1607, %r3264, 3;
	@%p1607 bra 	$L__BB2_1695;
	mov.b64 	%rd1453, 9218868437227405312;
	st.global.u64 	[%rd215+16], %rd1453;
	mov.b64 	%rd1454, -4616189618054758400;
	st.global.u64 	[%rd215+5016], %rd1454;
	bra.uni 	$L__BB2_1696;
$L__BB2_1695:
	mov.b64 	%rd1455, 0;
	st.global.u64 	[%rd215+16], %rd1455;
	mov.b64 	%rd1456, -4564063970805153792;
	st.global.u64 	[%rd215+5016], %rd1456;
$L__BB2_1696:
	add.s32 	%r6452, %r700, 1;
	setp.eq.s32 	%p1608, %r700, %r667;
	@%p1608 bra 	$L__BB2_1697;
	bra.uni 	$L__BB2_1668;
$L__BB2_1697:
	mov.b32 	%r6455, 1;
$L__BB2_1698:
	@%p1595 bra 	$L__BB2_1776;
	add.s32 	%r708, %r6455, -1;
	mad.lo.s32 	%r709, %r708, %r678, %r5;
	cvt.u64.u32 	%rd1457, %r6455;
	add.s64 	%rd216, %rd14, %rd1457;
	mov.b32 	%r6456, 1;
$L__BB2_1700:
	mov.u32 	%r710, %r6456;
	add.s32 	%r3267, %r709, %r710;
	mul.wide.s32 	%rd1458, %r3267, 8;
	add.s64 	%rd217, %rd3, %rd1458;
	ld.global.f64 	%fd5825, [%rd217];
	abs.f64 	%fd3151, %fd5825;
	setp.geu.f64 	%p1610, %fd3151, 0d41CDCD64FF800000;
	@%p1610 bra 	$L__BB2_1775;
	ld.local.u8 	%rs132, [%rd216];
	cvt.u32.u16 	%r3268, %rs132;
	cvt.s32.s8 	%r3269, %r3268;
	cvt.u64.u32 	%rd1459, %r710;
	add.s64 	%rd218, %rd15, %rd1459;
	ld.local.u8 	%rs133, [%rd218];
	cvt.u64.u16 	%rd1460, %rs133;
	cvt.s64.s8 	%rd219, %rd1460;
	cvt.u32.u16 	%r3270, %rs133;
	cvt.s32.s8 	%r3271, %r3270;
	add.s32 	%r3272, %r3271, %r3269;
	setp.eq.s32 	%p1611, %r3272, 3;
	@%p1611 bra 	$L__BB2_1735;
	mov.b64 	%rd1461, -4616189618054758400;
	st.global.u64 	[%rd217+5000], %rd1461;
	mov.b64 	%rd1462, 9218868437227405312;
	st.global.u64 	[%rd217], %rd1462;
	mov.f64 	%fd5826, 0dBFF0000000000000;
	mov.f64 	%fd5825, 0d7FF0000000000000;
	mov.f64 	%fd5827, %fd5825;
	bra.uni 	$L__BB2_1746;
$L__BB2_1703:
	setp.lt.s32 	%p1680, %r678, 1;
	mov.b32 	%r6462, 0;
	mov.f64 	%fd5887, 0dFFF0000000000000;
	@%p1680 bra 	$L__BB2_1719;
	cvt.s64.s32 	%rd1522, %r667;
	add.s64 	%rd1523, %rd14, %rd1522;
	ld.local.u8 	%rs131, [%rd1523];
	mov.f64 	%fd5887, 0dFFF0000000000000;
	mov.b32 	%r6462, 0;
	mov.b32 	%r6460, 1;
$L__BB2_1705:
	mov.u32 	%r724, %r6460;
	cvt.u64.u32 	%rd1524, %r724;
	add.s64 	%rd228, %rd15, %rd1524;
	ld.local.u8 	%rs134, [%rd228];
	cvt.u32.u16 	%r3366, %rs134;
	cvt.s32.s8 	%r3367, %r3366;
	cvt.u32.u16 	%r3368, %rs131;
	cvt.s32.s8 	%r3369, %r3368;
	add.s32 	%r3370, %r3367, %r3369;
	setp.ne.s32 	%p1681, %r3370, 3;
	mov.f64 	%fd5886, 0dBFF0000000000000;
	mov.f64 	%fd5885, 0d7FF0000000000000;
	@%p1681 bra 	$L__BB2_1718;
	cvt.u32.u16 	%r3371, %rs134;
	cvt.u64.u16 	%rd1525, %rs134;
	cvt.s64.s8 	%rd1526, %rd1525;
	cvt.u32.u16 	%r3372, %rs131;
	cvt.s32.s8 	%r3373, %r3372;
	mul.wide.s32 	%rd1527, %r3373, 5;
	add.s64 	%rd1528, %rd1527, %rd1526;
	shl.b64 	%rd1529, %rd1528, 3;
	add.s64 	%rd1530, %rd2, %rd1529;
	ld.global.f64 	%fd5886, [%rd1530+45440];
	cvt.s64.s32 	%rd1531, %r667;
	add.s64 	%rd1532, %rd14, %rd1531;
	ld.local.s8 	%r3374, [%rd228+1];
	ld.local.s8 	%rs833, [%rd1532+1];
	cvt.u32.u16 	%r3375, %rs833;
	prmt.b32 	%r3376, %r3372, %r3375, 0x3340U;
	prmt.b32 	%r3377, %r3371, 0, 0x3340U;
	prmt.b32 	%r3378, %r3376, %r3377, 0x5410U;
	mov.b32 	%r3379, 334205;
	dp4a.s32.u32 	%r3380, %r3378, %r3379, %r3374;
	mul.wide.s32 	%rd1533, %r3380, 8;
	add.s64 	%rd1534, %rd2, %rd1533;
	ld.global.f64 	%fd3317, [%rd1534+35440];
	add.f64 	%fd3318, %fd5886, %fd3317;
	ld.global.f64 	%fd5885, [%rd1530+45640];
	ld.global.f64 	%fd3319, [%rd1534+40440];
	add.f64 	%fd3320, %fd5885, %fd3319;
	abs.f64 	%fd3321, %fd3320;
	setp.gt.f64 	%p1682, %fd3321, 0d41CDCD64FF800000;
	selp.f64 	%fd887, 0dBFF0000000000000, %fd3318, %p1682;
	selp.f64 	%fd888, 0d7FF0000000000000, %fd3320, %p1682;
	cvt.s16.s8 	%rs834, %rs131;
	mov.b32 	%r3381, {%rs834, %rs833};
	cvt.s32.s8 	%r3382, %r3371;
	mov.b32 	%r3383, 1305;
	dp2a.lo.s32.u32 	%r3384, %r3381, %r3383, %r3382;
	mul.wide.s32 	%rd1535, %r3384, 8;
	add.s64 	%rd229, %rd2, %rd1535;
	ld.global.f64 	%fd889, [%rd229+21000];
	abs.f64 	%fd890, %fd889;
	setp.geu.f64 	%p1683, %fd890, 0d41CDCD64FF800000;
	cvt.s16.s8 	%rs835, %rs134;
	mov.b32 	%r3385, {%rs834, %rs835};
	dp2a.lo.s32.u32 	%r3386, %r3385, %r3383, %r3374;
	mul.wide.s32 	%rd1536, %r3386, 8;
	add.s64 	%rd230, %rd2, %rd1536;
	mov.f64 	%fd5876, %fd887;
	mov.f64 	%fd5877, %fd888;
	@%p1683 bra 	$L__BB2_1710;
	ld.global.f64 	%fd891, [%rd230+23000];
	abs.f64 	%fd3323, %fd891;
	setp.geu.f64 	%p1684, %fd3323, 0d41CDCD64FF800000;
	mov.f64 	%fd5876, %fd887;
	mov.f64 	%fd5877, %fd888;
	@%p1684 bra 	$L__BB2_1710;
	ld.global.f64 	%fd3324, [%rd229+20000];
	add.f64 	%fd3325, %fd5886, %fd3324;
	ld.global.f64 	%fd3326, [%rd230+22000];
	add.f64 	%fd3327, %fd3325, %fd3326;
	add.f64 	%fd3328, %fd5885, %fd889;
	add.f64 	%fd3329, %fd3328, %fd891;
	abs.f64 	%fd3330, %fd3329;
	setp.gt.f64 	%p1685, %fd3330, 0d41CDCD64FF800000;
	selp.f64 	%fd5876, 0dBFF0000000000000, %fd3327, %p1685;
	selp.f64 	%fd5877, 0d7FF0000000000000, %fd3329, %p1685;
	add.f64 	%fd3331, %fd5877, 0d4069000000000000;
	add.f64 	%fd3332, %fd5876, 0dC016CCCCCCCCCCCD;
	add.f64 	%fd3333, %fd773, %fd3332;
	div.rn.f64 	%fd5878, %fd3331, %fd3333;
	abs.f64 	%fd3334, %fd888;
	setp.geu.f64 	%p1686, %fd3334, 0d41CDCD64FF800000;
	@%p1686 bra 	$L__BB2_1710;
	add.f64 	%fd3335, %fd888, 0d4069000000000000;
	add.f64 	%fd3336, %fd887, 0dC016CCCCCCCCCCCD;
	add.f64 	%fd3337, %fd773, %fd3336;
	div.rn.f64 	%fd3338, %fd3335, %fd3337;
	setp.lt.f64 	%p1687, %fd3338, %fd5878;
	selp.f64 	%fd5876, %fd5876, %fd887, %p1687;
	selp.f64 	%fd5877, %fd5877, %fd888, %p1687;
	selp.f64 	%fd5878, %fd5878, %fd3338, %p1687;
$L__BB2_1710:
	mov.f64 	%fd5879, %fd5876;
	mov.f64 	%fd5880, %fd5877;
	@%p1683 bra 	$L__BB2_1713;
	ld.global.f64 	%fd3339, [%rd229+20000];
	add.f64 	%fd3340, %fd5886, %fd3339;
	add.f64 	%fd3341, %fd5885, %fd889;
	abs.f64 	%fd3342, %fd3341;
	setp.gt.f64 	%p1689, %fd3342, 0d41CDCD64FF800000;
	selp.f64 	%fd5879, 0dBFF0000000000000, %fd3340, %p1689;
	selp.f64 	%fd5880, 0d7FF0000000000000, %fd3341, %p1689;
	add.f64 	%fd3343, %fd5880, 0d4069000000000000;
	add.f64 	%fd3344, %fd5879, 0dC016CCCCCCCCCCCD;
	add.f64 	%fd3345, %fd773, %fd3344;
	div.rn.f64 	%fd5878, %fd3343, %fd3345;
	abs.f64 	%fd3346, %fd5877;
	setp.geu.f64 	%p1690, %fd3346, 0d41CDCD64FF800000;
	@%p1690 bra 	$L__BB2_1713;
	add.f64 	%fd3347, %fd5877, 0d4069000000000000;
	add.f64 	%fd3348, %fd5876, 0dC016CCCCCCCCCCCD;
	add.f64 	%fd3349, %fd773, %fd3348;
	div.rn.f64 	%fd3350, %fd3347, %fd3349;
	setp.lt.f64 	%p1691, %fd3350, %fd5878;
	selp.f64 	%fd5879, %fd5879, %fd5876, %p1691;
	selp.f64 	%fd5880, %fd5880, %fd5877, %p1691;
	selp.f64 	%fd5878, %fd5878, %fd3350, %p1691;
$L__BB2_1713:
	ld.global.f64 	%fd910, [%rd230+23000];
	abs.f64 	%fd3351, %fd910;
	setp.geu.f64 	%p1692, %fd3351, 0d41CDCD64FF800000;
	mov.f64 	%fd5882, %fd5879;
	mov.f64 	%fd5883, %fd5880;
	@%p1692 bra 	$L__BB2_1716;
	ld.global.f64 	%fd3352, [%rd230+22000];
	add.f64 	%fd3353, %fd5886, %fd3352;
	add.f64 	%fd3354, %fd5885, %fd910;
	abs.f64 	%fd3355, %fd3354;
	setp.gt.f64 	%p1693, %fd3355, 0d41CDCD64FF800000;
	selp.f64 	%fd5882, 0dBFF0000000000000, %fd3353, %p1693;
	selp.f64 	%fd5883, 0d7FF0000000000000, %fd3354, %p1693;
	add.f64 	%fd3356, %fd5883, 0d4069000000000000;
	add.f64 	%fd3357, %fd5882, 0dC016CCCCCCCCCCCD;
	add.f64 	%fd3358, %fd773, %fd3357;
	div.rn.f64 	%fd5878, %fd3356, %fd3358;
	abs.f64 	%fd3359, %fd5880;
	setp.geu.f64 	%p1694, %fd3359, 0d41CDCD64FF800000;
	@%p1694 bra 	$L__BB2_1716;
	add.f64 	%fd3360, %fd5880, 0d4069000000000000;
	add.f64 	%fd3361, %fd5879, 0dC016CCCCCCCCCCCD;
	add.f64 	%fd3362, %fd773, %fd3361;
	div.rn.f64 	%fd3363, %fd3360, %fd3362;
	setp.lt.f64 	%p1695, %fd3363, %fd5878;
	selp.f64 	%fd5882, %fd5882, %fd5879, %p1695;
	selp.f64 	%fd5883, %fd5883, %fd5880, %p1695;
	selp.f64 	%fd5878, %fd5878, %fd3363, %p1695;
$L__BB2_1716:
	abs.f64 	%fd3364, %fd5883;
	setp.geu.f64 	%p1696, %fd3364, 0d41CDCD64FF800000;
	@%p1696 bra 	$L__BB2_1718;
	add.f64 	%fd3365, %fd5885, 0d4069000000000000;
	add.f64 	%fd3366, %fd5886, 0dC016CCCCCCCCCCCD;
	add.f64 	%fd3367, %fd773, %fd3366;
	div.rn.f64 	%fd3368, %fd3365, %fd3367;
	setp.lt.f64 	%p1697, %fd5878, %fd3368;
	selp.f64 	%fd5885, %fd5885, %fd5883, %p1697;
	selp.f64 	%fd5886, %fd5886, %fd5882, %p1697;
$L__BB2_1718:
	add.f64 	%fd3369, %fd5886, 0d3EB0C6F7A0B5ED8D;
	add.f64 	%fd3370, %fd5885, 0d3EB0C6F7A0B5ED8D;
	add.s32 	%r3387, %r667, -1;
	mad.lo.s32 	%r3388, %r3387, %r678, %r5;
	add.s32 	%r3389, %r3388, %r724;
	mul.wide.s32 	%rd1537, %r3389, 8;
	add.s64 	%rd1538, %rd3, %rd1537;
	ld.global.f64 	%fd3371, [%rd1538];
	add.f64 	%fd3372, %fd3370, %fd3371;
	add.f64 	%fd3373, %fd3372, 0d4069000000000000;
	ld.global.f64 	%fd3374, [%rd1538+5000];
	add.f64 	%fd3375, %fd3369, %fd3374;
	add.f64 	%fd3376, %fd3375, 0dC016CCCCCCCCCCCD;
	add.f64 	%fd3377, %fd773, %fd3376;
	div.rn.f64 	%fd3378, %fd3373, %fd3377;
	add.f64 	%fd3379, %fd3378, 0dC071126666666666;
	setp.gt.f64 	%p1698, %fd3379, %fd5887;
	setp.lt.f64 	%p1699, %fd3375, 0d0000000000000000;
	setp.lt.f64 	%p1700, %fd3372, 0d0000000000000000;
	and.pred  	%p1701, %p1699, %p1700;
	and.pred  	%p1702, %p1701, %p1698;
	selp.f64 	%fd5887, %fd3379, %fd5887, %p1702;
	selp.b32 	%r6462, %r724, %r6462, %p1702;
	add.s32 	%r6460, %r724, 1;
	setp.ne.s32 	%p1703, %r724, %r678;
	@%p1703 bra 	$L__BB2_1705;
$L__BB2_1719:
	abs.f64 	%fd926, %fd5887;
	setp.gt.f64 	%p1704, %fd926, 0d41CDCD64FF800000;
	selp.b32 	%r6482, 1, %r6462, %p1704;
	selp.b32 	%r3390, 1, %r667, %p1704;
	cvt.s64.s32 	%rd1539, %r3390;
	add.s64 	%rd231, %rd14, %rd1539;
	ld.local.u8 	%rs1380, [%rd231];
	cvt.u32.u16 	%r3391, %rs1380;
	cvt.s32.s8 	%r3392, %r3391;
	cvt.s64.s32 	%rd1540, %r6482;
	add.s64 	%rd232, %rd15, %rd1540;
	ld.local.u8 	%rs1379, [%rd232];
	cvt.u32.u16 	%r3393, %rs1379;
	cvt.s32.s8 	%r3394, %r3393;
	add.s32 	%r3395, %r3394, %r3392;
	setp.ne.s32 	%p1705, %r3395, 3;
	mov.f64 	%fd5898, 0dBFF0000000000000;
	mov.f64 	%fd5897, 0d7FF0000000000000;
	@%p1705 bra 	$L__BB2_1732;
	cvt.u32.u16 	%r3396, %rs1380;
	cvt.u32.u16 	%r3397, %rs1379;
	cvt.u64.u16 	%rd1541, %rs1379;
	cvt.s64.s8 	%rd1542, %rd1541;
	cvt.s32.s8 	%r3398, %r3396;
	mul.wide.s32 	%rd1543, %r3398, 5;
	add.s64 	%rd1544, %rd1543, %rd1542;
	shl.b64 	%rd1545, %rd1544, 3;
	add.s64 	%rd1546, %rd2, %rd1545;
	ld.global.f64 	%fd5898, [%rd1546+45440];
	ld.local.s8 	%r3399, [%rd232+1];
	ld.local.s8 	%rs836, [%rd231+1];
	cvt.u32.u16 	%r3400, %rs836;
	prmt.b32 	%r3401, %r3396, %r3400, 0x3340U;
	prmt.b32 	%r3402, %r3397, 0, 0x3340U;
	prmt.b32 	%r3403, %r3401, %r3402, 0x5410U;
	mov.b32 	%r3404, 334205;
	dp4a.s32.u32 	%r3405, %r3403, %r3404, %r3399;
	mul.wide.s32 	%rd1547, %r3405, 8;
	add.s64 	%rd1548, %rd2, %rd1547;
	ld.global.f64 	%fd3383, [%rd1548+35440];
	add.f64 	%fd3384, %fd5898, %fd3383;
	ld.global.f64 	%fd5897, [%rd1546+45640];
	ld.global.f64 	%fd3385, [%rd1548+40440];
	add.f64 	%fd3386, %fd5897, %fd3385;
	abs.f64 	%fd3387, %fd3386;
	setp.gt.f64 	%p1706, %fd3387, 0d41CDCD64FF800000;
	selp.f64 	%fd929, 0dBFF0000000000000, %fd3384, %p1706;
	selp.f64 	%fd930, 0d7FF0000000000000, %fd3386, %p1706;
	cvt.s16.s8 	%rs837, %rs1380;
	mov.b32 	%r3406, {%rs837, %rs836};
	cvt.s32.s8 	%r3407, %r3397;
	mov.b32 	%r3408, 1305;
	dp2a.lo.s32.u32 	%r3409, %r3406, %r3408, %r3407;
	mul.wide.s32 	%rd1549, %r3409, 8;
	add.s64 	%rd233, %rd2, %rd1549;
	ld.global.f64 	%fd931, [%rd233+21000];
	abs.f64 	%fd932, %fd931;
	setp.geu.f64 	%p1707, %fd932, 0d41CDCD64FF800000;
	cvt.s16.s8 	%rs838, %rs1379;
	mov.b32 	%r3410, {%rs837, %rs838};
	dp2a.lo.s32.u32 	%r730, %r3410, %r3408, %r3399;
	mov.f64 	%fd5888, %fd929;
	mov.f64 	%fd5889, %fd930;
	@%p1707 bra 	$L__BB2_1724;
	mul.wide.s32 	%rd1550, %r730, 8;
	add.s64 	%rd1551, %rd2, %rd1550;
	ld.global.f64 	%fd933, [%rd1551+23000];
	abs.f64 	%fd3389, %fd933;
	setp.geu.f64 	%p1708, %fd3389, 0d41CDCD64FF800000;
	mov.f64 	%fd5888, %fd929;
	mov.f64 	%fd5889, %fd930;
	@%p1708 bra 	$L__BB2_1724;
	ld.global.f64 	%fd3390, [%rd233+20000];
	add.f64 	%fd3391, %fd5898, %fd3390;
	mul.wide.s32 	%rd1552, %r730, 8;
	add.s64 	%rd1553, %rd2, %rd1552;
	ld.global.f64 	%fd3392, [%rd1553+22000];
	add.f64 	%fd3393, %fd3391, %fd3392;
	add.f64 	%fd3394, %fd5897, %fd931;
	add.f64 	%fd3395, %fd3394, %fd933;
	abs.f64 	%fd3396, %fd3395;
	setp.gt.f64 	%p1709, %fd3396, 0d41CDCD64FF800000;
	selp.f64 	%fd5888, 0dBFF0000000000000, %fd3393, %p1709;
	selp.f64 	%fd5889, 0d7FF0000000000000, %fd3395, %p1709;
	add.f64 	%fd3397, %fd5889, 0d4069000000000000;
	add.f64 	%fd3398, %fd5888, 0dC016CCCCCCCCCCCD;
	add.f64 	%fd3399, %fd773, %fd3398;
	div.rn.f64 	%fd5890, %fd3397, %fd3399;
	abs.f64 	%fd3400, %fd930;
	setp.geu.f64 	%p1710, %fd3400, 0d41CDCD64FF800000;
	@%p1710 bra 	$L__BB2_1724;
	add.f64 	%fd3401, %fd930, 0d4069000000000000;
	add.f64 	%fd3402, %fd929, 0dC016CCCCCCCCCCCD;
	add.f64 	%fd3403, %fd773, %fd3402;
	div.rn.f64 	%fd3404, %fd3401, %fd3403;
	setp.lt.f64 	%p1711, %fd3404, %fd5890;
	selp.f64 	%fd5888, %fd5888, %fd929, %p1711;
	selp.f64 	%fd5889, %fd5889, %fd930, %p1711;
	selp.f64 	%fd5890, %fd5890, %fd3404, %p1711;
$L__BB2_1724:
	mov.f64 	%fd5891, %fd5888;
	mov.f64 	%fd5892, %fd5889;
	@%p1707 bra 	$L__BB2_1727;
	ld.global.f64 	%fd3405, [%rd233+20000];
	add.f64 	%fd3406, %fd5898, %fd3405;
	add.f64 	%fd3407, %fd5897, %fd931;
	abs.f64 	%fd3408, %fd3407;
	setp.gt.f64 	%p1713, %fd3408, 0d41CDCD64FF800000;
	selp.f64 	%fd5891, 0dBFF0000000000000, %fd3406, %p1713;
	selp.f64 	%fd5892, 0d7FF0000000000000, %fd3407, %p1713;
	add.f64 	%fd3409, %fd5892, 0d4069000000000000;
	add.f64 	%fd3410, %fd5891, 0dC016CCCCCCCCCCCD;
	add.f64 	%fd3411, %fd773, %fd3410;
	div.rn.f64 	%fd5890, %fd3409, %fd3411;
	abs.f64 	%fd3412, %fd5889;
	setp.geu.f64 	%p1714, %fd3412, 0d41CDCD64FF800000;
	@%p1714 bra 	$L__BB2_1727;
	add.f64 	%fd3413, %fd5889, 0d4069000000000000;
	add.f64 	%fd3414, %fd5888, 0dC016CCCCCCCCCCCD;
	add.f64 	%fd3415, %fd773, %fd3414;
	div.rn.f64 	%fd3416, %fd3413, %fd3415;
	setp.lt.f64 	%p1715, %fd3416, %fd5890;
	selp.f64 	%fd5891, %fd5891, %fd5888, %p1715;
	selp.f64 	%fd5892, %fd5892, %fd5889, %p1715;
	selp.f64 	%fd5890, %fd5890, %fd3416, %p1715;
$L__BB2_1727:
	mul.wide.s32 	%rd1554, %r730, 8;
	add.s64 	%rd234, %rd2, %rd1554;
	ld.global.f64 	%fd952, [%rd234+23000];
	abs.f64 	%fd3417, %fd952;
	setp.geu.f64 	%p1716, %fd3417, 0d41CDCD64FF800000;
	mov.f64 	%fd5894, %fd5891;
	mov.f64 	%fd5895, %fd5892;
	@%p1716 bra 	$L__BB2_1730;
	ld.global.f64 	%fd3418, [%rd234+22000];
	add.f64 	%fd3419, %fd5898, %fd3418;
	add.f64 	%fd3420, %fd5897, %fd952;
	abs.f64 	%fd3421, %fd3420;
	setp.gt.f64 	%p1717, %fd3421, 0d41CDCD64FF800000;
	selp.f64 	%fd5894, 0dBFF0000000000000, %fd3419, %p1717;
	selp.f64 	%fd5895, 0d7FF0000000000000, %fd3420, %p1717;
	add.f64 	%fd3422, %fd5895, 0d4069000000000000;
	add.f64 	%fd3423, %fd5894, 0dC016CCCCCCCCCCCD;
	add.f64 	%fd3424, %fd773, %fd3423;
	div.rn.f64 	%fd5890, %fd3422, %fd3424;
	abs.f64 	%fd3425, %fd5892;
	setp.geu.f64 	%p1718, %fd3425, 0d41CDCD64FF800000;
	@%p1718 bra 	$L__BB2_1730;
	add.f64 	%fd3426, %fd5892, 0d4069000000000000;
	add.f64 	%fd3427, %fd5891, 0dC016CCCCCCCCCCCD;
	add.f64 	%fd3428, %fd773, %fd3427;
	div.rn.f64 	%fd3429, %fd3426, %fd3428;
	setp.lt.f64 	%p1719, %fd3429, %fd5890;
	selp.f64 	%fd5894, %fd5894, %fd5891, %p1719;
	selp.f64 	%fd5895, %fd5895, %fd5892, %p1719;
	selp.f64 	%fd5890, %fd5890, %fd3429, %p1719;
$L__BB2_1730:
	abs.f64 	%fd3430, %fd5895;
	setp.geu.f64 	%p1720, %fd3430, 0d41CDCD64FF800000;
	@%p1720 bra 	$L__BB2_1732;
	add.f64 	%fd3431, %fd5897, 0d4069000000000000;
	add.f64 	%fd3432, %fd5898, 0dC016CCCCCCCCCCCD;
	add.f64 	%fd3433, %fd773, %fd3432;
	div.rn.f64 	%fd3434, %fd3431, %fd3433;
	setp.lt.f64 	%p1721, %fd5890, %fd3434;
	selp.f64 	%fd5897, %fd5897, %fd5895, %p1721;
	selp.f64 	%fd5898, %fd5898, %fd5894, %p1721;
$L__BB2_1732:
	setp.lt.s32 	%p1722, %r667, 1;
	@%p1722 bra 	$L__BB2_1786;
	and.b32  	%r731, %r667, 7;
	setp.lt.u32 	%p1723, %r667, 8;
	mov.b32 	%r6463, 0;
	@%p1723 bra 	$L__BB2_1778;
	and.b32  	%r6463, %r667, 2147483640;
	mov.b32 	%r6466, 0;
	bra.uni 	$L__BB2_1777;
$L__BB2_1735:
	cvt.s32.s8 	%r3274, %r3268;
	mul.wide.s32 	%rd1463, %r3274, 5;
	add.s64 	%rd220, %rd1463, %rd219;
	shl.b64 	%rd1464, %rd220, 3;
	add.s64 	%rd1465, %rd2, %rd1464;
	ld.global.f64 	%fd5826, [%rd1465+45440];
	ld.local.u8 	%rs830, [%rd216+-1];
	cvt.u64.u16 	%rd1466, %rs830;
	cvt.s64.s8 	%rd221, %rd1466;
	cvt.u32.u16 	%r3275, %rs133;
	ld.local.s8 	%rs831, [%rd218+-1];
	cvt.u32.u16 	%r3276, %rs831;
	prmt.b32 	%r3277, %r3276, %r3275, 0x3340U;
	prmt.b32 	%r3278, %r3268, 0, 0x3340U;
	prmt.b32 	%r3279, %r3277, %r3278, 0x5410U;
	cvt.u32.u16 	%r3280, %rs830;
	cvt.s32.s8 	%r3281, %r3280;
	mov.b32 	%r3282, 359705;
	dp4a.s32.u32 	%r3283, %r3279, %r3282, %r3281;
	mul.wide.s32 	%rd1467, %r3283, 8;
	add.s64 	%rd1468, %rd2, %rd1467;
	ld.global.f64 	%fd3154, [%rd1468+35440];
	add.f64 	%fd3155, %fd5826, %fd3154;
	ld.global.f64 	%fd5827, [%rd1465+45640];
	ld.global.f64 	%fd3156, [%rd1468+40440];
	add.f64 	%fd3157, %fd5827, %fd3156;
	abs.f64 	%fd3158, %fd3157;
	setp.gt.f64 	%p1612, %fd3158, 0d41CDCD64FF800000;
	selp.f64 	%fd777, 0dBFF0000000000000, %fd3155, %p1612;
	selp.f64 	%fd778, 0d7FF0000000000000, %fd3157, %p1612;
	cvt.u16.u64 	%rs832, %rd219;
	mov.b32 	%r3284, {%rs831, %rs832};
	mov.b32 	%r3285, 6405;
	dp2a.lo.s32.u32 	%r3286, %r3284, %r3285, %r3274;
	mul.wide.s32 	%rd1469, %r3286, 8;
	add.s64 	%rd222, %rd2, %rd1469;
	ld.global.f64 	%fd779, [%rd222+21000];
	abs.f64 	%fd3159, %fd779;
	setp.geu.f64 	%p1613, %fd3159, 0d41CDCD64FF800000;
	@%p1613 bra 	$L__BB2_1741;
	mad.lo.s64 	%rd1473, %rd219, 24, %rd220;
	add.s64 	%rd1474, %rd1473, %rd221;
	shl.b64 	%rd1475, %rd1474, 3;
	add.s64 	%rd223, %rd2, %rd1475;
	ld.global.f64 	%fd780, [%rd223+23000];
	abs.f64 	%fd3174, %fd780;
	setp.geu.f64 	%p1618, %fd3174, 0d41CDCD64FF800000;
	@%p1618 bra 	$L__BB2_1739;
	ld.global.f64 	%fd3187, [%rd222+20000];
	add.f64 	%fd3188, %fd5826, %fd3187;
	ld.global.f64 	%fd3189, [%rd223+22000];
	add.f64 	%fd3190, %fd3188, %fd3189;
	add.f64 	%fd3191, %fd5827, %fd779;
	add.f64 	%fd3192, %fd3191, %fd780;
	abs.f64 	%fd3193, %fd3192;
	setp.gt.f64 	%p1622, %fd3193, 0d41CDCD64FF800000;
	selp.f64 	%fd5822, 0dBFF0000000000000, %fd3190, %p1622;
	selp.f64 	%fd5823, 0d7FF0000000000000, %fd3192, %p1622;
	add.f64 	%fd3194, %fd5823, 0d4069000000000000;
	add.f64 	%fd3195, %fd5822, 0dC016CCCCCCCCCCCD;
	add.f64 	%fd3196, %fd773, %fd3195;
	div.rn.f64 	%fd5824, %fd3194, %fd3196;
	abs.f64 	%fd3197, %fd778;
	setp.geu.f64 	%p1623, %fd3197, 0d41CDCD64FF800000;
	@%p1623 bra 	$L__BB2_1744;
	add.f64 	%fd3198, %fd778, 0d4069000000000000;
	add.f64 	%fd3199, %fd777, 0dC016CCCCCCCCCCCD;
	add.f64 	%fd3200, %fd773, %fd3199;
	div.rn.f64 	%fd3201, %fd3198, %fd3200;
	setp.lt.f64 	%p1624, %fd3201, %fd5824;
	selp.f64 	%fd5822, %fd5822, %fd777, %p1624;
	selp.f64 	%fd5823, %fd5823, %fd778, %p1624;
	selp.f64 	%fd5824, %fd5824, %fd3201, %p1624;
	bra.uni 	$L__BB2_1744;
$L__BB2_1739:
	ld.global.f64 	%fd3175, [%rd222+20000];
	add.f64 	%fd3176, %fd5826, %fd3175;
	add.f64 	%fd3177, %fd5827, %fd779;
	abs.f64 	%fd3178, %fd3177;
	setp.gt.f64 	%p1619, %fd3178, 0d41CDCD64FF800000;
	selp.f64 	%fd5822, 0dBFF0000000000000, %fd3176, %p1619;
	selp.f64 	%fd5823, 0d7FF0000000000000, %fd3177, %p1619;
	add.f64 	%fd3179, %fd5823, 0d4069000000000000;
	add.f64 	%fd3180, %fd5822, 0dC016CCCCCCCCCCCD;
	add.f64 	%fd3181, %fd773, %fd3180;
	div.rn.f64 	%fd5824, %fd3179, %fd3181;
	abs.f64 	%fd3182, %fd778;
	setp.geu.f64 	%p1620, %fd3182, 0d41CDCD64FF800000;
	@%p1620 bra 	$L__BB2_1744;
	add.f64 	%fd3183, %fd778, 0d4069000000000000;
	add.f64 	%fd3184, %fd777, 0dC016CCCCCCCCCCCD;
	add.f64 	%fd3185, %fd773, %fd3184;
	div.rn.f64 	%fd3186, %fd3183, %fd3185;
	setp.lt.f64 	%p1621, %fd3186, %fd5824;
	selp.f64 	%fd5822, %fd5822, %fd777, %p1621;
	selp.f64 	%fd5823, %fd5823, %fd778, %p1621;
	selp.f64 	%fd5824, %fd5824, %fd3186, %p1621;
	bra.uni 	$L__BB2_1744;
$L__BB2_1741:
	mad.lo.s64 	%rd1470, %rd219, 24, %rd220;
	add.s64 	%rd1471, %rd1470, %rd221;
	shl.b64 	%rd1472, %rd1471, 3;
	add.s64 	%rd224, %rd2, %rd1472;
	ld.global.f64 	%fd793, [%rd224+23000];
	abs.f64 	%fd3161, %fd793;
	setp.geu.f64 	%p1614, %fd3161, 0d41CDCD64FF800000;
	mov.f64 	%fd5822, %fd777;
	mov.f64 	%fd5823, %fd778;
	@%p1614 bra 	$L__BB2_1744;
	ld.global.f64 	%fd3162, [%rd224+22000];
	add.f64 	%fd3163, %fd5826, %fd3162;
	add.f64 	%fd3164, %fd5827, %fd793;
	abs.f64 	%fd3165, %fd3164;
	setp.gt.f64 	%p1615, %fd3165, 0d41CDCD64FF800000;
	selp.f64 	%fd5822, 0dBFF0000000000000, %fd3163, %p1615;
	selp.f64 	%fd5823, 0d7FF0000000000000, %fd3164, %p1615;
	add.f64 	%fd3166, %fd5823, 0d4069000000000000;
	add.f64 	%fd3167, %fd5822, 0dC016CCCCCCCCCCCD;
	add.f64 	%fd3168, %fd773, %fd3167;
	div.rn.f64 	%fd5824, %fd3166, %fd3168;
	abs.f64 	%fd3169, %fd778;
	setp.geu.f64 	%p1616, %fd3169, 0d41CDCD64FF800000;
	@%p1616 bra 	$L__BB2_1744;
	add.f64 	%fd3170, %fd778, 0d4069000000000000;
	add.f64 	%fd3171, %fd777, 0dC016CCCCCCCCCCCD;
	add.f64 	%fd3172, %fd773, %fd3171;
	div.rn.f64 	%fd3173, %fd3170, %fd3172;
	setp.lt.f64 	%p1617, %fd3173, %fd5824;
	selp.f64 	%fd5822, %fd5822, %fd777, %p1617;
	selp.f64 	%fd5823, %fd5823, %fd778, %p1617;
	selp.f64 	%fd5824, %fd5824, %fd3173, %p1617;
$L__BB2_1744:
	add.f64 	%fd3202, %fd5826, 0dC016CCCCCCCCCCCD;
	add.f64 	%fd803, %fd773, %fd3202;
	abs.f64 	%fd3203, %fd5823;
	setp.geu.f64 	%p1625, %fd3203, 0d41CDCD64FF800000;
	@%p1625 bra 	$L__BB2_1746;
	add.f64 	%fd3204, %fd5827, 0d4069000000000000;
	div.rn.f64 	%fd3205, %fd3204, %fd803;
	setp.lt.f64 	%p1626, %fd5824, %fd3205;
	selp.f64 	%fd5826, %fd5826, %fd5822, %p1626;
	selp.f64 	%fd5827, %fd5827, %fd5823, %p1626;
$L__BB2_1746:
	abs.f64 	%fd3206, %fd5827;
	setp.geu.f64 	%p1627, %fd3206, 0d41CDCD64FF800000;
	@%p1627 bra 	$L__BB2_1748;
	st.global.f64 	[%rd217+5000], %fd5826;
	st.global.f64 	[%rd217], %fd5827;
	mov.f64 	%fd5825, %fd5827;
$L__BB2_1748:
	min.u32 	%r3287, %r6455, %r710;
	setp.lt.u32 	%p1628, %r3287, 2;
	mov.f64 	%fd5829, 0dBFF0000000000000;
	mov.f64 	%fd5830, 0d7FF0000000000000;
	@%p1628 bra 	$L__BB2_1775;
	ld.param.u32 	%r6177, [_Z11design_loopPiS_S_S_PcS_S_S_S_S_S_S_PdS1_iS__param_13];
	ld.global.f64 	%fd810, [%rd217+5000];
	add.f64 	%fd3209, %fd5825, 0d4069000000000000;
	add.f64 	%fd3210, %fd810, 0dC016CCCCCCCCCCCD;
	add.f64 	%fd3211, %fd773, %fd3210;
	div.rn.f64 	%fd811, %fd3209, %fd3211;
	mul.lo.s32 	%r3288, %r708, %r678;
	sub.s32 	%r3289, %r3288, %r678;
	mad.lo.s32 	%r3290, %r6177, 1250, %r3289;
	add.s32 	%r3291, %r3290, %r710;
	add.s32 	%r3292, %r3291, -2;
	mul.wide.s32 	%rd1476, %r3292, 8;
	add.s64 	%rd225, %rd3, %rd1476;
	ld.global.f64 	%fd812, [%rd225];
	abs.f64 	%fd3212, %fd812;
	setp.geu.f64 	%p1629, %fd3212, 0d41CDCD64FF800000;
	@%p1629 bra 	$L__BB2_1752;
	ld.local.u8 	%r3294, [%rd216+-1];
	prmt.b32 	%r3295, %r3294, %r3268, 0x3340U;
	ld.local.u8 	%r3296, [%rd218+-1];
	prmt.b32 	%r3297, %r3296, 0, 0x3340U;
	prmt.b32 	%r3298, %r3295, %r3297, 0x5410U;
	cvt.u32.u16 	%r3299, %rs133;
	cvt.s32.s8 	%r3300, %r3299;
	mov.b32 	%r3301, 334205;
	dp4a.s32.u32 	%r3302, %r3298, %r3301, %r3300;
	mul.wide.s32 	%rd1477, %r3302, 8;
	add.s64 	%rd226, %rd2, %rd1477;
	ld.global.f64 	%fd813, [%rd226+5000];
	abs.f64 	%fd3215, %fd813;
	setp.geu.f64 	%p1630, %fd3215, 0d41CDCD64FF800000;
	@%p1630 bra 	$L__BB2_1752;
	ld.global.f64 	%fd3216, [%rd225+5000];
	ld.global.f64 	%fd3217, [%rd226];
	add.f64 	%fd5829, %fd3216, %fd3217;
	add.f64 	%fd5830, %fd812, %fd813;
$L__BB2_1752:
	add.f64 	%fd3218, %fd5830, 0d4069000000000000;
	add.f64 	%fd3219, %fd5829, 0dC016CCCCCCCCCCCD;
	add.f64 	%fd3220, %fd773, %fd3219;
	div.rn.f64 	%fd818, %fd3218, %fd3220;
	setp.lt.f64 	%p1631, %fd5829, 0dC0A3880000000000;
	selp.f64 	%fd5855, 0dC0A9300000000000, %fd5829, %p1631;
	selp.f64 	%fd5856, 0d0000000000000000, %fd5830, %p1631;
	setp.lt.f64 	%p1632, %fd810, 0dC0A3880000000000;
	selp.f64 	%fd821, 0dC0A9300000000000, %fd810, %p1632;
	selp.f64 	%fd822, 0d0000000000000000, %fd5825, %p1632;
	setp.gt.f64 	%p1633, %fd818, %fd811;
	@%p1633 bra 	$L__BB2_1754;
	setp.leu.f64 	%p1634, %fd821, 0d0000000000000000;
	setp.leu.f64 	%p1635, %fd822, 0d0000000000000000;
	or.pred  	%p1636, %p1634, %p1635;
	@%p1636 bra 	$L__BB2_1755;
$L__BB2_1754:
	st.global.f64 	[%rd217+5000], %fd5855;
	st.global.f64 	[%rd217], %fd5856;
	bra.uni 	$L__BB2_1757;
$L__BB2_1755:
	setp.ltu.f64 	%p1637, %fd811, %fd818;
	mov.f64 	%fd5855, %fd810;
	mov.f64 	%fd5856, %fd5825;
	@%p1637 bra 	$L__BB2_1757;
	st.global.f64 	[%rd217+5000], %fd821;
	st.global.f64 	[%rd217], %fd822;
	mov.f64 	%fd5855, %fd821;
	mov.f64 	%fd5856, %fd822;
$L__BB2_1757:
	mov.b32 	%r6457, 3;
$L__BB2_1758:
	sub.s32 	%r3304, %r710, %r6457;
	add.s32 	%r3305, %r3304, 1;
	setp.gt.u32 	%p1638, %r3304, 2147483646;
	selp.b32 	%r3306, %r3304, 0, %p1638;
	add.s32 	%r6459, %r3306, %r708;
	selp.b32 	%r6458, 1, %r3305, %p1638;
	setp.lt.s32 	%p1639, %r6459, 1;
	setp.ge.s32 	%p1640, %r6458, %r710;
	or.pred  	%p1641, %p1639, %p1640;
	@%p1641 bra 	$L__BB2_1774;
$L__BB2_1759:
	mov.u32 	%r715, %r6459;
	add.s32 	%r6459, %r715, -1;
	add.s32 	%r3308, %r5, %r6458;
	mad.lo.s32 	%r3309, %r6459, %r678, %r3308;
	mul.wide.s32 	%rd1478, %r3309, 8;
	add.s64 	%rd227, %rd3, %rd1478;
	ld.global.f64 	%fd841, [%rd227];
	abs.f64 	%fd3221, %fd841;
	setp.geu.f64 	%p1642, %fd3221, 0d41CDCD64FF800000;
	@%p1642 bra 	$L__BB2_1773;
	not.b32 	%r3310, %r715;
	add.s32 	%r717, %r6455, %r3310;
	not.b32 	%r3311, %r6458;
	add.s32 	%r718, %r710, %r3311;
	add.s32 	%r719, %r718, %r717;
	setp.eq.s32 	%p1643, %r717, 0;
	setp.gt.s32 	%p1644, %r718, 0;
	and.pred  	%p1645, %p1643, %p1644;
	@%p1645 bra 	$L__BB2_1762;
	setp.ne.s32 	%p1646, %r718, 0;
	setp.lt.s32 	%p1647, %r717, 1;
	or.pred  	%p1648, %p1647, %p1646;
	@%p1648 bra 	$L__BB2_1767;
$L__BB2_1762:
	setp.ne.s32 	%p1657, %r718, 1;
	setp.ne.s32 	%p1658, %r717, 1;
	and.pred  	%p1659, %p1658, %p1657;
	@%p1659 bra 	$L__BB2_1766;
	setp.eq.s32 	%p1662, %r717, 1;
	setp.eq.s32 	%p1663, %r718, 1;
	and.pred  	%p1665, %p1643, %p1663;
	setp.eq.s32 	%p1666, %r718, 0;
	and.pred  	%p1667, %p1662, %p1666;
	or.pred  	%p1668, %p1665, %p1667;
	mov.f64 	%fd5850, 0d0000000000000000;
	mov.f64 	%fd5849, 0dC0A9300000000000;
	not.pred 	%p1669, %p1668;
	@%p1669 bra 	$L__BB2_1765;
	mul.wide.u32 	%rd1514, %r719, 8;
	add.s64 	%rd1515, %rd2, %rd1514;
	ld.global.f64 	%fd3293, [%rd1515+25192];
	cvt.u64.u32 	%rd1516, %r715;
	add.s64 	%rd1517, %rd14, %rd1516;
	cvt.s64.s32 	%rd1518, %r6458;
	add.s64 	%rd1519, %rd15, %rd1518;
	ld.local.u8 	%r3353, [%rd1517];
	prmt.b32 	%r3355, %r3353, %r3268, 0x3340U;
	ld.local.u8 	%r3356, [%rd1519];
	prmt.b32 	%r3357, %r3356, 0, 0x3340U;
	prmt.b32 	%r3358, %r3355, %r3357, 0x5410U;
	cvt.u32.u16 	%r3359, %rs133;
	cvt.s32.s8 	%r3360, %r3359;
	mov.b32 	%r3361, 334205;
	dp4a.s32.u32 	%r3362, %r3358, %r3361, %r3360;
	mul.wide.s32 	%rd1520, %r3362, 8;
	add.s64 	%rd1521, %rd2, %rd1520;
	ld.global.f64 	%fd3294, [%rd1521+5000];
	add.f64 	%fd5850, %fd3293, %fd3294;
	ld.global.f64 	%fd3295, [%rd1515+24472];
	ld.global.f64 	%fd3296, [%rd1521];
	add.f64 	%fd5849, %fd3295, %fd3296;
$L__BB2_1765:
	add.f64 	%fd3297, %fd5850, %fd841;
	ld.global.f64 	%fd3298, [%rd227+5000];
	add.f64 	%fd3299, %fd5849, %fd3298;
	abs.f64 	%fd3300, %fd3297;
	setp.gt.f64 	%p1670, %fd3300, 0d41CDCD64FF800000;
	selp.f64 	%fd3301, 0dBFF0000000000000, %fd3299, %p1670;
	selp.f64 	%fd3302, 0d7FF0000000000000, %fd3297, %p1670;
	add.f64 	%fd3303, %fd3302, 0d4069000000000000;
	add.f64 	%fd3304, %fd3301, 0dC016CCCCCCCCCCCD;
	add.f64 	%fd3305, %fd773, %fd3304;
	div.rn.f64 	%fd3306, %fd3303, %fd3305;
	add.f64 	%fd3307, %fd5856, 0d4069000000000000;
	add.f64 	%fd3308, %fd5855, 0dC016CCCCCCCCCCCD;
	add.f64 	%fd3309, %fd773, %fd3308;
	div.rn.f64 	%fd3310, %fd3307, %fd3309;
	setp.gt.f64 	%p1671, %fd3306, %fd3310;
	selp.f64 	%fd5857, %fd3301, 0dBFF0000000000000, %p1671;
	selp.f64 	%fd5858, %fd3302, 0d7FF0000000000000, %p1671;
	bra.uni 	$L__BB2_1771;
$L__BB2_1766:
	mul.wide.s32 	%rd1497, %r719, 8;
	add.s64 	%rd1498, %rd2, %rd1497;
	ld.global.f64 	%fd3267, [%rd1498+25192];
	cvt.u64.u32 	%rd1499, %r715;
	add.s64 	%rd1500, %rd14, %rd1499;
	ld.local.s8 	%r3350, [%rd1500];
	mul.wide.s32 	%rd1501, %r3350, 5;
	cvt.s64.s32 	%rd1502, %r6458;
	add.s64 	%rd1503, %rd15, %rd1502;
	ld.local.s8 	%rd1504, [%rd1503];
	add.s64 	%rd1505, %rd1501, %rd1504;
	shl.b64 	%rd1506, %rd1505, 3;
	add.s64 	%rd1507, %rd2, %rd1506;
	ld.global.f64 	%fd3268, [%rd1507+45640];
	add.f64 	%fd3269, %fd3267, %fd3268;
	cvt.s32.s8 	%r3352, %r3268;
	mul.wide.s32 	%rd1508, %r3352, 5;
	cvt.u64.u16 	%rd1509, %rs133;
	cvt.s64.s8 	%rd1510, %rd1509;
	add.s64 	%rd1511, %rd1508, %rd1510;
	shl.b64 	%rd1512, %rd1511, 3;
	add.s64 	%rd1513, %rd2, %rd1512;
	ld.global.f64 	%fd3270, [%rd1513+45640];
	add.f64 	%fd3271, %fd3269, %fd3270;
	add.f64 	%fd3272, %fd3271, %fd841;
	ld.global.f64 	%fd3273, [%rd1498+24472];
	ld.global.f64 	%fd3274, [%rd1507+45440];
	add.f64 	%fd3275, %fd3273, %fd3274;
	ld.global.f64 	%fd3276, [%rd1513+45440];
	add.f64 	%fd3277, %fd3275, %fd3276;
	ld.global.f64 	%fd3278, [%rd227+5000];
	add.f64 	%fd3279, %fd3277, %fd3278;
	abs.f64 	%fd3280, %fd3272;
	setp.gt.f64 	%p1660, %fd3280, 0d41CDCD64FF800000;
	selp.f64 	%fd3281, 0dBFF0000000000000, %fd3279, %p1660;
	selp.f64 	%fd3282, 0d7FF0000000000000, %fd3272, %p1660;
	add.f64 	%fd3283, %fd3282, 0d4069000000000000;
	add.f64 	%fd3284, %fd3281, 0dC016CCCCCCCCCCCD;
	add.f64 	%fd3285, %fd773, %fd3284;
	div.rn.f64 	%fd3286, %fd3283, %fd3285;
	add.f64 	%fd3287, %fd5856, 0d4069000000000000;
	add.f64 	%fd3288, %fd5855, 0dC016CCCCCCCCCCCD;
	add.f64 	%fd3289, %fd773, %fd3288;
	div.rn.f64 	%fd3290, %fd3287, %fd3289;
	setp.gt.f64 	%p1661, %fd3286, %fd3290;
	selp.f64 	%fd5857, %fd3281, 0dBFF0000000000000, %p1661;
	selp.f64 	%fd5858, %fd3282, 0d7FF0000000000000, %p1661;
	bra.uni 	$L__BB2_1771;
$L__BB2_1767:
	setp.ne.s32 	%p1649, %r717, 1;
	setp.ne.s32 	%p1650, %r718, 1;
	or.pred  	%p1651, %p1649, %p1650;
	@%p1651 bra 	$L__BB2_1770;
	cvt.u64.u32 	%rd1489, %r715;
	add.s64 	%rd1490, %rd14, %rd1489;
	cvt.s64.s32 	%rd1491, %r6458;
	add.s64 	%rd1492, %rd15, %rd1491;
	ld.local.s8 	%r3332, [%rd1492+1];
	ld.local.u8 	%r3333, [%rd1490+1];
	ld.local.u8 	%r3334, [%rd1490];
	prmt.b32 	%r3335, %r3334, %r3333, 0x3340U;
	ld.local.u8 	%r3336, [%rd1492];
	prmt.b32 	%r3337, %r3336, 0, 0x3340U;
	prmt.b32 	%r3338, %r3335, %r3337, 0x5410U;
	mov.b32 	%r3339, 334205;
	dp4a.s32.u32 	%r3340, %r3338, %r3339, %r3332;
	mul.wide.s32 	%rd1493, %r3340, 8;
	add.s64 	%rd1494, %rd2, %rd1493;
	ld.global.f64 	%fd3250, [%rd1494+10000];
	ld.local.s8 	%r3341, [%rd216+-1];
	cvt.u32.u16 	%r3342, %rs133;
	ld.local.u8 	%r3343, [%rd218+-1];
	prmt.b32 	%r3344, %r3343, %r3342, 0x3340U;
	prmt.b32 	%r3346, %r3268, 0, 0x3340U;
	prmt.b32 	%r3347, %r3344, %r3346, 0x5410U;
	mov.b32 	%r3348, 359705;
	dp4a.s32.u32 	%r3349, %r3347, %r3348, %r3341;
	mul.wide.s32 	%rd1495, %r3349, 8;
	add.s64 	%rd1496, %rd2, %rd1495;
	ld.global.f64 	%fd3251, [%rd1496+10000];
	add.f64 	%fd3252, %fd3250, %fd3251;
	ld.global.f64 	%fd3253, [%rd227+5000];
	add.f64 	%fd3254, %fd3252, %fd3253;
	ld.global.f64 	%fd3255, [%rd1494+15000];
	ld.global.f64 	%fd3256, [%rd1496+15000];
	add.f64 	%fd3257, %fd3255, %fd3256;
	add.f64 	%fd3258, %fd3257, %fd841;
	abs.f64 	%fd3259, %fd3258;
	setp.gt.f64 	%p1654, %fd3259, 0d41CDCD64FF800000;
	selp.f64 	%fd850, 0dBFF0000000000000, %fd3254, %p1654;
	selp.f64 	%fd851, 0d7FF0000000000000, %fd3258, %p1654;
	add.f64 	%fd3260, %fd851, 0d4069000000000000;
	add.f64 	%fd3261, %fd850, 0dC016CCCCCCCCCCCD;
	add.f64 	%fd3262, %fd773, %fd3261;
	div.rn.f64 	%fd852, %fd3260, %fd3262;
	add.f64 	%fd3263, %fd5856, 0d4069000000000000;
	add.f64 	%fd3264, %fd5855, 0dC016CCCCCCCCCCCD;
	add.f64 	%fd3265, %fd773, %fd3264;
	div.rn.f64 	%fd853, %fd3263, %fd3265;
	sub.f64 	%fd3266, %fd852, %fd853;
	setp.ltu.f64 	%p1655, %fd3266, 0d3EB0C6F7A0B5ED8D;
	mov.f64 	%fd5858, 0d7FF0000000000000;
	mov.f64 	%fd5857, 0dBFF0000000000000;
	@%p1655 bra 	$L__BB2_1771;
	setp.gt.f64 	%p1656, %fd852, %fd853;
	selp.f64 	%fd5857, %fd850, 0dBFF0000000000000, %p1656;
	selp.f64 	%fd5858, %fd851, 0d7FF0000000000000, %p1656;
	bra.uni 	$L__BB2_1771;
$L__BB2_1770:
	mul.wide.s32 	%rd1479, %r719, 8;
	add.s64 	%rd1480, %rd2, %rd1479;
	ld.global.f64 	%fd3222, [%rd1480+24952];
	cvt.u64.u32 	%rd1481, %r715;
	add.s64 	%rd1482, %rd14, %rd1481;
	cvt.s64.s32 	%rd1483, %r6458;
	add.s64 	%rd1484, %rd15, %rd1483;
	ld.local.s8 	%r3312, [%rd1484+1];
	ld.local.u8 	%r3313, [%rd1482+1];
	ld.local.u8 	%r3314, [%rd1482];
	prmt.b32 	%r3315, %r3314, %r3313, 0x3340U;
	ld.local.u8 	%r3316, [%rd1484];
	prmt.b32 	%r3317, %r3316, 0, 0x3340U;
	prmt.b32 	%r3318, %r3315, %r3317, 0x5410U;
	mov.b32 	%r3319, 334205;
	dp4a.s32.u32 	%r3320, %r3318, %r3319, %r3312;
	mul.wide.s32 	%rd1485, %r3320, 8;
	add.s64 	%rd1486, %rd2, %rd1485;
	ld.global.f64 	%fd3223, [%rd1486+30440];
	add.f64 	%fd3224, %fd3222, %fd3223;
	ld.local.s8 	%r3321, [%rd216+-1];
	cvt.u32.u16 	%r3322, %rs133;
	ld.local.u8 	%r3323, [%rd218+-1];
	prmt.b32 	%r3324, %r3323, %r3322, 0x3340U;
	prmt.b32 	%r3326, %r3268, 0, 0x3340U;
	prmt.b32 	%r3327, %r3324, %r3326, 0x5410U;
	mov.b32 	%r3328, 359705;
	dp4a.s32.u32 	%r3329, %r3327, %r3328, %r3321;
	mul.wide.s32 	%rd1487, %r3329, 8;
	add.s64 	%rd1488, %rd2, %rd1487;
	ld.global.f64 	%fd3225, [%rd1488+30440];
	add.f64 	%fd3226, %fd3224, %fd3225;
	add.f64 	%fd3227, %fd3226, %fd841;
	ld.global.f64 	%fd3228, [%rd1480+24232];
	ld.global.f64 	%fd3229, [%rd1486+25440];
	add.f64 	%fd3230, %fd3228, %fd3229;
	ld.global.f64 	%fd3231, [%rd1488+25440];
	add.f64 	%fd3232, %fd3230, %fd3231;
	sub.s32 	%r3330, %r717, %r718;
	abs.s32 	%r3331, %r3330;
	cvt.rn.f64.s32 	%fd3233, %r3331;
	fma.rn.f64 	%fd3234, %fd3233, 0dBFEEF3E864B31D04, %fd3232;
	ld.global.f64 	%fd3235, [%rd227+5000];
	add.f64 	%fd3236, %fd3235, %fd3234;
	abs.f64 	%fd3237, %fd3227;
	setp.gt.f64 	%p1652, %fd3237, 0d41CDCD64FF800000;
	selp.f64 	%fd3238, 0dBFF0000000000000, %fd3236, %p1652;
	selp.f64 	%fd3239, 0d7FF0000000000000, %fd3227, %p1652;
	add.f64 	%fd3240, %fd3239, 0d4069000000000000;
	add.f64 	%fd3241, %fd3238, 0dC016CCCCCCCCCCCD;
	add.f64 	%fd3242, %fd773, %fd3241;
	div.rn.f64 	%fd3243, %fd3240, %fd3242;
	add.f64 	%fd3244, %fd5856, 0d4069000000000000;
	add.f64 	%fd3245, %fd5855, 0dC016CCCCCCCCCCCD;
	add.f64 	%fd3246, %fd773, %fd3245;
	div.rn.f64 	%fd3247, %fd3244, %fd3246;
	setp.gt.f64 	%p1653, %fd3243, %fd3247;
	selp.f64 	%fd5857, %fd3238, 0dBFF0000000000000, %p1653;
	selp.f64 	%fd5858, %fd3239, 0d7FF0000000000000, %p1653;
$L__BB2_1771:
	setp.lt.f64 	%p1672, %fd5857, 0dC0A3880000000000;
	selp.f64 	%fd866, 0dC0A9300000000000, %fd5857, %p1672;
	selp.f64 	%fd867, 0d0000000000000000, %fd5858, %p1672;
	abs.f64 	%fd3311, %fd867;
	setp.geu.f64 	%p1673, %fd3311, 0d41CDCD64FF800000;
	@%p1673 bra 	$L__BB2_1773;
	st.global.f64 	[%rd217], %fd867;
	st.global.f64 	[%rd217+5000], %fd866;
	mov.f64 	%fd5855, %fd866;
	mov.f64 	%fd5856, %fd867;
$L__BB2_1773:
	add.s32 	%r6458, %r6458, 1;
	setp.gt.u32 	%p1674, %r715, 1;
	setp.lt.s32 	%p1675, %r6458, %r710;
	and.pred  	%p1676, %p1674, %p1675;
	@%p1676 bra 	$L__BB2_1759;
$L__BB2_1774:
	add.s32 	%r6457, %r6457, 1;
	setp.ne.s32 	%p1677, %r6457, 33;
	@%p1677 bra 	$L__BB2_1758;
$L__BB2_1775:
	add.s32 	%r6456, %r710, 1;
	setp.ne.s32 	%p1678, %r710, %r678;
	@%p1678 bra 	$L__BB2_1700;
$L__BB2_1776:
	add.s32 	%r723, %r6455, 1;
	setp.eq.s32 	%p1679, %r6455, %r667;
	mov.u32 	%r6455, %r723;
	@%p1679 bra 	$L__BB2_1703;
	bra.uni 	$L__BB2_1698;
$L__BB2_1777:
	.pragma "nounroll";
	add.s32 	%r3413, %r6466, %r7;
	mul.wide.s32 	%rd1555, %r3413, 4;
	add.s64 	%rd1556, %rd1, %rd1555;
	mov.b32 	%r3414, 0;
	st.global.u32 	[%rd1556], %r3414;
	st.global.u32 	[%rd1556+4], %r3414;
	st.global.u32 	[%rd1556+8], %r3414;
	st.global.u32 	[%rd1556+12], %r3414;
	st.global.u32 	[%rd1556+16], %r3414;
	st.global.u32 	[%rd1556+20], %r3414;
	st.global.u32 	[%rd1556+24], %r3414;
	st.global.u32 	[%rd1556+28], %r3414;
	add.s32 	%r6466, %r6466, 8;
	setp.eq.s32 	%p1724, %r6466, %r6463;
	@%p1724 bra 	$L__BB2_1778;
	bra.uni 	$L__BB2_1777;
$L__BB2_1778:
	setp.eq.s32 	%p1725, %r731, 0;
	@%p1725 bra 	$L__BB2_1786;
	and.b32  	%r734, %r667, 3;
	setp.lt.u32 	%p1726, %r731, 4;
	@%p1726 bra 	$L__BB2_1781;
	add.s32 	%r3415, %r6463, %r7;
	mul.wide.s32 	%rd1557, %r3415, 4;
	add.s64 	%rd1558, %rd1, %rd1557;
	mov.b32 	%r3416, 0;
	st.global.u32 	[%rd1558], %r3416;
	st.global.u32 	[%rd1558+4], %r3416;
	st.global.u32 	[%rd1558+8], %r3416;
	st.global.u32 	[%rd1558+12], %r3416;
	add.s32 	%r6463, %r6463, 4;
$L__BB2_1781:
	setp.eq.s32 	%p1727, %r734, 0;
	@%p1727 bra 	$L__BB2_1786;
	setp.eq.s32 	%p1728, %r734, 1;
	@%p1728 bra 	$L__BB2_1784;
	add.s32 	%r3417, %r6463, %r7;
	mul.wide.s32 	%rd1559, %r3417, 4;
	add.s64 	%rd1560, %rd1, %rd1559;
	mov.b32 	%r3418, 0;
	st.global.u32 	[%rd1560], %r3418;
	st.global.u32 	[%rd1560+4], %r3418;
	add.s32 	%r6463, %r6463, 2;
$L__BB2_1784:
	and.b32  	%r3419, %r667, 1;
	setp.eq.b32 	%p1729, %r3419, 1;
	not.pred 	%p1730, %p1729;
	@%p1730 bra 	$L__BB2_1786;
	add.s32 	%r3420, %r6463, %r7;
	mul.wide.s32 	%rd1561, %r3420, 4;
	add.s64 	%rd1562, %rd1, %rd1561;
	mov.b32 	%r3421, 0;
	st.global.u32 	[%rd1562], %r3421;
$L__BB2_1786:
	@%p1680 bra 	$L__BB2_1798;
	add.s32 	%r739, %r8, 27;
	setp.lt.u32 	%p1732, %r678, 8;
	mov.b32 	%r6469, 0;
	@%p1732 bra 	$L__BB2_1790;
	mov.b32 	%r6467, 0;
$L__BB2_1789:
	.pragma "nounroll";
	cvt.u64.u32 	%rd1563, %r6467;
	cvt.s64.s32 	%rd1564, %r7;
	add.s64 	%rd1565, %rd1564, %rd1563;
	shl.b64 	%rd1566, %rd1565, 2;
	add.s64 	%rd1567, %rd1, %rd1566;
	mov.b32 	%r3424, 0;
	st.global.u32 	[%rd1567+100], %r3424;
	add.s32 	%r3425, %r6467, %r739;
	mul.wide.s32 	%rd1568, %r3425, 4;
	add.s64 	%rd1569, %rd1, %rd1568;
	st.global.u32 	[%rd1569], %r3424;
	st.global.u32 	[%rd1569+4], %r3424;
	st.global.u32 	[%rd1569+8], %r3424;
	st.global.u32 	[%rd1569+12], %r3424;
	st.global.u32 	[%rd1569+16], %r3424;
	st.global.u32 	[%rd1569+20], %r3424;
	st.global.u32 	[%rd1569+24], %r3424;
	add.s32 	%r6467, %r6467, 8;
	and.b32  	%r6469, %r678, 2147483640;
	setp.ne.s32 	%p1733, %r6467, %r6469;
	@%p1733 bra 	$L__BB2_1789;
$L__BB2_1790:
	and.b32  	%r746, %r678, 7;
	setp.eq.s32 	%p1734, %r746, 0;
	@%p1734 bra 	$L__BB2_1798;
	setp.lt.u32 	%p1735, %r746, 4;
	@%p1735 bra 	$L__BB2_1793;
	cvt.u64.u32 	%rd1570, %r6469;
	cvt.s64.s32 	%rd1571, %r7;
	add.s64 	%rd1572, %rd1571, %rd1570;
	shl.b64 	%rd1573, %rd1572, 2;
	add.s64 	%rd1574, %rd1, %rd1573;
	mov.b32 	%r3426, 0;
	st.global.u32 	[%rd1574+100], %r3426;
	add.s32 	%r3427, %r6469, %r739;
	mul.wide.s32 	%rd1575, %r3427, 4;
	add.s64 	%rd1576, %rd1, %rd1575;
	st.global.u32 	[%rd1576], %r3426;
	st.global.u32 	[%rd1576+4], %r3426;
	st.global.u32 	[%rd1576+8], %r3426;
	add.s32 	%r6469, %r6469, 4;
$L__BB2_1793:
	and.b32  	%r749, %r678, 3;
	setp.eq.s32 	%p1736, %r749, 0;
	@%p1736 bra 	$L__BB2_1798;
	setp.eq.s32 	%p1737, %r749, 1;
	@%p1737 bra 	$L__BB2_1796;
	cvt.u64.u32 	%rd1577, %r6469;
	cvt.s64.s32 	%rd1578, %r7;
	add.s64 	%rd1579, %rd1578, %rd1577;
	shl.b64 	%rd1580, %rd1579, 2;
	add.s64 	%rd1581, %rd1, %rd1580;
	mov.b32 	%r3428, 0;
	st.global.u32 	[%rd1581+100], %r3428;
	add.s32 	%r3429, %r6469, %r739;
	mul.wide.s32 	%rd1582, %r3429, 4;
	add.s64 	%rd1583, %rd1, %rd1582;
	st.global.u32 	[%rd1583], %r3428;
	add.s32 	%r6469, %r6469, 2;
$L__BB2_1796:
	and.b32  	%r3430, %r678, 1;
	setp.eq.b32 	%p1738, %r3430, 1;
	not.pred 	%p1739, %p1738;
	@%p1739 bra 	$L__BB2_1798;
	cvt.u64.u32 	%rd1584, %r6469;
	cvt.s64.s32 	%rd1585, %r7;
	add.s64 	%rd1586, %rd1585, %rd1584;
	shl.b64 	%rd1587, %rd1586, 2;
	add.s64 	%rd1588, %rd1, %rd1587;
	mov.b32 	%r3431, 0;
	st.global.u32 	[%rd1588+100], %r3431;
$L__BB2_1798:
	setp.gt.f64 	%p1740, %fd926, 0d41CDCD64FF800000;
	selp.b32 	%r6483, 1, %r667, %p1740;
	add.s32 	%r3432, %r6483, -1;
	add.s32 	%r3433, %r5, %r6482;
	mad.lo.s32 	%r3434, %r3432, %r678, %r3433;
	mul.wide.s32 	%rd1589, %r3434, 8;
	add.s64 	%rd1590, %rd3, %rd1589;
	ld.global.f64 	%fd3436, [%rd1590];
	abs.f64 	%fd3437, %fd3436;
	setp.geu.f64 	%p1741, %fd3437, 0d41CDCD64FF800000;
	mov.f64 	%fd5909, 0d0000000000000000;
	@%p1741 bra 	$L__BB2_1869;
	add.s32 	%r3435, %r8, %r6483;
	mul.wide.s32 	%rd1591, %r3435, 4;
	add.s64 	%rd1592, %rd1, %rd1591;
	st.global.u32 	[%rd1592], %r6482;
	add.s32 	%r3436, %r8, %r6482;
	add.s32 	%r3437, %r3436, 25;
	mul.wide.s32 	%rd1593, %r3437, 4;
	add.s64 	%rd1594, %rd1, %rd1593;
	st.global.u32 	[%rd1594], %r6483;
	bra.uni 	$L__BB2_1801;
$L__BB2_1800:
	cvt.s64.s32 	%rd2732, %r6483;
	add.s64 	%rd2733, %rd14, %rd2732;
	ld.local.u8 	%rs1380, [%rd2733];
	cvt.s64.s32 	%rd2734, %r6482;
	add.s64 	%rd2735, %rd15, %rd2734;
	ld.local.u8 	%rs1379, [%rd2735];
$L__BB2_1801:
	cvt.u32.u16 	%r3438, %rs1380;
	cvt.s32.s8 	%r3439, %r3438;
	cvt.u32.u16 	%r3440, %rs1379;
	cvt.s32.s8 	%r3441, %r3440;
	add.s32 	%r3442, %r3441, %r3439;
	setp.eq.s32 	%p1742, %r3442, 3;
	@%p1742 bra 	$L__BB2_1803;
	add.s32 	%r3443, %r6483, -1;
	add.s32 	%r3444, %r6, %r6482;
	mad.lo.s32 	%r3445, %r3443, %r678, %r3444;
	mul.wide.s32 	%rd1595, %r3445, 8;
	add.s64 	%rd1596, %rd3, %rd1595;
	mov.b64 	%rd1597, -4616189618054758400;
	st.global.u64 	[%rd1596], %rd1597;
	mov.b64 	%rd1598, 9218868437227405312;
	st.global.u64 	[%rd1596+-5000], %rd1598;
	mov.f64 	%fd5903, 0d7FF0000000000000;
	mov.f64 	%fd5902, 0dBFF0000000000000;
	bra.uni 	$L__BB2_1814;
$L__BB2_1803:
	cvt.s32.s8 	%r3447, %r3438;
	mul.wide.s32 	%rd1599, %r3447, 5;
	cvt.u64.u16 	%rd1600, %rs1379;
	cvt.s64.s8 	%rd235, %rd1600;
	add.s64 	%rd236, %rd1599, %rd235;
	shl.b64 	%rd1601, %rd236, 3;
	add.s64 	%rd1602, %rd2, %rd1601;
	ld.global.f64 	%fd5902, [%rd1602+45440];
	cvt.s64.s32 	%rd1603, %r6482;
	add.s64 	%rd1604, %rd15, %rd1603;
	cvt.s64.s32 	%rd1605, %r6483;
	add.s64 	%rd1606, %rd14, %rd1605;
	ld.local.u8 	%rs839, [%rd1606+-1];
	cvt.u64.u16 	%rd1607, %rs839;
	cvt.s64.s8 	%rd237, %rd1607;
	ld.local.s8 	%rs840, [%rd1604+-1];
	cvt.u32.u16 	%r3448, %rs840;
	cvt.u32.u16 	%r3449, %rs1379;
	prmt.b32 	%r3450, %r3449, %r3448, 0x3340U;
	prmt.b32 	%r3451, %r3438, 0, 0x3340U;
	prmt.b32 	%r3452, %r3450, %r3451, 0x5410U;
	cvt.u32.u16 	%r3453, %rs839;
	cvt.s32.s8 	%r3454, %r3453;
	mov.b32 	%r3455, 334205;
	dp4a.s32.u32 	%r3456, %r3452, %r3455, %r3454;
	mul.wide.s32 	%rd1608, %r3456, 8;
	add.s64 	%rd1609, %rd2, %rd1608;
	ld.global.f64 	%fd3440, [%rd1609+35440];
	add.f64 	%fd3441, %fd5902, %fd3440;
	ld.global.f64 	%fd5903, [%rd1602+45640];
	ld.global.f64 	%fd3442, [%rd1609+40440];
	add.f64 	%fd3443, %fd5903, %fd3442;
	abs.f64 	%fd3444, %fd3443;
	setp.gt.f64 	%p1743, %fd3444, 0d41CDCD64FF800000;
	selp.f64 	%fd968, 0dBFF0000000000000, %fd3441, %p1743;
	selp.f64 	%fd969, 0d7FF0000000000000, %fd3443, %p1743;
	cvt.s16.s8 	%rs841, %rs1379;
	mov.b32 	%r3457, {%rs841, %rs840};
	mov.b32 	%r3458, 1305;
	dp2a.lo.s32.u32 	%r3459, %r3457, %r3458, %r3447;
	mul.wide.s32 	%rd1610, %r3459, 8;
	add.s64 	%rd238, %rd2, %rd1610;
	ld.global.f64 	%fd970, [%rd238+21000];
	abs.f64 	%fd3445, %fd970;
	setp.geu.f64 	%p1744, %fd3445, 0d41CDCD64FF800000;
	@%p1744 bra 	$L__BB2_1809;
	mad.lo.s64 	%rd1614, %rd235, 24, %rd236;
	add.s64 	%rd1615, %rd1614, %rd237;
	shl.b64 	%rd1616, %rd1615, 3;
	add.s64 	%rd239, %rd2, %rd1616;
	ld.global.f64 	%fd971, [%rd239+23000];
	abs.f64 	%fd3460, %fd971;
	setp.geu.f64 	%p1749, %fd3460, 0d41CDCD64FF800000;
	@%p1749 bra 	$L__BB2_1807;
	ld.global.f64 	%fd3473, [%rd238+20000];
	add.f64 	%fd3474, %fd5902, %fd3473;
	ld.global.f64 	%fd3475, [%rd239+22000];
	add.f64 	%fd3476, %fd3474, %fd3475;
	add.f64 	%fd3477, %fd5903, %fd970;
	add.f64 	%fd3478, %fd3477, %fd971;
	abs.f64 	%fd3479, %fd3478;
	setp.gt.f64 	%p1753, %fd3479, 0d41CDCD64FF800000;
	selp.f64 	%fd5899, 0dBFF0000000000000, %fd3476, %p1753;
	selp.f64 	%fd5900, 0d7FF0000000000000, %fd3478, %p1753;
	add.f64 	%fd3480, %fd5900, 0d4069000000000000;
	add.f64 	%fd3481, %fd5899, 0dC016CCCCCCCCCCCD;
	add.f64 	%fd3482, %fd773, %fd3481;
	div.rn.f64 	%fd5901, %fd3480, %fd3482;
	abs.f64 	%fd3483, %fd969;
	setp.geu.f64 	%p1754, %fd3483, 0d41CDCD64FF800000;
	@%p1754 bra 	$L__BB2_1812;
	add.f64 	%fd3484, %fd969, 0d4069000000000000;
	add.f64 	%fd3485, %fd968, 0dC016CCCCCCCCCCCD;
	add.f64 	%fd3486, %fd773, %fd3485;
	div.rn.f64 	%fd3487, %fd3484, %fd3486;
	setp.lt.f64 	%p1755, %fd3487, %fd5901;
	selp.f64 	%fd5899, %fd5899, %fd968, %p1755;
	selp.f64 	%fd5900, %fd5900, %fd969, %p1755;
	selp.f64 	%fd5901, %fd5901, %fd3487, %p1755;
	bra.uni 	$L__BB2_1812;
$L__BB2_1807:
	ld.global.f64 	%fd3461, [%rd238+20000];
	add.f64 	%fd3462, %fd5902, %fd3461;
	add.f64 	%fd3463, %fd5903, %fd970;
	abs.f64 	%fd3464, %fd3463;
	setp.gt.f64 	%p1750, %fd3464, 0d41CDCD64FF800000;
	selp.f64 	%fd5899, 0dBFF0000000000000, %fd3462, %p1750;
	selp.f64 	%fd5900, 0d7FF0000000000000, %fd3463, %p1750;
	add.f64 	%fd3465, %fd5900, 0d4069000000000000;
	add.f64 	%fd3466, %fd5899, 0dC016CCCCCCCCCCCD;
	add.f64 	%fd3467, %fd773, %fd3466;
	div.rn.f64 	%fd5901, %fd3465, %fd3467;
	abs.f64 	%fd3468, %fd969;
	setp.geu.f64 	%p1751, %fd3468, 0d41CDCD64FF800000;
	@%p1751 bra 	$L__BB2_1812;
	add.f64 	%fd3469, %fd969, 0d4069000000000000;
	add.f64 	%fd3470, %fd968, 0dC016CCCCCCCCCCCD;
	add.f64 	%fd3471, %fd773, %fd3470;
	div.rn.f64 	%fd3472, %fd3469, %fd3471;
	setp.lt.f64 	%p1752, %fd3472, %fd5901;
	selp.f64 	%fd5899, %fd5899, %fd968, %p1752;
	selp.f64 	%fd5900, %fd5900, %fd969, %p1752;
	selp.f64 	%fd5901, %fd5901, %fd3472, %p1752;
	bra.uni 	$L__BB2_1812;
$L__BB2_1809:
	mad.lo.s64 	%rd1611, %rd235, 24, %rd236;
	add.s64 	%rd1612, %rd1611, %rd237;
	shl.b64 	%rd1613, %rd1612, 3;
	add.s64 	%rd240, %rd2, %rd1613;
	ld.global.f64 	%fd984, [%rd240+23000];
	abs.f64 	%fd3447, %fd984;
	setp.geu.f64 	%p1745, %fd3447, 0d41CDCD64FF800000;
	mov.f64 	%fd5899, %fd968;
	mov.f64 	%fd5900, %fd969;
	@%p1745 bra 	$L__BB2_1812;
	ld.global.f64 	%fd3448, [%rd240+22000];
	add.f64 	%fd3449, %fd5902, %fd3448;
	add.f64 	%fd3450, %fd5903, %fd984;
	abs.f64 	%fd3451, %fd3450;
	setp.gt.f64 	%p1746, %fd3451, 0d41CDCD64FF800000;
	selp.f64 	%fd5899, 0dBFF0000000000000, %fd3449, %p1746;
	selp.f64 	%fd5900, 0d7FF0000000000000, %fd3450, %p1746;
	add.f64 	%fd3452, %fd5900, 0d4069000000000000;
	add.f64 	%fd3453, %fd5899, 0dC016CCCCCCCCCCCD;
	add.f64 	%fd3454, %fd773, %fd3453;
	div.rn.f64 	%fd5901, %fd3452, %fd3454;
	abs.f64 	%fd3455, %fd969;
	setp.geu.f64 	%p1747, %fd3455, 0d41CDCD64FF800000;
	@%p1747 bra 	$L__BB2_1812;
	add.f64 	%fd3456, %fd969, 0d4069000000000000;
	add.f64 	%fd3457, %fd968, 0dC016CCCCCCCCCCCD;
	add.f64 	%fd3458, %fd773, %fd3457;
	div.rn.f64 	%fd3459, %fd3456, %fd3458;
	setp.lt.f64 	%p1748, %fd3459, %fd5901;
	selp.f64 	%fd5899, %fd5899, %fd968, %p1748;
	selp.f64 	%fd5900, %fd5900, %fd969, %p1748;
	selp.f64 	%fd5901, %fd5901, %fd3459, %p1748;
$L__BB2_1812:
	abs.f64 	%fd3488, %fd5900;
	setp.geu.f64 	%p1756, %fd3488, 0d41CDCD64FF800000;
	@%p1756 bra 	$L__BB2_1814;
	add.f64 	%fd3489, %fd5903, 0d4069000000000000;
	add.f64 	%fd3490, %fd5902, 0dC016CCCCCCCCCCCD;
	add.f64 	%fd3491, %fd773, %fd3490;
	div.rn.f64 	%fd3492, %fd3489, %fd3491;
	setp.lt.f64 	%p1757, %fd5901, %fd3492;
	selp.f64 	%fd5902, %fd5902, %fd5899, %p1757;
	selp.f64 	%fd5903, %fd5903, %fd5900, %p1757;
$L__BB2_1814:
	add.s32 	%r757, %r6483, -1;
	mul.lo.s32 	%r758, %r757, %r678;
	add.s32 	%r759, %r6, %r6482;
	add.s32 	%r3460, %r759, %r758;
	mul.wide.s32 	%rd1617, %r3460, 8;
	add.s64 	%rd241, %rd3, %rd1617;
	ld.global.f64 	%fd998, [%rd241];
	abs.f64 	%fd999, %fd998;
	abs.f64 	%fd3493, %fd5902;
	max.f64 	%fd3495, %fd999, %fd3493;
	setp.gt.f64 	%p1758, %fd3495, 0d41CDCD64FF800000;
	sub.f64 	%fd3496, %fd998, %fd5902;
	abs.f64 	%fd3497, %fd3496;
	setp.geu.f64 	%p1759, %fd3497, 0d3EE4F8B588E368F1;
	or.pred  	%p1760, %p1758, %p1759;
	@%p1760 bra 	$L__BB2_1816;
	ld.global.f64 	%fd3499, [%rd241+-5000];
	abs.f64 	%fd3500, %fd3499;
	abs.f64 	%fd3501, %fd5903;
	max.f64 	%fd3503, %fd3500, %fd3501;
	setp.leu.f64 	%p1761, %fd3503, 0d41CDCD64FF800000;
	sub.f64 	%fd3504, %fd3499, %fd5903;
	abs.f64 	%fd3505, %fd3504;
	setp.lt.f64 	%p1762, %fd3505, 0d3EE4F8B588E368F1;
	and.pred  	%p1763, %p1761, %p1762;
	@%p1763 bra 	$L__BB2_1838;
$L__BB2_1816:
	mov.pred 	%p3720, -1;
	min.s32 	%r5432, %r6482, %r6483;
	setp.lt.s32 	%p3329, %r5432, 2;
	@%p3329 bra 	$L__BB2_1819;
	add.s32 	%r760, %r6482, -1;
	cvt.u64.u32 	%rd2663, %r757;
	add.s64 	%rd2664, %rd14, %rd2663;
	cvt.u64.u32 	%rd2665, %r6483;
	add.s64 	%rd2666, %rd14, %rd2665;
	cvt.u64.u32 	%rd2667, %r760;
	add.s64 	%rd2668, %rd15, %rd2667;
	cvt.u64.u32 	%rd2669, %r6482;
	add.s64 	%rd2670, %rd15, %rd2669;
	ld.local.s8 	%r5433, [%rd2670];
	ld.local.u8 	%r5434, [%rd2664];
	ld.local.u8 	%r5435, [%rd2666];
	prmt.b32 	%r5436, %r5435, %r5434, 0x3340U;
	ld.local.u8 	%r5437, [%rd2668];
	prmt.b32 	%r5438, %r5437, 0, 0x3340U;
	prmt.b32 	%r5439, %r5436, %r5438, 0x5410U;
	mov.b32 	%r5440, 359705;
	dp4a.s32.u32 	%r5441, %r5439, %r5440, %r5433;
	mul.wide.s32 	%rd2671, %r5441, 8;
	add.s64 	%rd2672, %rd2, %rd2671;
	ld.global.f64 	%fd5145, [%rd2672];
	sub.s32 	%r5442, %r758, %r678;
	add.s32 	%r5443, %r759, %r5442;
	add.s32 	%r5444, %r5443, -1;
	mul.wide.s32 	%rd2673, %r5444, 8;
	add.s64 	%rd2674, %rd3, %rd2673;
	ld.global.f64 	%fd5146, [%rd2674];
	add.f64 	%fd5147, %fd5145, %fd5146;
	abs.f64 	%fd5148, %fd5147;
	max.f64 	%fd5150, %fd999, %fd5148;
	setp.gt.f64 	%p3331, %fd5150, 0d41CDCD64FF800000;
	sub.f64 	%fd5151, %fd998, %fd5147;
	abs.f64 	%fd5152, %fd5151;
	setp.geu.f64 	%p3332, %fd5152, 0d3EE4F8B588E368F1;
	or.pred  	%p3333, %p3331, %p3332;
	@%p3333 bra 	$L__BB2_1819;
	add.s32 	%r5445, %r8, %r757;
	mul.wide.s32 	%rd2675, %r5445, 4;
	add.s64 	%rd2676, %rd1, %rd2675;
	st.global.u32 	[%rd2676], %r760;
	add.s32 	%r5446, %r8, %r760;
	add.s32 	%r5447, %r5446, 25;
	mul.wide.s32 	%rd2677, %r5447, 4;
	add.s64 	%rd2678, %rd1, %rd2677;
	st.global.u32 	[%rd2678], %r757;
	mov.pred 	%p3720, 0;
	mov.u32 	%r6482, %r760;
	mov.u32 	%r6483, %r757;
$L__BB2_1819:
	not.pred 	%p3335, %p3720;
	@%p3335 bra 	$L__BB2_1800;
	mov.b32 	%r6479, 3;
$L__BB2_1821:
	mov.u32 	%r765, %r6479;
	add.s32 	%r766, %r6483, -1;
	sub.s32 	%r5449, %r6482, %r765;
	add.s32 	%r5450, %r5449, 1;
	setp.gt.u32 	%p3337, %r5449, 2147483646;
	abs.s32 	%r5451, %r5449;
	selp.b32 	%r767, %r5451, 0, %p3337;
	sub.s32 	%r6481, %r766, %r767;
	selp.b32 	%r6480, 1, %r5450, %p3337;
	setp.lt.s32 	%p3338, %r6481, 1;
	setp.ge.s32 	%p3339, %r6480, %r6482;
	mov.pred 	%p3721, -1;
	or.pred  	%p3340, %p3338, %p3339;
	@%p3340 bra 	$L__BB2_1837;
	cvt.s64.s32 	%rd2679, %r6482;
	add.s64 	%rd242, %rd15, %rd2679;
	cvt.s64.s32 	%rd2680, %r6483;
	add.s64 	%rd243, %rd14, %rd2680;
	add.s32 	%r5453, %r5, %r6482;
	mad.lo.s32 	%r5454, %r766, %r678, %r5453;
	mul.wide.s32 	%rd2681, %r5454, 8;
	add.s64 	%rd244, %rd3, %rd2681;
	ld.global.f64 	%fd1000, [%rd244+5000];
	abs.f64 	%fd1001, %fd1000;
	add.s32 	%r5455, %r767, %r6482;
	not.b32 	%r5456, %r6480;
	add.s32 	%r5457, %r5456, %r5455;
	mul.wide.s32 	%rd2682, %r5457, 8;
	add.s64 	%rd245, %rd2, %rd2682;
	add.f64 	%fd5154, %fd1000, 0dC016CCCCCCCCCCCD;
	add.f64 	%fd1002, %fd773, %fd5154;
	mul.wide.u32 	%rd2683, %r5457, 8;
	add.s64 	%rd246, %rd2, %rd2683;
$L__BB2_1823:
	not.b32 	%r5458, %r6481;
	add.s32 	%r772, %r6483, %r5458;
	not.b32 	%r5459, %r6480;
	add.s32 	%r773, %r6482, %r5459;
	setp.eq.s32 	%p3341, %r772, 0;
	setp.gt.s32 	%p3342, %r773, 0;
	and.pred  	%p3343, %p3341, %p3342;
	@%p3343 bra 	$L__BB2_1825;
	setp.ne.s32 	%p3344, %r773, 0;
	setp.lt.s32 	%p3345, %r772, 1;
	or.pred  	%p3346, %p3345, %p3344;
	@%p3346 bra 	$L__BB2_1830;
$L__BB2_1825:
	setp.ne.s32 	%p3353, %r773, 1;
	setp.ne.s32 	%p3354, %r772, 1;
	and.pred  	%p3355, %p3354, %p3353;
	@%p3355 bra 	$L__BB2_1829;
	setp.eq.s32 	%p3357, %r772, 1;
	setp.eq.s32 	%p3358, %r773, 1;
	setp.eq.s32 	%p3359, %r772, 0;
	and.pred  	%p3360, %p3359, %p3358;
	setp.eq.s32 	%p3361, %r773, 0;
	and.pred  	%p3362, %p3357, %p3361;
	or.pred  	%p3363, %p3360, %p3362;
	mov.f64 	%fd5905, 0d0000000000000000;
	mov.f64 	%fd5904, 0dC0A9300000000000;
	not.pred 	%p3364, %p3363;
	@%p3364 bra 	$L__BB2_1828;
	ld.global.f64 	%fd5209, [%rd246+25192];
	cvt.u64.u32 	%rd2720, %r6481;
	add.s64 	%rd2721, %rd14, %rd2720;
	cvt.s64.s32 	%rd2722, %r6480;
	add.s64 	%rd2723, %rd15, %rd2722;
	ld.local.s8 	%r5509, [%rd242];
	ld.local.u8 	%r5510, [%rd2721];
	ld.local.u8 	%r5511, [%rd243];
	prmt.b32 	%r5512, %r5510, %r5511, 0x3340U;
	ld.local.u8 	%r5513, [%rd2723];
	prmt.b32 	%r5514, %r5513, 0, 0x3340U;
	prmt.b32 	%r5515, %r5512, %r5514, 0x5410U;
	mov.b32 	%r5516, 334205;
	dp4a.s32.u32 	%r5517, %r5515, %r5516, %r5509;
	mul.wide.s32 	%rd2724, %r5517, 8;
	add.s64 	%rd2725, %rd2, %rd2724;
	ld.global.f64 	%fd5210, [%rd2725+5000];
	add.f64 	%fd5905, %fd5209, %fd5210;
	ld.global.f64 	%fd5211, [%rd246+24472];
	ld.global.f64 	%fd5212, [%rd2725];
	add.f64 	%fd5904, %fd5211, %fd5212;
$L__BB2_1828:
	add.s32 	%r5518, %r6481, -1;
	add.s32 	%r5519, %r5, %r6480;
	mad.lo.s32 	%r5520, %r5518, %r678, %r5519;
	mul.wide.s32 	%rd2726, %r5520, 8;
	add.s64 	%rd2727, %rd3, %rd2726;
	ld.global.f64 	%fd5213, [%rd2727];
	add.f64 	%fd5214, %fd5905, %fd5213;
	ld.global.f64 	%fd5215, [%rd2727+5000];
	add.f64 	%fd5216, %fd5904, %fd5215;
	abs.f64 	%fd5217, %fd5214;
	setp.gt.f64 	%p3365, %fd5217, 0d41CDCD64FF800000;
	selp.f64 	%fd5906, 0dBFF0000000000000, %fd5216, %p3365;
	selp.f64 	%fd5907, 0d7FF0000000000000, %fd5214, %p3365;
	bra.uni 	$L__BB2_1833;
$L__BB2_1829:
	ld.global.f64 	%fd5192, [%rd245+25192];
	cvt.u64.u32 	%rd2704, %r6481;
	add.s64 	%rd2705, %rd14, %rd2704;
	ld.local.s8 	%r5504, [%rd2705];
	mul.wide.s32 	%rd2706, %r5504, 5;
	cvt.s64.s32 	%rd2707, %r6480;
	add.s64 	%rd2708, %rd15, %rd2707;
	ld.local.s8 	%rd2709, [%rd2708];
	add.s64 	%rd2710, %rd2706, %rd2709;
	shl.b64 	%rd2711, %rd2710, 3;
	add.s64 	%rd2712, %rd2, %rd2711;
	ld.global.f64 	%fd5193, [%rd2712+45640];
	add.f64 	%fd5194, %fd5192, %fd5193;
	ld.local.s8 	%r5505, [%rd243];
	mul.wide.s32 	%rd2713, %r5505, 5;
	ld.local.s8 	%rd2714, [%rd242];
	add.s64 	%rd2715, %rd2713, %rd2714;
	shl.b64 	%rd2716, %rd2715, 3;
	add.s64 	%rd2717, %rd2, %rd2716;
	ld.global.f64 	%fd5195, [%rd2717+45640];
	add.f64 	%fd5196, %fd5194, %fd5195;
	add.s32 	%r5506, %r6481, -1;
	add.s32 	%r5507, %r5, %r6480;
	mad.lo.s32 	%r5508, %r5506, %r678, %r5507;
	mul.wide.s32 	%rd2718, %r5508, 8;
	add.s64 	%rd2719, %rd3, %rd2718;
	ld.global.f64 	%fd5197, [%rd2719];
	add.f64 	%fd5198, %fd5196, %fd5197;
	ld.global.f64 	%fd5199, [%rd245+24472];
	ld.global.f64 	%fd5200, [%rd2712+45440];
	add.f64 	%fd5201, %fd5199, %fd5200;
	ld.global.f64 	%fd5202, [%rd2717+45440];
	add.f64 	%fd5203, %fd5201, %fd5202;
	ld.global.f64 	%fd5204, [%rd2719+5000];
	add.f64 	%fd5205, %fd5203, %fd5204;
	abs.f64 	%fd5206, %fd5198;
	setp.gt.f64 	%p3356, %fd5206, 0d41CDCD64FF800000;
	selp.f64 	%fd5906, 0dBFF0000000000000, %fd5205, %p3356;
	selp.f64 	%fd5907, 0d7FF0000000000000, %fd5198, %p3356;
	bra.uni 	$L__BB2_1833;
$L__BB2_1830:
	setp.ne.s32 	%p3347, %r772, 1;
	setp.ne.s32 	%p3348, %r773, 1;
	or.pred  	%p3349, %p3347, %p3348;
	@%p3349 bra 	$L__BB2_1832;
	cvt.u64.u32 	%rd2694, %r6481;
	add.s64 	%rd2695, %rd14, %rd2694;
	cvt.s64.s32 	%rd2696, %r6480;
	add.s64 	%rd2697, %rd15, %rd2696;
	ld.local.s8 	%r5483, [%rd2697+1];
	ld.local.u8 	%r5484, [%rd2695+1];
	ld.local.u8 	%r5485, [%rd2695];
	prmt.b32 	%r5486, %r5485, %r5484, 0x3340U;
	ld.local.u8 	%r5487, [%rd2697];
	prmt.b32 	%r5488, %r5487, 0, 0x3340U;
	prmt.b32 	%r5489, %r5486, %r5488, 0x5410U;
	mov.b32 	%r5490, 334205;
	dp4a.s32.u32 	%r5491, %r5489, %r5490, %r5483;
	mul.wide.s32 	%rd2698, %r5491, 8;
	add.s64 	%rd2699, %rd2, %rd2698;
	ld.global.f64 	%fd5172, [%rd2699+10000];
	ld.local.s8 	%r5492, [%rd243+-1];
	ld.local.u8 	%r5493, [%rd242];
	ld.local.u8 	%r5494, [%rd242+-1];
	prmt.b32 	%r5495, %r5494, %r5493, 0x3340U;
	ld.local.u8 	%r5496, [%rd243];
	prmt.b32 	%r5497, %r5496, 0, 0x3340U;
	prmt.b32 	%r5498, %r5495, %r5497, 0x5410U;
	mov.b32 	%r5499, 359705;
	dp4a.s32.u32 	%r5500, %r5498, %r5499, %r5492;
	mul.wide.s32 	%rd2700, %r5500, 8;
	add.s64 	%rd2701, %rd2, %rd2700;
	ld.global.f64 	%fd5173, [%rd2701+10000];
	add.f64 	%fd5174, %fd5172, %fd5173;
	add.s32 	%r5501, %r6481, -1;
	add.s32 	%r5502, %r6, %r6480;
	mad.lo.s32 	%r5503, %r5501, %r678, %r5502;
	mul.wide.s32 	%rd2702, %r5503, 8;
	add.s64 	%rd2703, %rd3, %rd2702;
	ld.global.f64 	%fd5175, [%rd2703];
	add.f64 	%fd5176, %fd5174, %fd5175;
	ld.global.f64 	%fd5177, [%rd2699+15000];
	ld.global.f64 	%fd5178, [%rd2701+15000];
	add.f64 	%fd5179, %fd5177, %fd5178;
	ld.global.f64 	%fd5180, [%rd2703+-5000];
	add.f64 	%fd5181, %fd5179, %fd5180;
	abs.f64 	%fd5182, %fd5181;
	setp.gt.f64 	%p3351, %fd5182, 0d41CDCD64FF800000;
	selp.f64 	%fd5183, 0dBFF0000000000000, %fd5176, %p3351;
	selp.f64 	%fd5184, 0d7FF0000000000000, %fd5181, %p3351;
	add.f64 	%fd5185, %fd5184, 0d4069000000000000;
	add.f64 	%fd5186, %fd5183, 0dC016CCCCCCCCCCCD;
	add.f64 	%fd5187, %fd773, %fd5186;
	div.rn.f64 	%fd5188, %fd5185, %fd5187;
	ld.global.f64 	%fd5189, [%rd244];
	add.f64 	%fd5190, %fd5189, 0d4069000000000000;
	div.rn.f64 	%fd5191, %fd5190, %fd1002;
	setp.ltu.f64 	%p3352, %fd5188, %fd5191;
	selp.f64 	%fd5906, 0dBFF0000000000000, %fd5183, %p3352;
	selp.f64 	%fd5907, 0d7FF0000000000000, %fd5184, %p3352;
	bra.uni 	$L__BB2_1833;
$L__BB2_1832:
	ld.global.f64 	%fd5155, [%rd245+24952];
	cvt.u64.u32 	%rd2684, %r6481;
	add.s64 	%rd2685, %rd14, %rd2684;
	cvt.s64.s32 	%rd2686, %r6480;
	add.s64 	%rd2687, %rd15, %rd2686;
	ld.local.s8 	%r5460, [%rd2687+1];
	ld.local.u8 	%r5461, [%rd2685+1];
	ld.local.u8 	%r5462, [%rd2685];
	prmt.b32 	%r5463, %r5462, %r5461, 0x3340U;
	ld.local.u8 	%r5464, [%rd2687];
	prmt.b32 	%r5465, %r5464, 0, 0x3340U;
	prmt.b32 	%r5466, %r5463, %r5465, 0x5410U;
	mov.b32 	%r5467, 334205;
	dp4a.s32.u32 	%r5468, %r5466, %r5467, %r5460;
	mul.wide.s32 	%rd2688, %r5468, 8;
	add.s64 	%rd2689, %rd2, %rd2688;
	ld.global.f64 	%fd5156, [%rd2689+30440];
	add.f64 	%fd5157, %fd5155, %fd5156;
	ld.local.s8 	%r5469, [%rd243+-1];
	ld.local.u8 	%r5470, [%rd242];
	ld.local.u8 	%r5471, [%rd242+-1];
	prmt.b32 	%r5472, %r5471, %r5470, 0x3340U;
	ld.local.u8 	%r5473, [%rd243];
	prmt.b32 	%r5474, %r5473, 0, 0x3340U;
	prmt.b32 	%r5475, %r5472, %r5474, 0x5410U;
	mov.b32 	%r5476, 359705;
	dp4a.s32.u32 	%r5477, %r5475, %r5476, %r5469;
	mul.wide.s32 	%rd2690, %r5477, 8;
	add.s64 	%rd2691, %rd2, %rd2690;
	ld.global.f64 	%fd5158, [%rd2691+30440];
	add.f64 	%fd5159, %fd5157, %fd5158;
	add.s32 	%r5478, %r6481, -1;
	add.s32 	%r5479, %r5, %r6480;
	mad.lo.s32 	%r5480, %r5478, %r678, %r5479;
	mul.wide.s32 	%rd2692, %r5480, 8;
	add.s64 	%rd2693, %rd3, %rd2692;
	ld.global.f64 	%fd5160, [%rd2693];
	add.f64 	%fd5161, %fd5159, %fd5160;
	ld.global.f64 	%fd5162, [%rd245+24232];
	ld.global.f64 	%fd5163, [%rd2689+25440];
	add.f64 	%fd5164, %fd5162, %fd5163;
	ld.global.f64 	%fd5165, [%rd2691+25440];
	add.f64 	%fd5166, %fd5164, %fd5165;
	sub.s32 	%r5481, %r772, %r773;
	abs.s32 	%r5482, %r5481;
	cvt.rn.f64.s32 	%fd5167, %r5482;
	fma.rn.f64 	%fd5168, %fd5167, 0dBFEEF3E864B31D04, %fd5166;
	ld.global.f64 	%fd5169, [%rd2693+5000];
	add.f64 	%fd5170, %fd5169, %fd5168;
	abs.f64 	%fd5171, %fd5161;
	setp.gt.f64 	%p3350, %fd5171, 0d41CDCD64FF800000;
	selp.f64 	%fd5906, 0dBFF0000000000000, %fd5170, %p3350;
	selp.f64 	%fd5907, 0d7FF0000000000000, %fd5161, %p3350;
$L__BB2_1833:
	abs.f64 	%fd5218, %fd5906;
	max.f64 	%fd5220, %fd1001, %fd5218;
	setp.gt.f64 	%p3366, %fd5220, 0d41CDCD64FF800000;
	sub.f64 	%fd5221, %fd1000, %fd5906;
	abs.f64 	%fd5222, %fd5221;
	setp.geu.f64 	%p3367, %fd5222, 0d3EE4F8B588E368F1;
	or.pred  	%p3368, %p3366, %p3367;
	@%p3368 bra 	$L__BB2_1836;
	ld.global.f64 	%fd5224, [%rd244];
	abs.f64 	%fd5225, %fd5224;
	abs.f64 	%fd5226, %fd5907;
	max.f64 	%fd5228, %fd5225, %fd5226;
	setp.gt.f64 	%p3369, %fd5228, 0d41CDCD64FF800000;
	sub.f64 	%fd5229, %fd5224, %fd5907;
	abs.f64 	%fd5230, %fd5229;
	setp.geu.f64 	%p3370, %fd5230, 0d3EE4F8B588E368F1;
	or.pred  	%p3371, %p3369, %p3370;
	@%p3371 bra 	$L__BB2_1836;
	add.s32 	%r5521, %r8, %r6481;
	mul.wide.s32 	%rd2728, %r5521, 4;
	add.s64 	%rd2729, %rd1, %rd2728;
	st.global.u32 	[%rd2729], %r6480;
	add.s32 	%r5522, %r8, %r6480;
	add.s32 	%r5523, %r5522, 25;
	mul.wide.s32 	%rd2730, %r5523, 4;
	add.s64 	%rd2731, %rd1, %rd2730;
	st.global.u32 	[%rd2731], %r6481;
	mov.pred 	%p3721, 0;
	mov.u32 	%r6482, %r6480;
	mov.u32 	%r6483, %r6481;
	bra.uni 	$L__BB2_1837;
$L__BB2_1836:
	add.s32 	%r774, %r6481, -1;
	add.s32 	%r6480, %r6480, 1;
	setp.gt.s32 	%p3374, %r6481, 1;
	setp.lt.s32 	%p3375, %r6480, %r6482;
	and.pred  	%p3376, %p3374, %p3375;
	mov.u32 	%r6481, %r774;
	@%p3376 bra 	$L__BB2_1823;
$L__BB2_1837:
	add.s32 	%r6479, %r765, 1;
	setp.lt.u32 	%p3377, %r765, 32;
	and.pred  	%p3378, %p3721, %p3377;
	@%p3378 bra 	$L__BB2_1821;
	bra.uni 	$L__BB2_1800;
$L__BB2_1838:
	selp.b32 	%r3461, 1, %r6462, %p1740;
	add.s32 	%r3462, %r5, %r3461;
	selp.b32 	%r3463, 1, %r667, %p1740;
	add.s32 	%r3464, %r3463, -1;
	mad.lo.s32 	%r3465, %r3464, %r678, %r3462;
	mul.wide.s32 	%rd1618, %r3465, 8;
	add.s64 	%rd1619, %rd3, %rd1618;
	ld.global.f64 	%fd3508, [%rd1619];
	add.f64 	%fd1017, %fd5897, %fd3508;
	ld.global.f64 	%fd3509, [%rd1619+5000];
	add.f64 	%fd1018, %fd5898, %fd3509;
	mov.f64 	%fd5908, 0d3FE0000000000000;
	@%p1740 bra 	$L__BB2_1868;
	mov.b32 	%r6507, 0;
	@%p1722 bra 	$L__BB2_1853;
	and.b32  	%r779, %r667, 15;
	setp.lt.u32 	%p1766, %r667, 16;
	mov.b32 	%r6507, 0;
	mov.u32 	%r6486, %r6507;
	@%p1766 bra 	$L__BB2_1843;
	and.b32  	%r6486, %r667, 2147483632;
	mov.b32 	%r6507, 0;
	mov.u32 	%r6495, %r6507;
$L__BB2_1842:
	.pragma "nounroll";
	add.s32 	%r3470, %r6495, %r7;
	mul.wide.s32 	%rd1620, %r3470, 4;
	add.s64 	%rd1621, %rd1, %rd1620;
	ld.global.u32 	%r3471, [%rd1621];
	setp.gt.s32 	%p1767, %r3471, 0;
	selp.u32 	%r3472, 1, 0, %p1767;
	add.s32 	%r3473, %r6507, %r3472;
	ld.global.u32 	%r3474, [%rd1621+4];
	setp.gt.s32 	%p1768, %r3474, 0;
	selp.u32 	%r3475, 1, 0, %p1768;
	add.s32 	%r3476, %r3473, %r3475;
	ld.global.u32 	%r3477, [%rd1621+8];
	setp.gt.s32 	%p1769, %r3477, 0;
	selp.u32 	%r3478, 1, 0, %p1769;
	add.s32 	%r3479, %r3476, %r3478;
	ld.global.u32 	%r3480, [%rd1621+12];
	setp.gt.s32 	%p1770, %r3480, 0;
	selp.u32 	%r3481, 1, 0, %p1770;
	add.s32 	%r3482, %r3479, %r3481;
	ld.global.u32 	%r3483, [%rd1621+16];
	setp.gt.s32 	%p1771, %r3483, 0;
	selp.u32 	%r3484, 1, 0, %p1771;
	add.s32 	%r3485, %r3482, %r3484;
	ld.global.u32 	%r3486, [%rd1621+20];
	setp.gt.s32 	%p1772, %r3486, 0;
	selp.u32 	%r3487, 1, 0, %p1772;
	add.s32 	%r3488, %r3485, %r3487;
	ld.global.u32 	%r3489, [%rd1621+24];
	setp.gt.s32 	%p1773, %r3489, 0;
	selp.u32 	%r3490, 1, 0, %p1773;
	add.s32 	%r3491, %r3488, %r3490;
	ld.global.u32 	%r3492, [%rd1621+28];
	setp.gt.s32 	%p1774, %r3492, 0;
	selp.u32 	%r3493, 1, 0, %p1774;
	add.s32 	%r3494, %r3491, %r3493;
	ld.global.u32 	%r3495, [%rd1621+32];
	setp.gt.s32 	%p1775, %r3495, 0;
	selp.u32 	%r3496, 1, 0, %p1775;
	add.s32 	%r3497, %r3494, %r3496;
	ld.global.u32 	%r3498, [%rd1621+36];
	setp.gt.s32 	%p1776, %r3498, 0;
	selp.u32 	%r3499, 1, 0, %p1776;
	add.s32 	%r3500, %r3497, %r3499;
	ld.global.u32 	%r3501, [%rd1621+40];
	setp.gt.s32 	%p1777, %r3501, 0;
	selp.u32 	%r3502, 1, 0, %p1777;
	add.s32 	%r3503, %r3500, %r3502;
	ld.global.u32 	%r3504, [%rd1621+44];
	setp.gt.s32 	%p1778, %r3504, 0;
	selp.u32 	%r3505, 1, 0, %p1778;
	add.s32 	%r3506, %r3503, %r3505;
	ld.global.u32 	%r3507, [%rd1621+48];
	setp.gt.s32 	%p1779, %r3507, 0;
	selp.u32 	%r3508, 1, 0, %p1779;
	add.s32 	%r3509, %r3506, %r3508;
	ld.global.u32 	%r3510, [%rd1621+52];
	setp.gt.s32 	%p1780, %r3510, 0;
	selp.u32 	%r3511, 1, 0, %p1780;
	add.s32 	%r3512, %r3509, %r3511;
	ld.global.u32 	%r3513, [%rd1621+56];
	setp.gt.s32 	%p1781, %r3513, 0;
	selp.u32 	%r3514, 1, 0, %p1781;
	add.s32 	%r3515, %r3512, %r3514;
	ld.global.u32 	%r3516, [%rd1621+60];
	setp.gt.s32 	%p1782, %r3516, 0;
	selp.u32 	%r3517, 1, 0, %p1782;
	add.s32 	%r6507, %r3515, %r3517;
	add.s32 	%r6495, %r6495, 16;
	setp.eq.s32 	%p1783, %r6495, %r6486;
	@%p1783 bra 	$L__BB2_1843;
	bra.uni 	$L__BB2_1842;
$L__BB2_1843:
	setp.eq.s32 	%p1784, %r779, 0;
	@%p1784 bra 	$L__BB2_1853;
	and.b32  	%r784, %r667, 7;
	setp.lt.u32 	%p1785, %r779, 8;
	@%p1785 bra 	$L__BB2_1846;
	add.s32 	%r3519, %r6486, %r7;
	mul.wide.s32 	%rd1622, %r3519, 4;
	add.s64 	%rd1623, %rd1, %rd1622;
	ld.global.u32 	%r3520, [%rd1623];
	setp.gt.s32 	%p1786, %r3520, 0;
	selp.u32 	%r3521, 1, 0, %p1786;
	add.s32 	%r3522, %r6507, %r3521;
	ld.global.u32 	%r3523, [%rd1623+4];
	setp.gt.s32 	%p1787, %r3523, 0;
	selp.u32 	%r3524, 1, 0, %p1787;
	add.s32 	%r3525, %r3522, %r3524;
	ld.global.u32 	%r3526, [%rd1623+8];
	setp.gt.s32 	%p1788, %r3526, 0;
	selp.u32 	%r3527, 1, 0, %p1788;
	add.s32 	%r3528, %r3525, %r3527;
	ld.global.u32 	%r3529, [%rd1623+12];
	setp.gt.s32 	%p1789, %r3529, 0;
	selp.u32 	%r3530, 1, 0, %p1789;
	add.s32 	%r3531, %r3528, %r3530;
	ld.global.u32 	%r3532, [%rd1623+16];
	setp.gt.s32 	%p1790, %r3532, 0;
	selp.u32 	%r3533, 1, 0, %p1790;
	add.s32 	%r3534, %r3531, %r3533;
	ld.global.u32 	%r3535, [%rd1623+20];
	setp.gt.s32 	%p1791, %r3535, 0;
	selp.u32 	%r3536, 1, 0, %p1791;
	add.s32 	%r3537, %r3534, %r3536;
	ld.global.u32 	%r3538, [%rd1623+24];
	setp.gt.s32 	%p1792, %r3538, 0;
	selp.u32 	%r3539, 1, 0, %p1792;
	add.s32 	%r3540, %r3537, %r3539;
	ld.global.u32 	%r3541, [%rd1623+28];
	setp.gt.s32 	%p1793, %r3541, 0;
	selp.u32 	%r3542, 1, 0, %p1793;
	add.s32 	%r6507, %r3540, %r3542;
	add.s32 	%r6486, %r6486, 8;
$L__BB2_1846:
	setp.eq.s32 	%p1794, %r784, 0;
	@%p1794 bra 	$L__BB2_1853;
	and.b32  	%r790, %r667, 3;
	setp.lt.u32 	%p1795, %r784, 4;
	@%p1795 bra 	$L__BB2_1849;
	add.s32 	%r3544, %r6486, %r7;
	mul.wide.s32 	%rd1624, %r3544, 4;
	add.s64 	%rd1625, %rd1, %rd1624;
	ld.global.u32 	%r3545, [%rd1625];
	setp.gt.s32 	%p1796, %r3545, 0;
	selp.u32 	%r3546, 1, 0, %p1796;
	add.s32 	%r3547, %r6507, %r3546;
	ld.global.u32 	%r3548, [%rd1625+4];
	setp.gt.s32 	%p1797, %r3548, 0;
	selp.u32 	%r3549, 1, 0, %p1797;
	add.s32 	%r3550, %r3547, %r3549;
	ld.global.u32 	%r3551, [%rd1625+8];
	setp.gt.s32 	%p1798, %r3551, 0;
	selp.u32 	%r3552, 1, 0, %p1798;
	add.s32 	%r3553, %r3550, %r3552;
	ld.global.u32 	%r3554, [%rd1625+12];
	setp.gt.s32 	%p1799, %r3554, 0;
	selp.u32 	%r3555, 1, 0, %p1799;
	add.s32 	%r6507, %r3553, %r3555;
	add.s32 	%r6486, %r6486, 4;
$L__BB2_1849:
	setp.eq.s32 	%p1800, %r790, 0;
	@%p1800 bra 	$L__BB2_1853;
	add.s32 	%r3556, %r6486, %r7;
	mul.wide.s32 	%rd1626, %r3556, 4;
	add.s64 	%rd247, %rd1, %rd1626;
	ld.global.u32 	%r3557, [%rd247];
	setp.gt.s32 	%p1801, %r3557, 0;
	selp.u32 	%r3558, 1, 0, %p1801;
	add.s32 	%r6507, %r6507, %r3558;
	setp.eq.s32 	%p1802, %r790, 1;
	@%p1802 bra 	$L__BB2_1853;
	ld.global.u32 	%r3559, [%rd247+4];
	setp.gt.s32 	%p1803, %r3559, 0;
	selp.u32 	%r3560, 1, 0, %p1803;
	add.s32 	%r6507, %r6507, %r3560;
	setp.eq.s32 	%p1804, %r790, 2;
	@%p1804 bra 	$L__BB2_1853;
	ld.global.u32 	%r3561, [%rd247+8];
	setp.gt.s32 	%p1805, %r3561, 0;
	selp.u32 	%r3562, 1, 0, %p1805;
	add.s32 	%r6507, %r6507, %r3562;
$L__BB2_1853:
	setp.lt.s32 	%p1806, %r678, 1;
	@%p1806 bra 	$L__BB2_1867;
	add.s32 	%r800, %r8, 27;
	and.b32  	%r801, %r678, 15;
	setp.lt.u32 	%p1807, %r678, 16;
	mov.b32 	%r6500, 0;
	@%p1807 bra 	$L__BB2_1857;
	and.b32  	%r6500, %r678, 2147483632;
	mov.b32 	%r6497, 0;
$L__BB2_1856:
	.pragma "nounroll";
	cvt.u64.u32 	%rd1627, %r6497;
	cvt.s64.s32 	%rd1628, %r7;
	add.s64 	%rd1629, %rd1627, %rd1628;
	shl.b64 	%rd1630, %rd1629, 2;
	add.s64 	%rd1631, %rd1, %rd1630;
	ld.global.u32 	%r3566, [%rd1631+100];
	setp.gt.s32 	%p1808, %r3566, 0;
	selp.u32 	%r3567, 1, 0, %p1808;
	add.s32 	%r3568, %r6507, %r3567;
	add.s32 	%r3569, %r6497, %r800;
	mul.wide.s32 	%rd1632, %r3569, 4;
	add.s64 	%rd1633, %rd1, %rd1632;
	ld.global.u32 	%r3570, [%rd1633];
	setp.gt.s32 	%p1809, %r3570, 0;
	selp.u32 	%r3571, 1, 0, %p1809;
	add.s32 	%r3572, %r3568, %r3571;
	ld.global.u32 	%r3573, [%rd1633+4];
	setp.gt.s32 	%p1810, %r3573, 0;
	selp.u32 	%r3574, 1, 0, %p1810;
	add.s32 	%r3575, %r3572, %r3574;
	ld.global.u32 	%r3576, [%rd1633+8];
	setp.gt.s32 	%p1811, %r3576, 0;
	selp.u32 	%r3577, 1, 0, %p1811;
	add.s32 	%r3578, %r3575, %r3577;
	ld.global.u32 	%r3579, [%rd1633+12];
	setp.gt.s32 	%p1812, %r3579, 0;
	selp.u32 	%r3580, 1, 0, %p1812;
	add.s32 	%r3581, %r3578, %r3580;
	ld.global.u32 	%r3582, [%rd1633+16];
	setp.gt.s32 	%p1813, %r3582, 0;
	selp.u32 	%r3583, 1, 0, %p1813;
	add.s32 	%r3584, %r3581, %r3583;
	ld.global.u32 	%r3585, [%rd1633+20];
	setp.gt.s32 	%p1814, %r3585, 0;
	selp.u32 	%r3586, 1, 0, %p1814;
	add.s32 	%r3587, %r3584, %r3586;
	ld.global.u32 	%r3588, [%rd1633+24];
	setp.gt.s32 	%p1815, %r3588, 0;
	selp.u32 	%r3589, 1, 0, %p1815;
	add.s32 	%r3590, %r3587, %r3589;
	ld.global.u32 	%r3591, [%rd1633+28];
	setp.gt.s32 	%p1816, %r3591, 0;
	selp.u32 	%r3592, 1, 0, %p1816;
	add.s32 	%r3593, %r3590, %r3592;
	ld.global.u32 	%r3594, [%rd1633+32];
	setp.gt.s32 	%p1817, %r3594, 0;
	selp.u32 	%r3595, 1, 0, %p1817;
	add.s32 	%r3596, %r3593, %r3595;
	ld.global.u32 	%r3597, [%rd1633+36];
	setp.gt.s32 	%p1818, %r3597, 0;
	selp.u32 	%r3598, 1, 0, %p1818;
	add.s32 	%r3599, %r3596, %r3598;
	ld.global.u32 	%r3600, [%rd1633+40];
	setp.gt.s32 	%p1819, %r3600, 0;
	selp.u32 	%r3601, 1, 0, %p1819;
	add.s32 	%r3602, %r3599, %r3601;
	ld.global.u32 	%r3603, [%rd1633+44];
	setp.gt.s32 	%p1820, %r3603, 0;
	selp.u32 	%r3604, 1, 0, %p1820;
	add.s32 	%r3605, %r3602, %r3604;
	ld.global.u32 	%r3606, [%rd1633+48];
	setp.gt.s32 	%p1821, %r3606, 0;
	selp.u32 	%r3607, 1, 0, %p1821;
	add.s32 	%r3608, %r3605, %r3607;
	ld.global.u32 	%r3609, [%rd1633+52];
	setp.gt.s32 	%p1822, %r3609, 0;
	selp.u32 	%r3610, 1, 0, %p1822;
	add.s32 	%r3611, %r3608, %r3610;
	ld.global.u32 	%r3612, [%rd1633+56];
	setp.gt.s32 	%p1823, %r3612, 0;
	selp.u32 	%r3613, 1, 0, %p1823;
	add.s32 	%r6507, %r3611, %r3613;
	add.s32 	%r6497, %r6497, 16;
	setp.ne.s32 	%p1824, %r6497, %r6500;
	@%p1824 bra 	$L__BB2_1856;
$L__BB2_1857:
	setp.eq.s32 	%p1825, %r801, 0;
	@%p1825 bra 	$L__BB2_1867;
	and.b32  	%r814, %r678, 7;
	setp.lt.u32 	%p1826, %r801, 8;
	@%p1826 bra 	$L__BB2_1860;
	cvt.u64.u32 	%rd1634, %r6500;
	cvt.s64.s32 	%rd1635, %r7;
	add.s64 	%rd1636, %rd1634, %rd1635;
	shl.b64 	%rd1637, %rd1636, 2;
	add.s64 	%rd1638, %rd1, %rd1637;
	ld.global.u32 	%r3615, [%rd1638+100];
	setp.gt.s32 	%p1827, %r3615, 0;
	selp.u32 	%r3616, 1, 0, %p1827;
	add.s32 	%r3617, %r6507, %r3616;
	add.s32 	%r3618, %r6500, %r800;
	mul.wide.s32 	%rd1639, %r3618, 4;
	add.s64 	%rd1640, %rd1, %rd1639;
	ld.global.u32 	%r3619, [%rd1640];
	setp.gt.s32 	%p1828, %r3619, 0;
	selp.u32 	%r3620, 1, 0, %p1828;
	add.s32 	%r3621, %r3617, %r3620;
	ld.global.u32 	%r3622, [%rd1640+4];
	setp.gt.s32 	%p1829, %r3622, 0;
	selp.u32 	%r3623, 1, 0, %p1829;
	add.s32 	%r3624, %r3621, %r3623;
	ld.global.u32 	%r3625, [%rd1640+8];
	setp.gt.s32 	%p1830, %r3625, 0;
	selp.u32 	%r3626, 1, 0, %p1830;
	add.s32 	%r3627, %r3624, %r3626;
	ld.global.u32 	%r3628, [%rd1640+12];
	setp.gt.s32 	%p1831, %r3628, 0;
	selp.u32 	%r3629, 1, 0, %p1831;
	add.s32 	%r3630, %r3627, %r3629;
	ld.global.u32 	%r3631, [%rd1640+16];
	setp.gt.s32 	%p1832, %r3631, 0;
	selp.u32 	%r3632, 1, 0, %p1832;
	add.s32 	%r3633, %r3630, %r3632;
	ld.global.u32 	%r3634, [%rd1640+20];
	setp.gt.s32 	%p1833, %r3634, 0;
	selp.u32 	%r3635, 1, 0, %p1833;
	add.s32 	%r3636, %r3633, %r3635;
	ld.global.u32 	%r3637, [%rd1640+24];
	setp.gt.s32 	%p1834, %r3637, 0;
	selp.u32 	%r3638, 1, 0, %p1834;
	add.s32 	%r6507, %r3636, %r3638;
	add.s32 	%r6500, %r6500, 8;
$L__BB2_1860:
	setp.eq.s32 	%p1835, %r814, 0;
	@%p1835 bra 	$L__BB2_1867;
	and.b32  	%r820, %r678, 3;
	setp.lt.u32 	%p1836, %r814, 4;
	@%p1836 bra 	$L__BB2_1863;
	cvt.u64.u32 	%rd1641, %r6500;
	cvt.s64.s32 	%rd1642, %r7;
	add.s64 	%rd1643, %rd1641, %rd1642;
	shl.b64 	%rd1644, %rd1643, 2;
	add.s64 	%rd1645, %rd1, %rd1644;
	ld.global.u32 	%r3640, [%rd1645+100];
	setp.gt.s32 	%p1837, %r3640, 0;
	selp.u32 	%r3641, 1, 0, %p1837;
	add.s32 	%r3642, %r6507, %r3641;
	add.s32 	%r3643, %r6500, %r800;
	mul.wide.s32 	%rd1646, %r3643, 4;
	add.s64 	%rd1647, %rd1, %rd1646;
	ld.global.u32 	%r3644, [%rd1647];
	setp.gt.s32 	%p1838, %r3644, 0;
	selp.u32 	%r3645, 1, 0, %p1838;
	add.s32 	%r3646, %r3642, %r3645;
	ld.global.u32 	%r3647, [%rd1647+4];
	setp.gt.s32 	%p1839, %r3647, 0;
	selp.u32 	%r3648, 1, 0, %p1839;
	add.s32 	%r3649, %r3646, %r3648;
	ld.global.u32 	%r3650, [%rd1647+8];
	setp.gt.s32 	%p1840, %r3650, 0;
	selp.u32 	%r3651, 1, 0, %p1840;
	add.s32 	%r6507, %r3649, %r3651;
	add.s32 	%r6500, %r6500, 4;
$L__BB2_1863:
	setp.eq.s32 	%p1841, %r820, 0;
	@%p1841 bra 	$L__BB2_1867;
	cvt.u64.u32 	%rd1648, %r6500;
	cvt.s64.s32 	%rd1649, %r7;
	add.s64 	%rd1650, %rd1648, %rd1649;
	shl.b64 	%rd1651, %rd1650, 2;
	add.s64 	%rd1652, %rd1, %rd1651;
	ld.global.u32 	%r3652, [%rd1652+100];
	setp.gt.s32 	%p1842, %r3652, 0;
	selp.u32 	%r3653, 1, 0, %p1842;
	add.s32 	%r6507, %r6507, %r3653;
	setp.eq.s32 	%p1843, %r820, 1;
	@%p1843 bra 	$L__BB2_1867;
	add.s32 	%r3654, %r6500, %r800;
	mul.wide.s32 	%rd1653, %r3654, 4;
	add.s64 	%rd248, %rd1, %rd1653;
	ld.global.u32 	%r3655, [%rd248];
	setp.gt.s32 	%p1844, %r3655, 0;
	selp.u32 	%r3656, 1, 0, %p1844;
	add.s32 	%r6507, %r6507, %r3656;
	setp.eq.s32 	%p1845, %r820, 2;
	@%p1845 bra 	$L__BB2_1867;
	ld.global.u32 	%r3657, [%rd248+4];
	setp.gt.s32 	%p1846, %r3657, 0;
	selp.u32 	%r3658, 1, 0, %p1846;
	add.s32 	%r6507, %r6507, %r3658;
$L__BB2_1867:
	shr.u32 	%r3659, %r6507, 1;
	add.s32 	%r3660, %r3659, -1;
	cvt.rn.f64.s32 	%fd3510, %r3660;
	add.f64 	%fd3511, %fd1018, 0dC016CCCCCCCCCCCD;
	fma.rn.f64 	%fd3512, %fd3510, 0dBFE0A2B1704FF434, %fd3511;
	add.f64 	%fd3513, %fd773, %fd3512;
	add.f64 	%fd3514, %fd1017, 0d4069000000000000;
	div.rn.f64 	%fd3515, %fd3514, %fd3513;
	add.f64 	%fd3516, %fd3515, 0dC071126666666666;
	fma.rn.f64 	%fd5908, %fd3516, 0d4059000000000000, 0d3FE0000000000000;
$L__BB2_1868:
	cvt.rzi.s32.f64 	%r3661, %fd5908;
	cvt.rn.f64.s32 	%fd3517, %r3661;
	div.rn.f64 	%fd5909, %fd3517, 0d4059000000000000;
$L__BB2_1869:
	ld.param.u64 	%rd3279, [_Z11design_loopPiS_S_S_PcS_S_S_S_S_S_S_PdS1_iS__param_8];
	cvta.to.global.u64 	%rd1654, %rd3279;
	ld.global.u32 	%r3662, [%rd1654+36];
	mad.lo.s32 	%r3663, %r3662, 5, 44;
	cvt.rn.f64.s32 	%fd3518, %r3663;
	setp.gt.f64 	%p1847, %fd5909, %fd3518;
	@%p1847 bra 	$L__BB2_3228;
	ld.param.u64 	%rd3229, [_Z11design_loopPiS_S_S_PcS_S_S_S_S_S_S_PdS1_iS__param_3];
	cvta.to.global.u64 	%rd249, %rd3229;
	ld.local.u32 	%r830, [%rd43];
	ld.global.u32 	%r831, [%rd44+44];
	shl.b32 	%r3664, %r6223, 2;
	mul.wide.s32 	%rd1655, %r3664, 4;
	add.s64 	%rd1656, %rd6, %rd1655;
	ld.global.u32 	%r832, [%rd1656];
	ld.global.u32 	%r833, [%rd1656+4];
	and.b32  	%r3665, %r833, -2147483647;
	setp.eq.s32 	%p1848, %r3665, 1;
	@%p1848 bra 	$L__BB2_1894;
	setp.lt.s32 	%p1849, %r833, 2;
	@%p1849 bra 	$L__BB2_1881;
	add.s32 	%r834, %r833, %r832;
	shr.u32 	%r3667, %r833, 31;
	add.s32 	%r3668, %r833, %r3667;
	shr.s32 	%r835, %r3668, 1;
	mov.b32 	%r6508, 0;
$L__BB2_1873:
	add.s32 	%r3669, %r6508, %r832;
	cvt.s64.s32 	%rd1657, %r3669;
	add.s64 	%rd1658, %rd249, %rd1657;
	ld.global.u8 	%rs141, [%rd1658];
	setp.ne.s16 	%p1850, %rs141, 65;
	not.b32 	%r3670, %r6508;
	add.s32 	%r3671, %r834, %r3670;
	cvt.s64.s32 	%rd1659, %r3671;
	add.s64 	%rd1660, %rd249, %rd1659;
	ld.global.u8 	%rs142, [%rd1660];
	@%p1850 bra 	$L__BB2_1875;
	setp.ne.s16 	%p1851, %rs142, 84;
	@%p1851 bra 	$L__BB2_1894;
$L__BB2_1875:
	setp.ne.s16 	%p1852, %rs141, 84;
	@%p1852 bra 	$L__BB2_1877;
	setp.ne.s16 	%p1853, %rs142, 65;
	@%p1853 bra 	$L__BB2_1894;
$L__BB2_1877:
	setp.eq.s16 	%p1854, %rs141, 84;
	setp.eq.s16 	%p1855, %rs141, 65;
	setp.ne.s16 	%p1856, %rs142, 65;
	or.pred  	%p1857, %p1856, %p1854;
	setp.ne.s16 	%p1858, %rs142, 84;
	or.pred  	%p1859, %p1858, %p1855;
	and.pred  	%p1860, %p1857, %p1859;
	not.pred 	%p1861, %p1860;
	@%p1861 bra 	$L__BB2_1894;
	setp.eq.s16 	%p1862, %rs141, 67;
	setp.ne.s16 	%p1863, %rs142, 71;
	and.pred  	%p1864, %p1863, %p1862;
	@%p1864 bra 	$L__BB2_1894;
	setp.eq.s16 	%p1867, %rs141, 71;
	setp.ne.s16 	%p1868, %rs142, 67;
	xor.pred  	%p1869, %p1867, %p1868;
	or.pred  	%p1870, %p1863, %p1862;
	and.pred  	%p1871, %p1869, %p1870;
	not.pred 	%p1872, %p1871;
	@%p1872 bra 	$L__BB2_1894;
	add.s32 	%r6508, %r6508, 1;
	setp.ne.s32 	%p1873, %r6508, %r835;
	@%p1873 bra 	$L__BB2_1873;
$L__BB2_1881:
	shl.b32 	%r3672, %r830, 2;
	mul.wide.s32 	%rd1661, %r3672, 4;
	add.s64 	%rd1662, %rd6, %rd1661;
	ld.global.u32 	%r838, [%rd1662];
	ld.global.u32 	%r839, [%rd1662+4];
	and.b32  	%r3673, %r839, -2147483647;
	setp.eq.s32 	%p1874, %r3673, 1;
	@%p1874 bra 	$L__BB2_1894;
	setp.lt.s32 	%p1875, %r839, 2;
	@%p1875 bra 	$L__BB2_1892;
	add.s32 	%r840, %r839, %r838;
	shr.u32 	%r3675, %r839, 31;
	add.s32 	%r3676, %r839, %r3675;
	shr.s32 	%r841, %r3676, 1;
	mov.b32 	%r6509, 0;
$L__BB2_1884:
	add.s32 	%r3677, %r6509, %r838;
	cvt.s64.s32 	%rd1663, %r3677;
	add.s64 	%rd1664, %rd249, %rd1663;
	ld.global.u8 	%rs143, [%rd1664];
	setp.ne.s16 	%p1876, %rs143, 65;
	not.b32 	%r3678, %r6509;
	add.s32 	%r3679, %r840, %r3678;
	cvt.s64.s32 	%rd1665, %r3679;
	add.s64 	%rd1666, %rd249, %rd1665;
	ld.global.u8 	%rs144, [%rd1666];
	@%p1876 bra 	$L__BB2_1886;
	setp.ne.s16 	%p1877, %rs144, 84;
	@%p1877 bra 	$L__BB2_1894;
$L__BB2_1886:
	setp.ne.s16 	%p1878, %rs143, 84;
	@%p1878 bra 	$L__BB2_1888;
	setp.ne.s16 	%p1879, %rs144, 65;
	@%p1879 bra 	$L__BB2_1894;
$L__BB2_1888:
	setp.eq.s16 	%p1880, %rs143, 84;
	setp.eq.s16 	%p1881, %rs143, 65;
	setp.ne.s16 	%p1882, %rs144, 65;
	or.pred  	%p1883, %p1882, %p1880;
	setp.ne.s16 	%p1884, %rs144, 84;
	or.pred  	%p1885, %p1884, %p1881;
	and.pred  	%p1886, %p1883, %p1885;
	not.pred 	%p1887, %p1886;
	@%p1887 bra 	$L__BB2_1894;
	setp.eq.s16 	%p1888, %rs143, 67;
	setp.ne.s16 	%p1889, %rs144, 71;
	and.pred  	%p1890, %p1889, %p1888;
	@%p1890 bra 	$L__BB2_1894;
	setp.eq.s16 	%p1893, %rs143, 71;
	setp.ne.s16 	%p1894, %rs144, 67;
	xor.pred  	%p1895, %p1893, %p1894;
	or.pred  	%p1896, %p1889, %p1888;
	and.pred  	%p1897, %p1895, %p1896;
	not.pred 	%p1898, %p1897;
	@%p1898 bra 	$L__BB2_1894;
	add.s32 	%r6509, %r6509, 1;
	setp.ne.s32 	%p1899, %r6509, %r841;
	@%p1899 bra 	$L__BB2_1884;
$L__BB2_1892:
	setp.gt.u32 	%p1900, %r9, 2146435070;
	mov.f64 	%fd5910, %fd2;
	@%p1900 bra 	$L__BB2_1896;
	setp.gt.u32 	%p1901, %r11, 1073127582;
	selp.f64 	%fd3519, %fd4, %fd3, %p1901;
	selp.u32 	%r3680, 1, 0, %p1901;
	add.s32 	%r3681, %r10, %r3680;
	add.f64 	%fd3520, %fd3519, 0dBFF0000000000000;
	add.f64 	%fd3521, %fd3519, 0d3FF0000000000000;
	rcp.approx.ftz.f64 	%fd3522, %fd3521;
	neg.f64 	%fd3523, %fd3521;
	fma.rn.f64 	%fd3524, %fd3523, %fd3522, 0d3FF0000000000000;
	fma.rn.f64 	%fd3525, %fd3524, %fd3524, %fd3524;
	fma.rn.f64 	%fd3526, %fd3525, %fd3522, %fd3522;
	mul.f64 	%fd3527, %fd3520, %fd3526;
	fma.rn.f64 	%fd3528, %fd3520, %fd3526, %fd3527;
	mul.f64 	%fd3529, %fd3528, %fd3528;
	fma.rn.f64 	%fd3530, %fd3529, 0d3EB1380B3AE80F1E, 0d3ED0EE258B7A8B04;
	fma.rn.f64 	%fd3531, %fd3530, %fd3529, 0d3EF3B2669F02676F;
	fma.rn.f64 	%fd3532, %fd3531, %fd3529, 0d3F1745CBA9AB0956;
	fma.rn.f64 	%fd3533, %fd3532, %fd3529, 0d3F3C71C72D1B5154;
	fma.rn.f64 	%fd3534, %fd3533, %fd3529, 0d3F624924923BE72D;
	fma.rn.f64 	%fd3535, %fd3534, %fd3529, 0d3F8999999999A3C4;
	fma.rn.f64 	%fd3536, %fd3535, %fd3529, 0d3FB5555555555554;
	sub.f64 	%fd3537, %fd3520, %fd3528;
	add.f64 	%fd3538, %fd3537, %fd3537;
	neg.f64 	%fd3539, %fd3528;
	fma.rn.f64 	%fd3540, %fd3539, %fd3520, %fd3538;
	mul.f64 	%fd3541, %fd3526, %fd3540;
	mul.f64 	%fd3542, %fd3529, %fd3536;
	fma.rn.f64 	%fd3543, %fd3542, %fd3528, %fd3541;
	xor.b32  	%r3682, %r3681, -2147483648;
	mov.b32 	%r3683, 1127219200;
	mov.b64 	%fd3544, {%r3682, %r3683};
	sub.f64 	%fd3545, %fd3544, %fd1;
	fma.rn.f64 	%fd3546, %fd3545, 0d3FE62E42FEFA39EF, %fd3528;
	fma.rn.f64 	%fd3547, %fd3545, 0dBFE62E42FEFA39EF, %fd3546;
	sub.f64 	%fd3548, %fd3547, %fd3528;
	sub.f64 	%fd3549, %fd3543, %fd3548;
	fma.rn.f64 	%fd3550, %fd3545, 0d3C7ABC9E3B39803F, %fd3549;
	add.f64 	%fd5910, %fd3546, %fd3550;
	bra.uni 	$L__BB2_1896;
$L__BB2_1894:
	setp.gt.u32 	%p1902, %r12, 2146435070;
	mov.f64 	%fd5910, %fd5;
	@%p1902 bra 	$L__BB2_1896;
	setp.gt.u32 	%p1903, %r14, 1073127582;
	selp.f64 	%fd3551, %fd7, %fd6, %p1903;
	selp.u32 	%r3684, 1, 0, %p1903;
	add.s32 	%r3685, %r13, %r3684;
	add.f64 	%fd3552, %fd3551, 0dBFF0000000000000;
	add.f64 	%fd3553, %fd3551, 0d3FF0000000000000;
	rcp.approx.ftz.f64 	%fd3554, %fd3553;
	neg.f64 	%fd3555, %fd3553;
	fma.rn.f64 	%fd3556, %fd3555, %fd3554, 0d3FF0000000000000;
	fma.rn.f64 	%fd3557, %fd3556, %fd3556, %fd3556;
	fma.rn.f64 	%fd3558, %fd3557, %fd3554, %fd3554;
	mul.f64 	%fd3559, %fd3552, %fd3558;
	fma.rn.f64 	%fd3560, %fd3552, %fd3558, %fd3559;
	mul.f64 	%fd3561, %fd3560, %fd3560;
	fma.rn.f64 	%fd3562, %fd3561, 0d3EB1380B3AE80F1E, 0d3ED0EE258B7A8B04;
	fma.rn.f64 	%fd3563, %fd3562, %fd3561, 0d3EF3B2669F02676F;
	fma.rn.f64 	%fd3564, %fd3563, %fd3561, 0d3F1745CBA9AB0956;
	fma.rn.f64 	%fd3565, %fd3564, %fd3561, 0d3F3C71C72D1B5154;
	fma.rn.f64 	%fd3566, %fd3565, %fd3561, 0d3F624924923BE72D;
	fma.rn.f64 	%fd3567, %fd3566, %fd3561, 0d3F8999999999A3C4;
	fma.rn.f64 	%fd3568, %fd3567, %fd3561, 0d3FB5555555555554;
	sub.f64 	%fd3569, %fd3552, %fd3560;
	add.f64 	%fd3570, %fd3569, %fd3569;
	neg.f64 	%fd3571, %fd3560;
	fma.rn.f64 	%fd3572, %fd3571, %fd3552, %fd3570;
	mul.f64 	%fd3573, %fd3558, %fd3572;
	mul.f64 	%fd3574, %fd3561, %fd3568;
	fma.rn.f64 	%fd3575, %fd3574, %fd3560, %fd3573;
	xor.b32  	%r3686, %r3685, -2147483648;
	mov.b32 	%r3687, 1127219200;
	mov.b64 	%fd3576, {%r3686, %r3687};
	sub.f64 	%fd3577, %fd3576, %fd1;
	fma.rn.f64 	%fd3578, %fd3577, 0d3FE62E42FEFA39EF, %fd3560;
	fma.rn.f64 	%fd3579, %fd3577, 0dBFE62E42FEFA39EF, %fd3578;
	sub.f64 	%fd3580, %fd3579, %fd3560;
	sub.f64 	%fd3581, %fd3575, %fd3580;
	fma.rn.f64 	%fd3582, %fd3577, 0d3C7ABC9E3B39803F, %fd3581;
	add.f64 	%fd5910, %fd3578, %fd3582;
$L__BB2_1896:
	mul.f64 	%fd1026, %fd5910, 0d3FFFCB923A29C77A;
	shl.b32 	%r3688, %r830, 2;
	mul.wide.s32 	%rd1667, %r3688, 4;
	add.s64 	%rd250, %rd6, %rd1667;
	ld.global.u32 	%r844, [%rd250+4];
	setp.eq.s32 	%p1904, %r831, 1;
	@%p1904 bra 	$L__BB2_1903;
	setp.lt.s32 	%p1905, %r844, 1;
	@%p1905 bra 	$L__BB2_2038;
	ld.global.u32 	%r845, [%rd250];
	and.b32  	%r846, %r844, 3;
	setp.lt.u32 	%p1906, %r844, 4;
	mov.b32 	%r6513, 1;
	@%p1906 bra 	$L__BB2_1979;
	and.b32  	%r847, %r844, 2147483644;
	mov.b32 	%r6513, 1;
$L__BB2_1900:
	mov.u32 	%r853, %r6513;
	sub.s32 	%r3691, %r845, %r853;
	add.s32 	%r3692, %r3691, %r844;
	cvt.s64.s32 	%rd1668, %r3692;
	add.s64 	%rd253, %rd249, %rd1668;
	ld.global.u8 	%rs853, [%rd253];
	mov.b16 	%rs1385, 0;
	setp.gt.s16 	%p1907, %rs853, 70;
	@%p1907 bra 	$L__BB2_1947;
	setp.eq.s16 	%p1910, %rs853, 65;
	@%p1910 bra 	$L__BB2_1902;
	bra.uni 	$L__BB2_1945;
$L__BB2_1902:
	mov.b16 	%rs1385, 3;
	bra.uni 	$L__BB2_1951;
$L__BB2_1903:
	setp.lt.s32 	%p1946, %r844, 1;
	@%p1946 bra 	$L__BB2_2038;
	ld.global.u32 	%r3697, [%rd250];
	add.s32 	%r848, %r3697, -1;
	and.b32  	%r849, %r844, 3;
	setp.lt.u32 	%p1947, %r844, 4;
	mov.b32 	%r6512, 1;
	@%p1947 bra 	$L__BB2_1942;
	and.b32  	%r850, %r844, 2147483644;
	mov.b32 	%r6512, 1;
$L__BB2_1906:
	mov.u32 	%r851, %r6512;
	add.s32 	%r3699, %r851, %r848;
	cvt.s64.s32 	%rd1672, %r3699;
	add.s64 	%rd251, %rd249, %rd1672;
	ld.global.u8 	%rs895, [%rd251];
	mov.b16 	%rs1381, 0;
	setp.gt.s16 	%p1948, %rs895, 70;
	@%p1948 bra 	$L__BB2_1910;
	setp.eq.s16 	%p1951, %rs895, 65;
	@%p1951 bra 	$L__BB2_1914;
	setp.eq.s16 	%p1952, %rs895, 67;
	@%p1952 bra 	$L__BB2_1909;
	bra.uni 	$L__BB2_1913;
$L__BB2_1909:
	mov.b16 	%rs1381, 1;
	bra.uni 	$L__BB2_1914;
$L__BB2_1910:
	setp.eq.s16 	%p1949, %rs895, 71;
	@%p1949 bra 	$L__BB2_3419;
	setp.eq.s16 	%p1950, %rs895, 84;
	@%p1950 bra 	$L__BB2_1912;
	bra.uni 	$L__BB2_1913;
$L__BB2_1912:
	mov.b16 	%rs1381, 3;
	bra.uni 	$L__BB2_1914;
$L__BB2_1913:
	mov.b16 	%rs1381, 4;
$L__BB2_1914:
	cvt.u64.u32 	%rd1673, %r851;
	add.s64 	%rd252, %rd16, %rd1673;
	st.local.u8 	[%rd252], %rs1381;
	ld.global.u8 	%rs901, [%rd251+1];
	mov.b16 	%rs1382, 0;
	setp.gt.s16 	%p1953, %rs901, 70;
	@%p1953 bra 	$L__BB2_1918;
	setp.eq.s16 	%p1956, %rs901, 65;
	@%p1956 bra 	$L__BB2_1923;
	setp.eq.s16 	%p1957, %rs901, 67;
	@%p1957 bra 	$L__BB2_1917;
	bra.uni 	$L__BB2_1922;
$L__BB2_1917:
	mov.b16 	%rs1382, 1;
	bra.uni 	$L__BB2_1923;
$L__BB2_1918:
	setp.eq.s16 	%p1954, %rs901, 71;
	@%p1954 bra 	$L__BB2_1921;
	setp.ne.s16 	%p1955, %rs901, 84;
	@%p1955 bra 	$L__BB2_1922;
	mov.b16 	%rs1382, 3;
	bra.uni 	$L__BB2_1923;
$L__BB2_1921:
	mov.b16 	%rs1382, 2;
	bra.uni 	$L__BB2_1923;
$L__BB2_1922:
	mov.b16 	%rs1382, 4;
$L__BB2_1923:
	st.local.u8 	[%rd252+1], %rs1382;
	ld.global.u8 	%rs907, [%rd251+2];
	mov.b16 	%rs1383, 0;
	setp.gt.s16 	%p1958, %rs907, 70;
	@%p1958 bra 	$L__BB2_1927;
	setp.eq.s16 	%p1961, %rs907, 65;
	@%p1961 bra 	$L__BB2_1932;
	setp.eq.s16 	%p1962, %rs907, 67;
	@%p1962 bra 	$L__BB2_1926;
	bra.uni 	$L__BB2_1931;
$L__BB2_1926:
	mov.b16 	%rs1383, 1;
	bra.uni 	$L__BB2_1932;
$L__BB2_1927:
	setp.eq.s16 	%p1959, %rs907, 71;
	@%p1959 bra 	$L__BB2_1930;
	setp.ne.s16 	%p1960, %rs907, 84;
	@%p1960 bra 	$L__BB2_1931;
	mov.b16 	%rs1383, 3;
	bra.uni 	$L__BB2_1932;
$L__BB2_1930:
	mov.b16 	%rs1383, 2;
	bra.uni 	$L__BB2_1932;
$L__BB2_1931:
	mov.b16 	%rs1383, 4;
$L__BB2_1932:
	st.local.u8 	[%rd252+2], %rs1383;
	ld.global.u8 	%rs913, [%rd251+3];
	mov.b16 	%rs1384, 0;
	setp.gt.s16 	%p1963, %rs913, 70;
	@%p1963 bra 	$L__BB2_1936;
	setp.eq.s16 	%p1966, %rs913, 65;
	@%p1966 bra 	$L__BB2_1941;
	setp.eq.s16 	%p1967, %rs913, 67;
	@%p1967 bra 	$L__BB2_1935;
	bra.uni 	$L__BB2_1940;
$L__BB2_1935:
	mov.b16 	%rs1384, 1;
	bra.uni 	$L__BB2_1941;
$L__BB2_1936:
	setp.eq.s16 	%p1964, %rs913, 71;
	@%p1964 bra 	$L__BB2_1939;
	setp.ne.s16 	%p1965, %rs913, 84;
	@%p1965 bra 	$L__BB2_1940;
	mov.b16 	%rs1384, 3;
	bra.uni 	$L__BB2_1941;
$L__BB2_1939:
	mov.b16 	%rs1384, 2;
	bra.uni 	$L__BB2_1941;
$L__BB2_1940:
	mov.b16 	%rs1384, 4;
$L__BB2_1941:
	st.local.u8 	[%rd252+3], %rs1384;
	add.s32 	%r6512, %r851, 4;
	add.s32 	%r3700, %r851, 3;
	setp.eq.s32 	%p1968, %r3700, %r850;
	@%p1968 bra 	$L__BB2_1942;
	bra.uni 	$L__BB2_1906;
$L__BB2_1942:
	setp.eq.s32 	%p1969, %r849, 0;
	@%p1969 bra 	$L__BB2_2038;
	add.s32 	%r3701, %r6512, %r848;
	cvt.s64.s32 	%rd1674, %r3701;
	add.s64 	%rd255, %rd249, %rd1674;
	ld.global.u8 	%rs919, [%rd255];
	mov.b16 	%rs1389, 0;
	setp.gt.s16 	%p1970, %rs919, 70;
	@%p1970 bra 	$L__BB2_1985;
	setp.eq.s16 	%p1973, %rs919, 65;
	@%p1973 bra 	$L__BB2_1990;
	bra.uni 	$L__BB2_1983;
$L__BB2_1945:
	setp.eq.s16 	%p1911, %rs853, 67;
	@%p1911 bra 	$L__BB2_1946;
	bra.uni 	$L__BB2_1950;
$L__BB2_1946:
	mov.b16 	%rs1385, 2;
	bra.uni 	$L__BB2_1951;
$L__BB2_1947:
	setp.eq.s16 	%p1908, %rs853, 84;
	@%p1908 bra 	$L__BB2_1951;
	setp.ne.s16 	%p1909, %rs853, 71;
	@%p1909 bra 	$L__BB2_1950;
	mov.b16 	%rs1385, 1;
	bra.uni 	$L__BB2_1951;
$L__BB2_1950:
	mov.b16 	%rs1385, 4;
$L__BB2_1951:
	cvt.u64.u32 	%rd1669, %r853;
	add.s64 	%rd254, %rd16, %rd1669;
	st.local.u8 	[%rd254], %rs1385;
	ld.global.u8 	%rs859, [%rd253+-1];
	mov.b16 	%rs1386, 0;
	setp.gt.s16 	%p1912, %rs859, 70;
	@%p1912 bra 	$L__BB2_1955;
	setp.eq.s16 	%p1915, %rs859, 65;
	@%p1915 bra 	$L__BB2_1958;
	setp.eq.s16 	%p1916, %rs859, 67;
	@%p1916 bra 	$L__BB2_1954;
	bra.uni 	$L__BB2_1959;
$L__BB2_1954:
	mov.b16 	%rs1386, 2;
	bra.uni 	$L__BB2_1960;
$L__BB2_1955:
	setp.eq.s16 	%p1913, %rs859, 84;
	@%p1913 bra 	$L__BB2_1960;
	setp.ne.s16 	%p1914, %rs859, 71;
	@%p1914 bra 	$L__BB2_1959;
	mov.b16 	%rs1386, 1;
	bra.uni 	$L__BB2_1960;
$L__BB2_1958:
	mov.b16 	%rs1386, 3;
	bra.uni 	$L__BB2_1960;
$L__BB2_1959:
	mov.b16 	%rs1386, 4;
$L__BB2_1960:
	st.local.u8 	[%rd254+1], %rs1386;
	ld.global.u8 	%rs865, [%rd253+-2];
	mov.b16 	%rs1387, 0;
	setp.gt.s16 	%p1917, %rs865, 70;
	@%p1917 bra 	$L__BB2_1964;
	setp.eq.s16 	%p1920, %rs865, 65;
	@%p1920 bra 	$L__BB2_1967;
	setp.eq.s16 	%p1921, %rs865, 67;
	@%p1921 bra 	$L__BB2_1963;
	bra.uni 	$L__BB2_1968;
$L__BB2_1963:
	mov.b16 	%rs1387, 2;
	bra.uni 	$L__BB2_1969;
$L__BB2_1964:
	setp.eq.s16 	%p1918, %rs865, 84;
	@%p1918 bra 	$L__BB2_1969;
	setp.ne.s16 	%p1919, %rs865, 71;
	@%p1919 bra 	$L__BB2_1968;
	mov.b16 	%rs1387, 1;
	bra.uni 	$L__BB2_1969;
$L__BB2_1967:
	mov.b16 	%rs1387, 3;
	bra.uni 	$L__BB2_1969;
$L__BB2_1968:
	mov.b16 	%rs1387, 4;
$L__BB2_1969:
	st.local.u8 	[%rd254+2], %rs1387;
	ld.global.u8 	%rs871, [%rd253+-3];
	mov.b16 	%rs1388, 0;
	setp.gt.s16 	%p1922, %rs871, 70;
	@%p1922 bra 	$L__BB2_1973;
	setp.eq.s16 	%p1925, %rs871, 65;
	@%p1925 bra 	$L__BB2_1976;
	setp.eq.s16 	%p1926, %rs871, 67;
	@%p1926 bra 	$L__BB2_1972;
	bra.uni 	$L__BB2_1977;
$L__BB2_1972:
	mov.b16 	%rs1388, 2;
	bra.uni 	$L__BB2_1978;
$L__BB2_1973:
	setp.eq.s16 	%p1923, %rs871, 84;
	@%p1923 bra 	$L__BB2_1978;
	setp.ne.s16 	%p1924, %rs871, 71;
	@%p1924 bra 	$L__BB2_1977;
	mov.b16 	%rs1388, 1;
	bra.uni 	$L__BB2_1978;
$L__BB2_1976:
	mov.b16 	%rs1388, 3;
	bra.uni 	$L__BB2_1978;
$L__BB2_1977:
	mov.b16 	%rs1388, 4;
$L__BB2_1978:
	st.local.u8 	[%rd254+3], %rs1388;
	add.s32 	%r6513, %r853, 4;
	add.s32 	%r3693, %r853, 3;
	setp.eq.s32 	%p1927, %r3693, %r847;
	@%p1927 bra 	$L__BB2_1979;
	bra.uni 	$L__BB2_1900;
$L__BB2_1979:
	setp.eq.s32 	%p1928, %r846, 0;
	@%p1928 bra 	$L__BB2_2038;
	sub.s32 	%r3694, %r845, %r6513;
	add.s32 	%r3695, %r3694, %r844;
	cvt.s64.s32 	%rd1670, %r3695;
	add.s64 	%rd257, %rd249, %rd1670;
	ld.global.u8 	%rs877, [%rd257];
	mov.b16 	%rs1392, 0;
	setp.gt.s16 	%p1929, %rs877, 70;
	@%p1929 bra 	$L__BB2_2013;
	setp.eq.s16 	%p1932, %rs877, 65;
	@%p1932 bra 	$L__BB2_1982;
	bra.uni 	$L__BB2_2011;
$L__BB2_1982:
	mov.b16 	%rs1392, 3;
	bra.uni 	$L__BB2_2017;
$L__BB2_1983:
	setp.eq.s16 	%p1974, %rs919, 67;
	@%p1974 bra 	$L__BB2_1984;
	bra.uni 	$L__BB2_1989;
$L__BB2_1984:
	mov.b16 	%rs1389, 1;
	bra.uni 	$L__BB2_1990;
$L__BB2_1985:
	setp.eq.s16 	%p1971, %rs919, 71;
	@%p1971 bra 	$L__BB2_1988;
	setp.ne.s16 	%p1972, %rs919, 84;
	@%p1972 bra 	$L__BB2_1989;
	mov.b16 	%rs1389, 3;
	bra.uni 	$L__BB2_1990;
$L__BB2_1988:
	mov.b16 	%rs1389, 2;
	bra.uni 	$L__BB2_1990;
$L__BB2_1989:
	mov.b16 	%rs1389, 4;
$L__BB2_1990:
	cvt.u64.u32 	%rd1675, %r6512;
	add.s64 	%rd256, %rd16, %rd1675;
	st.local.u8 	[%rd256], %rs1389;
	setp.eq.s32 	%p1975, %r849, 1;
	@%p1975 bra 	$L__BB2_2038;
	ld.global.u8 	%rs925, [%rd255+1];
	mov.b16 	%rs1390, 0;
	setp.gt.s16 	%p1976, %rs925, 70;
	@%p1976 bra 	$L__BB2_1995;
	setp.eq.s16 	%p1979, %rs925, 65;
	@%p1979 bra 	$L__BB2_2000;
	setp.eq.s16 	%p1980, %rs925, 67;
	@%p1980 bra 	$L__BB2_1994;
	bra.uni 	$L__BB2_1999;
$L__BB2_1994:
	mov.b16 	%rs1390, 1;
	bra.uni 	$L__BB2_2000;
$L__BB2_1995:
	setp.eq.s16 	%p1977, %rs925, 71;
	@%p1977 bra 	$L__BB2_1998;
	setp.ne.s16 	%p1978, %rs925, 84;
	@%p1978 bra 	$L__BB2_1999;
	mov.b16 	%rs1390, 3;
	bra.uni 	$L__BB2_2000;
$L__BB2_1998:
	mov.b16 	%rs1390, 2;
	bra.uni 	$L__BB2_2000;
$L__BB2_1999:
	mov.b16 	%rs1390, 4;
$L__BB2_2000:
	st.local.u8 	[%rd256+1], %rs1390;
	setp.eq.s32 	%p1981, %r849, 2;
	@%p1981 bra 	$L__BB2_2038;
	ld.global.u8 	%rs931, [%rd255+2];
	mov.b16 	%rs1391, 0;
	setp.gt.s16 	%p1982, %rs931, 70;
	@%p1982 bra 	$L__BB2_2005;
	setp.eq.s16 	%p1985, %rs931, 65;
	@%p1985 bra 	$L__BB2_2010;
	setp.eq.s16 	%p1986, %rs931, 67;
	@%p1986 bra 	$L__BB2_2004;
	bra.uni 	$L__BB2_2009;
$L__BB2_2004:
	mov.b16 	%rs1391, 1;
	bra.uni 	$L__BB2_2010;
$L__BB2_2005:
	setp.eq.s16 	%p1983, %rs931, 71;
	@%p1983 bra 	$L__BB2_2008;
	setp.ne.s16 	%p1984, %rs931, 84;
	@%p1984 bra 	$L__BB2_2009;
	mov.b16 	%rs1391, 3;
	bra.uni 	$L__BB2_2010;
$L__BB2_2008:
	mov.b16 	%rs1391, 2;
	bra.uni 	$L__BB2_2010;
$L__BB2_2009:
	mov.b16 	%rs1391, 4;
$L__BB2_2010:
	st.local.u8 	[%rd256+2], %rs1391;
	bra.uni 	$L__BB2_2038;
$L__BB2_2011:
	setp.eq.s16 	%p1933, %rs877, 67;
	@%p1933 bra 	$L__BB2_2012;
	bra.uni 	$L__BB2_2016;
$L__BB2_2012:
	mov.b16 	%rs1392, 2;
	bra.uni 	$L__BB2_2017;
$L__BB2_2013:
	setp.eq.s16 	%p1930, %rs877, 84;
	@%p1930 bra 	$L__BB2_2017;
	setp.ne.s16 	%p1931, %rs877, 71;
	@%p1931 bra 	$L__BB2_2016;
	mov.b16 	%rs1392, 1;
	bra.uni 	$L__BB2_2017;
$L__BB2_2016:
	mov.b16 	%rs1392, 4;
$L__BB2_2017:
	cvt.u64.u32 	%rd1671, %r6513;
	add.s64 	%rd258, %rd16, %rd1671;
	st.local.u8 	[%rd258], %rs1392;
	setp.eq.s32 	%p1934, %r846, 1;
	@%p1934 bra 	$L__BB2_2038;
	ld.global.u8 	%rs883, [%rd257+-1];
	mov.b16 	%rs1393, 0;
	setp.gt.s16 	%p1935, %rs883, 70;
	@%p1935 bra 	$L__BB2_2022;
	setp.eq.s16 	%p1938, %rs883, 65;
	@%p1938 bra 	$L__BB2_2025;
	setp.eq.s16 	%p1939, %rs883, 67;
	@%p1939 bra 	$L__BB2_2021;
	bra.uni 	$L__BB2_2026;
$L__BB2_2021:
	mov.b16 	%rs1393, 2;
	bra.uni 	$L__BB2_2027;
$L__BB2_2022:
	setp.eq.s16 	%p1936, %rs883, 84;
	@%p1936 bra 	$L__BB2_2027;
	setp.ne.s16 	%p1937, %rs883, 71;
	@%p1937 bra 	$L__BB2_2026;
	mov.b16 	%rs1393, 1;
	bra.uni 	$L__BB2_2027;
$L__BB2_2025:
	mov.b16 	%rs1393, 3;
	bra.uni 	$L__BB2_2027;
$L__BB2_2026:
	mov.b16 	%rs1393, 4;
$L__BB2_2027:
	st.local.u8 	[%rd258+1], %rs1393;
	setp.eq.s32 	%p1940, %r846, 2;
	@%p1940 bra 	$L__BB2_2038;
	ld.global.u8 	%rs889, [%rd257+-2];
	mov.b16 	%rs1394, 0;
	setp.gt.s16 	%p1941, %rs889, 70;
	@%p1941 bra 	$L__BB2_2032;
	setp.eq.s16 	%p1944, %rs889, 65;
	@%p1944 bra 	$L__BB2_2035;
	setp.eq.s16 	%p1945, %rs889, 67;
	@%p1945 bra 	$L__BB2_2031;
	bra.uni 	$L__BB2_2036;
$L__BB2_2031:
	mov.b16 	%rs1394, 2;
	bra.uni 	$L__BB2_2037;
$L__BB2_2032:
	setp.eq.s16 	%p1942, %rs889, 84;
	@%p1942 bra 	$L__BB2_2037;
	setp.ne.s16 	%p1943, %rs889, 71;
	@%p1943 bra 	$L__BB2_2036;
	mov.b16 	%rs1394, 1;
	bra.uni 	$L__BB2_2037;
$L__BB2_2035:
	mov.b16 	%rs1394, 3;
	bra.uni 	$L__BB2_2037;
$L__BB2_2036:
	mov.b16 	%rs1394, 4;
$L__BB2_2037:
	st.local.u8 	[%rd258+2], %rs1394;
$L__BB2_2038:
	setp.lt.s32 	%p1987, %r833, 1;
	@%p1987 bra 	$L__BB2_2108;
	and.b32  	%r857, %r833, 3;
	setp.lt.u32 	%p1988, %r833, 4;
	mov.b32 	%r6515, 1;
	@%p1988 bra 	$L__BB2_2077;
	and.b32  	%r858, %r833, 2147483644;
	mov.b32 	%r6515, 1;
$L__BB2_2041:
	mov.u32 	%r859, %r6515;
	sub.s32 	%r3704, %r832, %r859;
	add.s32 	%r3705, %r3704, %r833;
	cvt.s64.s32 	%rd1676, %r3705;
	add.s64 	%rd259, %rd249, %rd1676;
	ld.global.u8 	%rs937, [%rd259];
	mov.b16 	%rs1395, 0;
	setp.gt.s16 	%p1989, %rs937, 70;
	@%p1989 bra 	$L__BB2_2045;
	setp.eq.s16 	%p1992, %rs937, 65;
	@%p1992 bra 	$L__BB2_2049;
	setp.eq.s16 	%p1993, %rs937, 67;
	@%p1993 bra 	$L__BB2_2044;
	bra.uni 	$L__BB2_2048;
$L__BB2_2044:
	mov.b16 	%rs1395, 1;
	bra.uni 	$L__BB2_2049;
$L__BB2_2045:
	setp.eq.s16 	%p1990, %rs937, 71;
	@%p1990 bra 	$L__BB2_3420;
	setp.eq.s16 	%p1991, %rs937, 84;
	@%p1991 bra 	$L__BB2_2047;
	bra.uni 	$L__BB2_2048;
$L__BB2_2047:
	mov.b16 	%rs1395, 3;
	bra.uni 	$L__BB2_2049;
$L__BB2_2048:
	mov.b16 	%rs1395, 4;
$L__BB2_2049:
	cvt.u64.u32 	%rd1677, %r859;
	add.s64 	%rd260, %rd17, %rd1677;
	st.local.u8 	[%rd260], %rs1395;
	ld.global.u8 	%rs943, [%rd259+-1];
	mov.b16 	%rs1396, 0;
	setp.gt.s16 	%p1994, %rs943, 70;
	@%p1994 bra 	$L__BB2_2053;
	setp.eq.s16 	%p1997, %rs943, 65;
	@%p1997 bra 	$L__BB2_2058;
	setp.eq.s16 	%p1998, %rs943, 67;
	@%p1998 bra 	$L__BB2_2052;
	bra.uni 	$L__BB2_2057;
$L__BB2_2052:
	mov.b16 	%rs1396, 1;
	bra.uni 	$L__BB2_2058;
$L__BB2_2053:
	setp.eq.s16 	%p1995, %rs943, 71;
	@%p1995 bra 	$L__BB2_2056;
	setp.ne.s16 	%p1996, %rs943, 84;
	@%p1996 bra 	$L__BB2_2057;
	mov.b16 	%rs1396, 3;
	bra.uni 	$L__BB2_2058;
$L__BB2_2056:
	mov.b16 	%rs1396, 2;
	bra.uni 	$L__BB2_2058;
$L__BB2_2057:
	mov.b16 	%rs1396, 4;
$L__BB2_2058:
	st.local.u8 	[%rd260+1], %rs1396;
	ld.global.u8 	%rs949, [%rd259+-2];
	mov.b16 	%rs1397, 0;
	setp.gt.s16 	%p1999, %rs949, 70;
	@%p1999 bra 	$L__BB2_2062;
	setp.eq.s16 	%p2002, %rs949, 65;
	@%p2002 bra 	$L__BB2_2067;
	setp.eq.s16 	%p2003, %rs949, 67;
	@%p2003 bra 	$L__BB2_2061;
	bra.uni 	$L__BB2_2066;
$L__BB2_2061:
	mov.b16 	%rs1397, 1;
	bra.uni 	$L__BB2_2067;
$L__BB2_2062:
	setp.eq.s16 	%p2000, %rs949, 71;
	@%p2000 bra 	$L__BB2_2065;
	setp.ne.s16 	%p2001, %rs949, 84;
	@%p2001 bra 	$L__BB2_2066;
	mov.b16 	%rs1397, 3;
	bra.uni 	$L__BB2_2067;
$L__BB2_2065:
	mov.b16 	%rs1397, 2;
	bra.uni 	$L__BB2_2067;
$L__BB2_2066:
	mov.b16 	%rs1397, 4;
$L__BB2_2067:
	st.local.u8 	[%rd260+2], %rs1397;
	ld.global.u8 	%rs955, [%rd259+-3];
	mov.b16 	%rs1398, 0;
	setp.gt.s16 	%p2004, %rs955, 70;
	@%p2004 bra 	$L__BB2_2071;
	setp.eq.s16 	%p2007, %rs955, 65;
	@%p2007 bra 	$L__BB2_2076;
	setp.eq.s16 	%p2008, %rs955, 67;
	@%p2008 bra 	$L__BB2_2070;
	bra.uni 	$L__BB2_2075;
$L__BB2_2070:
	mov.b16 	%rs1398, 1;
	bra.uni 	$L__BB2_2076;
$L__BB2_2071:
	setp.eq.s16 	%p2005, %rs955, 71;
	@%p2005 bra 	$L__BB2_2074;
	setp.ne.s16 	%p2006, %rs955, 84;
	@%p2006 bra 	$L__BB2_2075;
	mov.b16 	%rs1398, 3;
	bra.uni 	$L__BB2_2076;
$L__BB2_2074:
	mov.b16 	%rs1398, 2;
	bra.uni 	$L__BB2_2076;
$L__BB2_2075:
	mov.b16 	%rs1398, 4;
$L__BB2_2076:
	st.local.u8 	[%rd260+3], %rs1398;
	add.s32 	%r6515, %r859, 4;
	add.s32 	%r3706, %r859, 3;
	setp.ne.s32 	%p2009, %r3706, %r858;
	@%p2009 bra 	$L__BB2_2041;
$L__BB2_2077:
	setp.eq.s32 	%p2010, %r857, 0;
	@%p2010 bra 	$L__BB2_2108;
	sub.s32 	%r3707, %r832, %r6515;
	add.s32 	%r3708, %r3707, %r833;
	cvt.s64.s32 	%rd1678, %r3708;
	add.s64 	%rd261, %rd249, %rd1678;
	ld.global.u8 	%rs961, [%rd261];
	mov.b16 	%rs1399, 0;
	setp.gt.s16 	%p2011, %rs961, 70;
	@%p2011 bra 	$L__BB2_2082;
	setp.eq.s16 	%p2014, %rs961, 65;
	@%p2014 bra 	$L__BB2_2087;
	setp.eq.s16 	%p2015, %rs961, 67;
	@%p2015 bra 	$L__BB2_2081;
	bra.uni 	$L__BB2_2086;
$L__BB2_2081:
	mov.b16 	%rs1399, 1;
	bra.uni 	$L__BB2_2087;
$L__BB2_2082:
	setp.eq.s16 	%p2012, %rs961, 71;
	@%p2012 bra 	$L__BB2_2085;
	setp.ne.s16 	%p2013, %rs961, 84;
	@%p2013 bra 	$L__BB2_2086;
	mov.b16 	%rs1399, 3;
	bra.uni 	$L__BB2_2087;
$L__BB2_2085:
	mov.b16 	%rs1399, 2;
	bra.uni 	$L__BB2_2087;
$L__BB2_2086:
	mov.b16 	%rs1399, 4;
$L__BB2_2087:
	cvt.u64.u32 	%rd1679, %r6515;
	add.s64 	%rd262, %rd17, %rd1679;
	st.local.u8 	[%rd262], %rs1399;
	setp.eq.s32 	%p2016, %r857, 1;
	@%p2016 bra 	$L__BB2_2108;
	ld.global.u8 	%rs967, [%rd261+-1];
	mov.b16 	%rs1400, 0;
	setp.gt.s16 	%p2017, %rs967, 70;
	@%p2017 bra 	$L__BB2_2092;
	setp.eq.s16 	%p2020, %rs967, 65;
	@%p2020 bra 	$L__BB2_2097;
	setp.eq.s16 	%p2021, %rs967, 67;
	@%p2021 bra 	$L__BB2_2091;
	bra.uni 	$L__BB2_2096;
$L__BB2_2091:
	mov.b16 	%rs1400, 1;
	bra.uni 	$L__BB2_2097;
$L__BB2_2092:
	setp.eq.s16 	%p2018, %rs967, 71;
	@%p2018 bra 	$L__BB2_2095;
	setp.ne.s16 	%p2019, %rs967, 84;
	@%p2019 bra 	$L__BB2_2096;
	mov.b16 	%rs1400, 3;
	bra.uni 	$L__BB2_2097;
$L__BB2_2095:
	mov.b16 	%rs1400, 2;
	bra.uni 	$L__BB2_2097;
$L__BB2_2096:
	mov.b16 	%rs1400, 4;
$L__BB2_2097:
	st.local.u8 	[%rd262+1], %rs1400;
	setp.eq.s32 	%p2022, %r857, 2;
	@%p2022 bra 	$L__BB2_2108;
	ld.global.u8 	%rs973, [%rd261+-2];
	mov.b16 	%rs1401, 0;
	setp.gt.s16 	%p2023, %rs973, 70;
	@%p2023 bra 	$L__BB2_2102;
	setp.eq.s16 	%p2026, %rs973, 65;
	@%p2026 bra 	$L__BB2_2107;
	setp.eq.s16 	%p2027, %rs973, 67;
	@%p2027 bra 	$L__BB2_2101;
	bra.uni 	$L__BB2_2106;
$L__BB2_2101:
	mov.b16 	%rs1401, 1;
	bra.uni 	$L__BB2_2107;
$L__BB2_2102:
	setp.eq.s16 	%p2024, %rs973, 71;
	@%p2024 bra 	$L__BB2_2105;
	setp.ne.s16 	%p2025, %rs973, 84;
	@%p2025 bra 	$L__BB2_2106;
	mov.b16 	%rs1401, 3;
	bra.uni 	$L__BB2_2107;
$L__BB2_2105:
	mov.b16 	%rs1401, 2;
	bra.uni 	$L__BB2_2107;
$L__BB2_2106:
	mov.b16 	%rs1401, 4;
$L__BB2_2107:
	st.local.u8 	[%rd262+2], %rs1401;
$L__BB2_2108:
	cvt.s64.s32 	%rd1680, %r833;
	add.s64 	%rd1681, %rd17, %rd1680;
	mov.b16 	%rs978, 4;
	st.local.u8 	[%rd1681+1], %rs978;
	st.local.u8 	[%rd17], %rs978;
	cvt.s64.s32 	%rd1682, %r844;
	add.s64 	%rd1683, %rd16, %rd1682;
	st.local.u8 	[%rd1683+1], %rs978;
	st.local.u8 	[%rd16], %rs978;
	setp.lt.s32 	%p2028, %r844, 1;
	@%p2028 bra 	$L__BB2_2145;
	and.b32  	%r862, %r833, 3;
	and.b32  	%r863, %r833, 2147483644;
	mov.b32 	%r6516, 1;
$L__BB2_2110:
	mov.u32 	%r864, %r6516;
	@%p1987 bra 	$L__BB2_2138;
	setp.lt.u32 	%p2030, %r833, 4;
	cvt.u64.u32 	%rd1684, %r864;
	add.s64 	%rd1685, %rd16, %rd1684;
	ld.local.s8 	%r865, [%rd1685];
	add.s32 	%r3711, %r864, -1;
	mad.lo.s32 	%r866, %r3711, %r833, %r5;
	mov.b32 	%r6518, 1;
	@%p2030 bra 	$L__BB2_2126;
	mov.b32 	%r6517, 1;
$L__BB2_2113:
	cvt.u64.u32 	%rd1686, %r6517;
	add.s64 	%rd263, %rd17, %rd1686;
	ld.local.s8 	%r3713, [%rd263];
	add.s32 	%r3714, %r3713, %r865;
	setp.eq.s32 	%p2031, %r3714, 3;
	add.s32 	%r3715, %r866, %r6517;
	mul.wide.s32 	%rd1687, %r3715, 8;
	add.s64 	%rd264, %rd3, %rd1687;
	@%p2031 bra 	$L__BB2_2115;
	mov.b64 	%rd1688, 9218868437227405312;
	st.global.u64 	[%rd264], %rd1688;
	mov.b64 	%rd1689, -4616189618054758400;
	st.global.u64 	[%rd264+5000], %rd1689;
	bra.uni 	$L__BB2_2116;
$L__BB2_2115:
	mov.b64 	%rd1690, 0;
	st.global.u64 	[%rd264], %rd1690;
	mov.b64 	%rd1691, -4564063970805153792;
	st.global.u64 	[%rd264+5000], %rd1691;
$L__BB2_2116:
	ld.local.s8 	%r3716, [%rd263+1];
	add.s32 	%r3717, %r3716, %r865;
	setp.eq.s32 	%p2032, %r3717, 3;
	@%p2032 bra 	$L__BB2_2118;
	mov.b64 	%rd1692, 9218868437227405312;
	st.global.u64 	[%rd264+8], %rd1692;
	mov.b64 	%rd1693, -4616189618054758400;
	st.global.u64 	[%rd264+5008], %rd1693;
	bra.uni 	$L__BB2_2119;
$L__BB2_2118:
	mov.b64 	%rd1694, 0;
	st.global.u64 	[%rd264+8], %rd1694;
	mov.b64 	%rd1695, -4564063970805153792;
	st.global.u64 	[%rd264+5008], %rd1695;
$L__BB2_2119:
	ld.local.s8 	%r3718, [%rd263+2];
	add.s32 	%r3719, %r3718, %r865;
	setp.eq.s32 	%p2033, %r3719, 3;
	@%p2033 bra 	$L__BB2_2121;
	mov.b64 	%rd1696, 9218868437227405312;
	st.global.u64 	[%rd264+16], %rd1696;
	mov.b64 	%rd1697, -4616189618054758400;
	st.global.u64 	[%rd264+5016], %rd1697;
	bra.uni 	$L__BB2_2122;
$L__BB2_2121:
	mov.b64 	%rd1698, 0;
	st.global.u64 	[%rd264+16], %rd1698;
	mov.b64 	%rd1699, -4564063970805153792;
	st.global.u64 	[%rd264+5016], %rd1699;
$L__BB2_2122:
	ld.local.s8 	%r3720, [%rd263+3];
	add.s32 	%r3721, %r3720, %r865;
	setp.eq.s32 	%p2034, %r3721, 3;
	@%p2034 bra 	$L__BB2_2124;
	mov.b64 	%rd1700, 9218868437227405312;
	st.global.u64 	[%rd264+24], %rd1700;
	mov.b64 	%rd1701, -4616189618054758400;
	st.global.u64 	[%rd264+5024], %rd1701;
	bra.uni 	$L__BB2_2125;
$L__BB2_2124:
	mov.b64 	%rd1702, 0;
	st.global.u64 	[%rd264+24], %rd1702;
	mov.b64 	%rd1703, -4564063970805153792;
	st.global.u64 	[%rd264+5024], %rd1703;
$L__BB2_2125:
	add.s32 	%r6518, %r6517, 4;
	add.s32 	%r3722, %r6517, 3;
	setp.ne.s32 	%p2035, %r3722, %r863;
	mov.u32 	%r6517, %r6518;
	@%p2035 bra 	$L__BB2_2113;
$L__BB2_2126:
	setp.eq.s32 	%p2036, %r862, 0;
	@%p2036 bra 	$L__BB2_2138;
	cvt.u64.u32 	%rd1704, %r6518;
	add.s64 	%rd265, %rd17, %rd1704;
	ld.local.s8 	%r3723, [%rd265];
	add.s32 	%r3724, %r3723, %r865;
	setp.eq.s32 	%p2037, %r3724, 3;
	add.s32 	%r3725, %r866, %r6518;
	mul.wide.s32 	%rd1705, %r3725, 8;
	add.s64 	%rd266, %rd3, %rd1705;
	@%p2037 bra 	$L__BB2_2129;
	mov.b64 	%rd1706, 9218868437227405312;
	st.global.u64 	[%rd266], %rd1706;
	mov.b64 	%rd1707, -4616189618054758400;
	st.global.u64 	[%rd266+5000], %rd1707;
	bra.uni 	$L__BB2_2130;
$L__BB2_2129:
	mov.b64 	%rd1708, 0;
	st.global.u64 	[%rd266], %rd1708;
	mov.b64 	%rd1709, -4564063970805153792;
	st.global.u64 	[%rd266+5000], %rd1709;
$L__BB2_2130:
	setp.eq.s32 	%p2038, %r862, 1;
	@%p2038 bra 	$L__BB2_2138;
	ld.local.s8 	%r3726, [%rd265+1];
	add.s32 	%r3727, %r3726, %r865;
	setp.eq.s32 	%p2039, %r3727, 3;
	@%p2039 bra 	$L__BB2_2133;
	mov.b64 	%rd1710, 9218868437227405312;
	st.global.u64 	[%rd266+8], %rd1710;
	mov.b64 	%rd1711, -4616189618054758400;
	st.global.u64 	[%rd266+5008], %rd1711;
	bra.uni 	$L__BB2_2134;
$L__BB2_2133:
	mov.b64 	%rd1712, 0;
	st.global.u64 	[%rd266+8], %rd1712;
	mov.b64 	%rd1713, -4564063970805153792;
	st.global.u64 	[%rd266+5008], %rd1713;
$L__BB2_2134:
	setp.eq.s32 	%p2040, %r862, 2;
	@%p2040 bra 	$L__BB2_2138;
	ld.local.s8 	%r3728, [%rd265+2];
	add.s32 	%r3729, %r3728, %r865;
	setp.eq.s32 	%p2041, %r3729, 3;
	@%p2041 bra 	$L__BB2_2137;
	mov.b64 	%rd1714, 9218868437227405312;
	st.global.u64 	[%rd266+16], %rd1714;
	mov.b64 	%rd1715, -4616189618054758400;
	st.global.u64 	[%rd266+5016], %rd1715;
	bra.uni 	$L__BB2_2138;
$L__BB2_2137:
	mov.b64 	%rd1716, 0;
	st.global.u64 	[%rd266+16], %rd1716;
	mov.b64 	%rd1717, -4564063970805153792;
	st.global.u64 	[%rd266+5016], %rd1717;
$L__BB2_2138:
	add.s32 	%r6516, %r864, 1;
	setp.ne.s32 	%p2042, %r864, %r844;
	@%p2042 bra 	$L__BB2_2110;
	mov.b32 	%r6519, 1;
$L__BB2_2140:
	@%p1987 bra 	$L__BB2_2218;
	add.s32 	%r872, %r6519, -1;
	mad.lo.s32 	%r873, %r872, %r833, %r5;
	cvt.u64.u32 	%rd1718, %r6519;
	add.s64 	%rd267, %rd16, %rd1718;
	mov.b32 	%r6520, 1;
$L__BB2_2142:
	mov.u32 	%r874, %r6520;
	add.s32 	%r3732, %r873, %r874;
	mul.wide.s32 	%rd1719, %r3732, 8;
	add.s64 	%rd268, %rd3, %rd1719;
	ld.global.f64 	%fd5914, [%rd268];
	abs.f64 	%fd3583, %fd5914;
	setp.geu.f64 	%p2044, %fd3583, 0d41CDCD64FF800000;
	@%p2044 bra 	$L__BB2_2217;
	ld.local.u8 	%rs167, [%rd267];
	cvt.u32.u16 	%r3733, %rs167;
	cvt.s32.s8 	%r3734, %r3733;
	cvt.u64.u32 	%rd1720, %r874;
	add.s64 	%rd269, %rd17, %rd1720;
	ld.local.u8 	%rs168, [%rd269];
	cvt.u64.u16 	%rd1721, %rs168;
	cvt.s64.s8 	%rd270, %rd1721;
	cvt.u32.u16 	%r3735, %rs168;
	cvt.s32.s8 	%r3736, %r3735;
	add.s32 	%r3737, %r3736, %r3734;
	setp.eq.s32 	%p2045, %r3737, 3;
	@%p2045 bra 	$L__BB2_2177;
	mov.b64 	%rd1722, -4616189618054758400;
	st.global.u64 	[%rd268+5000], %rd1722;
	mov.b64 	%rd1723, 9218868437227405312;
	st.global.u64 	[%rd268], %rd1723;
	mov.f64 	%fd5915, 0dBFF0000000000000;
	mov.f64 	%fd5914, 0d7FF0000000000000;
	mov.f64 	%fd5916, %fd5914;
	bra.uni 	$L__BB2_2188;
$L__BB2_2145:
	setp.lt.s32 	%p2114, %r833, 1;
	mov.b32 	%r6526, 0;
	mov.f64 	%fd5976, 0dFFF0000000000000;
	@%p2114 bra 	$L__BB2_2161;
	cvt.s64.s32 	%rd1783, %r844;
	add.s64 	%rd1784, %rd16, %rd1783;
	ld.local.u8 	%rs166, [%rd1784];
	mov.f64 	%fd5976, 0dFFF0000000000000;
	mov.b32 	%r6526, 0;
	mov.b32 	%r6524, 1;
$L__BB2_2147:
	mov.u32 	%r888, %r6524;
	cvt.u64.u32 	%rd1785, %r888;
	add.s64 	%rd279, %rd17, %rd1785;
	ld.local.u8 	%rs169, [%rd279];
	cvt.u32.u16 	%r3831, %rs169;
	cvt.s32.s8 	%r3832, %r3831;
	cvt.u32.u16 	%r3833, %rs166;
	cvt.s32.s8 	%r3834, %r3833;
	add.s32 	%r3835, %r3832, %r3834;
	setp.ne.s32 	%p2115, %r3835, 3;
	mov.f64 	%fd5975, 0dBFF0000000000000;
	mov.f64 	%fd5974, 0d7FF0000000000000;
	@%p2115 bra 	$L__BB2_2160;
	cvt.u32.u16 	%r3836, %rs169;
	cvt.u64.u16 	%rd1786, %rs169;
	cvt.s64.s8 	%rd1787, %rd1786;
	cvt.u32.u16 	%r3837, %rs166;
	cvt.s32.s8 	%r3838, %r3837;
	mul.wide.s32 	%rd1788, %r3838, 5;
	add.s64 	%rd1789, %rd1788, %rd1787;
	shl.b64 	%rd1790, %rd1789, 3;
	add.s64 	%rd1791, %rd2, %rd1790;
	ld.global.f64 	%fd5975, [%rd1791+45440];
	cvt.s64.s32 	%rd1792, %r844;
	add.s64 	%rd1793, %rd16, %rd1792;
	ld.local.s8 	%r3839, [%rd279+1];
	ld.local.s8 	%rs982, [%rd1793+1];
	cvt.u32.u16 	%r3840, %rs982;
	prmt.b32 	%r3841, %r3837, %r3840, 0x3340U;
	prmt.b32 	%r3842, %r3836, 0, 0x3340U;
	prmt.b32 	%r3843, %r3841, %r3842, 0x5410U;
	mov.b32 	%r3844, 334205;
	dp4a.s32.u32 	%r3845, %r3843, %r3844, %r3839;
	mul.wide.s32 	%rd1794, %r3845, 8;
	add.s64 	%rd1795, %rd2, %rd1794;
	ld.global.f64 	%fd3749, [%rd1795+35440];
	add.f64 	%fd3750, %fd5975, %fd3749;
	ld.global.f64 	%fd5974, [%rd1791+45640];
	ld.global.f64 	%fd3751, [%rd1795+40440];
	add.f64 	%fd3752, %fd5974, %fd3751;
	abs.f64 	%fd3753, %fd3752;
	setp.gt.f64 	%p2116, %fd3753, 0d41CDCD64FF800000;
	selp.f64 	%fd1140, 0dBFF0000000000000, %fd3750, %p2116;
	selp.f64 	%fd1141, 0d7FF0000000000000, %fd3752, %p2116;
	cvt.s16.s8 	%rs983, %rs166;
	mov.b32 	%r3846, {%rs983, %rs982};
	cvt.s32.s8 	%r3847, %r3836;
	mov.b32 	%r3848, 1305;
	dp2a.lo.s32.u32 	%r3849, %r3846, %r3848, %r3847;
	mul.wide.s32 	%rd1796, %r3849, 8;
	add.s64 	%rd280, %rd2, %rd1796;
	ld.global.f64 	%fd1142, [%rd280+21000];
	abs.f64 	%fd1143, %fd1142;
	setp.geu.f64 	%p2117, %fd1143, 0d41CDCD64FF800000;
	cvt.s16.s8 	%rs984, %rs169;
	mov.b32 	%r3850, {%rs983, %rs984};
	dp2a.lo.s32.u32 	%r3851, %r3850, %r3848, %r3839;
	mul.wide.s32 	%rd1797, %r3851, 8;
	add.s64 	%rd281, %rd2, %rd1797;
	mov.f64 	%fd5965, %fd1140;
	mov.f64 	%fd5966, %fd1141;
	@%p2117 bra 	$L__BB2_2152;
	ld.global.f64 	%fd1144, [%rd281+23000];
	abs.f64 	%fd3755, %fd1144;
	setp.geu.f64 	%p2118, %fd3755, 0d41CDCD64FF800000;
	mov.f64 	%fd5965, %fd1140;
	mov.f64 	%fd5966, %fd1141;
	@%p2118 bra 	$L__BB2_2152;
	ld.global.f64 	%fd3756, [%rd280+20000];
	add.f64 	%fd3757, %fd5975, %fd3756;
	ld.global.f64 	%fd3758, [%rd281+22000];
	add.f64 	%fd3759, %fd3757, %fd3758;
	add.f64 	%fd3760, %fd5974, %fd1142;
	add.f64 	%fd3761, %fd3760, %fd1144;
	abs.f64 	%fd3762, %fd3761;
	setp.gt.f64 	%p2119, %fd3762, 0d41CDCD64FF800000;
	selp.f64 	%fd5965, 0dBFF0000000000000, %fd3759, %p2119;
	selp.f64 	%fd5966, 0d7FF0000000000000, %fd3761, %p2119;
	add.f64 	%fd3763, %fd5966, 0d4069000000000000;
	add.f64 	%fd3764, %fd5965, 0dC016CCCCCCCCCCCD;
	add.f64 	%fd3765, %fd1026, %fd3764;
	div.rn.f64 	%fd5967, %fd3763, %fd3765;
	abs.f64 	%fd3766, %fd1141;
	setp.geu.f64 	%p2120, %fd3766, 0d41CDCD64FF800000;
	@%p2120 bra 	$L__BB2_2152;
	add.f64 	%fd3767, %fd1141, 0d4069000000000000;
	add.f64 	%fd3768, %fd1140, 0dC016CCCCCCCCCCCD;
	add.f64 	%fd3769, %fd1026, %fd3768;
	div.rn.f64 	%fd3770, %fd3767, %fd3769;
	setp.lt.f64 	%p2121, %fd3770, %fd5967;
	selp.f64 	%fd5965, %fd5965, %fd1140, %p2121;
	selp.f64 	%fd5966, %fd5966, %fd1141, %p2121;
	selp.f64 	%fd5967, %fd5967, %fd3770, %p2121;
$L__BB2_2152:
	mov.f64 	%fd5968, %fd5965;
	mov.f64 	%fd5969, %fd5966;
	@%p2117 bra 	$L__BB2_2155;
	ld.global.f64 	%fd3771, [%rd280+20000];
	add.f64 	%fd3772, %fd5975, %fd3771;
	add.f64 	%fd3773, %fd5974, %fd1142;
	abs.f64 	%fd3774, %fd3773;
	setp.gt.f64 	%p2123, %fd3774, 0d41CDCD64FF800000;
	selp.f64 	%fd5968, 0dBFF0000000000000, %fd3772, %p2123;
	selp.f64 	%fd5969, 0d7FF0000000000000, %fd3773, %p2123;
	add.f64 	%fd3775, %fd5969, 0d4069000000000000;
	add.f64 	%fd3776, %fd5968, 0dC016CCCCCCCCCCCD;
	add.f64 	%fd3777, %fd1026, %fd3776;
	div.rn.f64 	%fd5967, %fd3775, %fd3777;
	abs.f64 	%fd3778, %fd5966;
	setp.geu.f64 	%p2124, %fd3778, 0d41CDCD64FF800000;
	@%p2124 bra 	$L__BB2_2155;
	add.f64 	%fd3779, %fd5966, 0d4069000000000000;
	add.f64 	%fd3780, %fd5965, 0dC016CCCCCCCCCCCD;
	add.f64 	%fd3781, %fd1026, %fd3780;
	div.rn.f64 	%fd3782, %fd3779, %fd3781;
	setp.lt.f64 	%p2125, %fd3782, %fd5967;
	selp.f64 	%fd5968, %fd5968, %fd5965, %p2125;
	selp.f64 	%fd5969, %fd5969, %fd5966, %p2125;
	selp.f64 	%fd5967, %fd5967, %fd3782, %p2125;
$L__BB2_2155:
	ld.global.f64 	%fd1163, [%rd281+23000];
	abs.f64 	%fd3783, %fd1163;
	setp.geu.f64 	%p2126, %fd3783, 0d41CDCD64FF800000;
	mov.f64 	%fd5971, %fd5968;
	mov.f64 	%fd5972, %fd5969;
	@%p2126 bra 	$L__BB2_2158;
	ld.global.f64 	%fd3784, [%rd281+22000];
	add.f64 	%fd3785, %fd5975, %fd3784;
	add.f64 	%fd3786, %fd5974, %fd1163;
	abs.f64 	%fd3787, %fd3786;
	setp.gt.f64 	%p2127, %fd3787, 0d41CDCD64FF800000;
	selp.f64 	%fd5971, 0dBFF0000000000000, %fd3785, %p2127;
	selp.f64 	%fd5972, 0d7FF0000000000000, %fd3786, %p2127;
	add.f64 	%fd3788, %fd5972, 0d4069000000000000;
	add.f64 	%fd3789, %fd5971, 0dC016CCCCCCCCCCCD;
	add.f64 	%fd3790, %fd1026, %fd3789;
	div.rn.f64 	%fd5967, %fd3788, %fd3790;
	abs.f64 	%fd3791, %fd5969;
	setp.geu.f64 	%p2128, %fd3791, 0d41CDCD64FF800000;
	@%p2128 bra 	$L__BB2_2158;
	add.f64 	%fd3792, %fd5969, 0d4069000000000000;
	add.f64 	%fd3793, %fd5968, 0dC016CCCCCCCCCCCD;
	add.f64 	%fd3794, %fd1026, %fd3793;
	div.rn.f64 	%fd3795, %fd3792, %fd3794;
	setp.lt.f64 	%p2129, %fd3795, %fd5967;
	selp.f64 	%fd5971, %fd5971, %fd5968, %p2129;
	selp.f64 	%fd5972, %fd5972, %fd5969, %p2129;
	selp.f64 	%fd5967, %fd5967, %fd3795, %p2129;
$L__BB2_2158:
	abs.f64 	%fd3796, %fd5972;
	setp.geu.f64 	%p2130, %fd3796, 0d41CDCD64FF800000;
	@%p2130 bra 	$L__BB2_2160;
	add.f64 	%fd3797, %fd5974, 0d4069000000000000;
	add.f64 	%fd3798, %fd5975, 0dC016CCCCCCCCCCCD;
	add.f64 	%fd3799, %fd1026, %fd3798;
	div.rn.f64 	%fd3800, %fd3797, %fd3799;
	setp.lt.f64 	%p2131, %fd5967, %fd3800;
	selp.f64 	%fd5974, %fd5974, %fd5972, %p2131;
	selp.f64 	%fd5975, %fd5975, %fd5971, %p2131;
$L__BB2_2160:
	add.f64 	%fd3801, %fd5975, 0d3EB0C6F7A0B5ED8D;
	add.f64 	%fd3802, %fd5974, 0d3EB0C6F7A0B5ED8D;
	add.s32 	%r3852, %r844, -1;
	mad.lo.s32 	%r3853, %r3852, %r833, %r5;
	add.s32 	%r3854, %r3853, %r888;
	mul.wide.s32 	%rd1798, %r3854, 8;
	add.s64 	%rd1799, %rd3, %rd1798;
	ld.global.f64 	%fd3803, [%rd1799];
	add.f64 	%fd3804, %fd3802, %fd3803;
	add.f64 	%fd3805, %fd3804, 0d4069000000000000;
	ld.global.f64 	%fd3806, [%rd1799+5000];
	add.f64 	%fd3807, %fd3801, %fd3806;
	add.f64 	%fd3808, %fd3807, 0dC016CCCCCCCCCCCD;
	add.f64 	%fd3809, %fd1026, %fd3808;
	div.rn.f64 	%fd3810, %fd3805, %fd3809;
	add.f64 	%fd3811, %fd3810, 0dC071126666666666;
	setp.gt.f64 	%p2132, %fd3811, %fd5976;
	setp.lt.f64 	%p2133, %fd3807, 0d0000000000000000;
	setp.lt.f64 	%p2134, %fd3804, 0d0000000000000000;
	and.pred  	%p2135, %p2133, %p2134;
	and.pred  	%p2136, %p2135, %p2132;
	selp.f64 	%fd5976, %fd3811, %fd5976, %p2136;
	selp.b32 	%r6526, %r888, %r6526, %p2136;
	add.s32 	%r6524, %r888, 1;
	setp.ne.s32 	%p2137, %r888, %r833;
	@%p2137 bra 	$L__BB2_2147;
$L__BB2_2161:
	abs.f64 	%fd1179, %fd5976;
	setp.gt.f64 	%p2138, %fd1179, 0d41CDCD64FF800000;
	selp.b32 	%r6546, 1, %r6526, %p2138;
	selp.b32 	%r6547, 1, %r844, %p2138;
	cvt.s64.s32 	%rd1800, %r6547;
	add.s64 	%rd282, %rd16, %rd1800;
	ld.local.u8 	%rs1403, [%rd282];
	cvt.u32.u16 	%r3855, %rs1403;
	cvt.s32.s8 	%r3856, %r3855;
	cvt.s64.s32 	%rd1801, %r6546;
	add.s64 	%rd283, %rd17, %rd1801;
	ld.local.u8 	%rs1402, [%rd283];
	cvt.u32.u16 	%r3857, %rs1402;
	cvt.s32.s8 	%r3858, %r3857;
	add.s32 	%r3859, %r3858, %r3856;
	setp.ne.s32 	%p2139, %r3859, 3;
	mov.f64 	%fd5987, 0dBFF0000000000000;
	mov.f64 	%fd5986, 0d7FF0000000000000;
	@%p2139 bra 	$L__BB2_2174;
	cvt.u32.u16 	%r3860, %rs1403;
	cvt.u32.u16 	%r3861, %rs1402;
	cvt.u64.u16 	%rd1802, %rs1402;
	cvt.s64.s8 	%rd1803, %rd1802;
	cvt.s32.s8 	%r3862, %r3860;
	mul.wide.s32 	%rd1804, %r3862, 5;
	add.s64 	%rd1805, %rd1804, %rd1803;
	shl.b64 	%rd1806, %rd1805, 3;
	add.s64 	%rd1807, %rd2, %rd1806;
	ld.global.f64 	%fd5987, [%rd1807+45440];
	ld.local.s8 	%r3863, [%rd283+1];
	ld.local.s8 	%rs985, [%rd282+1];
	cvt.u32.u16 	%r3864, %rs985;
	prmt.b32 	%r3865, %r3860, %r3864, 0x3340U;
	prmt.b32 	%r3866, %r3861, 0, 0x3340U;
	prmt.b32 	%r3867, %r3865, %r3866, 0x5410U;
	mov.b32 	%r3868, 334205;
	dp4a.s32.u32 	%r3869, %r3867, %r3868, %r3863;
	mul.wide.s32 	%rd1808, %r3869, 8;
	add.s64 	%rd1809, %rd2, %rd1808;
	ld.global.f64 	%fd3815, [%rd1809+35440];
	add.f64 	%fd3816, %fd5987, %fd3815;
	ld.global.f64 	%fd5986, [%rd1807+45640];
	ld.global.f64 	%fd3817, [%rd1809+40440];
	add.f64 	%fd3818, %fd5986, %fd3817;
	abs.f64 	%fd3819, %fd3818;
	setp.gt.f64 	%p2140, %fd3819, 0d41CDCD64FF800000;
	selp.f64 	%fd1182, 0dBFF0000000000000, %fd3816, %p2140;
	selp.f64 	%fd1183, 0d7FF0000000000000, %fd3818, %p2140;
	cvt.s16.s8 	%rs986, %rs1403;
	mov.b32 	%r3870, {%rs986, %rs985};
	cvt.s32.s8 	%r3871, %r3861;
	mov.b32 	%r3872, 1305;
	dp2a.lo.s32.u32 	%r3873, %r3870, %r3872, %r3871;
	mul.wide.s32 	%rd1810, %r3873, 8;
	add.s64 	%rd284, %rd2, %rd1810;
	ld.global.f64 	%fd1184, [%rd284+21000];
	abs.f64 	%fd1185, %fd1184;
	setp.geu.f64 	%p2141, %fd1185, 0d41CDCD64FF800000;
	cvt.s16.s8 	%rs987, %rs1402;
	mov.b32 	%r3874, {%rs986, %rs987};
	dp2a.lo.s32.u32 	%r895, %r3874, %r3872, %r3863;
	mul.wide.s32 	%rd1811, %r895, 8;
	add.s64 	%rd285, %rd2, %rd1811;
	mov.f64 	%fd5977, %fd1182;
	mov.f64 	%fd5978, %fd1183;
	@%p2141 bra 	$L__BB2_2166;
	ld.global.f64 	%fd1186, [%rd285+23000];
	abs.f64 	%fd3821, %fd1186;
	setp.geu.f64 	%p2142, %fd3821, 0d41CDCD64FF800000;
	mov.f64 	%fd5977, %fd1182;
	mov.f64 	%fd5978, %fd1183;
	@%p2142 bra 	$L__BB2_2166;
	ld.global.f64 	%fd3822, [%rd284+20000];
	add.f64 	%fd3823, %fd5987, %fd3822;
	mul.wide.s32 	%rd1812, %r895, 8;
	add.s64 	%rd1813, %rd2, %rd1812;
	ld.global.f64 	%fd3824, [%rd1813+22000];
	add.f64 	%fd3825, %fd3823, %fd3824;
	add.f64 	%fd3826, %fd5986, %fd1184;
	add.f64 	%fd3827, %fd3826, %fd1186;
	abs.f64 	%fd3828, %fd3827;
	setp.gt.f64 	%p2143, %fd3828, 0d41CDCD64FF800000;
	selp.f64 	%fd5977, 0dBFF0000000000000, %fd3825, %p2143;
	selp.f64 	%fd5978, 0d7FF0000000000000, %fd3827, %p2143;
	add.f64 	%fd3829, %fd5978, 0d4069000000000000;
	add.f64 	%fd3830, %fd5977, 0dC016CCCCCCCCCCCD;
	add.f64 	%fd3831, %fd1026, %fd3830;
	div.rn.f64 	%fd5979, %fd3829, %fd3831;
	abs.f64 	%fd3832, %fd1183;
	setp.geu.f64 	%p2144, %fd3832, 0d41CDCD64FF800000;
	@%p2144 bra 	$L__BB2_2166;
	add.f64 	%fd3833, %fd1183, 0d4069000000000000;
	add.f64 	%fd3834, %fd1182, 0dC016CCCCCCCCCCCD;
	add.f64 	%fd3835, %fd1026, %fd3834;
	div.rn.f64 	%fd3836, %fd3833, %fd3835;
	setp.lt.f64 	%p2145, %fd3836, %fd5979;
	selp.f64 	%fd5977, %fd5977, %fd1182, %p2145;
	selp.f64 	%fd5978, %fd5978, %fd1183, %p2145;
	selp.f64 	%fd5979, %fd5979, %fd3836, %p2145;
$L__BB2_2166:
	mov.f64 	%fd5980, %fd5977;
	mov.f64 	%fd5981, %fd5978;
	@%p2141 bra 	$L__BB2_2169;
	ld.global.f64 	%fd3837, [%rd284+20000];
	add.f64 	%fd3838, %fd5987, %fd3837;
	add.f64 	%fd3839, %fd5986, %fd1184;
	abs.f64 	%fd3840, %fd3839;
	setp.gt.f64 	%p2147, %fd3840, 0d41CDCD64FF800000;
	selp.f64 	%fd5980, 0dBFF0000000000000, %fd3838, %p2147;
	selp.f64 	%fd5981, 0d7FF0000000000000, %fd3839, %p2147;
	add.f64 	%fd3841, %fd5981, 0d4069000000000000;
	add.f64 	%fd3842, %fd5980, 0dC016CCCCCCCCCCCD;
	add.f64 	%fd3843, %fd1026, %fd3842;
	div.rn.f64 	%fd5979, %fd3841, %fd3843;
	abs.f64 	%fd3844, %fd5978;
	setp.geu.f64 	%p2148, %fd3844, 0d41CDCD64FF800000;
	@%p2148 bra 	$L__BB2_2169;
	add.f64 	%fd3845, %fd5978, 0d4069000000000000;
	add.f64 	%fd3846, %fd5977, 0dC016CCCCCCCCCCCD;
	add.f64 	%fd3847, %fd1026, %fd3846;
	div.rn.f64 	%fd3848, %fd3845, %fd3847;
	setp.lt.f64 	%p2149, %fd3848, %fd5979;
	selp.f64 	%fd5980, %fd5980, %fd5977, %p2149;
	selp.f64 	%fd5981, %fd5981, %fd5978, %p2149;
	selp.f64 	%fd5979, %fd5979, %fd3848, %p2149;
$L__BB2_2169:
	mul.wide.s32 	%rd1814, %r895, 8;
	add.s64 	%rd286, %rd2, %rd1814;
	ld.global.f64 	%fd1205, [%rd286+23000];
	abs.f64 	%fd3849, %fd1205;
	setp.geu.f64 	%p2150, %fd3849, 0d41CDCD64FF800000;
	mov.f64 	%fd5983, %fd5980;
	mov.f64 	%fd5984, %fd5981;
	@%p2150 bra 	$L__BB2_2172;
	ld.global.f64 	%fd3850, [%rd286+22000];
	add.f64 	%fd3851, %fd5987, %fd3850;
	add.f64 	%fd3852, %fd5986, %fd1205;
	abs.f64 	%fd3853, %fd3852;
	setp.gt.f64 	%p2151, %fd3853, 0d41CDCD64FF800000;
	selp.f64 	%fd5983, 0dBFF0000000000000, %fd3851, %p2151;
	selp.f64 	%fd5984, 0d7FF0000000000000, %fd3852, %p2151;
	add.f64 	%fd3854, %fd5984, 0d4069000000000000;
	add.f64 	%fd3855, %fd5983, 0dC016CCCCCCCCCCCD;
	add.f64 	%fd3856, %fd1026, %fd3855;
	div.rn.f64 	%fd5979, %fd3854, %fd3856;
	abs.f64 	%fd3857, %fd5981;
	setp.geu.f64 	%p2152, %fd3857, 0d41CDCD64FF800000;
	@%p2152 bra 	$L__BB2_2172;
	add.f64 	%fd3858, %fd5981, 0d4069000000000000;
	add.f64 	%fd3859, %fd5980, 0dC016CCCCCCCCCCCD;
	add.f64 	%fd3860, %fd1026, %fd3859;
	div.rn.f64 	%fd3861, %fd3858, %fd3860;
	setp.lt.f64 	%p2153, %fd3861, %fd5979;
	selp.f64 	%fd5983, %fd5983, %fd5980, %p2153;
	selp.f64 	%fd5984, %fd5984, %fd5981, %p2153;
	selp.f64 	%fd5979, %fd5979, %fd3861, %p2153;
$L__BB2_2172:
	abs.f64 	%fd3862, %fd5984;
	setp.geu.f64 	%p2154, %fd3862, 0d41CDCD64FF800000;
	@%p2154 bra 	$L__BB2_2174;
	add.f64 	%fd3863, %fd5986, 0d4069000000000000;
	add.f64 	%fd3864, %fd5987, 0dC016CCCCCCCCCCCD;
	add.f64 	%fd3865, %fd1026, %fd3864;
	div.rn.f64 	%fd3866, %fd3863, %fd3865;
	setp.lt.f64 	%p2155, %fd5979, %fd3866;
	selp.f64 	%fd5986, %fd5986, %fd5984, %p2155;
	selp.f64 	%fd5987, %fd5987, %fd5983, %p2155;
$L__BB2_2174:
	setp.lt.s32 	%p2156, %r844, 1;
	@%p2156 bra 	$L__BB2_2228;
	and.b32  	%r896, %r844, 7;
	setp.lt.u32 	%p2157, %r844, 8;
	mov.b32 	%r6527, 0;
	@%p2157 bra 	$L__BB2_2220;
	and.b32  	%r6527, %r844, 2147483640;
	mov.b32 	%r6530, 0;
	bra.uni 	$L__BB2_2219;
$L__BB2_2177:
	cvt.s32.s8 	%r3739, %r3733;
	mul.wide.s32 	%rd1724, %r3739, 5;
	add.s64 	%rd271, %rd1724, %rd270;
	shl.b64 	%rd1725, %rd271, 3;
	add.s64 	%rd1726, %rd2, %rd1725;
	ld.global.f64 	%fd5915, [%rd1726+45440];
	ld.local.u8 	%rs979, [%rd267+-1];
	cvt.u64.u16 	%rd1727, %rs979;
	cvt.s64.s8 	%rd272, %rd1727;
	cvt.u32.u16 	%r3740, %rs168;
	ld.local.s8 	%rs980, [%rd269+-1];
	cvt.u32.u16 	%r3741, %rs980;
	prmt.b32 	%r3742, %r3741, %r3740, 0x3340U;
	prmt.b32 	%r3743, %r3733, 0, 0x3340U;
	prmt.b32 	%r3744, %r3742, %r3743, 0x5410U;
	cvt.u32.u16 	%r3745, %rs979;
	cvt.s32.s8 	%r3746, %r3745;
	mov.b32 	%r3747, 359705;
	dp4a.s32.u32 	%r3748, %r3744, %r3747, %r3746;
	mul.wide.s32 	%rd1728, %r3748, 8;
	add.s64 	%rd1729, %rd2, %rd1728;
	ld.global.f64 	%fd3586, [%rd1729+35440];
	add.f64 	%fd3587, %fd5915, %fd3586;
	ld.global.f64 	%fd5916, [%rd1726+45640];
	ld.global.f64 	%fd3588, [%rd1729+40440];
	add.f64 	%fd3589, %fd5916, %fd3588;
	abs.f64 	%fd3590, %fd3589;
	setp.gt.f64 	%p2046, %fd3590, 0d41CDCD64FF800000;
	selp.f64 	%fd1030, 0dBFF0000000000000, %fd3587, %p2046;
	selp.f64 	%fd1031, 0d7FF0000000000000, %fd3589, %p2046;
	cvt.u16.u64 	%rs981, %rd270;
	mov.b32 	%r3749, {%rs980, %rs981};
	mov.b32 	%r3750, 6405;
	dp2a.lo.s32.u32 	%r3751, %r3749, %r3750, %r3739;
	mul.wide.s32 	%rd1730, %r3751, 8;
	add.s64 	%rd273, %rd2, %rd1730;
	ld.global.f64 	%fd1032, [%rd273+21000];
	abs.f64 	%fd3591, %fd1032;
	setp.geu.f64 	%p2047, %fd3591, 0d41CDCD64FF800000;
	@%p2047 bra 	$L__BB2_2183;
	mad.lo.s64 	%rd1734, %rd270, 24, %rd271;
	add.s64 	%rd1735, %rd1734, %rd272;
	shl.b64 	%rd1736, %rd1735, 3;
	add.s64 	%rd274, %rd2, %rd1736;
	ld.global.f64 	%fd1033, [%rd274+23000];
	abs.f64 	%fd3606, %fd1033;
	setp.geu.f64 	%p2052, %fd3606, 0d41CDCD64FF800000;
	@%p2052 bra 	$L__BB2_2181;
	ld.global.f64 	%fd3619, [%rd273+20000];
	add.f64 	%fd3620, %fd5915, %fd3619;
	ld.global.f64 	%fd3621, [%rd274+22000];
	add.f64 	%fd3622, %fd3620, %fd3621;
	add.f64 	%fd3623, %fd5916, %fd1032;
	add.f64 	%fd3624, %fd3623, %fd1033;
	abs.f64 	%fd3625, %fd3624;
	setp.gt.f64 	%p2056, %fd3625, 0d41CDCD64FF800000;
	selp.f64 	%fd5911, 0dBFF0000000000000, %fd3622, %p2056;
	selp.f64 	%fd5912, 0d7FF0000000000000, %fd3624, %p2056;
	add.f64 	%fd3626, %fd5912, 0d4069000000000000;
	add.f64 	%fd3627, %fd5911, 0dC016CCCCCCCCCCCD;
	add.f64 	%fd3628, %fd1026, %fd3627;
	div.rn.f64 	%fd5913, %fd3626, %fd3628;
	abs.f64 	%fd3629, %fd1031;
	setp.geu.f64 	%p2057, %fd3629, 0d41CDCD64FF800000;
	@%p2057 bra 	$L__BB2_2186;
	add.f64 	%fd3630, %fd1031, 0d4069000000000000;
	add.f64 	%fd3631, %fd1030, 0dC016CCCCCCCCCCCD;
	add.f64 	%fd3632, %fd1026, %fd3631;
	div.rn.f64 	%fd3633, %fd3630, %fd3632;
	setp.lt.f64 	%p2058, %fd3633, %fd5913;
	selp.f64 	%fd5911, %fd5911, %fd1030, %p2058;
	selp.f64 	%fd5912, %fd5912, %fd1031, %p2058;
	selp.f64 	%fd5913, %fd5913, %fd3633, %p2058;
	bra.uni 	$L__BB2_2186;
$L__BB2_2181:
	ld.global.f64 	%fd3607, [%rd273+20000];
	add.f64 	%fd3608, %fd5915, %fd3607;
	add.f64 	%fd3609, %fd5916, %fd1032;
	abs.f64 	%fd3610, %fd3609;
	setp.gt.f64 	%p2053, %fd3610, 0d41CDCD64FF800000;
	selp.f64 	%fd5911, 0dBFF0000000000000, %fd3608, %p2053;
	selp.f64 	%fd5912, 0d7FF0000000000000, %fd3609, %p2053;
	add.f64 	%fd3611, %fd5912, 0d4069000000000000;
	add.f64 	%fd3612, %fd5911, 0dC016CCCCCCCCCCCD;
	add.f64 	%fd3613, %fd1026, %fd3612;
	div.rn.f64 	%fd5913, %fd3611, %fd3613;
	abs.f64 	%fd3614, %fd1031;
	setp.geu.f64 	%p2054, %fd3614, 0d41CDCD64FF800000;
	@%p2054 bra 	$L__BB2_2186;
	add.f64 	%fd3615, %fd1031, 0d4069000000000000;
	add.f64 	%fd3616, %fd1030, 0dC016CCCCCCCCCCCD;
	add.f64 	%fd3617, %fd1026, %fd3616;
	div.rn.f64 	%fd3618, %fd3615, %fd3617;
	setp.lt.f64 	%p2055, %fd3618, %fd5913;
	selp.f64 	%fd5911, %fd5911, %fd1030, %p2055;
	selp.f64 	%fd5912, %fd5912, %fd1031, %p2055;
	selp.f64 	%fd5913, %fd5913, %fd3618, %p2055;
	bra.uni 	$L__BB2_2186;
$L__BB2_2183:
	mad.lo.s64 	%rd1731, %rd270, 24, %rd271;
	add.s64 	%rd1732, %rd1731, %rd272;
	shl.b64 	%rd1733, %rd1732, 3;
	add.s64 	%rd275, %rd2, %rd1733;
	ld.global.f64 	%fd1046, [%rd275+23000];
	abs.f64 	%fd3593, %fd1046;
	setp.geu.f64 	%p2048, %fd3593, 0d41CDCD64FF800000;
	mov.f64 	%fd5911, %fd1030;
	mov.f64 	%fd5912, %fd1031;
	@%p2048 bra 	$L__BB2_2186;
	ld.global.f64 	%fd3594, [%rd275+22000];
	add.f64 	%fd3595, %fd5915, %fd3594;
	add.f64 	%fd3596, %fd5916, %fd1046;
	abs.f64 	%fd3597, %fd3596;
	setp.gt.f64 	%p2049, %fd3597, 0d41CDCD64FF800000;
	selp.f64 	%fd5911, 0dBFF0000000000000, %fd3595, %p2049;
	selp.f64 	%fd5912, 0d7FF0000000000000, %fd3596, %p2049;
	add.f64 	%fd3598, %fd5912, 0d4069000000000000;
	add.f64 	%fd3599, %fd5911, 0dC016CCCCCCCCCCCD;
	add.f64 	%fd3600, %fd1026, %fd3599;
	div.rn.f64 	%fd5913, %fd3598, %fd3600;
	abs.f64 	%fd3601, %fd1031;
	setp.geu.f64 	%p2050, %fd3601, 0d41CDCD64FF800000;
	@%p2050 bra 	$L__BB2_2186;
	add.f64 	%fd3602, %fd1031, 0d4069000000000000;
	add.f64 	%fd3603, %fd1030, 0dC016CCCCCCCCCCCD;
	add.f64 	%fd3604, %fd1026, %fd3603;
	div.rn.f64 	%fd3605, %fd3602, %fd3604;
	setp.lt.f64 	%p2051, %fd3605, %fd5913;
	selp.f64 	%fd5911, %fd5911, %fd1030, %p2051;
	selp.f64 	%fd5912, %fd5912, %fd1031, %p2051;
	selp.f64 	%fd5913, %fd5913, %fd3605, %p2051;
$L__BB2_2186:
	add.f64 	%fd3634, %fd5915, 0dC016CCCCCCCCCCCD;
	add.f64 	%fd1056, %fd1026, %fd3634;
	abs.f64 	%fd3635, %fd5912;
	setp.geu.f64 	%p2059, %fd3635, 0d41CDCD64FF800000;
	@%p2059 bra 	$L__BB2_2188;
	add.f64 	%fd3636, %fd5916, 0d4069000000000000;
	div.rn.f64 	%fd3637, %fd3636, %fd1056;
	setp.lt.f64 	%p2060, %fd5913, %fd3637;
	selp.f64 	%fd5915, %fd5915, %fd5911, %p2060;
	selp.f64 	%fd5916, %fd5916, %fd5912, %p2060;
$L__BB2_2188:
	abs.f64 	%fd3638, %fd5916;
	setp.geu.f64 	%p2061, %fd3638, 0d41CDCD64FF800000;
	@%p2061 bra 	$L__BB2_2190;
	st.global.f64 	[%rd268+5000], %fd5915;
	st.global.f64 	[%rd268], %fd5916;
	mov.f64 	%fd5914, %fd5916;
$L__BB2_2190:
	min.u32 	%r3752, %r6519, %r874;
	setp.lt.u32 	%p2062, %r3752, 2;
	mov.f64 	%fd5918, 0dBFF0000000000000;
	mov.f64 	%fd5919, 0d7FF0000000000000;
	@%p2062 bra 	$L__BB2_2217;
	ld.param.u32 	%r6178, [_Z11design_loopPiS_S_S_PcS_S_S_S_S_S_S_PdS1_iS__param_13];
	ld.global.f64 	%fd1063, [%rd268+5000];
	add.f64 	%fd3641, %fd5914, 0d4069000000000000;
	add.f64 	%fd3642, %fd1063, 0dC016CCCCCCCCCCCD;
	add.f64 	%fd3643, %fd1026, %fd3642;
	div.rn.f64 	%fd1064, %fd3641, %fd3643;
	mul.lo.s32 	%r3753, %r872, %r833;
	sub.s32 	%r3754, %r3753, %r833;
	mad.lo.s32 	%r3755, %r6178, 1250, %r3754;
	add.s32 	%r3756, %r3755, %r874;
	add.s32 	%r3757, %r3756, -2;
	mul.wide.s32 	%rd1737, %r3757, 8;
	add.s64 	%rd276, %rd3, %rd1737;
	ld.global.f64 	%fd1065, [%rd276];
	abs.f64 	%fd3644, %fd1065;
	setp.geu.f64 	%p2063, %fd3644, 0d41CDCD64FF800000;
	@%p2063 bra 	$L__BB2_2194;
	ld.local.u8 	%r3759, [%rd267+-1];
	prmt.b32 	%r3760, %r3759, %r3733, 0x3340U;
	ld.local.u8 	%r3761, [%rd269+-1];
	prmt.b32 	%r3762, %r3761, 0, 0x3340U;
	prmt.b32 	%r3763, %r3760, %r3762, 0x5410U;
	cvt.u32.u16 	%r3764, %rs168;
	cvt.s32.s8 	%r3765, %r3764;
	mov.b32 	%r3766, 334205;
	dp4a.s32.u32 	%r3767, %r3763, %r3766, %r3765;
	mul.wide.s32 	%rd1738, %r3767, 8;
	add.s64 	%rd277, %rd2, %rd1738;
	ld.global.f64 	%fd1066, [%rd277+5000];
	abs.f64 	%fd3647, %fd1066;
	setp.geu.f64 	%p2064, %fd3647, 0d41CDCD64FF800000;
	@%p2064 bra 	$L__BB2_2194;
	ld.global.f64 	%fd3648, [%rd276+5000];
	ld.global.f64 	%fd3649, [%rd277];
	add.f64 	%fd5918, %fd3648, %fd3649;
	add.f64 	%fd5919, %fd1065, %fd1066;
$L__BB2_2194:
	add.f64 	%fd3650, %fd5919, 0d4069000000000000;
	add.f64 	%fd3651, %fd5918, 0dC016CCCCCCCCCCCD;
	add.f64 	%fd3652, %fd1026, %fd3651;
	div.rn.f64 	%fd1071, %fd3650, %fd3652;
	setp.lt.f64 	%p2065, %fd5918, 0dC0A3880000000000;
	selp.f64 	%fd5944, 0dC0A9300000000000, %fd5918, %p2065;
	selp.f64 	%fd5945, 0d0000000000000000, %fd5919, %p2065;
	setp.lt.f64 	%p2066, %fd1063, 0dC0A3880000000000;
	selp.f64 	%fd1074, 0dC0A9300000000000, %fd1063, %p2066;
	selp.f64 	%fd1075, 0d0000000000000000, %fd5914, %p2066;
	setp.gt.f64 	%p2067, %fd1071, %fd1064;
	@%p2067 bra 	$L__BB2_2196;
	setp.leu.f64 	%p2068, %fd1074, 0d0000000000000000;
	setp.leu.f64 	%p2069, %fd1075, 0d0000000000000000;
	or.pred  	%p2070, %p2068, %p2069;
	@%p2070 bra 	$L__BB2_2197;
$L__BB2_2196:
	st.global.f64 	[%rd268+5000], %fd5944;
	st.global.f64 	[%rd268], %fd5945;
	bra.uni 	$L__BB2_2199;
$L__BB2_2197:
	setp.ltu.f64 	%p2071, %fd1064, %fd1071;
	mov.f64 	%fd5944, %fd1063;
	mov.f64 	%fd5945, %fd5914;
	@%p2071 bra 	$L__BB2_2199;
	st.global.f64 	[%rd268+5000], %fd1074;
	st.global.f64 	[%rd268], %fd1075;
	mov.f64 	%fd5944, %fd1074;
	mov.f64 	%fd5945, %fd1075;
$L__BB2_2199:
	mov.b32 	%r6521, 3;
$L__BB2_2200:
	sub.s32 	%r3769, %r874, %r6521;
	add.s32 	%r3770, %r3769, 1;
	setp.gt.u32 	%p2072, %r3769, 2147483646;
	selp.b32 	%r3771, %r3769, 0, %p2072;
	add.s32 	%r6523, %r3771, %r872;
	selp.b32 	%r6522, 1, %r3770, %p2072;
	setp.lt.s32 	%p2073, %r6523, 1;
	setp.ge.s32 	%p2074, %r6522, %r874;
	or.pred  	%p2075, %p2073, %p2074;
	@%p2075 bra 	$L__BB2_2216;
$L__BB2_2201:
	mov.u32 	%r879, %r6523;
	add.s32 	%r6523, %r879, -1;
	add.s32 	%r3773, %r5, %r6522;
	mad.lo.s32 	%r3774, %r6523, %r833, %r3773;
	mul.wide.s32 	%rd1739, %r3774, 8;
	add.s64 	%rd278, %rd3, %rd1739;
	ld.global.f64 	%fd1094, [%rd278];
	abs.f64 	%fd3653, %fd1094;
	setp.geu.f64 	%p2076, %fd3653, 0d41CDCD64FF800000;
	@%p2076 bra 	$L__BB2_2215;
	not.b32 	%r3775, %r879;
	add.s32 	%r881, %r6519, %r3775;
	not.b32 	%r3776, %r6522;
	add.s32 	%r882, %r874, %r3776;
	add.s32 	%r883, %r882, %r881;
	setp.eq.s32 	%p2077, %r881, 0;
	setp.gt.s32 	%p2078, %r882, 0;
	and.pred  	%p2079, %p2077, %p2078;
	@%p2079 bra 	$L__BB2_2204;
	setp.ne.s32 	%p2080, %r882, 0;
	setp.lt.s32 	%p2081, %r881, 1;
	or.pred  	%p2082, %p2081, %p2080;
	@%p2082 bra 	$L__BB2_2209;
$L__BB2_2204:
	setp.ne.s32 	%p2091, %r882, 1;
	setp.ne.s32 	%p2092, %r881, 1;
	and.pred  	%p2093, %p2092, %p2091;
	@%p2093 bra 	$L__BB2_2208;
	setp.eq.s32 	%p2096, %r881, 1;
	setp.eq.s32 	%p2097, %r882, 1;
	and.pred  	%p2099, %p2077, %p2097;
	setp.eq.s32 	%p2100, %r882, 0;
	and.pred  	%p2101, %p2096, %p2100;
	or.pred  	%p2102, %p2099, %p2101;
	mov.f64 	%fd5939, 0d0000000000000000;
	mov.f64 	%fd5938, 0dC0A9300000000000;
	not.pred 	%p2103, %p2102;
	@%p2103 bra 	$L__BB2_2207;
	mul.wide.u32 	%rd1775, %r883, 8;
	add.s64 	%rd1776, %rd2, %rd1775;
	ld.global.f64 	%fd3725, [%rd1776+25192];
	cvt.u64.u32 	%rd1777, %r879;
	add.s64 	%rd1778, %rd16, %rd1777;
	cvt.s64.s32 	%rd1779, %r6522;
	add.s64 	%rd1780, %rd17, %rd1779;
	ld.local.u8 	%r3818, [%rd1778];
	prmt.b32 	%r3820, %r3818, %r3733, 0x3340U;
	ld.local.u8 	%r3821, [%rd1780];
	prmt.b32 	%r3822, %r3821, 0, 0x3340U;
	prmt.b32 	%r3823, %r3820, %r3822, 0x5410U;
	cvt.u32.u16 	%r3824, %rs168;
	cvt.s32.s8 	%r3825, %r3824;
	mov.b32 	%r3826, 334205;
	dp4a.s32.u32 	%r3827, %r3823, %r3826, %r3825;
	mul.wide.s32 	%rd1781, %r3827, 8;
	add.s64 	%rd1782, %rd2, %rd1781;
	ld.global.f64 	%fd3726, [%rd1782+5000];
	add.f64 	%fd5939, %fd3725, %fd3726;
	ld.global.f64 	%fd3727, [%rd1776+24472];
	ld.global.f64 	%fd3728, [%rd1782];
	add.f64 	%fd5938, %fd3727, %fd3728;
$L__BB2_2207:
	add.f64 	%fd3729, %fd5939, %fd1094;
	ld.global.f64 	%fd3730, [%rd278+5000];
	add.f64 	%fd3731, %fd5938, %fd3730;
	abs.f64 	%fd3732, %fd3729;
	setp.gt.f64 	%p2104, %fd3732, 0d41CDCD64FF800000;
	selp.f64 	%fd3733, 0dBFF0000000000000, %fd3731, %p2104;
	selp.f64 	%fd3734, 0d7FF0000000000000, %fd3729, %p2104;
	add.f64 	%fd3735, %fd3734, 0d4069000000000000;
	add.f64 	%fd3736, %fd3733, 0dC016CCCCCCCCCCCD;
	add.f64 	%fd3737, %fd1026, %fd3736;
	div.rn.f64 	%fd3738, %fd3735, %fd3737;
	add.f64 	%fd3739, %fd5945, 0d4069000000000000;
	add.f64 	%fd3740, %fd5944, 0dC016CCCCCCCCCCCD;
	add.f64 	%fd3741, %fd1026, %fd3740;
	div.rn.f64 	%fd3742, %fd3739, %fd3741;
	setp.gt.f64 	%p2105, %fd3738, %fd3742;
	selp.f64 	%fd5946, %fd3733, 0dBFF0000000000000, %p2105;
	selp.f64 	%fd5947, %fd3734, 0d7FF0000000000000, %p2105;
	bra.uni 	$L__BB2_2213;
$L__BB2_2208:
	mul.wide.s32 	%rd1758, %r883, 8;
	add.s64 	%rd1759, %rd2, %rd1758;
	ld.global.f64 	%fd3699, [%rd1759+25192];
	cvt.u64.u32 	%rd1760, %r879;
	add.s64 	%rd1761, %rd16, %rd1760;
	ld.local.s8 	%r3815, [%rd1761];
	mul.wide.s32 	%rd1762, %r3815, 5;
	cvt.s64.s32 	%rd1763, %r6522;
	add.s64 	%rd1764, %rd17, %rd1763;
	ld.local.s8 	%rd1765, [%rd1764];
	add.s64 	%rd1766, %rd1762, %rd1765;
	shl.b64 	%rd1767, %rd1766, 3;
	add.s64 	%rd1768, %rd2, %rd1767;
	ld.global.f64 	%fd3700, [%rd1768+45640];
	add.f64 	%fd3701, %fd3699, %fd3700;
	cvt.s32.s8 	%r3817, %r3733;
	mul.wide.s32 	%rd1769, %r3817, 5;
	cvt.u64.u16 	%rd1770, %rs168;
	cvt.s64.s8 	%rd1771, %rd1770;
	add.s64 	%rd1772, %rd1769, %rd1771;
	shl.b64 	%rd1773, %rd1772, 3;
	add.s64 	%rd1774, %rd2, %rd1773;
	ld.global.f64 	%fd3702, [%rd1774+45640];
	add.f64 	%fd3703, %fd3701, %fd3702;
	add.f64 	%fd3704, %fd3703, %fd1094;
	ld.global.f64 	%fd3705, [%rd1759+24472];
	ld.global.f64 	%fd3706, [%rd1768+45440];
	add.f64 	%fd3707, %fd3705, %fd3706;
	ld.global.f64 	%fd3708, [%rd1774+45440];
	add.f64 	%fd3709, %fd3707, %fd3708;
	ld.global.f64 	%fd3710, [%rd278+5000];
	add.f64 	%fd3711, %fd3709, %fd3710;
	abs.f64 	%fd3712, %fd3704;
	setp.gt.f64 	%p2094, %fd3712, 0d41CDCD64FF800000;
	selp.f64 	%fd3713, 0dBFF0000000000000, %fd3711, %p2094;
	selp.f64 	%fd3714, 0d7FF0000000000000, %fd3704, %p2094;
	add.f64 	%fd3715, %fd3714, 0d4069000000000000;
	add.f64 	%fd3716, %fd3713, 0dC016CCCCCCCCCCCD;
	add.f64 	%fd3717, %fd1026, %fd3716;
	div.rn.f64 	%fd3718, %fd3715, %fd3717;
	add.f64 	%fd3719, %fd5945, 0d4069000000000000;
	add.f64 	%fd3720, %fd5944, 0dC016CCCCCCCCCCCD;
	add.f64 	%fd3721, %fd1026, %fd3720;
	div.rn.f64 	%fd3722, %fd3719, %fd3721;
	setp.gt.f64 	%p2095, %fd3718, %fd3722;
	selp.f64 	%fd5946, %fd3713, 0dBFF0000000000000, %p2095;
	selp.f64 	%fd5947, %fd3714, 0d7FF0000000000000, %p2095;
	bra.uni 	$L__BB2_2213;
$L__BB2_2209:
	setp.ne.s32 	%p2083, %r881, 1;
	setp.ne.s32 	%p2084, %r882, 1;
	or.pred  	%p2085, %p2083, %p2084;
	@%p2085 bra 	$L__BB2_2212;
	cvt.u64.u32 	%rd1750, %r879;
	add.s64 	%rd1751, %rd16, %rd1750;
	cvt.s64.s32 	%rd1752, %r6522;
	add.s64 	%rd1753, %rd17, %rd1752;
	ld.local.s8 	%r3797, [%rd1753+1];
	ld.local.u8 	%r3798, [%rd1751+1];
	ld.local.u8 	%r3799, [%rd1751];
	prmt.b32 	%r3800, %r3799, %r3798, 0x3340U;
	ld.local.u8 	%r3801, [%rd1753];
	prmt.b32 	%r3802, %r3801, 0, 0x3340U;
	prmt.b32 	%r3803, %r3800, %r3802, 0x5410U;
	mov.b32 	%r3804, 334205;
	dp4a.s32.u32 	%r3805, %r3803, %r3804, %r3797;
	mul.wide.s32 	%rd1754, %r3805, 8;
	add.s64 	%rd1755, %rd2, %rd1754;
	ld.global.f64 	%fd3682, [%rd1755+10000];
	ld.local.s8 	%r3806, [%rd267+-1];
	cvt.u32.u16 	%r3807, %rs168;
	ld.local.u8 	%r3808, [%rd269+-1];
	prmt.b32 	%r3809, %r3808, %r3807, 0x3340U;
	prmt.b32 	%r3811, %r3733, 0, 0x3340U;
	prmt.b32 	%r3812, %r3809, %r3811, 0x5410U;
	mov.b32 	%r3813, 359705;
	dp4a.s32.u32 	%r3814, %r3812, %r3813, %r3806;
	mul.wide.s32 	%rd1756, %r3814, 8;
	add.s64 	%rd1757, %rd2, %rd1756;
	ld.global.f64 	%fd3683, [%rd1757+10000];
	add.f64 	%fd3684, %fd3682, %fd3683;
	ld.global.f64 	%fd3685, [%rd278+5000];
	add.f64 	%fd3686, %fd3684, %fd3685;
	ld.global.f64 	%fd3687, [%rd1755+15000];
	ld.global.f64 	%fd3688, [%rd1757+15000];
	add.f64 	%fd3689, %fd3687, %fd3688;
	add.f64 	%fd3690, %fd3689, %fd1094;
	abs.f64 	%fd3691, %fd3690;
	setp.gt.f64 	%p2088, %fd3691, 0d41CDCD64FF800000;
	selp.f64 	%fd1103, 0dBFF0000000000000, %fd3686, %p2088;
	selp.f64 	%fd1104, 0d7FF0000000000000, %fd3690, %p2088;
	add.f64 	%fd3692, %fd1104, 0d4069000000000000;
	add.f64 	%fd3693, %fd1103, 0dC016CCCCCCCCCCCD;
	add.f64 	%fd3694, %fd1026, %fd3693;
	div.rn.f64 	%fd1105, %fd3692, %fd3694;
	add.f64 	%fd3695, %fd5945, 0d4069000000000000;
	add.f64 	%fd3696, %fd5944, 0dC016CCCCCCCCCCCD;
	add.f64 	%fd3697, %fd1026, %fd3696;
	div.rn.f64 	%fd1106, %fd3695, %fd3697;
	sub.f64 	%fd3698, %fd1105, %fd1106;
	setp.ltu.f64 	%p2089, %fd3698, 0d3EB0C6F7A0B5ED8D;
	mov.f64 	%fd5947, 0d7FF0000000000000;
	mov.f64 	%fd5946, 0dBFF0000000000000;
	@%p2089 bra 	$L__BB2_2213;
	setp.gt.f64 	%p2090, %fd1105, %fd1106;
	selp.f64 	%fd5946, %fd1103, 0dBFF0000000000000, %p2090;
	selp.f64 	%fd5947, %fd1104, 0d7FF0000000000000, %p2090;
	bra.uni 	$L__BB2_2213;
$L__BB2_2212:
	mul.wide.s32 	%rd1740, %r883, 8;
	add.s64 	%rd1741, %rd2, %rd1740;
	ld.global.f64 	%fd3654, [%rd1741+24952];
	cvt.u64.u32 	%rd1742, %r879;
	add.s64 	%rd1743, %rd16, %rd1742;
	cvt.s64.s32 	%rd1744, %r6522;
	add.s64 	%rd1745, %rd17, %rd1744;
	ld.local.s8 	%r3777, [%rd1745+1];
	ld.local.u8 	%r3778, [%rd1743+1];
	ld.local.u8 	%r3779, [%rd1743];
	prmt.b32 	%r3780, %r3779, %r3778, 0x3340U;
	ld.local.u8 	%r3781, [%rd1745];
	prmt.b32 	%r3782, %r3781, 0, 0x3340U;
	prmt.b32 	%r3783, %r3780, %r3782, 0x5410U;
	mov.b32 	%r3784, 334205;
	dp4a.s32.u32 	%r3785, %r3783, %r3784, %r3777;
	mul.wide.s32 	%rd1746, %r3785, 8;
	add.s64 	%rd1747, %rd2, %rd1746;
	ld.global.f64 	%fd3655, [%rd1747+30440];
	add.f64 	%fd3656, %fd3654, %fd3655;
	ld.local.s8 	%r3786, [%rd267+-1];
	cvt.u32.u16 	%r3787, %rs168;
	ld.local.u8 	%r3788, [%rd269+-1];
	prmt.b32 	%r3789, %r3788, %r3787, 0x3340U;
	prmt.b32 	%r3791, %r3733, 0, 0x3340U;
	prmt.b32 	%r3792, %r3789, %r3791, 0x5410U;
	mov.b32 	%r3793, 359705;
	dp4a.s32.u32 	%r3794, %r3792, %r3793, %r3786;
	mul.wide.s32 	%rd1748, %r3794, 8;
	add.s64 	%rd1749, %rd2, %rd1748;
	ld.global.f64 	%fd3657, [%rd1749+30440];
	add.f64 	%fd3658, %fd3656, %fd3657;
	add.f64 	%fd3659, %fd3658, %fd1094;
	ld.global.f64 	%fd3660, [%rd1741+24232];
	ld.global.f64 	%fd3661, [%rd1747+25440];
	add.f64 	%fd3662, %fd3660, %fd3661;
	ld.global.f64 	%fd3663, [%rd1749+25440];
	add.f64 	%fd3664, %fd3662, %fd3663;
	sub.s32 	%r3795, %r881, %r882;
	abs.s32 	%r3796, %r3795;
	cvt.rn.f64.s32 	%fd3665, %r3796;
	fma.rn.f64 	%fd3666, %fd3665, 0dBFEEF3E864B31D04, %fd3664;
	ld.global.f64 	%fd3667, [%rd278+5000];
	add.f64 	%fd3668, %fd3667, %fd3666;
	abs.f64 	%fd3669, %fd3659;
	setp.gt.f64 	%p2086, %fd3669, 0d41CDCD64FF800000;
	selp.f64 	%fd3670, 0dBFF0000000000000, %fd3668, %p2086;
	selp.f64 	%fd3671, 0d7FF0000000000000, %fd3659, %p2086;
	add.f64 	%fd3672, %fd3671, 0d4069000000000000;
	add.f64 	%fd3673, %fd3670, 0dC016CCCCCCCCCCCD;
	add.f64 	%fd3674, %fd1026, %fd3673;
	div.rn.f64 	%fd3675, %fd3672, %fd3674;
	add.f64 	%fd3676, %fd5945, 0d4069000000000000;
	add.f64 	%fd3677, %fd5944, 0dC016CCCCCCCCCCCD;
	add.f64 	%fd3678, %fd1026, %fd3677;
	div.rn.f64 	%fd3679, %fd3676, %fd3678;
	setp.gt.f64 	%p2087, %fd3675, %fd3679;
	selp.f64 	%fd5946, %fd3670, 0dBFF0000000000000, %p2087;
	selp.f64 	%fd5947, %fd3671, 0d7FF0000000000000, %p2087;
$L__BB2_2213:
	setp.lt.f64 	%p2106, %fd5946, 0dC0A3880000000000;
	selp.f64 	%fd1119, 0dC0A9300000000000, %fd5946, %p2106;
	selp.f64 	%fd1120, 0d0000000000000000, %fd5947, %p2106;
	abs.f64 	%fd3743, %fd1120;
	setp.geu.f64 	%p2107, %fd3743, 0d41CDCD64FF800000;
	@%p2107 bra 	$L__BB2_2215;
	st.global.f64 	[%rd268], %fd1120;
	st.global.f64 	[%rd268+5000], %fd1119;
	mov.f64 	%fd5944, %fd1119;
	mov.f64 	%fd5945, %fd1120;
$L__BB2_2215:
	add.s32 	%r6522, %r6522, 1;
	setp.gt.u32 	%p2108, %r879, 1;
	setp.lt.s32 	%p2109, %r6522, %r874;
	and.pred  	%p2110, %p2108, %p2109;
	@%p2110 bra 	$L__BB2_2201;
$L__BB2_2216:
	add.s32 	%r6521, %r6521, 1;
	setp.ne.s32 	%p2111, %r6521, 33;
	@%p2111 bra 	$L__BB2_2200;
$L__BB2_2217:
	add.s32 	%r6520, %r874, 1;
	setp.ne.s32 	%p2112, %r874, %r833;
	@%p2112 bra 	$L__BB2_2142;
$L__BB2_2218:
	add.s32 	%r887, %r6519, 1;
	setp.eq.s32 	%p2113, %r6519, %r844;
	mov.u32 	%r6519, %r887;
	@%p2113 bra 	$L__BB2_2145;
	bra.uni 	$L__BB2_2140;
$L__BB2_2219:
	.pragma "nounroll";
	add.s32 	%r3877, %r6530, %r7;
	mul.wide.s32 	%rd1815, %r3877, 4;
	add.s64 	%rd1816, %rd1, %rd1815;
	mov.b32 	%r3878, 0;
	st.global.u32 	[%rd1816], %r3878;
	st.global.u32 	[%rd1816+4], %r3878;
	st.global.u32 	[%rd1816+8], %r3878;
	st.global.u32 	[%rd1816+12], %r3878;
	st.global.u32 	[%rd1816+16], %r3878;
	st.global.u32 	[%rd1816+20], %r3878;
	st.global.u32 	[%rd1816+24], %r3878;
	st.global.u32 	[%rd1816+28], %r3878;
	add.s32 	%r6530, %r6530, 8;
	setp.eq.s32 	%p2158, %r6530, %r6527;
	@%p2158 bra 	$L__BB2_2220;
	bra.uni 	$L__BB2_2219;
$L__BB2_2220:
	setp.eq.s32 	%p2159, %r896, 0;
	@%p2159 bra 	$L__BB2_2228;
	and.b32  	%r899, %r844, 3;
	setp.lt.u32 	%p2160, %r896, 4;
	@%p2160 bra 	$L__BB2_2223;
	add.s32 	%r3879, %r6527, %r7;
	mul.wide.s32 	%rd1817, %r3879, 4;
	add.s64 	%rd1818, %rd1, %rd1817;
	mov.b32 	%r3880, 0;
	st.global.u32 	[%rd1818], %r3880;
	st.global.u32 	[%rd1818+4], %r3880;
	st.global.u32 	[%rd1818+8], %r3880;
	st.global.u32 	[%rd1818+12], %r3880;
	add.s32 	%r6527, %r6527, 4;
$L__BB2_2223:
	setp.eq.s32 	%p2161, %r899, 0;
	@%p2161 bra 	$L__BB2_2228;
	setp.eq.s32 	%p2162, %r899, 1;
	@%p2162 bra 	$L__BB2_2226;
	add.s32 	%r3881, %r6527, %r7;
	mul.wide.s32 	%rd1819, %r3881, 4;
	add.s64 	%rd1820, %rd1, %rd1819;
	mov.b32 	%r3882, 0;
	st.global.u32 	[%rd1820], %r3882;
	st.global.u32 	[%rd1820+4], %r3882;
	add.s32 	%r6527, %r6527, 2;
$L__BB2_2226:
	and.b32  	%r3883, %r844, 1;
	setp.eq.b32 	%p2163, %r3883, 1;
	not.pred 	%p2164, %p2163;
	@%p2164 bra 	$L__BB2_2228;
	add.s32 	%r3884, %r6527, %r7;
	mul.wide.s32 	%rd1821, %r3884, 4;
	add.s64 	%rd1822, %rd1, %rd1821;
	mov.b32 	%r3885, 0;
	st.global.u32 	[%rd1822], %r3885;
$L__BB2_2228:
	@%p2114 bra 	$L__BB2_2240;
	add.s32 	%r904, %r8, 27;
	and.b32  	%r905, %r833, 7;
	setp.lt.u32 	%p2166, %r833, 8;
	mov.b32 	%r6532, 0;
	@%p2166 bra 	$L__BB2_2232;
	and.b32  	%r6532, %r833, 2147483640;
	mov.b32 	%r6531, 0;
$L__BB2_2231:
	.pragma "nounroll";
	cvt.u64.u32 	%rd1823, %r6531;
	cvt.s64.s32 	%rd1824, %r7;
	add.s64 	%rd1825, %rd1824, %rd1823;
	shl.b64 	%rd1826, %rd1825, 2;
	add.s64 	%rd1827, %rd1, %rd1826;
	mov.b32 	%r3888, 0;
	st.global.u32 	[%rd1827+100], %r3888;
	add.s32 	%r3889, %r6531, %r904;
	mul.wide.s32 	%rd1828, %r3889, 4;
	add.s64 	%rd1829, %rd1, %rd1828;
	st.global.u32 	[%rd1829], %r3888;
	st.global.u32 	[%rd1829+4], %r3888;
	st.global.u32 	[%rd1829+8], %r3888;
	st.global.u32 	[%rd1829+12], %r3888;
	st.global.u32 	[%rd1829+16], %r3888;
	st.global.u32 	[%rd1829+20], %r3888;
	st.global.u32 	[%rd1829+24], %r3888;
	add.s32 	%r6531, %r6531, 8;
	setp.ne.s32 	%p2167, %r6531, %r6532;
	@%p2167 bra 	$L__BB2_2231;
$L__BB2_2232:
	setp.eq.s32 	%p2168, %r905, 0;
	@%p2168 bra 	$L__BB2_2240;
	and.b32  	%r912, %r833, 3;
	setp.lt.u32 	%p2169, %r905, 4;
	@%p2169 bra 	$L__BB2_2235;
	cvt.u64.u32 	%rd1830, %r6532;
	cvt.s64.s32 	%rd1831, %r7;
	add.s64 	%rd1832, %rd1831, %rd1830;
	shl.b64 	%rd1833, %rd1832, 2;
	add.s64 	%rd1834, %rd1, %rd1833;
	mov.b32 	%r3890, 0;
	st.global.u32 	[%rd1834+100], %r3890;
	add.s32 	%r3891, %r6532, %r904;
	mul.wide.s32 	%rd1835, %r3891, 4;
	add.s64 	%rd1836, %rd1, %rd1835;
	st.global.u32 	[%rd1836], %r3890;
	st.global.u32 	[%rd1836+4], %r3890;
	st.global.u32 	[%rd1836+8], %r3890;
	add.s32 	%r6532, %r6532, 4;
$L__BB2_2235:
	setp.eq.s32 	%p2170, %r912, 0;
	@%p2170 bra 	$L__BB2_2240;
	setp.eq.s32 	%p2171, %r912, 1;
	@%p2171 bra 	$L__BB2_2238;
	cvt.u64.u32 	%rd1837, %r6532;
	cvt.s64.s32 	%rd1838, %r7;
	add.s64 	%rd1839, %rd1838, %rd1837;
	shl.b64 	%rd1840, %rd1839, 2;
	add.s64 	%rd1841, %rd1, %rd1840;
	mov.b32 	%r3892, 0;
	st.global.u32 	[%rd1841+100], %r3892;
	add.s32 	%r3893, %r6532, %r904;
	mul.wide.s32 	%rd1842, %r3893, 4;
	add.s64 	%rd1843, %rd1, %rd1842;
	st.global.u32 	[%rd1843], %r3892;
	add.s32 	%r6532, %r6532, 2;
$L__BB2_2238:
	and.b32  	%r3894, %r833, 1;
	setp.eq.b32 	%p2172, %r3894, 1;
	not.pred 	%p2173, %p2172;
	@%p2173 bra 	$L__BB2_2240;
	cvt.u64.u32 	%rd1844, %r6532;
	cvt.s64.s32 	%rd1845, %r7;
	add.s64 	%rd1846, %rd1845, %rd1844;
	shl.b64 	%rd1847, %rd1846, 2;
	add.s64 	%rd1848, %rd1, %rd1847;
	mov.b32 	%r3895, 0;
	st.global.u32 	[%rd1848+100], %r3895;
$L__BB2_2240:
	add.s32 	%r3896, %r6547, -1;
	add.s32 	%r3897, %r5, %r6546;
	mad.lo.s32 	%r3898, %r3896, %r833, %r3897;
	mul.wide.s32 	%rd1849, %r3898, 8;
	add.s64 	%rd1850, %rd3, %rd1849;
	ld.global.f64 	%fd3868, [%rd1850];
	abs.f64 	%fd3869, %fd3868;
	setp.geu.f64 	%p2174, %fd3869, 0d41CDCD64FF800000;
	mov.f64 	%fd5998, 0d0000000000000000;
	@%p2174 bra 	$L__BB2_2311;
	add.s32 	%r3899, %r8, %r6547;
	mul.wide.s32 	%rd1851, %r3899, 4;
	add.s64 	%rd1852, %rd1, %rd1851;
	st.global.u32 	[%rd1852], %r6546;
	add.s32 	%r3900, %r8, %r6546;
	add.s32 	%r3901, %r3900, 25;
	mul.wide.s32 	%rd1853, %r3901, 4;
	add.s64 	%rd1854, %rd1, %rd1853;
	st.global.u32 	[%rd1854], %r6547;
	bra.uni 	$L__BB2_2243;
$L__BB2_2242:
	cvt.s64.s32 	%rd2659, %r6547;
	add.s64 	%rd2660, %rd16, %rd2659;
	ld.local.u8 	%rs1403, [%rd2660];
	cvt.s64.s32 	%rd2661, %r6546;
	add.s64 	%rd2662, %rd17, %rd2661;
	ld.local.u8 	%rs1402, [%rd2662];
$L__BB2_2243:
	cvt.u32.u16 	%r3902, %rs1403;
	cvt.s32.s8 	%r3903, %r3902;
	cvt.u32.u16 	%r3904, %rs1402;
	cvt.s32.s8 	%r3905, %r3904;
	add.s32 	%r3906, %r3905, %r3903;
	setp.eq.s32 	%p2175, %r3906, 3;
	@%p2175 bra 	$L__BB2_2245;
	add.s32 	%r3907, %r6547, -1;
	add.s32 	%r3908, %r6, %r6546;
	mad.lo.s32 	%r3909, %r3907, %r833, %r3908;
	mul.wide.s32 	%rd1855, %r3909, 8;
	add.s64 	%rd1856, %rd3, %rd1855;
	mov.b64 	%rd1857, -4616189618054758400;
	st.global.u64 	[%rd1856], %rd1857;
	mov.b64 	%rd1858, 9218868437227405312;
	st.global.u64 	[%rd1856+-5000], %rd1858;
	mov.f64 	%fd5992, 0d7FF0000000000000;
	mov.f64 	%fd5991, 0dBFF0000000000000;
	bra.uni 	$L__BB2_2256;
$L__BB2_2245:
	cvt.s32.s8 	%r3911, %r3902;
	mul.wide.s32 	%rd1859, %r3911, 5;
	cvt.u64.u16 	%rd1860, %rs1402;
	cvt.s64.s8 	%rd287, %rd1860;
	add.s64 	%rd288, %rd1859, %rd287;
	shl.b64 	%rd1861, %rd288, 3;
	add.s64 	%rd1862, %rd2, %rd1861;
	ld.global.f64 	%fd5991, [%rd1862+45440];
	cvt.s64.s32 	%rd1863, %r6546;
	add.s64 	%rd1864, %rd17, %rd1863;
	cvt.s64.s32 	%rd1865, %r6547;
	add.s64 	%rd1866, %rd16, %rd1865;
	ld.local.u8 	%rs988, [%rd1866+-1];
	cvt.u64.u16 	%rd1867, %rs988;
	cvt.s64.s8 	%rd289, %rd1867;
	ld.local.s8 	%rs989, [%rd1864+-1];
	cvt.u32.u16 	%r3912, %rs989;
	cvt.u32.u16 	%r3913, %rs1402;
	prmt.b32 	%r3914, %r3913, %r3912, 0x3340U;
	prmt.b32 	%r3915, %r3902, 0, 0x3340U;
	prmt.b32 	%r3916, %r3914, %r3915, 0x5410U;
	cvt.u32.u16 	%r3917, %rs988;
	cvt.s32.s8 	%r3918, %r3917;
	mov.b32 	%r3919, 334205;
	dp4a.s32.u32 	%r3920, %r3916, %r3919, %r3918;
	mul.wide.s32 	%rd1868, %r3920, 8;
	add.s64 	%rd1869, %rd2, %rd1868;
	ld.global.f64 	%fd3872, [%rd1869+35440];
	add.f64 	%fd3873, %fd5991, %fd3872;
	ld.global.f64 	%fd5992, [%rd1862+45640];
	ld.global.f64 	%fd3874, [%rd1869+40440];
	add.f64 	%fd3875, %fd5992, %fd3874;
	abs.f64 	%fd3876, %fd3875;
	setp.gt.f64 	%p2176, %fd3876, 0d41CDCD64FF800000;
	selp.f64 	%fd1221, 0dBFF0000000000000, %fd3873, %p2176;
	selp.f64 	%fd1222, 0d7FF0000000000000, %fd3875, %p2176;
	cvt.s16.s8 	%rs990, %rs1402;
	mov.b32 	%r3921, {%rs990, %rs989};
	mov.b32 	%r3922, 1305;
	dp2a.lo.s32.u32 	%r3923, %r3921, %r3922, %r3911;
	mul.wide.s32 	%rd1870, %r3923, 8;
	add.s64 	%rd290, %rd2, %rd1870;
	ld.global.f64 	%fd1223, [%rd290+21000];
	abs.f64 	%fd3877, %fd1223;
	setp.geu.f64 	%p2177, %fd3877, 0d41CDCD64FF800000;
	@%p2177 bra 	$L__BB2_2251;
	mad.lo.s64 	%rd1874, %rd287, 24, %rd288;
	add.s64 	%rd1875, %rd1874, %rd289;
	shl.b64 	%rd1876, %rd1875, 3;
	add.s64 	%rd291, %rd2, %rd1876;
	ld.global.f64 	%fd1224, [%rd291+23000];
	abs.f64 	%fd3892, %fd1224;
	setp.geu.f64 	%p2182, %fd3892, 0d41CDCD64FF800000;
	@%p2182 bra 	$L__BB2_2249;
	ld.global.f64 	%fd3905, [%rd290+20000];
	add.f64 	%fd3906, %fd5991, %fd3905;
	ld.global.f64 	%fd3907, [%rd291+22000];
	add.f64 	%fd3908, %fd3906, %fd3907;
	add.f64 	%fd3909, %fd5992, %fd1223;
	add.f64 	%fd3910, %fd3909, %fd1224;
	abs.f64 	%fd3911, %fd3910;
	setp.gt.f64 	%p2186, %fd3911, 0d41CDCD64FF800000;
	selp.f64 	%fd5988, 0dBFF0000000000000, %fd3908, %p2186;
	selp.f64 	%fd5989, 0d7FF0000000000000, %fd3910, %p2186;
	add.f64 	%fd3912, %fd5989, 0d4069000000000000;
	add.f64 	%fd3913, %fd5988, 0dC016CCCCCCCCCCCD;
	add.f64 	%fd3914, %fd1026, %fd3913;
	div.rn.f64 	%fd5990, %fd3912, %fd3914;
	abs.f64 	%fd3915, %fd1222;
	setp.geu.f64 	%p2187, %fd3915, 0d41CDCD64FF800000;
	@%p2187 bra 	$L__BB2_2254;
	add.f64 	%fd3916, %fd1222, 0d4069000000000000;
	add.f64 	%fd3917, %fd1221, 0dC016CCCCCCCCCCCD;
	add.f64 	%fd3918, %fd1026, %fd3917;
	div.rn.f64 	%fd3919, %fd3916, %fd3918;
	setp.lt.f64 	%p2188, %fd3919, %fd5990;
	selp.f64 	%fd5988, %fd5988, %fd1221, %p2188;
	selp.f64 	%fd5989, %fd5989, %fd1222, %p2188;
	selp.f64 	%fd5990, %fd5990, %fd3919, %p2188;
	bra.uni 	$L__BB2_2254;
$L__BB2_2249:
	ld.global.f64 	%fd3893, [%rd290+20000];
	add.f64 	%fd3894, %fd5991, %fd3893;
	add.f64 	%fd3895, %fd5992, %fd1223;
	abs.f64 	%fd3896, %fd3895;
	setp.gt.f64 	%p2183, %fd3896, 0d41CDCD64FF800000;
	selp.f64 	%fd5988, 0dBFF0000000000000, %fd3894, %p2183;
	selp.f64 	%fd5989, 0d7FF0000000000000, %fd3895, %p2183;
	add.f64 	%fd3897, %fd5989, 0d4069000000000000;
	add.f64 	%fd3898, %fd5988, 0dC016CCCCCCCCCCCD;
	add.f64 	%fd3899, %fd1026, %fd3898;
	div.rn.f64 	%fd5990, %fd3897, %fd3899;
	abs.f64 	%fd3900, %fd1222;
	setp.geu.f64 	%p2184, %fd3900, 0d41CDCD64FF800000;
	@%p2184 bra 	$L__BB2_2254;
	add.f64 	%fd3901, %fd1222, 0d4069000000000000;
	add.f64 	%fd3902, %fd1221, 0dC016CCCCCCCCCCCD;
	add.f64 	%fd3903, %fd1026, %fd3902;
	div.rn.f64 	%fd3904, %fd3901, %fd3903;
	setp.lt.f64 	%p2185, %fd3904, %fd5990;
	selp.f64 	%fd5988, %fd5988, %fd1221, %p2185;
	selp.f64 	%fd5989, %fd5989, %fd1222, %p2185;
	selp.f64 	%fd5990, %fd5990, %fd3904, %p2185;
	bra.uni 	$L__BB2_2254;
$L__BB2_2251:
	mad.lo.s64 	%rd1871, %rd287, 24, %rd288;
	add.s64 	%rd1872, %rd1871, %rd289;
	shl.b64 	%rd1873, %rd1872, 3;
	add.s64 	%rd292, %rd2, %rd1873;
	ld.global.f64 	%fd1237, [%rd292+23000];
	abs.f64 	%fd3879, %fd1237;
	setp.geu.f64 	%p2178, %fd3879, 0d41CDCD64FF800000;
	mov.f64 	%fd5988, %fd1221;
	mov.f64 	%fd5989, %fd1222;
	@%p2178 bra 	$L__BB2_2254;
	ld.global.f64 	%fd3880, [%rd292+22000];
	add.f64 	%fd3881, %fd5991, %fd3880;
	add.f64 	%fd3882, %fd5992, %fd1237;
	abs.f64 	%fd3883, %fd3882;
	setp.gt.f64 	%p2179, %fd3883, 0d41CDCD64FF800000;
	selp.f64 	%fd5988, 0dBFF0000000000000, %fd3881, %p2179;
	selp.f64 	%fd5989, 0d7FF0000000000000, %fd3882, %p2179;
	add.f64 	%fd3884, %fd5989, 0d4069000000000000;
	add.f64 	%fd3885, %fd5988, 0dC016CCCCCCCCCCCD;
	add.f64 	%fd3886, %fd1026, %fd3885;
	div.rn.f64 	%fd5990, %fd3884, %fd3886;
	abs.f64 	%fd3887, %fd1222;
	setp.geu.f64 	%p2180, %fd3887, 0d41CDCD64FF800000;
	@%p2180 bra 	$L__BB2_2254;
	add.f64 	%fd3888, %fd1222, 0d4069000000000000;
	add.f64 	%fd3889, %fd1221, 0dC016CCCCCCCCCCCD;
	add.f64 	%fd3890, %fd1026, %fd3889;
	div.rn.f64 	%fd3891, %fd3888, %fd3890;
	setp.lt.f64 	%p2181, %fd3891, %fd5990;
	selp.f64 	%fd5988, %fd5988, %fd1221, %p2181;
	selp.f64 	%fd5989, %fd5989, %fd1222, %p2181;
	selp.f64 	%fd5990, %fd5990, %fd3891, %p2181;
$L__BB2_2254:
	add.f64 	%fd3920, %fd5991, 0dC016CCCCCCCCCCCD;
	add.f64 	%fd1247, %fd1026, %fd3920;
	abs.f64 	%fd3921, %fd5989;
	setp.geu.f64 	%p2189, %fd3921, 0d41CDCD64FF800000;
	@%p2189 bra 	$L__BB2_2256;
	add.f64 	%fd3922, %fd5992, 0d4069000000000000;
	div.rn.f64 	%fd3923, %fd3922, %fd1247;
	setp.lt.f64 	%p2190, %fd5990, %fd3923;
	selp.f64 	%fd5991, %fd5991, %fd5988, %p2190;
	selp.f64 	%fd5992, %fd5992, %fd5989, %p2190;
$L__BB2_2256:
	add.s32 	%r921, %r6547, -1;
	mul.lo.s32 	%r922, %r921, %r833;
	add.s32 	%r923, %r6, %r6546;
	add.s32 	%r3924, %r923, %r922;
	mul.wide.s32 	%rd1877, %r3924, 8;
	add.s64 	%rd293, %rd3, %rd1877;
	ld.global.f64 	%fd1252, [%rd293];
	abs.f64 	%fd1253, %fd1252;
	abs.f64 	%fd3924, %fd5991;
	max.f64 	%fd3926, %fd1253, %fd3924;
	setp.gt.f64 	%p2191, %fd3926, 0d41CDCD64FF800000;
	sub.f64 	%fd3927, %fd1252, %fd5991;
	abs.f64 	%fd3928, %fd3927;
	setp.geu.f64 	%p2192, %fd3928, 0d3EE4F8B588E368F1;
	or.pred  	%p2193, %p2191, %p2192;
	@%p2193 bra 	$L__BB2_2258;
	ld.global.f64 	%fd3930, [%rd293+-5000];
	abs.f64 	%fd3931, %fd3930;
	abs.f64 	%fd3932, %fd5992;
	max.f64 	%fd3934, %fd3931, %fd3932;
	setp.leu.f64 	%p2194, %fd3934, 0d41CDCD64FF800000;
	sub.f64 	%fd3935, %fd3930, %fd5992;
	abs.f64 	%fd3936, %fd3935;
	setp.lt.f64 	%p2195, %fd3936, 0d3EE4F8B588E368F1;
	and.pred  	%p2196, %p2194, %p2195;
	@%p2196 bra 	$L__BB2_2280;
$L__BB2_2258:
	mov.pred 	%p3722, -1;
	min.s32 	%r5340, %r6546, %r6547;
	setp.lt.s32 	%p3278, %r5340, 2;
	@%p3278 bra 	$L__BB2_2261;
	add.s32 	%r924, %r6546, -1;
	cvt.u64.u32 	%rd2590, %r921;
	add.s64 	%rd2591, %rd16, %rd2590;
	cvt.u64.u32 	%rd2592, %r6547;
	add.s64 	%rd2593, %rd16, %rd2592;
	cvt.u64.u32 	%rd2594, %r924;
	add.s64 	%rd2595, %rd17, %rd2594;
	cvt.u64.u32 	%rd2596, %r6546;
	add.s64 	%rd2597, %rd17, %rd2596;
	ld.local.s8 	%r5341, [%rd2597];
	ld.local.u8 	%r5342, [%rd2591];
	ld.local.u8 	%r5343, [%rd2593];
	prmt.b32 	%r5344, %r5343, %r5342, 0x3340U;
	ld.local.u8 	%r5345, [%rd2595];
	prmt.b32 	%r5346, %r5345, 0, 0x3340U;
	prmt.b32 	%r5347, %r5344, %r5346, 0x5410U;
	mov.b32 	%r5348, 359705;
	dp4a.s32.u32 	%r5349, %r5347, %r5348, %r5341;
	mul.wide.s32 	%rd2598, %r5349, 8;
	add.s64 	%rd2599, %rd2, %rd2598;
	ld.global.f64 	%fd5058, [%rd2599];
	sub.s32 	%r5350, %r922, %r833;
	add.s32 	%r5351, %r923, %r5350;
	add.s32 	%r5352, %r5351, -1;
	mul.wide.s32 	%rd2600, %r5352, 8;
	add.s64 	%rd2601, %rd3, %rd2600;
	ld.global.f64 	%fd5059, [%rd2601];
	add.f64 	%fd5060, %fd5058, %fd5059;
	abs.f64 	%fd5061, %fd5060;
	max.f64 	%fd5063, %fd1253, %fd5061;
	setp.gt.f64 	%p3280, %fd5063, 0d41CDCD64FF800000;
	sub.f64 	%fd5064, %fd1252, %fd5060;
	abs.f64 	%fd5065, %fd5064;
	setp.geu.f64 	%p3281, %fd5065, 0d3EE4F8B588E368F1;
	or.pred  	%p3282, %p3280, %p3281;
	@%p3282 bra 	$L__BB2_2261;
	add.s32 	%r5353, %r8, %r921;
	mul.wide.s32 	%rd2602, %r5353, 4;
	add.s64 	%rd2603, %rd1, %rd2602;
	st.global.u32 	[%rd2603], %r924;
	add.s32 	%r5354, %r8, %r924;
	add.s32 	%r5355, %r5354, 25;
	mul.wide.s32 	%rd2604, %r5355, 4;
	add.s64 	%rd2605, %rd1, %rd2604;
	st.global.u32 	[%rd2605], %r921;
	mov.pred 	%p3722, 0;
	mov.u32 	%r6546, %r924;
	mov.u32 	%r6547, %r921;
$L__BB2_2261:
	not.pred 	%p3284, %p3722;
	@%p3284 bra 	$L__BB2_2242;
	mov.b32 	%r6543, 3;
$L__BB2_2263:
	mov.u32 	%r929, %r6543;
	add.s32 	%r930, %r6547, -1;
	sub.s32 	%r5357, %r6546, %r929;
	add.s32 	%r5358, %r5357, 1;
	setp.gt.u32 	%p3286, %r5357, 2147483646;
	abs.s32 	%r5359, %r5357;
	selp.b32 	%r931, %r5359, 0, %p3286;
	sub.s32 	%r6545, %r930, %r931;
	selp.b32 	%r6544, 1, %r5358, %p3286;
	setp.lt.s32 	%p3287, %r6545, 1;
	setp.ge.s32 	%p3288, %r6544, %r6546;
	mov.pred 	%p3723, -1;
	or.pred  	%p3289, %p3287, %p3288;
	@%p3289 bra 	$L__BB2_2279;
	cvt.s64.s32 	%rd2606, %r6546;
	add.s64 	%rd294, %rd17, %rd2606;
	cvt.s64.s32 	%rd2607, %r6547;
	add.s64 	%rd295, %rd16, %rd2607;
	add.s32 	%r5361, %r5, %r6546;
	mad.lo.s32 	%r5362, %r930, %r833, %r5361;
	mul.wide.s32 	%rd2608, %r5362, 8;
	add.s64 	%rd296, %rd3, %rd2608;
	ld.global.f64 	%fd1254, [%rd296+5000];
	abs.f64 	%fd1255, %fd1254;
	add.s32 	%r5363, %r931, %r6546;
	not.b32 	%r5364, %r6544;
	add.s32 	%r5365, %r5364, %r5363;
	mul.wide.s32 	%rd2609, %r5365, 8;
	add.s64 	%rd297, %rd2, %rd2609;
	add.f64 	%fd5067, %fd1254, 0dC016CCCCCCCCCCCD;
	add.f64 	%fd1256, %fd1026, %fd5067;
	mul.wide.u32 	%rd2610, %r5365, 8;
	add.s64 	%rd298, %rd2, %rd2610;
$L__BB2_2265:
	not.b32 	%r5366, %r6545;
	add.s32 	%r936, %r6547, %r5366;
	not.b32 	%r5367, %r6544;
	add.s32 	%r937, %r6546, %r5367;
	setp.eq.s32 	%p3290, %r936, 0;
	setp.gt.s32 	%p3291, %r937, 0;
	and.pred  	%p3292, %p3290, %p3291;
	@%p3292 bra 	$L__BB2_2267;
	setp.ne.s32 	%p3293, %r937, 0;
	setp.lt.s32 	%p3294, %r936, 1;
	or.pred  	%p3295, %p3294, %p3293;
	@%p3295 bra 	$L__BB2_2272;
$L__BB2_2267:
	setp.ne.s32 	%p3302, %r937, 1;
	setp.ne.s32 	%p3303, %r936, 1;
	and.pred  	%p3304, %p3303, %p3302;
	@%p3304 bra 	$L__BB2_2271;
	setp.eq.s32 	%p3306, %r936, 1;
	setp.eq.s32 	%p3307, %r937, 1;
	setp.eq.s32 	%p3308, %r936, 0;
	and.pred  	%p3309, %p3308, %p3307;
	setp.eq.s32 	%p3310, %r937, 0;
	and.pred  	%p3311, %p3306, %p3310;
	or.pred  	%p3312, %p3309, %p3311;
	mov.f64 	%fd5994, 0d0000000000000000;
	mov.f64 	%fd5993, 0dC0A9300000000000;
	not.pred 	%p3313, %p3312;
	@%p3313 bra 	$L__BB2_2270;
	ld.global.f64 	%fd5122, [%rd298+25192];
	cvt.u64.u32 	%rd2647, %r6545;
	add.s64 	%rd2648, %rd16, %rd2647;
	cvt.s64.s32 	%rd2649, %r6544;
	add.s64 	%rd2650, %rd17, %rd2649;
	ld.local.s8 	%r5417, [%rd294];
	ld.local.u8 	%r5418, [%rd2648];
	ld.local.u8 	%r5419, [%rd295];
	prmt.b32 	%r5420, %r5418, %r5419, 0x3340U;
	ld.local.u8 	%r5421, [%rd2650];
	prmt.b32 	%r5422, %r5421, 0, 0x3340U;
	prmt.b32 	%r5423, %r5420, %r5422, 0x5410U;
	mov.b32 	%r5424, 334205;
	dp4a.s32.u32 	%r5425, %r5423, %r5424, %r5417;
	mul.wide.s32 	%rd2651, %r5425, 8;
	add.s64 	%rd2652, %rd2, %rd2651;
	ld.global.f64 	%fd5123, [%rd2652+5000];
	add.f64 	%fd5994, %fd5122, %fd5123;
	ld.global.f64 	%fd5124, [%rd298+24472];
	ld.global.f64 	%fd5125, [%rd2652];
	add.f64 	%fd5993, %fd5124, %fd5125;
$L__BB2_2270:
	add.s32 	%r5426, %r6545, -1;
	add.s32 	%r5427, %r5, %r6544;
	mad.lo.s32 	%r5428, %r5426, %r833, %r5427;
	mul.wide.s32 	%rd2653, %r5428, 8;
	add.s64 	%rd2654, %rd3, %rd2653;
	ld.global.f64 	%fd5126, [%rd2654];
	add.f64 	%fd5127, %fd5994, %fd5126;
	ld.global.f64 	%fd5128, [%rd2654+5000];
	add.f64 	%fd5129, %fd5993, %fd5128;
	abs.f64 	%fd5130, %fd5127;
	setp.gt.f64 	%p3314, %fd5130, 0d41CDCD64FF800000;
	selp.f64 	%fd5995, 0dBFF0000000000000, %fd5129, %p3314;
	selp.f64 	%fd5996, 0d7FF0000000000000, %fd5127, %p3314;
	bra.uni 	$L__BB2_2275;
$L__BB2_2271:
	ld.global.f64 	%fd5105, [%rd297+25192];
	cvt.u64.u32 	%rd2631, %r6545;
	add.s64 	%rd2632, %rd16, %rd2631;
	ld.local.s8 	%r5412, [%rd2632];
	mul.wide.s32 	%rd2633, %r5412, 5;
	cvt.s64.s32 	%rd2634, %r6544;
	add.s64 	%rd2635, %rd17, %rd2634;
	ld.local.s8 	%rd2636, [%rd2635];
	add.s64 	%rd2637, %rd2633, %rd2636;
	shl.b64 	%rd2638, %rd2637, 3;
	add.s64 	%rd2639, %rd2, %rd2638;
	ld.global.f64 	%fd5106, [%rd2639+45640];
	add.f64 	%fd5107, %fd5105, %fd5106;
	ld.local.s8 	%r5413, [%rd295];
	mul.wide.s32 	%rd2640, %r5413, 5;
	ld.local.s8 	%rd2641, [%rd294];
	add.s64 	%rd2642, %rd2640, %rd2641;
	shl.b64 	%rd2643, %rd2642, 3;
	add.s64 	%rd2644, %rd2, %rd2643;
	ld.global.f64 	%fd5108, [%rd2644+45640];
	add.f64 	%fd5109, %fd5107, %fd5108;
	add.s32 	%r5414, %r6545, -1;
	add.s32 	%r5415, %r5, %r6544;
	mad.lo.s32 	%r5416, %r5414, %r833, %r5415;
	mul.wide.s32 	%rd2645, %r5416, 8;
	add.s64 	%rd2646, %rd3, %rd2645;
	ld.global.f64 	%fd5110, [%rd2646];
	add.f64 	%fd5111, %fd5109, %fd5110;
	ld.global.f64 	%fd5112, [%rd297+24472];
	ld.global.f64 	%fd5113, [%rd2639+45440];
	add.f64 	%fd5114, %fd5112, %fd5113;
	ld.global.f64 	%fd5115, [%rd2644+45440];
	add.f64 	%fd5116, %fd5114, %fd5115;
	ld.global.f64 	%fd5117, [%rd2646+5000];
	add.f64 	%fd5118, %fd5116, %fd5117;
	abs.f64 	%fd5119, %fd5111;
	setp.gt.f64 	%p3305, %fd5119, 0d41CDCD64FF800000;
	selp.f64 	%fd5995, 0dBFF0000000000000, %fd5118, %p3305;
	selp.f64 	%fd5996, 0d7FF0000000000000, %fd5111, %p3305;
	bra.uni 	$L__BB2_2275;
$L__BB2_2272:
	setp.ne.s32 	%p3296, %r936, 1;
	setp.ne.s32 	%p3297, %r937, 1;
	or.pred  	%p3298, %p3296, %p3297;
	@%p3298 bra 	$L__BB2_2274;
	cvt.u64.u32 	%rd2621, %r6545;
	add.s64 	%rd2622, %rd16, %rd2621;
	cvt.s64.s32 	%rd2623, %r6544;
	add.s64 	%rd2624, %rd17, %rd2623;
	ld.local.s8 	%r5391, [%rd2624+1];
	ld.local.u8 	%r5392, [%rd2622+1];
	ld.local.u8 	%r5393, [%rd2622];
	prmt.b32 	%r5394, %r5393, %r5392, 0x3340U;
	ld.local.u8 	%r5395, [%rd2624];
	prmt.b32 	%r5396, %r5395, 0, 0x3340U;
	prmt.b32 	%r5397, %r5394, %r5396, 0x5410U;
	mov.b32 	%r5398, 334205;
	dp4a.s32.u32 	%r5399, %r5397, %r5398, %r5391;
	mul.wide.s32 	%rd2625, %r5399, 8;
	add.s64 	%rd2626, %rd2, %rd2625;
	ld.global.f64 	%fd5085, [%rd2626+10000];
	ld.local.s8 	%r5400, [%rd295+-1];
	ld.local.u8 	%r5401, [%rd294];
	ld.local.u8 	%r5402, [%rd294+-1];
	prmt.b32 	%r5403, %r5402, %r5401, 0x3340U;
	ld.local.u8 	%r5404, [%rd295];
	prmt.b32 	%r5405, %r5404, 0, 0x3340U;
	prmt.b32 	%r5406, %r5403, %r5405, 0x5410U;
	mov.b32 	%r5407, 359705;
	dp4a.s32.u32 	%r5408, %r5406, %r5407, %r5400;
	mul.wide.s32 	%rd2627, %r5408, 8;
	add.s64 	%rd2628, %rd2, %rd2627;
	ld.global.f64 	%fd5086, [%rd2628+10000];
	add.f64 	%fd5087, %fd5085, %fd5086;
	add.s32 	%r5409, %r6545, -1;
	add.s32 	%r5410, %r6, %r6544;
	mad.lo.s32 	%r5411, %r5409, %r833, %r5410;
	mul.wide.s32 	%rd2629, %r5411, 8;
	add.s64 	%rd2630, %rd3, %rd2629;
	ld.global.f64 	%fd5088, [%rd2630];
	add.f64 	%fd5089, %fd5087, %fd5088;
	ld.global.f64 	%fd5090, [%rd2626+15000];
	ld.global.f64 	%fd5091, [%rd2628+15000];
	add.f64 	%fd5092, %fd5090, %fd5091;
	ld.global.f64 	%fd5093, [%rd2630+-5000];
	add.f64 	%fd5094, %fd5092, %fd5093;
	abs.f64 	%fd5095, %fd5094;
	setp.gt.f64 	%p3300, %fd5095, 0d41CDCD64FF800000;
	selp.f64 	%fd5096, 0dBFF0000000000000, %fd5089, %p3300;
	selp.f64 	%fd5097, 0d7FF0000000000000, %fd5094, %p3300;
	add.f64 	%fd5098, %fd5097, 0d4069000000000000;
	add.f64 	%fd5099, %fd5096, 0dC016CCCCCCCCCCCD;
	add.f64 	%fd5100, %fd1026, %fd5099;
	div.rn.f64 	%fd5101, %fd5098, %fd5100;
	ld.global.f64 	%fd5102, [%rd296];
	add.f64 	%fd5103, %fd5102, 0d4069000000000000;
	div.rn.f64 	%fd5104, %fd5103, %fd1256;
	setp.ltu.f64 	%p3301, %fd5101, %fd5104;
	selp.f64 	%fd5995, 0dBFF0000000000000, %fd5096, %p3301;
	selp.f64 	%fd5996, 0d7FF0000000000000, %fd5097, %p3301;
	bra.uni 	$L__BB2_2275;
$L__BB2_2274:
	ld.global.f64 	%fd5068, [%rd297+24952];
	cvt.u64.u32 	%rd2611, %r6545;
	add.s64 	%rd2612, %rd16, %rd2611;
	cvt.s64.s32 	%rd2613, %r6544;
	add.s64 	%rd2614, %rd17, %rd2613;
	ld.local.s8 	%r5368, [%rd2614+1];
	ld.local.u8 	%r5369, [%rd2612+1];
	ld.local.u8 	%r5370, [%rd2612];
	prmt.b32 	%r5371, %r5370, %r5369, 0x3340U;
	ld.local.u8 	%r5372, [%rd2614];
	prmt.b32 	%r5373, %r5372, 0, 0x3340U;
	prmt.b32 	%r5374, %r5371, %r5373, 0x5410U;
	mov.b32 	%r5375, 334205;
	dp4a.s32.u32 	%r5376, %r5374, %r5375, %r5368;
	mul.wide.s32 	%rd2615, %r5376, 8;
	add.s64 	%rd2616, %rd2, %rd2615;
	ld.global.f64 	%fd5069, [%rd2616+30440];
	add.f64 	%fd5070, %fd5068, %fd5069;
	ld.local.s8 	%r5377, [%rd295+-1];
	ld.local.u8 	%r5378, [%rd294];
	ld.local.u8 	%r5379, [%rd294+-1];
	prmt.b32 	%r5380, %r5379, %r5378, 0x3340U;
	ld.local.u8 	%r5381, [%rd295];
	prmt.b32 	%r5382, %r5381, 0, 0x3340U;
	prmt.b32 	%r5383, %r5380, %r5382, 0x5410U;
	mov.b32 	%r5384, 359705;
	dp4a.s32.u32 	%r5385, %r5383, %r5384, %r5377;
	mul.wide.s32 	%rd2617, %r5385, 8;
	add.s64 	%rd2618, %rd2, %rd2617;
	ld.global.f64 	%fd5071, [%rd2618+30440];
	add.f64 	%fd5072, %fd5070, %fd5071;
	add.s32 	%r5386, %r6545, -1;
	add.s32 	%r5387, %r5, %r6544;
	mad.lo.s32 	%r5388, %r5386, %r833, %r5387;
	mul.wide.s32 	%rd2619, %r5388, 8;
	add.s64 	%rd2620, %rd3, %rd2619;
	ld.global.f64 	%fd5073, [%rd2620];
	add.f64 	%fd5074, %fd5072, %fd5073;
	ld.global.f64 	%fd5075, [%rd297+24232];
	ld.global.f64 	%fd5076, [%rd2616+25440];
	add.f64 	%fd5077, %fd5075, %fd5076;
	ld.global.f64 	%fd5078, [%rd2618+25440];
	add.f64 	%fd5079, %fd5077, %fd5078;
	sub.s32 	%r5389, %r936, %r937;
	abs.s32 	%r5390, %r5389;
	cvt.rn.f64.s32 	%fd5080, %r5390;
	fma.rn.f64 	%fd5081, %fd5080, 0dBFEEF3E864B31D04, %fd5079;
	ld.global.f64 	%fd5082, [%rd2620+5000];
	add.f64 	%fd5083, %fd5082, %fd5081;
	abs.f64 	%fd5084, %fd5074;
	setp.gt.f64 	%p3299, %fd5084, 0d41CDCD64FF800000;
	selp.f64 	%fd5995, 0dBFF0000000000000, %fd5083, %p3299;
	selp.f64 	%fd5996, 0d7FF0000000000000, %fd5074, %p3299;
$L__BB2_2275:
	abs.f64 	%fd5131, %fd5995;
	max.f64 	%fd5133, %fd1255, %fd5131;
	setp.gt.f64 	%p3315, %fd5133, 0d41CDCD64FF800000;
	sub.f64 	%fd5134, %fd1254, %fd5995;
	abs.f64 	%fd5135, %fd5134;
	setp.geu.f64 	%p3316, %fd5135, 0d3EE4F8B588E368F1;
	or.pred  	%p3317, %p3315, %p3316;
	@%p3317 bra 	$L__BB2_2278;
	ld.global.f64 	%fd5137, [%rd296];
	abs.f64 	%fd5138, %fd5137;
	abs.f64 	%fd5139, %fd5996;
	max.f64 	%fd5141, %fd5138, %fd5139;
	setp.gt.f64 	%p3318, %fd5141, 0d41CDCD64FF800000;
	sub.f64 	%fd5142, %fd5137, %fd5996;
	abs.f64 	%fd5143, %fd5142;
	setp.geu.f64 	%p3319, %fd5143, 0d3EE4F8B588E368F1;
	or.pred  	%p3320, %p3318, %p3319;
	@%p3320 bra 	$L__BB2_2278;
	add.s32 	%r5429, %r8, %r6545;
	mul.wide.s32 	%rd2655, %r5429, 4;
	add.s64 	%rd2656, %rd1, %rd2655;
	st.global.u32 	[%rd2656], %r6544;
	add.s32 	%r5430, %r8, %r6544;
	add.s32 	%r5431, %r5430, 25;
	mul.wide.s32 	%rd2657, %r5431, 4;
	add.s64 	%rd2658, %rd1, %rd2657;
	st.global.u32 	[%rd2658], %r6545;
	mov.pred 	%p3723, 0;
	mov.u32 	%r6546, %r6544;
	mov.u32 	%r6547, %r6545;
	bra.uni 	$L__BB2_2279;
$L__BB2_2278:
	add.s32 	%r938, %r6545, -1;
	add.s32 	%r6544, %r6544, 1;
	setp.gt.s32 	%p3323, %r6545, 1;
	setp.lt.s32 	%p3324, %r6544, %r6546;
	and.pred  	%p3325, %p3323, %p3324;
	mov.u32 	%r6545, %r938;
	@%p3325 bra 	$L__BB2_2265;
$L__BB2_2279:
	add.s32 	%r6543, %r929, 1;
	setp.lt.u32 	%p3326, %r929, 32;
	and.pred  	%p3327, %p3723, %p3326;
	@%p3327 bra 	$L__BB2_2263;
	bra.uni 	$L__BB2_2242;
$L__BB2_2280:
	selp.b32 	%r3925, 1, %r6526, %p2138;
	add.s32 	%r3926, %r5, %r3925;
	selp.b32 	%r3927, 1, %r844, %p2138;
	add.s32 	%r3928, %r3927, -1;
	mad.lo.s32 	%r3929, %r3928, %r833, %r3926;
	mul.wide.s32 	%rd1878, %r3929, 8;
	add.s64 	%rd1879, %rd3, %rd1878;
	ld.global.f64 	%fd3939, [%rd1879];
	add.f64 	%fd1271, %fd5986, %fd3939;
	ld.global.f64 	%fd3940, [%rd1879+5000];
	add.f64 	%fd1272, %fd5987, %fd3940;
	mov.f64 	%fd5997, 0d3FE0000000000000;
	@%p2138 bra 	$L__BB2_2310;
	mov.b32 	%r6571, 0;
	@%p2156 bra 	$L__BB2_2295;
	and.b32  	%r943, %r844, 15;
	setp.lt.u32 	%p2199, %r844, 16;
	mov.b32 	%r6571, 0;
	mov.u32 	%r6550, %r6571;
	@%p2199 bra 	$L__BB2_2285;
	and.b32  	%r6550, %r844, 2147483632;
	mov.b32 	%r6571, 0;
	mov.u32 	%r6559, %r6571;
$L__BB2_2284:
	.pragma "nounroll";
	add.s32 	%r3934, %r6559, %r7;
	mul.wide.s32 	%rd1880, %r3934, 4;
	add.s64 	%rd1881, %rd1, %rd1880;
	ld.global.u32 	%r3935, [%rd1881];
	setp.gt.s32 	%p2200, %r3935, 0;
	selp.u32 	%r3936, 1, 0, %p2200;
	add.s32 	%r3937, %r6571, %r3936;
	ld.global.u32 	%r3938, [%rd1881+4];
	setp.gt.s32 	%p2201, %r3938, 0;
	selp.u32 	%r3939, 1, 0, %p2201;
	add.s32 	%r3940, %r3937, %r3939;
	ld.global.u32 	%r3941, [%rd1881+8];
	setp.gt.s32 	%p2202, %r3941, 0;
	selp.u32 	%r3942, 1, 0, %p2202;
	add.s32 	%r3943, %r3940, %r3942;
	ld.global.u32 	%r3944, [%rd1881+12];
	setp.gt.s32 	%p2203, %r3944, 0;
	selp.u32 	%r3945, 1, 0, %p2203;
	add.s32 	%r3946, %r3943, %r3945;
	ld.global.u32 	%r3947, [%rd1881+16];
	setp.gt.s32 	%p2204, %r3947, 0;
	selp.u32 	%r3948, 1, 0, %p2204;
	add.s32 	%r3949, %r3946, %r3948;
	ld.global.u32 	%r3950, [%rd1881+20];
	setp.gt.s32 	%p2205, %r3950, 0;
	selp.u32 	%r3951, 1, 0, %p2205;
	add.s32 	%r3952, %r3949, %r3951;
	ld.global.u32 	%r3953, [%rd1881+24];
	setp.gt.s32 	%p2206, %r3953, 0;
	selp.u32 	%r3954, 1, 0, %p2206;
	add.s32 	%r3955, %r3952, %r3954;
	ld.global.u32 	%r3956, [%rd1881+28];
	setp.gt.s32 	%p2207, %r3956, 0;
	selp.u32 	%r3957, 1, 0, %p2207;
	add.s32 	%r3958, %r3955, %r3957;
	ld.global.u32 	%r3959, [%rd1881+32];
	setp.gt.s32 	%p2208, %r3959, 0;
	selp.u32 	%r3960, 1, 0, %p2208;
	add.s32 	%r3961, %r3958, %r3960;
	ld.global.u32 	%r3962, [%rd1881+36];
	setp.gt.s32 	%p2209, %r3962, 0;
	selp.u32 	%r3963, 1, 0, %p2209;
	add.s32 	%r3964, %r3961, %r3963;
	ld.global.u32 	%r3965, [%rd1881+40];
	setp.gt.s32 	%p2210, %r3965, 0;
	selp.u32 	%r3966, 1, 0, %p2210;
	add.s32 	%r3967, %r3964, %r3966;
	ld.global.u32 	%r3968, [%rd1881+44];
	setp.gt.s32 	%p2211, %r3968, 0;
	selp.u32 	%r3969, 1, 0, %p2211;
	add.s32 	%r3970, %r3967, %r3969;
	ld.global.u32 	%r3971, [%rd1881+48];
	setp.gt.s32 	%p2212, %r3971, 0;
	selp.u32 	%r3972, 1, 0, %p2212;
	add.s32 	%r3973, %r3970, %r3972;
	ld.global.u32 	%r3974, [%rd1881+52];
	setp.gt.s32 	%p2213, %r3974, 0;
	selp.u32 	%r3975, 1, 0, %p2213;
	add.s32 	%r3976, %r3973, %r3975;
	ld.global.u32 	%r3977, [%rd1881+56];
	setp.gt.s32 	%p2214, %r3977, 0;
	selp.u32 	%r3978, 1, 0, %p2214;
	add.s32 	%r3979, %r3976, %r3978;
	ld.global.u32 	%r3980, [%rd1881+60];
	setp.gt.s32 	%p2215, %r3980, 0;
	selp.u32 	%r3981, 1, 0, %p2215;
	add.s32 	%r6571, %r3979, %r3981;
	add.s32 	%r6559, %r6559, 16;
	setp.eq.s32 	%p2216, %r6559, %r6550;
	@%p2216 bra 	$L__BB2_2285;
	bra.uni 	$L__BB2_2284;
$L__BB2_2285:
	setp.eq.s32 	%p2217, %r943, 0;
	@%p2217 bra 	$L__BB2_2295;
	and.b32  	%r948, %r844, 7;
	setp.lt.u32 	%p2218, %r943, 8;
	@%p2218 bra 	$L__BB2_2288;
	add.s32 	%r3983, %r6550, %r7;
	mul.wide.s32 	%rd1882, %r3983, 4;
	add.s64 	%rd1883, %rd1, %rd1882;
	ld.global.u32 	%r3984, [%rd1883];
	setp.gt.s32 	%p2219, %r3984, 0;
	selp.u32 	%r3985, 1, 0, %p2219;
	add.s32 	%r3986, %r6571, %r3985;
	ld.global.u32 	%r3987, [%rd1883+4];
	setp.gt.s32 	%p2220, %r3987, 0;
	selp.u32 	%r3988, 1, 0, %p2220;
	add.s32 	%r3989, %r3986, %r3988;
	ld.global.u32 	%r3990, [%rd1883+8];
	setp.gt.s32 	%p2221, %r3990, 0;
	selp.u32 	%r3991, 1, 0, %p2221;
	add.s32 	%r3992, %r3989, %r3991;
	ld.global.u32 	%r3993, [%rd1883+12];
	setp.gt.s32 	%p2222, %r3993, 0;
	selp.u32 	%r3994, 1, 0, %p2222;
	add.s32 	%r3995, %r3992, %r3994;
	ld.global.u32 	%r3996, [%rd1883+16];
	setp.gt.s32 	%p2223, %r3996, 0;
	selp.u32 	%r3997, 1, 0, %p2223;
	add.s32 	%r3998, %r3995, %r3997;
	ld.global.u32 	%r3999, [%rd1883+20];
	setp.gt.s32 	%p2224, %r3999, 0;
	selp.u32 	%r4000, 1, 0, %p2224;
	add.s32 	%r4001, %r3998, %r4000;
	ld.global.u32 	%r4002, [%rd1883+24];
	setp.gt.s32 	%p2225, %r4002, 0;
	selp.u32 	%r4003, 1, 0, %p2225;
	add.s32 	%r4004, %r4001, %r4003;
	ld.global.u32 	%r4005, [%rd1883+28];
	setp.gt.s32 	%p2226, %r4005, 0;
	selp.u32 	%r4006, 1, 0, %p2226;
	add.s32 	%r6571, %r4004, %r4006;
	add.s32 	%r6550, %r6550, 8;
$L__BB2_2288:
	setp.eq.s32 	%p2227, %r948, 0;
	@%p2227 bra 	$L__BB2_2295;
	and.b32  	%r954, %r844, 3;
	setp.lt.u32 	%p2228, %r948, 4;
	@%p2228 bra 	$L__BB2_2291;
	add.s32 	%r4008, %r6550, %r7;
	mul.wide.s32 	%rd1884, %r4008, 4;
	add.s64 	%rd1885, %rd1, %rd1884;
	ld.global.u32 	%r4009, [%rd1885];
	setp.gt.s32 	%p2229, %r4009, 0;
	selp.u32 	%r4010, 1, 0, %p2229;
	add.s32 	%r4011, %r6571, %r4010;
	ld.global.u32 	%r4012, [%rd1885+4];
	setp.gt.s32 	%p2230, %r4012, 0;
	selp.u32 	%r4013, 1, 0, %p2230;
	add.s32 	%r4014, %r4011, %r4013;
	ld.global.u32 	%r4015, [%rd1885+8];
	setp.gt.s32 	%p2231, %r4015, 0;
	selp.u32 	%r4016, 1, 0, %p2231;
	add.s32 	%r4017, %r4014, %r4016;
	ld.global.u32 	%r4018, [%rd1885+12];
	setp.gt.s32 	%p2232, %r4018, 0;
	selp.u32 	%r4019, 1, 0, %p2232;
	add.s32 	%r6571, %r4017, %r4019;
	add.s32 	%r6550, %r6550, 4;
$L__BB2_2291:
	setp.eq.s32 	%p2233, %r954, 0;
	@%p2233 bra 	$L__BB2_2295;
	add.s32 	%r4020, %r6550, %r7;
	mul.wide.s32 	%rd1886, %r4020, 4;
	add.s64 	%rd299, %rd1, %rd1886;
	ld.global.u32 	%r4021, [%rd299];
	setp.gt.s32 	%p2234, %r4021, 0;
	selp.u32 	%r4022, 1, 0, %p2234;
	add.s32 	%r6571, %r6571, %r4022;
	setp.eq.s32 	%p2235, %r954, 1;
	@%p2235 bra 	$L__BB2_2295;
	ld.global.u32 	%r4023, [%rd299+4];
	setp.gt.s32 	%p2236, %r4023, 0;
	selp.u32 	%r4024, 1, 0, %p2236;
	add.s32 	%r6571, %r6571, %r4024;
	setp.eq.s32 	%p2237, %r954, 2;
	@%p2237 bra 	$L__BB2_2295;
	ld.global.u32 	%r4025, [%rd299+8];
	setp.gt.s32 	%p2238, %r4025, 0;
	selp.u32 	%r4026, 1, 0, %p2238;
	add.s32 	%r6571, %r6571, %r4026;
$L__BB2_2295:
	setp.lt.s32 	%p2239, %r833, 1;
	@%p2239 bra 	$L__BB2_2309;
	add.s32 	%r964, %r8, 27;
	and.b32  	%r965, %r833, 15;
	setp.lt.u32 	%p2240, %r833, 16;
	mov.b32 	%r6564, 0;
	@%p2240 bra 	$L__BB2_2299;
	and.b32  	%r6564, %r833, 2147483632;
	mov.b32 	%r6561, 0;
$L__BB2_2298:
	.pragma "nounroll";
	cvt.u64.u32 	%rd1887, %r6561;
	cvt.s64.s32 	%rd1888, %r7;
	add.s64 	%rd1889, %rd1887, %rd1888;
	shl.b64 	%rd1890, %rd1889, 2;
	add.s64 	%rd1891, %rd1, %rd1890;
	ld.global.u32 	%r4030, [%rd1891+100];
	setp.gt.s32 	%p2241, %r4030, 0;
	selp.u32 	%r4031, 1, 0, %p2241;
	add.s32 	%r4032, %r6571, %r4031;
	add.s32 	%r4033, %r6561, %r964;
	mul.wide.s32 	%rd1892, %r4033, 4;
	add.s64 	%rd1893, %rd1, %rd1892;
	ld.global.u32 	%r4034, [%rd1893];
	setp.gt.s32 	%p2242, %r4034, 0;
	selp.u32 	%r4035, 1, 0, %p2242;
	add.s32 	%r4036, %r4032, %r4035;
	ld.global.u32 	%r4037, [%rd1893+4];
	setp.gt.s32 	%p2243, %r4037, 0;
	selp.u32 	%r4038, 1, 0, %p2243;
	add.s32 	%r4039, %r4036, %r4038;
	ld.global.u32 	%r4040, [%rd1893+8];
	setp.gt.s32 	%p2244, %r4040, 0;
	selp.u32 	%r4041, 1, 0, %p2244;
	add.s32 	%r4042, %r4039, %r4041;
	ld.global.u32 	%r4043, [%rd1893+12];
	setp.gt.s32 	%p2245, %r4043, 0;
	selp.u32 	%r4044, 1, 0, %p2245;
	add.s32 	%r4045, %r4042, %r4044;
	ld.global.u32 	%r4046, [%rd1893+16];
	setp.gt.s32 	%p2246, %r4046, 0;
	selp.u32 	%r4047, 1, 0, %p2246;
	add.s32 	%r4048, %r4045, %r4047;
	ld.global.u32 	%r4049, [%rd1893+20];
	setp.gt.s32 	%p2247, %r4049, 0;
	selp.u32 	%r4050, 1, 0, %p2247;
	add.s32 	%r4051, %r4048, %r4050;
	ld.global.u32 	%r4052, [%rd1893+24];
	setp.gt.s32 	%p2248, %r4052, 0;
	selp.u32 	%r4053, 1, 0, %p2248;
	add.s32 	%r4054, %r4051, %r4053;
	ld.global.u32 	%r4055, [%rd1893+28];
	setp.gt.s32 	%p2249, %r4055, 0;
	selp.u32 	%r4056, 1, 0, %p2249;
	add.s32 	%r4057, %r4054, %r4056;
	ld.global.u32 	%r4058, [%rd1893+32];
	setp.gt.s32 	%p2250, %r4058, 0;
	selp.u32 	%r4059, 1, 0, %p2250;
	add.s32 	%r4060, %r4057, %r4059;
	ld.global.u32 	%r4061, [%rd1893+36];
	setp.gt.s32 	%p2251, %r4061, 0;
	selp.u32 	%r4062, 1, 0, %p2251;
	add.s32 	%r4063, %r4060, %r4062;
	ld.global.u32 	%r4064, [%rd1893+40];
	setp.gt.s32 	%p2252, %r4064, 0;
	selp.u32 	%r4065, 1, 0, %p2252;
	add.s32 	%r4066, %r4063, %r4065;
	ld.global.u32 	%r4067, [%rd1893+44];
	setp.gt.s32 	%p2253, %r4067, 0;
	selp.u32 	%r4068, 1, 0, %p2253;
	add.s32 	%r4069, %r4066, %r4068;
	ld.global.u32 	%r4070, [%rd1893+48];
	setp.gt.s32 	%p2254, %r4070, 0;
	selp.u32 	%r4071, 1, 0, %p2254;
	add.s32 	%r4072, %r4069, %r4071;
	ld.global.u32 	%r4073, [%rd1893+52];
	setp.gt.s32 	%p2255, %r4073, 0;
	selp.u32 	%r4074, 1, 0, %p2255;
	add.s32 	%r4075, %r4072, %r4074;
	ld.global.u32 	%r4076, [%rd1893+56];
	setp.gt.s32 	%p2256, %r4076, 0;
	selp.u32 	%r4077, 1, 0, %p2256;
	add.s32 	%r6571, %r4075, %r4077;
	add.s32 	%r6561, %r6561, 16;
	setp.ne.s32 	%p2257, %r6561, %r6564;
	@%p2257 bra 	$L__BB2_2298;
$L__BB2_2299:
	setp.eq.s32 	%p2258, %r965, 0;
	@%p2258 bra 	$L__BB2_2309;
	and.b32  	%r978, %r833, 7;
	setp.lt.u32 	%p2259, %r965, 8;
	@%p2259 bra 	$L__BB2_2302;
	cvt.u64.u32 	%rd1894, %r6564;
	cvt.s64.s32 	%rd1895, %r7;
	add.s64 	%rd1896, %rd1894, %rd1895;
	shl.b64 	%rd1897, %rd1896, 2;
	add.s64 	%rd1898, %rd1, %rd1897;
	ld.global.u32 	%r4079, [%rd1898+100];
	setp.gt.s32 	%p2260, %r4079, 0;
	selp.u32 	%r4080, 1, 0, %p2260;
	add.s32 	%r4081, %r6571, %r4080;
	add.s32 	%r4082, %r6564, %r964;
	mul.wide.s32 	%rd1899, %r4082, 4;
	add.s64 	%rd1900, %rd1, %rd1899;
	ld.global.u32 	%r4083, [%rd1900];
	setp.gt.s32 	%p2261, %r4083, 0;
	selp.u32 	%r4084, 1, 0, %p2261;
	add.s32 	%r4085, %r4081, %r4084;
	ld.global.u32 	%r4086, [%rd1900+4];
	setp.gt.s32 	%p2262, %r4086, 0;
	selp.u32 	%r4087, 1, 0, %p2262;
	add.s32 	%r4088, %r4085, %r4087;
	ld.global.u32 	%r4089, [%rd1900+8];
	setp.gt.s32 	%p2263, %r4089, 0;
	selp.u32 	%r4090, 1, 0, %p2263;
	add.s32 	%r4091, %r4088, %r4090;
	ld.global.u32 	%r4092, [%rd1900+12];
	setp.gt.s32 	%p2264, %r4092, 0;
	selp.u32 	%r4093, 1, 0, %p2264;
	add.s32 	%r4094, %r4091, %r4093;
	ld.global.u32 	%r4095, [%rd1900+16];
	setp.gt.s32 	%p2265, %r4095, 0;
	selp.u32 	%r4096, 1, 0, %p2265;
	add.s32 	%r4097, %r4094, %r4096;
	ld.global.u32 	%r4098, [%rd1900+20];
	setp.gt.s32 	%p2266, %r4098, 0;
	selp.u32 	%r4099, 1, 0, %p2266;
	add.s32 	%r4100, %r4097, %r4099;
	ld.global.u32 	%r4101, [%rd1900+24];
	setp.gt.s32 	%p2267, %r4101, 0;
	selp.u32 	%r4102, 1, 0, %p2267;
	add.s32 	%r6571, %r4100, %r4102;
	add.s32 	%r6564, %r6564, 8;
$L__BB2_2302:
	setp.eq.s32 	%p2268, %r978, 0;
	@%p2268 bra 	$L__BB2_2309;
	and.b32  	%r984, %r833, 3;
	setp.lt.u32 	%p2269, %r978, 4;
	@%p2269 bra 	$L__BB2_2305;
	cvt.u64.u32 	%rd1901, %r6564;
	cvt.s64.s32 	%rd1902, %r7;
	add.s64 	%rd1903, %rd1901, %rd1902;
	shl.b64 	%rd1904, %rd1903, 2;
	add.s64 	%rd1905, %rd1, %rd1904;
	ld.global.u32 	%r4104, [%rd1905+100];
	setp.gt.s32 	%p2270, %r4104, 0;
	selp.u32 	%r4105, 1, 0, %p2270;
	add.s32 	%r4106, %r6571, %r4105;
	add.s32 	%r4107, %r6564, %r964;
	mul.wide.s32 	%rd1906, %r4107, 4;
	add.s64 	%rd1907, %rd1, %rd1906;
	ld.global.u32 	%r4108, [%rd1907];
	setp.gt.s32 	%p2271, %r4108, 0;
	selp.u32 	%r4109, 1, 0, %p2271;
	add.s32 	%r4110, %r4106, %r4109;
	ld.global.u32 	%r4111, [%rd1907+4];
	setp.gt.s32 	%p2272, %r4111, 0;
	selp.u32 	%r4112, 1, 0, %p2272;
	add.s32 	%r4113, %r4110, %r4112;
	ld.global.u32 	%r4114, [%rd1907+8];
	setp.gt.s32 	%p2273, %r4114, 0;
	selp.u32 	%r4115, 1, 0, %p2273;
	add.s32 	%r6571, %r4113, %r4115;
	add.s32 	%r6564, %r6564, 4;
$L__BB2_2305:
	setp.eq.s32 	%p2274, %r984, 0;
	@%p2274 bra 	$L__BB2_2309;
	cvt.u64.u32 	%rd1908, %r6564;
	cvt.s64.s32 	%rd1909, %r7;
	add.s64 	%rd1910, %rd1908, %rd1909;
	shl.b64 	%rd1911, %rd1910, 2;
	add.s64 	%rd1912, %rd1, %rd1911;
	ld.global.u32 	%r4116, [%rd1912+100];
	setp.gt.s32 	%p2275, %r4116, 0;
	selp.u32 	%r4117, 1, 0, %p2275;
	add.s32 	%r6571, %r6571, %r4117;
	setp.eq.s32 	%p2276, %r984, 1;
	@%p2276 bra 	$L__BB2_2309;
	add.s32 	%r4118, %r6564, %r964;
	mul.wide.s32 	%rd1913, %r4118, 4;
	add.s64 	%rd300, %rd1, %rd1913;
	ld.global.u32 	%r4119, [%rd300];
	setp.gt.s32 	%p2277, %r4119, 0;
	selp.u32 	%r4120, 1, 0, %p2277;
	add.s32 	%r6571, %r6571, %r4120;
	setp.eq.s32 	%p2278, %r984, 2;
	@%p2278 bra 	$L__BB2_2309;
	ld.global.u32 	%r4121, [%rd300+4];
	setp.gt.s32 	%p2279, %r4121, 0;
	selp.u32 	%r4122, 1, 0, %p2279;
	add.s32 	%r6571, %r6571, %r4122;
$L__BB2_2309:
	shr.u32 	%r4123, %r6571, 1;
	add.s32 	%r4124, %r4123, -1;
	cvt.rn.f64.s32 	%fd3941, %r4124;
	add.f64 	%fd3942, %fd1272, 0dC016CCCCCCCCCCCD;
	fma.rn.f64 	%fd3943, %fd3941, 0dBFE0A2B1704FF434, %fd3942;
	add.f64 	%fd3944, %fd1026, %fd3943;
	add.f64 	%fd3945, %fd1271, 0d4069000000000000;
	div.rn.f64 	%fd3946, %fd3945, %fd3944;
	add.f64 	%fd3947, %fd3946, 0dC071126666666666;
	fma.rn.f64 	%fd5997, %fd3947, 0d4059000000000000, 0d3FE0000000000000;
$L__BB2_2310:
	cvt.rzi.s32.f64 	%r4125, %fd5997;
	cvt.rn.f64.s32 	%fd3948, %r4125;
	div.rn.f64 	%fd5998, %fd3948, 0d4059000000000000;
$L__BB2_2311:
	ld.param.u64 	%rd3280, [_Z11design_loopPiS_S_S_PcS_S_S_S_S_S_S_PdS1_iS__param_8];
	cvta.to.global.u64 	%rd1914, %rd3280;
	ld.global.u32 	%r4126, [%rd1914+36];
	mad.lo.s32 	%r4127, %r4126, 5, 44;
	cvt.rn.f64.s32 	%fd3949, %r4127;
	setp.gt.f64 	%p2280, %fd5998, %fd3949;
	@%p2280 bra 	$L__BB2_3228;
	bra.uni 	$L__BB2_119;
$L__BB2_2312:
	add.s32 	%r6572, %r6572, 1;
	setp.eq.s32 	%p3152, %r6572, 6;
	@%p3152 bra 	$L__BB2_3204;
$L__BB2_2313:
	ld.param.u64 	%rd3281, [_Z11design_loopPiS_S_S_PcS_S_S_S_S_S_S_PdS1_iS__param_8];
	ld.param.u64 	%rd3230, [_Z11design_loopPiS_S_S_PcS_S_S_S_S_S_S_PdS1_iS__param_3];
	cvta.to.global.u64 	%rd301, %rd3230;
	mul.wide.u32 	%rd1916, %r6572, 4;
	add.s64 	%rd1917, %rd7, %rd1916;
	ld.local.u32 	%r996, [%rd1917];
	cvta.to.global.u64 	%rd1918, %rd3281;
	add.s64 	%rd1919, %rd1918, %rd1916;
	ld.global.u32 	%r997, [%rd1919+44];
	shl.b32 	%r4129, %r6223, 2;
	mul.wide.s32 	%rd1920, %r4129, 4;
	add.s64 	%rd1921, %rd6, %rd1920;
	ld.global.u32 	%r998, [%rd1921];
	ld.global.u32 	%r999, [%rd1921+4];
	and.b32  	%r4130, %r999, -2147483647;
	setp.eq.s32 	%p2282, %r4130, 1;
	@%p2282 bra 	$L__BB2_2337;
	setp.lt.s32 	%p2283, %r999, 2;
	@%p2283 bra 	$L__BB2_2324;
	add.s32 	%r1000, %r999, %r998;
	shr.u32 	%r4132, %r999, 31;
	add.s32 	%r4133, %r999, %r4132;
	shr.s32 	%r1001, %r4133, 1;
	mov.b32 	%r6573, 0;
$L__BB2_2316:
	add.s32 	%r4134, %r6573, %r998;
	cvt.s64.s32 	%rd1922, %r4134;
	add.s64 	%rd1923, %rd301, %rd1922;
	ld.global.u8 	%rs176, [%rd1923];
	setp.ne.s16 	%p2284, %rs176, 65;
	not.b32 	%r4135, %r6573;
	add.s32 	%r4136, %r1000, %r4135;
	cvt.s64.s32 	%rd1924, %r4136;
	add.s64 	%rd1925, %rd301, %rd1924;
	ld.global.u8 	%rs177, [%rd1925];
	@%p2284 bra 	$L__BB2_2318;
	setp.ne.s16 	%p2285, %rs177, 84;
	@%p2285 bra 	$L__BB2_2337;
$L__BB2_2318:
	setp.ne.s16 	%p2286, %rs176, 84;
	@%p2286 bra 	$L__BB2_2320;
	setp.ne.s16 	%p2287, %rs177, 65;
	@%p2287 bra 	$L__BB2_2337;
$L__BB2_2320:
	setp.eq.s16 	%p2288, %rs176, 84;
	setp.eq.s16 	%p2289, %rs176, 65;
	setp.ne.s16 	%p2290, %rs177, 65;
	or.pred  	%p2291, %p2290, %p2288;
	setp.ne.s16 	%p2292, %rs177, 84;
	or.pred  	%p2293, %p2292, %p2289;
	and.pred  	%p2294, %p2291, %p2293;
	not.pred 	%p2295, %p2294;
	@%p2295 bra 	$L__BB2_2337;
	setp.eq.s16 	%p2296, %rs176, 67;
	setp.ne.s16 	%p2297, %rs177, 71;
	and.pred  	%p2298, %p2297, %p2296;
	@%p2298 bra 	$L__BB2_2337;
	setp.eq.s16 	%p2301, %rs176, 71;
	setp.ne.s16 	%p2302, %rs177, 67;
	xor.pred  	%p2303, %p2301, %p2302;
	or.pred  	%p2304, %p2297, %p2296;
	and.pred  	%p2305, %p2303, %p2304;
	not.pred 	%p2306, %p2305;
	@%p2306 bra 	$L__BB2_2337;
	add.s32 	%r6573, %r6573, 1;
	setp.ne.s32 	%p2307, %r6573, %r1001;
	@%p2307 bra 	$L__BB2_2316;
$L__BB2_2324:
	shl.b32 	%r4137, %r996, 2;
	mul.wide.s32 	%rd1926, %r4137, 4;
	add.s64 	%rd1927, %rd6, %rd1926;
	ld.global.u32 	%r1004, [%rd1927];
	ld.global.u32 	%r1005, [%rd1927+4];
	and.b32  	%r4138, %r1005, -2147483647;
	setp.eq.s32 	%p2308, %r4138, 1;
	@%p2308 bra 	$L__BB2_2337;
	setp.lt.s32 	%p2309, %r1005, 2;
	@%p2309 bra 	$L__BB2_2335;
	add.s32 	%r1006, %r1005, %r1004;
	shr.u32 	%r4140, %r1005, 31;
	add.s32 	%r4141, %r1005, %r4140;
	shr.s32 	%r1007, %r4141, 1;
	mov.b32 	%r6574, 0;
$L__BB2_2327:
	add.s32 	%r4142, %r6574, %r1004;
	cvt.s64.s32 	%rd1928, %r4142;
	add.s64 	%rd1929, %rd301, %rd1928;
	ld.global.u8 	%rs178, [%rd1929];
	setp.ne.s16 	%p2310, %rs178, 65;
	not.b32 	%r4143, %r6574;
	add.s32 	%r4144, %r1006, %r4143;
	cvt.s64.s32 	%rd1930, %r4144;
	add.s64 	%rd1931, %rd301, %rd1930;
	ld.global.u8 	%rs179, [%rd1931];
	@%p2310 bra 	$L__BB2_2329;
	setp.ne.s16 	%p2311, %rs179, 84;
	@%p2311 bra 	$L__BB2_2337;
$L__BB2_2329:
	setp.ne.s16 	%p2312, %rs178, 84;
	@%p2312 bra 	$L__BB2_2331;
	setp.ne.s16 	%p2313, %rs179, 65;
	@%p2313 bra 	$L__BB2_2337;
$L__BB2_2331:
	setp.eq.s16 	%p2314, %rs178, 84;
	setp.eq.s16 	%p2315, %rs178, 65;
	setp.ne.s16 	%p2316, %rs179, 65;
	or.pred  	%p2317, %p2316, %p2314;
	setp.ne.s16 	%p2318, %rs179, 84;
	or.pred  	%p2319, %p2318, %p2315;
	and.pred  	%p2320, %p2317, %p2319;
	not.pred 	%p2321, %p2320;
	@%p2321 bra 	$L__BB2_2337;
	setp.eq.s16 	%p2322, %rs178, 67;
	setp.ne.s16 	%p2323, %rs179, 71;
	and.pred  	%p2324, %p2323, %p2322;
	@%p2324 bra 	$L__BB2_2337;
	setp.eq.s16 	%p2327, %rs178, 71;
	setp.ne.s16 	%p2328, %rs179, 67;
	xor.pred  	%p2329, %p2327, %p2328;
	or.pred  	%p2330, %p2323, %p2322;
	and.pred  	%p2331, %p2329, %p2330;
	not.pred 	%p2332, %p2331;
	@%p2332 bra 	$L__BB2_2337;
	add.s32 	%r6574, %r6574, 1;
	setp.ne.s32 	%p2333, %r6574, %r1007;
	@%p2333 bra 	$L__BB2_2327;
$L__BB2_2335:
	setp.gt.u32 	%p2334, %r9, 2146435070;
	mov.f64 	%fd5999, %fd2;
	@%p2334 bra 	$L__BB2_2339;
	setp.gt.u32 	%p2335, %r11, 1073127582;
	selp.f64 	%fd3950, %fd4, %fd3, %p2335;
	selp.u32 	%r4145, 1, 0, %p2335;
	add.s32 	%r4146, %r10, %r4145;
	add.f64 	%fd3951, %fd3950, 0dBFF0000000000000;
	add.f64 	%fd3952, %fd3950, 0d3FF0000000000000;
	rcp.approx.ftz.f64 	%fd3953, %fd3952;
	neg.f64 	%fd3954, %fd3952;
	fma.rn.f64 	%fd3955, %fd3954, %fd3953, 0d3FF0000000000000;
	fma.rn.f64 	%fd3956, %fd3955, %fd3955, %fd3955;
	fma.rn.f64 	%fd3957, %fd3956, %fd3953, %fd3953;
	mul.f64 	%fd3958, %fd3951, %fd3957;
	fma.rn.f64 	%fd3959, %fd3951, %fd3957, %fd3958;
	mul.f64 	%fd3960, %fd3959, %fd3959;
	fma.rn.f64 	%fd3961, %fd3960, 0d3EB1380B3AE80F1E, 0d3ED0EE258B7A8B04;
	fma.rn.f64 	%fd3962, %fd3961, %fd3960, 0d3EF3B2669F02676F;
	fma.rn.f64 	%fd3963, %fd3962, %fd3960, 0d3F1745CBA9AB0956;
	fma.rn.f64 	%fd3964, %fd3963, %fd3960, 0d3F3C71C72D1B5154;
	fma.rn.f64 	%fd3965, %fd3964, %fd3960, 0d3F624924923BE72D;
	fma.rn.f64 	%fd3966, %fd3965, %fd3960, 0d3F8999999999A3C4;
	fma.rn.f64 	%fd3967, %fd3966, %fd3960, 0d3FB5555555555554;
	sub.f64 	%fd3968, %fd3951, %fd3959;
	add.f64 	%fd3969, %fd3968, %fd3968;
	neg.f64 	%fd3970, %fd3959;
	fma.rn.f64 	%fd3971, %fd3970, %fd3951, %fd3969;
	mul.f64 	%fd3972, %fd3957, %fd3971;
	mul.f64 	%fd3973, %fd3960, %fd3967;
	fma.rn.f64 	%fd3974, %fd3973, %fd3959, %fd3972;
	xor.b32  	%r4147, %r4146, -2147483648;
	mov.b32 	%r4148, 1127219200;
	mov.b64 	%fd3975, {%r4147, %r4148};
	sub.f64 	%fd3976, %fd3975, %fd1;
	fma.rn.f64 	%fd3977, %fd3976, 0d3FE62E42FEFA39EF, %fd3959;
	fma.rn.f64 	%fd3978, %fd3976, 0dBFE62E42FEFA39EF, %fd3977;
	sub.f64 	%fd3979, %fd3978, %fd3959;
	sub.f64 	%fd3980, %fd3974, %fd3979;
	fma.rn.f64 	%fd3981, %fd3976, 0d3C7ABC9E3B39803F, %fd3980;
	add.f64 	%fd5999, %fd3977, %fd3981;
	bra.uni 	$L__BB2_2339;
$L__BB2_2337:
	setp.gt.u32 	%p2336, %r12, 2146435070;
	mov.f64 	%fd5999, %fd5;
	@%p2336 bra 	$L__BB2_2339;
	setp.gt.u32 	%p2337, %r14, 1073127582;
	selp.f64 	%fd3982, %fd7, %fd6, %p2337;
	selp.u32 	%r4149, 1, 0, %p2337;
	add.s32 	%r4150, %r13, %r4149;
	add.f64 	%fd3983, %fd3982, 0dBFF0000000000000;
	add.f64 	%fd3984, %fd3982, 0d3FF0000000000000;
	rcp.approx.ftz.f64 	%fd3985, %fd3984;
	neg.f64 	%fd3986, %fd3984;
	fma.rn.f64 	%fd3987, %fd3986, %fd3985, 0d3FF0000000000000;
	fma.rn.f64 	%fd3988, %fd3987, %fd3987, %fd3987;
	fma.rn.f64 	%fd3989, %fd3988, %fd3985, %fd3985;
	mul.f64 	%fd3990, %fd3983, %fd3989;
	fma.rn.f64 	%fd3991, %fd3983, %fd3989, %fd3990;
	mul.f64 	%fd3992, %fd3991, %fd3991;
	fma.rn.f64 	%fd3993, %fd3992, 0d3EB1380B3AE80F1E, 0d3ED0EE258B7A8B04;
	fma.rn.f64 	%fd3994, %fd3993, %fd3992, 0d3EF3B2669F02676F;
	fma.rn.f64 	%fd3995, %fd3994, %fd3992, 0d3F1745CBA9AB0956;
	fma.rn.f64 	%fd3996, %fd3995, %fd3992, 0d3F3C71C72D1B5154;
	fma.rn.f64 	%fd3997, %fd3996, %fd3992, 0d3F624924923BE72D;
	fma.rn.f64 	%fd3998, %fd3997, %fd3992, 0d3F8999999999A3C4;
	fma.rn.f64 	%fd3999, %fd3998, %fd3992, 0d3FB5555555555554;
	sub.f64 	%fd4000, %fd3983, %fd3991;
	add.f64 	%fd4001, %fd4000, %fd4000;
	neg.f64 	%fd4002, %fd3991;
	fma.rn.f64 	%fd4003, %fd4002, %fd3983, %fd4001;
	mul.f64 	%fd4004, %fd3989, %fd4003;
	mul.f64 	%fd4005, %fd3992, %fd3999;
	fma.rn.f64 	%fd4006, %fd4005, %fd3991, %fd4004;
	xor.b32  	%r4151, %r4150, -2147483648;
	mov.b32 	%r4152, 1127219200;
	mov.b64 	%fd4007, {%r4151, %r4152};
	sub.f64 	%fd4008, %fd4007, %fd1;
	fma.rn.f64 	%fd4009, %fd4008, 0d3FE62E42FEFA39EF, %fd3991;
	fma.rn.f64 	%fd4010, %fd4008, 0dBFE62E42FEFA39EF, %fd4009;
	sub.f64 	%fd4011, %fd4010, %fd3991;
	sub.f64 	%fd4012, %fd4006, %fd4011;
	fma.rn.f64 	%fd4013, %fd4008, 0d3C7ABC9E3B39803F, %fd4012;
	add.f64 	%fd5999, %fd4009, %fd4013;
$L__BB2_2339:
	mul.f64 	%fd1280, %fd5999, 0d3FFFCB923A29C77A;
	shl.b32 	%r4153, %r996, 2;
	mul.wide.s32 	%rd1932, %r4153, 4;
	add.s64 	%rd302, %rd6, %rd1932;
	ld.global.u32 	%r1010, [%rd302+4];
	setp.lt.s32 	%p2338, %r999, 1;
	@%p2338 bra 	$L__BB2_2410;
	and.b32  	%r1011, %r999, 3;
	setp.lt.u32 	%p2339, %r999, 4;
	mov.b32 	%r6576, 1;
	@%p2339 bra 	$L__BB2_2379;
	and.b32  	%r1012, %r999, 2147483644;
	mov.b32 	%r6576, 1;
$L__BB2_2342:
	mov.u32 	%r1013, %r6576;
	sub.s32 	%r4156, %r998, %r1013;
	add.s32 	%r4157, %r4156, %r999;
	cvt.s64.s32 	%rd1933, %r4157;
	add.s64 	%rd303, %rd301, %rd1933;
	ld.global.u8 	%rs1002, [%rd303];
	mov.b16 	%rs1404, 0;
	setp.gt.s16 	%p2340, %rs1002, 70;
	@%p2340 bra 	$L__BB2_2346;
	setp.eq.s16 	%p2343, %rs1002, 65;
	@%p2343 bra 	$L__BB2_2349;
	setp.eq.s16 	%p2344, %rs1002, 67;
	@%p2344 bra 	$L__BB2_2345;
	bra.uni 	$L__BB2_2350;
$L__BB2_2345:
	mov.b16 	%rs1404, 2;
	bra.uni 	$L__BB2_2351;
$L__BB2_2346:
	setp.eq.s16 	%p2341, %rs1002, 84;
	@%p2341 bra 	$L__BB2_2351;
	setp.ne.s16 	%p2342, %rs1002, 71;
	@%p2342 bra 	$L__BB2_2350;
	mov.b16 	%rs1404, 1;
	bra.uni 	$L__BB2_2351;
$L__BB2_2349:
	mov.b16 	%rs1404, 3;
	bra.uni 	$L__BB2_2351;
$L__BB2_2350:
	mov.b16 	%rs1404, 4;
$L__BB2_2351:
	cvt.u64.u32 	%rd1934, %r1013;
	add.s64 	%rd304, %rd18, %rd1934;
	st.local.u8 	[%rd304], %rs1404;
	ld.global.u8 	%rs1008, [%rd303+-1];
	mov.b16 	%rs1405, 0;
	setp.gt.s16 	%p2345, %rs1008, 70;
	@%p2345 bra 	$L__BB2_2355;
	setp.eq.s16 	%p2348, %rs1008, 65;
	@%p2348 bra 	$L__BB2_2358;
	setp.eq.s16 	%p2349, %rs1008, 67;
	@%p2349 bra 	$L__BB2_2354;
	bra.uni 	$L__BB2_2359;
$L__BB2_2354:
	mov.b16 	%rs1405, 2;
	bra.uni 	$L__BB2_2360;
$L__BB2_2355:
	setp.eq.s16 	%p2346, %rs1008, 84;
	@%p2346 bra 	$L__BB2_2360;
	setp.ne.s16 	%p2347, %rs1008, 71;
	@%p2347 bra 	$L__BB2_2359;
	mov.b16 	%rs1405, 1;
	bra.uni 	$L__BB2_2360;
$L__BB2_2358:
	mov.b16 	%rs1405, 3;
	bra.uni 	$L__BB2_2360;
$L__BB2_2359:
	mov.b16 	%rs1405, 4;
$L__BB2_2360:
	st.local.u8 	[%rd304+1], %rs1405;
	ld.global.u8 	%rs1014, [%rd303+-2];
	mov.b16 	%rs1406, 0;
	setp.gt.s16 	%p2350, %rs1014, 70;
	@%p2350 bra 	$L__BB2_2364;
	setp.eq.s16 	%p2353, %rs1014, 65;
	@%p2353 bra 	$L__BB2_2367;
	setp.eq.s16 	%p2354, %rs1014, 67;
	@%p2354 bra 	$L__BB2_2363;
	bra.uni 	$L__BB2_2368;
$L__BB2_2363:
	mov.b16 	%rs1406, 2;
	bra.uni 	$L__BB2_2369;
$L__BB2_2364:
	setp.eq.s16 	%p2351, %rs1014, 84;
	@%p2351 bra 	$L__BB2_2369;
	setp.ne.s16 	%p2352, %rs1014, 71;
	@%p2352 bra 	$L__BB2_2368;
	mov.b16 	%rs1406, 1;
	bra.uni 	$L__BB2_2369;
$L__BB2_2367:
	mov.b16 	%rs1406, 3;
	bra.uni 	$L__BB2_2369;
$L__BB2_2368:
	mov.b16 	%rs1406, 4;
$L__BB2_2369:
	st.local.u8 	[%rd304+2], %rs1406;
	ld.global.u8 	%rs1020, [%rd303+-3];
	mov.b16 	%rs1407, 0;
	setp.gt.s16 	%p2355, %rs1020, 70;
	@%p2355 bra 	$L__BB2_2373;
	setp.eq.s16 	%p2358, %rs1020, 65;
	@%p2358 bra 	$L__BB2_2376;
	setp.eq.s16 	%p2359, %rs1020, 67;
	@%p2359 bra 	$L__BB2_2372;
	bra.uni 	$L__BB2_2377;
$L__BB2_2372:
	mov.b16 	%rs1407, 2;
	bra.uni 	$L__BB2_2378;
$L__BB2_2373:
	setp.eq.s16 	%p2356, %rs1020, 84;
	@%p2356 bra 	$L__BB2_2378;
	setp.ne.s16 	%p2357, %rs1020, 71;
	@%p2357 bra 	$L__BB2_2377;
	mov.b16 	%rs1407, 1;
	bra.uni 	$L__BB2_2378;
$L__BB2_2376:
	mov.b16 	%rs1407, 3;
	bra.uni 	$L__BB2_2378;
$L__BB2_2377:
	mov.b16 	%rs1407, 4;
$L__BB2_2378:
	st.local.u8 	[%rd304+3], %rs1407;
	add.s32 	%r6576, %r1013, 4;
	add.s32 	%r4158, %r1013, 3;
	setp.ne.s32 	%p2360, %r4158, %r1012;
	@%p2360 bra 	$L__BB2_2342;
$L__BB2_2379:
	setp.eq.s32 	%p2361, %r1011, 0;
	@%p2361 bra 	$L__BB2_2410;
	sub.s32 	%r4159, %r998, %r6576;
	add.s32 	%r4160, %r4159, %r999;
	cvt.s64.s32 	%rd1935, %r4160;
	add.s64 	%rd305, %rd301, %rd1935;
	ld.global.u8 	%rs1026, [%rd305];
	mov.b16 	%rs1408, 0;
	setp.gt.s16 	%p2362, %rs1026, 70;
	@%p2362 bra 	$L__BB2_2384;
	setp.eq.s16 	%p2365, %rs1026, 65;
	@%p2365 bra 	$L__BB2_2387;
	setp.eq.s16 	%p2366, %rs1026, 67;
	@%p2366 bra 	$L__BB2_2383;
	bra.uni 	$L__BB2_2388;
$L__BB2_2383:
	mov.b16 	%rs1408, 2;
	bra.uni 	$L__BB2_2389;
$L__BB2_2384:
	setp.eq.s16 	%p2363, %rs1026, 84;
	@%p2363 bra 	$L__BB2_2389;
	setp.ne.s16 	%p2364, %rs1026, 71;
	@%p2364 bra 	$L__BB2_2388;
	mov.b16 	%rs1408, 1;
	bra.uni 	$L__BB2_2389;
$L__BB2_2387:
	mov.b16 	%rs1408, 3;
	bra.uni 	$L__BB2_2389;
$L__BB2_2388:
	mov.b16 	%rs1408, 4;
$L__BB2_2389:
	cvt.u64.u32 	%rd1936, %r6576;
	add.s64 	%rd306, %rd18, %rd1936;
	st.local.u8 	[%rd306], %rs1408;
	setp.eq.s32 	%p2367, %r1011, 1;
	@%p2367 bra 	$L__BB2_2410;
	ld.global.u8 	%rs1032, [%rd305+-1];
	mov.b16 	%rs1409, 0;
	setp.gt.s16 	%p2368, %rs1032, 70;
	@%p2368 bra 	$L__BB2_2394;
	setp.eq.s16 	%p2371, %rs1032, 65;
	@%p2371 bra 	$L__BB2_2397;
	setp.eq.s16 	%p2372, %rs1032, 67;
	@%p2372 bra 	$L__BB2_2393;
	bra.uni 	$L__BB2_2398;
$L__BB2_2393:
	mov.b16 	%rs1409, 2;
	bra.uni 	$L__BB2_2399;
$L__BB2_2394:
	setp.eq.s16 	%p2369, %rs1032, 84;
	@%p2369 bra 	$L__BB2_2399;
	setp.ne.s16 	%p2370, %rs1032, 71;
	@%p2370 bra 	$L__BB2_2398;
	mov.b16 	%rs1409, 1;
	bra.uni 	$L__BB2_2399;
$L__BB2_2397:
	mov.b16 	%rs1409, 3;
	bra.uni 	$L__BB2_2399;
$L__BB2_2398:
	mov.b16 	%rs1409, 4;
$L__BB2_2399:
	st.local.u8 	[%rd306+1], %rs1409;
	setp.eq.s32 	%p2373, %r1011, 2;
	@%p2373 bra 	$L__BB2_2410;
	ld.global.u8 	%rs1038, [%rd305+-2];
	mov.b16 	%rs1410, 0;
	setp.gt.s16 	%p2374, %rs1038, 70;
	@%p2374 bra 	$L__BB2_2404;
	setp.eq.s16 	%p2377, %rs1038, 65;
	@%p2377 bra 	$L__BB2_2407;
	setp.eq.s16 	%p2378, %rs1038, 67;
	@%p2378 bra 	$L__BB2_2403;
	bra.uni 	$L__BB2_2408;
$L__BB2_2403:
	mov.b16 	%rs1410, 2;
	bra.uni 	$L__BB2_2409;
$L__BB2_2404:
	setp.eq.s16 	%p2375, %rs1038, 84;
	@%p2375 bra 	$L__BB2_2409;
	setp.ne.s16 	%p2376, %rs1038, 71;
	@%p2376 bra 	$L__BB2_2408;
	mov.b16 	%rs1410, 1;
	bra.uni 	$L__BB2_2409;
$L__BB2_2407:
	mov.b16 	%rs1410, 3;
	bra.uni 	$L__BB2_2409;
$L__BB2_2408:
	mov.b16 	%rs1410, 4;
$L__BB2_2409:
	st.local.u8 	[%rd306+2], %rs1410;
$L__BB2_2410:
	setp.eq.s32 	%p2379, %r997, 0;
	@%p2379 bra 	$L__BB2_2417;
	setp.lt.s32 	%p2380, %r1010, 1;
	@%p2380 bra 	$L__BB2_2552;
	ld.global.u32 	%r4162, [%rd302];
	add.s32 	%r1016, %r4162, -1;
	add.s32 	%r4163, %r1010, -1;
	and.b32  	%r1017, %r1010, 3;
	setp.lt.u32 	%p2381, %r4163, 3;
	mov.b32 	%r6580, 1;
	@%p2381 bra 	$L__BB2_2493;
	and.b32  	%r1018, %r1010, 2147483644;
	mov.b32 	%r6580, 1;
$L__BB2_2414:
	mov.u32 	%r1024, %r6580;
	add.s32 	%r4165, %r1024, %r1016;
	cvt.s64.s32 	%rd1937, %r4165;
	add.s64 	%rd309, %rd301, %rd1937;
	ld.global.u8 	%rs1044, [%rd309];
	mov.b16 	%rs1415, 0;
	setp.gt.s16 	%p2382, %rs1044, 70;
	@%p2382 bra 	$L__BB2_2461;
	setp.eq.s16 	%p2385, %rs1044, 65;
	@%p2385 bra 	$L__BB2_2416;
	bra.uni 	$L__BB2_2459;
$L__BB2_2416:
	mov.b16 	%rs1415, 3;
	bra.uni 	$L__BB2_2465;
$L__BB2_2417:
	setp.lt.s32 	%p2421, %r1010, 1;
	@%p2421 bra 	$L__BB2_2552;
	ld.global.u32 	%r1019, [%rd302];
	add.s32 	%r4169, %r1010, -1;
	and.b32  	%r1020, %r1010, 3;
	setp.lt.u32 	%p2422, %r4169, 3;
	mov.b32 	%r6579, 1;
	@%p2422 bra 	$L__BB2_2456;
	and.b32  	%r1021, %r1010, 2147483644;
	mov.b32 	%r6579, 1;
$L__BB2_2420:
	mov.u32 	%r1022, %r6579;
	sub.s32 	%r4171, %r1019, %r1022;
	add.s32 	%r4172, %r4171, %r1010;
	cvt.s64.s32 	%rd1941, %r4172;
	add.s64 	%rd307, %rd301, %rd1941;
	ld.global.u8 	%rs1086, [%rd307];
	mov.b16 	%rs1411, 0;
	setp.gt.s16 	%p2423, %rs1086, 70;
	@%p2423 bra 	$L__BB2_2424;
	setp.eq.s16 	%p2426, %rs1086, 65;
	@%p2426 bra 	$L__BB2_2428;
	setp.eq.s16 	%p2427, %rs1086, 67;
	@%p2427 bra 	$L__BB2_2423;
	bra.uni 	$L__BB2_2427;
$L__BB2_2423:
	mov.b16 	%rs1411, 1;
	bra.uni 	$L__BB2_2428;
$L__BB2_2424:
	setp.eq.s16 	%p2424, %rs1086, 71;
	@%p2424 bra 	$L__BB2_3421;
	setp.eq.s16 	%p2425, %rs1086, 84;
	@%p2425 bra 	$L__BB2_2426;
	bra.uni 	$L__BB2_2427;
$L__BB2_2426:
	mov.b16 	%rs1411, 3;
	bra.uni 	$L__BB2_2428;
$L__BB2_2427:
	mov.b16 	%rs1411, 4;
$L__BB2_2428:
	cvt.u64.u32 	%rd1942, %r1022;
	add.s64 	%rd308, %rd19, %rd1942;
	st.local.u8 	[%rd308], %rs1411;
	ld.global.u8 	%rs1092, [%rd307+-1];
	mov.b16 	%rs1412, 0;
	setp.gt.s16 	%p2428, %rs1092, 70;
	@%p2428 bra 	$L__BB2_2432;
	setp.eq.s16 	%p2431, %rs1092, 65;
	@%p2431 bra 	$L__BB2_2437;
	setp.eq.s16 	%p2432, %rs1092, 67;
	@%p2432 bra 	$L__BB2_2431;
	bra.uni 	$L__BB2_2436;
$L__BB2_2431:
	mov.b16 	%rs1412, 1;
	bra.uni 	$L__BB2_2437;
$L__BB2_2432:
	setp.eq.s16 	%p2429, %rs1092, 71;
	@%p2429 bra 	$L__BB2_2435;
	setp.ne.s16 	%p2430, %rs1092, 84;
	@%p2430 bra 	$L__BB2_2436;
	mov.b16 	%rs1412, 3;
	bra.uni 	$L__BB2_2437;
$L__BB2_2435:
	mov.b16 	%rs1412, 2;
	bra.uni 	$L__BB2_2437;
$L__BB2_2436:
	mov.b16 	%rs1412, 4;
$L__BB2_2437:
	st.local.u8 	[%rd308+1], %rs1412;
	ld.global.u8 	%rs1098, [%rd307+-2];
	mov.b16 	%rs1413, 0;
	setp.gt.s16 	%p2433, %rs1098, 70;
	@%p2433 bra 	$L__BB2_2441;
	setp.eq.s16 	%p2436, %rs1098, 65;
	@%p2436 bra 	$L__BB2_2446;
	setp.eq.s16 	%p2437, %rs1098, 67;
	@%p2437 bra 	$L__BB2_2440;
	bra.uni 	$L__BB2_2445;
$L__BB2_2440:
	mov.b16 	%rs1413, 1;
	bra.uni 	$L__BB2_2446;
$L__BB2_2441:
	setp.eq.s16 	%p2434, %rs1098, 71;
	@%p2434 bra 	$L__BB2_2444;
	setp.ne.s16 	%p2435, %rs1098, 84;
	@%p2435 bra 	$L__BB2_2445;
	mov.b16 	%rs1413, 3;
	bra.uni 	$L__BB2_2446;
$L__BB2_2444:
	mov.b16 	%rs1413, 2;
	bra.uni 	$L__BB2_2446;
$L__BB2_2445:
	mov.b16 	%rs1413, 4;
$L__BB2_2446:
	st.local.u8 	[%rd308+2], %rs1413;
	ld.global.u8 	%rs1104, [%rd307+-3];
	mov.b16 	%rs1414, 0;
	setp.gt.s16 	%p2438, %rs1104, 70;
	@%p2438 bra 	$L__BB2_2450;
	setp.eq.s16 	%p2441, %rs1104, 65;
	@%p2441 bra 	$L__BB2_2455;
	setp.eq.s16 	%p2442, %rs1104, 67;
	@%p2442 bra 	$L__BB2_2449;
	bra.uni 	$L__BB2_2454;
$L__BB2_2449:
	mov.b16 	%rs1414, 1;
	bra.uni 	$L__BB2_2455;
$L__BB2_2450:
	setp.eq.s16 	%p2439, %rs1104, 71;
	@%p2439 bra 	$L__BB2_2453;
	setp.ne.s16 	%p2440, %rs1104, 84;
	@%p2440 bra 	$L__BB2_2454;
	mov.b16 	%rs1414, 3;
	bra.uni 	$L__BB2_2455;
$L__BB2_2453:
	mov.b16 	%rs1414, 2;
	bra.uni 	$L__BB2_2455;
$L__BB2_2454:
	mov.b16 	%rs1414, 4;
$L__BB2_2455:
	st.local.u8 	[%rd308+3], %rs1414;
	add.s32 	%r6579, %r1022, 4;
	add.s32 	%r4173, %r1022, 3;
	setp.eq.s32 	%p2443, %r4173, %r1021;
	@%p2443 bra 	$L__BB2_2456;
	bra.uni 	$L__BB2_2420;
$L__BB2_2456:
	setp.eq.s32 	%p2444, %r1020, 0;
	@%p2444 bra 	$L__BB2_2552;
	sub.s32 	%r4174, %r1019, %r6579;
	add.s32 	%r4175, %r4174, %r1010;
	cvt.s64.s32 	%rd1943, %r4175;
	add.s64 	%rd311, %rd301, %rd1943;
	ld.global.u8 	%rs1110, [%rd311];
	mov.b16 	%rs1419, 0;
	setp.gt.s16 	%p2445, %rs1110, 70;
	@%p2445 bra 	$L__BB2_2499;
	setp.eq.s16 	%p2448, %rs1110, 65;
	@%p2448 bra 	$L__BB2_2504;
	bra.uni 	$L__BB2_2497;
$L__BB2_2459:
	setp.eq.s16 	%p2386, %rs1044, 67;
	@%p2386 bra 	$L__BB2_2460;
	bra.uni 	$L__BB2_2464;
$L__BB2_2460:
	mov.b16 	%rs1415, 2;
	bra.uni 	$L__BB2_2465;
$L__BB2_2461:
	setp.eq.s16 	%p2383, %rs1044, 84;
	@%p2383 bra 	$L__BB2_2465;
	setp.ne.s16 	%p2384, %rs1044, 71;
	@%p2384 bra 	$L__BB2_2464;
	mov.b16 	%rs1415, 1;
	bra.uni 	$L__BB2_2465;
$L__BB2_2464:
	mov.b16 	%rs1415, 4;
$L__BB2_2465:
	cvt.u64.u32 	%rd1938, %r1024;
	add.s64 	%rd310, %rd19, %rd1938;
	st.local.u8 	[%rd310], %rs1415;
	ld.global.u8 	%rs1050, [%rd309+1];
	mov.b16 	%rs1416, 0;
	setp.gt.s16 	%p2387, %rs1050, 70;
	@%p2387 bra 	$L__BB2_2469;
	setp.eq.s16 	%p2390, %rs1050, 65;
	@%p2390 bra 	$L__BB2_2472;
	setp.eq.s16 	%p2391, %rs1050, 67;
	@%p2391 bra 	$L__BB2_2468;
	bra.uni 	$L__BB2_2473;
$L__BB2_2468:
	mov.b16 	%rs1416, 2;
	bra.uni 	$L__BB2_2474;
$L__BB2_2469:
	setp.eq.s16 	%p2388, %rs1050, 84;
	@%p2388 bra 	$L__BB2_2474;
	setp.ne.s16 	%p2389, %rs1050, 71;
	@%p2389 bra 	$L__BB2_2473;
	mov.b16 	%rs1416, 1;
	bra.uni 	$L__BB2_2474;
$L__BB2_2472:
	mov.b16 	%rs1416, 3;
	bra.uni 	$L__BB2_2474;
$L__BB2_2473:
	mov.b16 	%rs1416, 4;
$L__BB2_2474:
	st.local.u8 	[%rd310+1], %rs1416;
	ld.global.u8 	%rs1056, [%rd309+2];
	mov.b16 	%rs1417, 0;
	setp.gt.s16 	%p2392, %rs1056, 70;
	@%p2392 bra 	$L__BB2_2478;
	setp.eq.s16 	%p2395, %rs1056, 65;
	@%p2395 bra 	$L__BB2_2481;
	setp.eq.s16 	%p2396, %rs1056, 67;
	@%p2396 bra 	$L__BB2_2477;
	bra.uni 	$L__BB2_2482;
$L__BB2_2477:
	mov.b16 	%rs1417, 2;
	bra.uni 	$L__BB2_2483;
$L__BB2_2478:
	setp.eq.s16 	%p2393, %rs1056, 84;
	@%p2393 bra 	$L__BB2_2483;
	setp.ne.s16 	%p2394, %rs1056, 71;
	@%p2394 bra 	$L__BB2_2482;
	mov.b16 	%rs1417, 1;
	bra.uni 	$L__BB2_2483;
$L__BB2_2481:
	mov.b16 	%rs1417, 3;
	bra.uni 	$L__BB2_2483;
$L__BB2_2482:
	mov.b16 	%rs1417, 4;
$L__BB2_2483:
	st.local.u8 	[%rd310+2], %rs1417;
	ld.global.u8 	%rs1062, [%rd309+3];
	mov.b16 	%rs1418, 0;
	setp.gt.s16 	%p2397, %rs1062, 70;
	@%p2397 bra 	$L__BB2_2487;
	setp.eq.s16 	%p2400, %rs1062, 65;
	@%p2400 bra 	$L__BB2_2490;
	setp.eq.s16 	%p2401, %rs1062, 67;
	@%p2401 bra 	$L__BB2_2486;
	bra.uni 	$L__BB2_2491;
$L__BB2_2486:
	mov.b16 	%rs1418, 2;
	bra.uni 	$L__BB2_2492;
$L__BB2_2487:
	setp.eq.s16 	%p2398, %rs1062, 84;
	@%p2398 bra 	$L__BB2_2492;
	setp.ne.s16 	%p2399, %rs1062, 71;
	@%p2399 bra 	$L__BB2_2491;
	mov.b16 	%rs1418, 1;
	bra.uni 	$L__BB2_2492;
$L__BB2_2490:
	mov.b16 	%rs1418, 3;
	bra.uni 	$L__BB2_2492;
$L__BB2_2491:
	mov.b16 	%rs1418, 4;
$L__BB2_2492:
	st.local.u8 	[%rd310+3], %rs1418;
	add.s32 	%r6580, %r1024, 4;
	add.s32 	%r4166, %r1024, 3;
	setp.eq.s32 	%p2402, %r4166, %r1018;
	@%p2402 bra 	$L__BB2_2493;
	bra.uni 	$L__BB2_2414;
$L__BB2_2493:
	setp.eq.s32 	%p2403, %r1017, 0;
	@%p2403 bra 	$L__BB2_2552;
	add.s32 	%r4167, %r6580, %r1016;
	cvt.s64.s32 	%rd1939, %r4167;
	add.s64 	%rd313, %rd301, %rd1939;
	ld.global.u8 	%rs1068, [%rd313];
	mov.b16 	%rs1422, 0;
	setp.gt.s16 	%p2404, %rs1068, 70;
	@%p2404 bra 	$L__BB2_2527;
	setp.eq.s16 	%p2407, %rs1068, 65;
	@%p2407 bra 	$L__BB2_2496;
	bra.uni 	$L__BB2_2525;
$L__BB2_2496:
	mov.b16 	%rs1422, 3;
	bra.uni 	$L__BB2_2531;
$L__BB2_2497:
	setp.eq.s16 	%p2449, %rs1110, 67;
	@%p2449 bra 	$L__BB2_2498;
	bra.uni 	$L__BB2_2503;
$L__BB2_2498:
	mov.b16 	%rs1419, 1;
	bra.uni 	$L__BB2_2504;
$L__BB2_2499:
	setp.eq.s16 	%p2446, %rs1110, 71;
	@%p2446 bra 	$L__BB2_2502;
	setp.ne.s16 	%p2447, %rs1110, 84;
	@%p2447 bra 	$L__BB2_2503;
	mov.b16 	%rs1419, 3;
	bra.uni 	$L__BB2_2504;
$L__BB2_2502:
	mov.b16 	%rs1419, 2;
	bra.uni 	$L__BB2_2504;
$L__BB2_2503:
	mov.b16 	%rs1419, 4;
$L__BB2_2504:
	cvt.u64.u32 	%rd1944, %r6579;
	add.s64 	%rd312, %rd19, %rd1944;
	st.local.u8 	[%rd312], %rs1419;
	setp.eq.s32 	%p2450, %r1020, 1;
	@%p2450 bra 	$L__BB2_2552;
	ld.global.u8 	%rs1116, [%rd311+-1];
	mov.b16 	%rs1420, 0;
	setp.gt.s16 	%p2451, %rs1116, 70;
	@%p2451 bra 	$L__BB2_2509;
	setp.eq.s16 	%p2454, %rs1116, 65;
	@%p2454 bra 	$L__BB2_2514;
	setp.eq.s16 	%p2455, %rs1116, 67;
	@%p2455 bra 	$L__BB2_2508;
	bra.uni 	$L__BB2_2513;
$L__BB2_2508:
	mov.b16 	%rs1420, 1;
	bra.uni 	$L__BB2_2514;
$L__BB2_2509:
	setp.eq.s16 	%p2452, %rs1116, 71;
	@%p2452 bra 	$L__BB2_2512;
	setp.ne.s16 	%p2453, %rs1116, 84;
	@%p2453 bra 	$L__BB2_2513;
	mov.b16 	%rs1420, 3;
	bra.uni 	$L__BB2_2514;
$L__BB2_2512:
	mov.b16 	%rs1420, 2;
	bra.uni 	$L__BB2_2514;
$L__BB2_2513:
	mov.b16 	%rs1420, 4;
$L__BB2_2514:
	st.local.u8 	[%rd312+1], %rs1420;
	setp.eq.s32 	%p2456, %r1020, 2;
	@%p2456 bra 	$L__BB2_2552;
	ld.global.u8 	%rs1122, [%rd311+-2];
	mov.b16 	%rs1421, 0;
	setp.gt.s16 	%p2457, %rs1122, 70;
	@%p2457 bra 	$L__BB2_2519;
	setp.eq.s16 	%p2460, %rs1122, 65;
	@%p2460 bra 	$L__BB2_2524;
	setp.eq.s16 	%p2461, %rs1122, 67;
	@%p2461 bra 	$L__BB2_2518;
	bra.uni 	$L__BB2_2523;
$L__BB2_2518:
	mov.b16 	%rs1421, 1;
	bra.uni 	$L__BB2_2524;
$L__BB2_2519:
	setp.eq.s16 	%p2458, %rs1122, 71;
	@%p2458 bra 	$L__BB2_2522;
	setp.ne.s16 	%p2459, %rs1122, 84;
	@%p2459 bra 	$L__BB2_2523;
	mov.b16 	%rs1421, 3;
	bra.uni 	$L__BB2_2524;
$L__BB2_2522:
	mov.b16 	%rs1421, 2;
	bra.uni 	$L__BB2_2524;
$L__BB2_2523:
	mov.b16 	%rs1421, 4;
$L__BB2_2524:
	st.local.u8 	[%rd312+2], %rs1421;
	bra.uni 	$L__BB2_2552;
$L__BB2_2525:
	setp.eq.s16 	%p2408, %rs1068, 67;
	@%p2408 bra 	$L__BB2_2526;
	bra.uni 	$L__BB2_2530;
$L__BB2_2526:
	mov.b16 	%rs1422, 2;
	bra.uni 	$L__BB2_2531;
$L__BB2_2527:
	setp.eq.s16 	%p2405, %rs1068, 84;
	@%p2405 bra 	$L__BB2_2531;
	setp.ne.s16 	%p2406, %rs1068, 71;
	@%p2406 bra 	$L__BB2_2530;
	mov.b16 	%rs1422, 1;
	bra.uni 	$L__BB2_2531;
$L__BB2_2530:
	mov.b16 	%rs1422, 4;
$L__BB2_2531:
	cvt.u64.u32 	%rd1940, %r6580;
	add.s64 	%rd314, %rd19, %rd1940;
	st.local.u8 	[%rd314], %rs1422;
	setp.eq.s32 	%p2409, %r1017, 1;
	@%p2409 bra 	$L__BB2_2552;
	ld.global.u8 	%rs1074, [%rd313+1];
	mov.b16 	%rs1423, 0;
	setp.gt.s16 	%p2410, %rs1074, 70;
	@%p2410 bra 	$L__BB2_2536;
	setp.eq.s16 	%p2413, %rs1074, 65;
	@%p2413 bra 	$L__BB2_2539;
	setp.eq.s16 	%p2414, %rs1074, 67;
	@%p2414 bra 	$L__BB2_2535;
	bra.uni 	$L__BB2_2540;
$L__BB2_2535:
	mov.b16 	%rs1423, 2;
	bra.uni 	$L__BB2_2541;
$L__BB2_2536:
	setp.eq.s16 	%p2411, %rs1074, 84;
	@%p2411 bra 	$L__BB2_2541;
	setp.ne.s16 	%p2412, %rs1074, 71;
	@%p2412 bra 	$L__BB2_2540;
	mov.b16 	%rs1423, 1;
	bra.uni 	$L__BB2_2541;
$L__BB2_2539:
	mov.b16 	%rs1423, 3;
	bra.uni 	$L__BB2_2541;
$L__BB2_2540:
	mov.b16 	%rs1423, 4;
$L__BB2_2541:
	st.local.u8 	[%rd314+1], %rs1423;
	setp.eq.s32 	%p2415, %r1017, 2;
	@%p2415 bra 	$L__BB2_2552;
	ld.global.u8 	%rs1080, [%rd313+2];
	mov.b16 	%rs1424, 0;
	setp.gt.s16 	%p2416, %rs1080, 70;
	@%p2416 bra 	$L__BB2_2546;
	setp.eq.s16 	%p2419, %rs1080, 65;
	@%p2419 bra 	$L__BB2_2549;
	setp.eq.s16 	%p2420, %rs1080, 67;
	@%p2420 bra 	$L__BB2_2545;
	bra.uni 	$L__BB2_2550;
$L__BB2_2545:
	mov.b16 	%rs1424, 2;
	bra.uni 	$L__BB2_2551;
$L__BB2_2546:
	setp.eq.s16 	%p2417, %rs1080, 84;
	@%p2417 bra 	$L__BB2_2551;
	setp.ne.s16 	%p2418, %rs1080, 71;
	@%p2418 bra 	$L__BB2_2550;
	mov.b16 	%rs1424, 1;
	bra.uni 	$L__BB2_2551;
$L__BB2_2549:
	mov.b16 	%rs1424, 3;
	bra.uni 	$L__BB2_2551;
$L__BB2_2550:
	mov.b16 	%rs1424, 4;
$L__BB2_2551:
	st.local.u8 	[%rd314+2], %rs1424;
$L__BB2_2552:
	cvt.s64.s32 	%rd1945, %r1010;
	add.s64 	%rd1946, %rd19, %rd1945;
	mov.b16 	%rs1127, 4;
	st.local.u8 	[%rd1946+1], %rs1127;
	st.local.u8 	[%rd19], %rs1127;
	cvt.s64.s32 	%rd1947, %r999;
	add.s64 	%rd1948, %rd18, %rd1947;
	st.local.u8 	[%rd1948+1], %rs1127;
	st.local.u8 	[%rd18], %rs1127;
	mov.b32 	%r6595, 0;
	mov.f64 	%fd6066, 0dFFF0000000000000;
	mov.u32 	%r6596, %r6595;
	@%p2338 bra 	$L__BB2_2649;
	add.s32 	%r1028, %r1010, -1;
	and.b32  	%r1029, %r1010, 3;
	and.b32  	%r1030, %r1010, 2147483644;
	mov.b32 	%r6581, 1;
$L__BB2_2554:
	mov.u32 	%r1031, %r6581;
	setp.lt.s32 	%p2463, %r1010, 1;
	@%p2463 bra 	$L__BB2_2582;
	setp.lt.u32 	%p2464, %r1028, 3;
	cvt.u64.u32 	%rd1949, %r1031;
	add.s64 	%rd1950, %rd18, %rd1949;
	ld.local.s8 	%r1032, [%rd1950];
	add.s32 	%r4179, %r1031, -1;
	mad.lo.s32 	%r1033, %r4179, %r1010, %r5;
	mov.b32 	%r6583, 1;
	@%p2464 bra 	$L__BB2_2570;
	mov.b32 	%r6582, 1;
$L__BB2_2557:
	cvt.u64.u32 	%rd1951, %r6582;
	add.s64 	%rd315, %rd19, %rd1951;
	ld.local.s8 	%r4181, [%rd315];
	add.s32 	%r4182, %r4181, %r1032;
	setp.eq.s32 	%p2465, %r4182, 3;
	add.s32 	%r4183, %r1033, %r6582;
	mul.wide.s32 	%rd1952, %r4183, 8;
	add.s64 	%rd316, %rd3, %rd1952;
	@%p2465 bra 	$L__BB2_2559;
	mov.b64 	%rd1953, 9218868437227405312;
	st.global.u64 	[%rd316], %rd1953;
	mov.b64 	%rd1954, -4616189618054758400;
	st.global.u64 	[%rd316+5000], %rd1954;
	bra.uni 	$L__BB2_2560;
$L__BB2_2559:
	mov.b64 	%rd1955, 0;
	st.global.u64 	[%rd316], %rd1955;
	mov.b64 	%rd1956, -4564063970805153792;
	st.global.u64 	[%rd316+5000], %rd1956;
$L__BB2_2560:
	ld.local.s8 	%r4184, [%rd315+1];
	add.s32 	%r4185, %r4184, %r1032;
	setp.eq.s32 	%p2466, %r4185, 3;
	@%p2466 bra 	$L__BB2_2562;
	mov.b64 	%rd1957, 9218868437227405312;
	st.global.u64 	[%rd316+8], %rd1957;
	mov.b64 	%rd1958, -4616189618054758400;
	st.global.u64 	[%rd316+5008], %rd1958;
	bra.uni 	$L__BB2_2563;
$L__BB2_2562:
	mov.b64 	%rd1959, 0;
	st.global.u64 	[%rd316+8], %rd1959;
	mov.b64 	%rd1960, -4564063970805153792;
	st.global.u64 	[%rd316+5008], %rd1960;
$L__BB2_2563:
	ld.local.s8 	%r4186, [%rd315+2];
	add.s32 	%r4187, %r4186, %r1032;
	setp.eq.s32 	%p2467, %r4187, 3;
	@%p2467 bra 	$L__BB2_2565;
	mov.b64 	%rd1961, 9218868437227405312;
	st.global.u64 	[%rd316+16], %rd1961;
	mov.b64 	%rd1962, -4616189618054758400;
	st.global.u64 	[%rd316+5016], %rd1962;
	bra.uni 	$L__BB2_2566;
$L__BB2_2565:
	mov.b64 	%rd1963, 0;
	st.global.u64 	[%rd316+16], %rd1963;
	mov.b64 	%rd1964, -4564063970805153792;
	st.global.u64 	[%rd316+5016], %rd1964;
$L__BB2_2566:
	ld.local.s8 	%r4188, [%rd315+3];
	add.s32 	%r4189, %r4188, %r1032;
	setp.eq.s32 	%p2468, %r4189, 3;
	@%p2468 bra 	$L__BB2_2568;
	mov.b64 	%rd1965, 9218868437227405312;
	st.global.u64 	[%rd316+24], %rd1965;
	mov.b64 	%rd1966, -4616189618054758400;
	st.global.u64 	[%rd316+5024], %rd1966;
	bra.uni 	$L__BB2_2569;
$L__BB2_2568:
	mov.b64 	%rd1967, 0;
	st.global.u64 	[%rd316+24], %rd1967;
	mov.b64 	%rd1968, -4564063970805153792;
	st.global.u64 	[%rd316+5024], %rd1968;
$L__BB2_2569:
	add.s32 	%r6583, %r6582, 4;
	add.s32 	%r4190, %r6582, 3;
	setp.ne.s32 	%p2469, %r4190, %r1030;
	mov.u32 	%r6582, %r6583;
	@%p2469 bra 	$L__BB2_2557;
$L__BB2_2570:
	setp.eq.s32 	%p2470, %r1029, 0;
	@%p2470 bra 	$L__BB2_2582;
	cvt.u64.u32 	%rd1969, %r6583;
	add.s64 	%rd317, %rd19, %rd1969;
	ld.local.s8 	%r4191, [%rd317];
	add.s32 	%r4192, %r4191, %r1032;
	setp.eq.s32 	%p2471, %r4192, 3;
	add.s32 	%r4193, %r1033, %r6583;
	mul.wide.s32 	%rd1970, %r4193, 8;
	add.s64 	%rd318, %rd3, %rd1970;
	@%p2471 bra 	$L__BB2_2573;
	mov.b64 	%rd1971, 9218868437227405312;
	st.global.u64 	[%rd318], %rd1971;
	mov.b64 	%rd1972, -4616189618054758400;
	st.global.u64 	[%rd318+5000], %rd1972;
	bra.uni 	$L__BB2_2574;
$L__BB2_2573:
	mov.b64 	%rd1973, 0;
	st.global.u64 	[%rd318], %rd1973;
	mov.b64 	%rd1974, -4564063970805153792;
	st.global.u64 	[%rd318+5000], %rd1974;
$L__BB2_2574:
	setp.eq.s32 	%p2472, %r1029, 1;
	@%p2472 bra 	$L__BB2_2582;
	ld.local.s8 	%r4194, [%rd317+1];
	add.s32 	%r4195, %r4194, %r1032;
	setp.eq.s32 	%p2473, %r4195, 3;
	@%p2473 bra 	$L__BB2_2577;
	mov.b64 	%rd1975, 9218868437227405312;
	st.global.u64 	[%rd318+8], %rd1975;
	mov.b64 	%rd1976, -4616189618054758400;
	st.global.u64 	[%rd318+5008], %rd1976;
	bra.uni 	$L__BB2_2578;
$L__BB2_2577:
	mov.b64 	%rd1977, 0;
	st.global.u64 	[%rd318+8], %rd1977;
	mov.b64 	%rd1978, -4564063970805153792;
	st.global.u64 	[%rd318+5008], %rd1978;
$L__BB2_2578:
	setp.eq.s32 	%p2474, %r1029, 2;
	@%p2474 bra 	$L__BB2_2582;
	ld.local.s8 	%r4196, [%rd317+2];
	add.s32 	%r4197, %r4196, %r1032;
	setp.eq.s32 	%p2475, %r4197, 3;
	@%p2475 bra 	$L__BB2_2581;
	mov.b64 	%rd1979, 9218868437227405312;
	st.global.u64 	[%rd318+16], %rd1979;
	mov.b64 	%rd1980, -4616189618054758400;
	st.global.u64 	[%rd318+5016], %rd1980;
	bra.uni 	$L__BB2_2582;
$L__BB2_2581:
	mov.b64 	%rd1981, 0;
	st.global.u64 	[%rd318+16], %rd1981;
	mov.b64 	%rd1982, -4564063970805153792;
	st.global.u64 	[%rd318+5016], %rd1982;
$L__BB2_2582:
	add.s32 	%r6581, %r1031, 1;
	setp.eq.s32 	%p2476, %r1031, %r999;
	@%p2476 bra 	$L__BB2_2583;
	bra.uni 	$L__BB2_2554;
$L__BB2_2583:
	mov.b32 	%r6584, 1;
$L__BB2_2584:
	@%p2463 bra 	$L__BB2_2630;
	add.s32 	%r1039, %r6584, -1;
	cvt.u64.u32 	%rd1983, %r6584;
	add.s64 	%rd319, %rd18, %rd1983;
	mov.b32 	%r6585, 1;
$L__BB2_2586:
	mov.u32 	%r1040, %r6585;
	mad.lo.s32 	%r4200, %r1039, %r1010, %r5;
	add.s32 	%r4201, %r4200, %r1040;
	mul.wide.s32 	%rd1984, %r4201, 8;
	add.s64 	%rd320, %rd3, %rd1984;
	ld.global.f64 	%fd6003, [%rd320];
	abs.f64 	%fd4015, %fd6003;
	setp.geu.f64 	%p2478, %fd4015, 0d41CDCD64FF800000;
	@%p2478 bra 	$L__BB2_2629;
	ld.local.u8 	%rs201, [%rd319];
	cvt.u32.u16 	%r4202, %rs201;
	cvt.s32.s8 	%r4203, %r4202;
	cvt.u64.u32 	%rd1985, %r1040;
	add.s64 	%rd321, %rd19, %rd1985;
	ld.local.u8 	%rs202, [%rd321];
	cvt.u32.u16 	%r4204, %rs202;
	cvt.s32.s8 	%r4205, %r4204;
	add.s32 	%r4206, %r4205, %r4203;
	setp.eq.s32 	%p2479, %r4206, 3;
	@%p2479 bra 	$L__BB2_2589;
	mov.b64 	%rd1986, -4616189618054758400;
	st.global.u64 	[%rd320+5000], %rd1986;
	mov.b64 	%rd1987, 9218868437227405312;
	st.global.u64 	[%rd320], %rd1987;
	mov.f64 	%fd6004, 0dBFF0000000000000;
	mov.f64 	%fd6003, 0d7FF0000000000000;
	mov.f64 	%fd6005, %fd6003;
	bra.uni 	$L__BB2_2600;
$L__BB2_2589:
	cvt.s32.s8 	%r4208, %r4202;
	mul.wide.s32 	%rd1988, %r4208, 5;
	cvt.u64.u16 	%rd1989, %rs202;
	cvt.s64.s8 	%rd1990, %rd1989;
	add.s64 	%rd322, %rd1988, %rd1990;
	shl.b64 	%rd1991, %rd322, 3;
	add.s64 	%rd1992, %rd2, %rd1991;
	ld.global.f64 	%fd6004, [%rd1992+45440];
	ld.local.u8 	%rs1128, [%rd319+-1];
	cvt.u64.u16 	%rd1993, %rs1128;
	cvt.s64.s8 	%rd323, %rd1993;
	cvt.u32.u16 	%r4209, %rs202;
	ld.local.s8 	%rs1129, [%rd321+-1];
	cvt.u32.u16 	%r4210, %rs1129;
	prmt.b32 	%r4211, %r4210, %r4209, 0x3340U;
	prmt.b32 	%r4212, %r4202, 0, 0x3340U;
	prmt.b32 	%r4213, %r4211, %r4212, 0x5410U;
	cvt.u32.u16 	%r4214, %rs1128;
	cvt.s32.s8 	%r4215, %r4214;
	mov.b32 	%r4216, 359705;
	dp4a.s32.u32 	%r4217, %r4213, %r4216, %r4215;
	mul.wide.s32 	%rd1994, %r4217, 8;
	add.s64 	%rd1995, %rd2, %rd1994;
	ld.global.f64 	%fd4018, [%rd1995+35440];
	add.f64 	%fd4019, %fd6004, %fd4018;
	ld.global.f64 	%fd6005, [%rd1992+45640];
	ld.global.f64 	%fd4020, [%rd1995+40440];
	add.f64 	%fd4021, %fd6005, %fd4020;
	abs.f64 	%fd4022, %fd4021;
	setp.gt.f64 	%p2480, %fd4022, 0d41CDCD64FF800000;
	selp.f64 	%fd1284, 0dBFF0000000000000, %fd4019, %p2480;
	selp.f64 	%fd1285, 0d7FF0000000000000, %fd4021, %p2480;
	cvt.s16.s8 	%rs1130, %rs202;
	mov.b32 	%r4218, {%rs1129, %rs1130};
	mov.b32 	%r4219, 6405;
	dp2a.lo.s32.u32 	%r4220, %r4218, %r4219, %r4208;
	mul.wide.s32 	%rd1996, %r4220, 8;
	add.s64 	%rd324, %rd2, %rd1996;
	ld.global.f64 	%fd1286, [%rd324+21000];
	abs.f64 	%fd4023, %fd1286;
	setp.geu.f64 	%p2481, %fd4023, 0d41CDCD64FF800000;
	@%p2481 bra 	$L__BB2_2595;
	cvt.u32.u16 	%r4223, %rs202;
	cvt.s32.s8 	%r4224, %r4223;
	mul.wide.s32 	%rd2001, %r4224, 24;
	add.s64 	%rd2002, %rd322, %rd2001;
	add.s64 	%rd2003, %rd2002, %rd323;
	shl.b64 	%rd2004, %rd2003, 3;
	add.s64 	%rd325, %rd2, %rd2004;
	ld.global.f64 	%fd1287, [%rd325+23000];
	abs.f64 	%fd4038, %fd1287;
	setp.geu.f64 	%p2486, %fd4038, 0d41CDCD64FF800000;
	@%p2486 bra 	$L__BB2_2593;
	ld.global.f64 	%fd4051, [%rd324+20000];
	add.f64 	%fd4052, %fd6004, %fd4051;
	ld.global.f64 	%fd4053, [%rd325+22000];
	add.f64 	%fd4054, %fd4052, %fd4053;
	add.f64 	%fd4055, %fd6005, %fd1286;
	add.f64 	%fd4056, %fd4055, %fd1287;
	abs.f64 	%fd4057, %fd4056;
	setp.gt.f64 	%p2490, %fd4057, 0d41CDCD64FF800000;
	selp.f64 	%fd6000, 0dBFF0000000000000, %fd4054, %p2490;
	selp.f64 	%fd6001, 0d7FF0000000000000, %fd4056, %p2490;
	add.f64 	%fd4058, %fd6001, 0d4069000000000000;
	add.f64 	%fd4059, %fd6000, 0dC016CCCCCCCCCCCD;
	add.f64 	%fd4060, %fd1280, %fd4059;
	div.rn.f64 	%fd6002, %fd4058, %fd4060;
	abs.f64 	%fd4061, %fd1285;
	setp.geu.f64 	%p2491, %fd4061, 0d41CDCD64FF800000;
	@%p2491 bra 	$L__BB2_2598;
	add.f64 	%fd4062, %fd1285, 0d4069000000000000;
	add.f64 	%fd4063, %fd1284, 0dC016CCCCCCCCCCCD;
	add.f64 	%fd4064, %fd1280, %fd4063;
	div.rn.f64 	%fd4065, %fd4062, %fd4064;
	setp.lt.f64 	%p2492, %fd4065, %fd6002;
	selp.f64 	%fd6000, %fd6000, %fd1284, %p2492;
	selp.f64 	%fd6001, %fd6001, %fd1285, %p2492;
	selp.f64 	%fd6002, %fd6002, %fd4065, %p2492;
	bra.uni 	$L__BB2_2598;
$L__BB2_2593:
	ld.global.f64 	%fd4039, [%rd324+20000];
	add.f64 	%fd4040, %fd6004, %fd4039;
	add.f64 	%fd4041, %fd6005, %fd1286;
	abs.f64 	%fd4042, %fd4041;
	setp.gt.f64 	%p2487, %fd4042, 0d41CDCD64FF800000;
	selp.f64 	%fd6000, 0dBFF0000000000000, %fd4040, %p2487;
	selp.f64 	%fd6001, 0d7FF0000000000000, %fd4041, %p2487;
	add.f64 	%fd4043, %fd6001, 0d4069000000000000;
	add.f64 	%fd4044, %fd6000, 0dC016CCCCCCCCCCCD;
	add.f64 	%fd4045, %fd1280, %fd4044;
	div.rn.f64 	%fd6002, %fd4043, %fd4045;
	abs.f64 	%fd4046, %fd1285;
	setp.geu.f64 	%p2488, %fd4046, 0d41CDCD64FF800000;
	@%p2488 bra 	$L__BB2_2598;
	add.f64 	%fd4047, %fd1285, 0d4069000000000000;
	add.f64 	%fd4048, %fd1284, 0dC016CCCCCCCCCCCD;
	add.f64 	%fd4049, %fd1280, %fd4048;
	div.rn.f64 	%fd4050, %fd4047, %fd4049;
	setp.lt.f64 	%p2489, %fd4050, %fd6002;
	selp.f64 	%fd6000, %fd6000, %fd1284, %p2489;
	selp.f64 	%fd6001, %fd6001, %fd1285, %p2489;
	selp.f64 	%fd6002, %fd6002, %fd4050, %p2489;
	bra.uni 	$L__BB2_2598;
$L__BB2_2595:
	cvt.u32.u16 	%r4221, %rs202;
	cvt.s32.s8 	%r4222, %r4221;
	mul.wide.s32 	%rd1997, %r4222, 24;
	add.s64 	%rd1998, %rd322, %rd1997;
	add.s64 	%rd1999, %rd1998, %rd323;
	shl.b64 	%rd2000, %rd1999, 3;
	add.s64 	%rd326, %rd2, %rd2000;
	ld.global.f64 	%fd1300, [%rd326+23000];
	abs.f64 	%fd4025, %fd1300;
	setp.geu.f64 	%p2482, %fd4025, 0d41CDCD64FF800000;
	mov.f64 	%fd6000, %fd1284;
	mov.f64 	%fd6001, %fd1285;
	@%p2482 bra 	$L__BB2_2598;
	ld.global.f64 	%fd4026, [%rd326+22000];
	add.f64 	%fd4027, %fd6004, %fd4026;
	add.f64 	%fd4028, %fd6005, %fd1300;
	abs.f64 	%fd4029, %fd4028;
	setp.gt.f64 	%p2483, %fd4029, 0d41CDCD64FF800000;
	selp.f64 	%fd6000, 0dBFF0000000000000, %fd4027, %p2483;
	selp.f64 	%fd6001, 0d7FF0000000000000, %fd4028, %p2483;
	add.f64 	%fd4030, %fd6001, 0d4069000000000000;
	add.f64 	%fd4031, %fd6000, 0dC016CCCCCCCCCCCD;
	add.f64 	%fd4032, %fd1280, %fd4031;
	div.rn.f64 	%fd6002, %fd4030, %fd4032;
	abs.f64 	%fd4033, %fd1285;
	setp.geu.f64 	%p2484, %fd4033, 0d41CDCD64FF800000;
	@%p2484 bra 	$L__BB2_2598;
	add.f64 	%fd4034, %fd1285, 0d4069000000000000;
	add.f64 	%fd4035, %fd1284, 0dC016CCCCCCCCCCCD;
	add.f64 	%fd4036, %fd1280, %fd4035;
	div.rn.f64 	%fd4037, %fd4034, %fd4036;
	setp.lt.f64 	%p2485, %fd4037, %fd6002;
	selp.f64 	%fd6000, %fd6000, %fd1284, %p2485;
	selp.f64 	%fd6001, %fd6001, %fd1285, %p2485;
	selp.f64 	%fd6002, %fd6002, %fd4037, %p2485;
$L__BB2_2598:
	abs.f64 	%fd4066, %fd6001;
	setp.geu.f64 	%p2493, %fd4066, 0d41CDCD64FF800000;
	@%p2493 bra 	$L__BB2_2600;
	add.f64 	%fd4067, %fd6005, 0d4069000000000000;
	add.f64 	%fd4068, %fd6004, 0dC016CCCCCCCCCCCD;
	add.f64 	%fd4069, %fd1280, %fd4068;
	div.rn.f64 	%fd4070, %fd4067, %fd4069;
	setp.lt.f64 	%p2494, %fd6002, %fd4070;
	selp.f64 	%fd6004, %fd6004, %fd6000, %p2494;
	selp.f64 	%fd6005, %fd6005, %fd6001, %p2494;
$L__BB2_2600:
	abs.f64 	%fd4071, %fd6005;
	setp.geu.f64 	%p2495, %fd4071, 0d41CDCD64FF800000;
	@%p2495 bra 	$L__BB2_2602;
	st.global.f64 	[%rd320+5000], %fd6004;
	st.global.f64 	[%rd320], %fd6005;
	mov.f64 	%fd6003, %fd6005;
$L__BB2_2602:
	min.u32 	%r4225, %r6584, %r1040;
	setp.lt.u32 	%p2496, %r4225, 2;
	mov.f64 	%fd6007, 0dBFF0000000000000;
	mov.f64 	%fd6008, 0d7FF0000000000000;
	@%p2496 bra 	$L__BB2_2629;
	ld.param.u32 	%r6179, [_Z11design_loopPiS_S_S_PcS_S_S_S_S_S_S_PdS1_iS__param_13];
	ld.global.f64 	%fd1316, [%rd320+5000];
	add.f64 	%fd4074, %fd6003, 0d4069000000000000;
	add.f64 	%fd4075, %fd1316, 0dC016CCCCCCCCCCCD;
	add.f64 	%fd4076, %fd1280, %fd4075;
	div.rn.f64 	%fd1317, %fd4074, %fd4076;
	mul.lo.s32 	%r4226, %r1039, %r1010;
	sub.s32 	%r4227, %r4226, %r1010;
	mad.lo.s32 	%r4228, %r6179, 1250, %r4227;
	add.s32 	%r4229, %r4228, %r1040;
	add.s32 	%r4230, %r4229, -2;
	mul.wide.s32 	%rd2005, %r4230, 8;
	add.s64 	%rd327, %rd3, %rd2005;
	ld.global.f64 	%fd1318, [%rd327];
	abs.f64 	%fd4077, %fd1318;
	setp.geu.f64 	%p2497, %fd4077, 0d41CDCD64FF800000;
	@%p2497 bra 	$L__BB2_2606;
	ld.local.u8 	%r4232, [%rd319+-1];
	prmt.b32 	%r4233, %r4232, %r4202, 0x3340U;
	ld.local.u8 	%r4234, [%rd321+-1];
	prmt.b32 	%r4235, %r4234, 0, 0x3340U;
	prmt.b32 	%r4236, %r4233, %r4235, 0x5410U;
	cvt.u32.u16 	%r4237, %rs202;
	cvt.s32.s8 	%r4238, %r4237;
	mov.b32 	%r4239, 334205;
	dp4a.s32.u32 	%r4240, %r4236, %r4239, %r4238;
	mul.wide.s32 	%rd2006, %r4240, 8;
	add.s64 	%rd328, %rd2, %rd2006;
	ld.global.f64 	%fd1319, [%rd328+5000];
	abs.f64 	%fd4080, %fd1319;
	setp.geu.f64 	%p2498, %fd4080, 0d41CDCD64FF800000;
	@%p2498 bra 	$L__BB2_2606;
	ld.global.f64 	%fd4081, [%rd327+5000];
	ld.global.f64 	%fd4082, [%rd328];
	add.f64 	%fd6007, %fd4081, %fd4082;
	add.f64 	%fd6008, %fd1318, %fd1319;
$L__BB2_2606:
	add.f64 	%fd4083, %fd6008, 0d4069000000000000;
	add.f64 	%fd4084, %fd6007, 0dC016CCCCCCCCCCCD;
	add.f64 	%fd4085, %fd1280, %fd4084;
	div.rn.f64 	%fd1324, %fd4083, %fd4085;
	setp.lt.f64 	%p2499, %fd6007, 0dC0A3880000000000;
	selp.f64 	%fd6033, 0dC0A9300000000000, %fd6007, %p2499;
	selp.f64 	%fd6034, 0d0000000000000000, %fd6008, %p2499;
	setp.lt.f64 	%p2500, %fd1316, 0dC0A3880000000000;
	selp.f64 	%fd1327, 0dC0A9300000000000, %fd1316, %p2500;
	selp.f64 	%fd1328, 0d0000000000000000, %fd6003, %p2500;
	setp.gt.f64 	%p2501, %fd1324, %fd1317;
	@%p2501 bra 	$L__BB2_2608;
	setp.leu.f64 	%p2502, %fd1327, 0d0000000000000000;
	setp.leu.f64 	%p2503, %fd1328, 0d0000000000000000;
	or.pred  	%p2504, %p2502, %p2503;
	@%p2504 bra 	$L__BB2_2609;
$L__BB2_2608:
	st.global.f64 	[%rd320+5000], %fd6033;
	st.global.f64 	[%rd320], %fd6034;
	bra.uni 	$L__BB2_2611;
$L__BB2_2609:
	setp.ltu.f64 	%p2505, %fd1317, %fd1324;
	mov.f64 	%fd6033, %fd1316;
	mov.f64 	%fd6034, %fd6003;
	@%p2505 bra 	$L__BB2_2611;
	st.global.f64 	[%rd320+5000], %fd1327;
	st.global.f64 	[%rd320], %fd1328;
	mov.f64 	%fd6033, %fd1327;
	mov.f64 	%fd6034, %fd1328;
$L__BB2_2611:
	mov.b32 	%r6586, 3;
$L__BB2_2612:
	sub.s32 	%r4242, %r1040, %r6586;
	add.s32 	%r4243, %r4242, 1;
	setp.gt.u32 	%p2506, %r4242, 2147483646;
	selp.b32 	%r4244, %r4242, 0, %p2506;
	add.s32 	%r6588, %r4244, %r1039;
	selp.b32 	%r6587, 1, %r4243, %p2506;
	setp.lt.s32 	%p2507, %r6588, 1;
	setp.ge.s32 	%p2508, %r6587, %r1040;
	or.pred  	%p2509, %p2507, %p2508;
	@%p2509 bra 	$L__BB2_2628;
$L__BB2_2613:
	mov.u32 	%r1045, %r6588;
	add.s32 	%r6588, %r1045, -1;
	add.s32 	%r4246, %r5, %r6587;
	mad.lo.s32 	%r4247, %r6588, %r1010, %r4246;
	mul.wide.s32 	%rd2007, %r4247, 8;
	add.s64 	%rd329, %rd3, %rd2007;
	ld.global.f64 	%fd1347, [%rd329];
	abs.f64 	%fd4086, %fd1347;
	setp.geu.f64 	%p2510, %fd4086, 0d41CDCD64FF800000;
	@%p2510 bra 	$L__BB2_2627;
	not.b32 	%r4248, %r1045;
	add.s32 	%r1047, %r6584, %r4248;
	not.b32 	%r4249, %r6587;
	add.s32 	%r1048, %r1040, %r4249;
	add.s32 	%r1049, %r1048, %r1047;
	setp.eq.s32 	%p2511, %r1047, 0;
	setp.gt.s32 	%p2512, %r1048, 0;
	and.pred  	%p2513, %p2511, %p2512;
	@%p2513 bra 	$L__BB2_2616;
	setp.ne.s32 	%p2514, %r1048, 0;
	setp.lt.s32 	%p2515, %r1047, 1;
	or.pred  	%p2516, %p2515, %p2514;
	@%p2516 bra 	$L__BB2_2621;
$L__BB2_2616:
	setp.ne.s32 	%p2525, %r1048, 1;
	setp.ne.s32 	%p2526, %r1047, 1;
	and.pred  	%p2527, %p2526, %p2525;
	@%p2527 bra 	$L__BB2_2620;
	setp.eq.s32 	%p2530, %r1047, 1;
	setp.eq.s32 	%p2531, %r1048, 1;
	and.pred  	%p2533, %p2511, %p2531;
	setp.eq.s32 	%p2534, %r1048, 0;
	and.pred  	%p2535, %p2530, %p2534;
	or.pred  	%p2536, %p2533, %p2535;
	mov.f64 	%fd6028, 0d0000000000000000;
	mov.f64 	%fd6027, 0dC0A9300000000000;
	not.pred 	%p2537, %p2536;
	@%p2537 bra 	$L__BB2_2619;
	mul.wide.u32 	%rd2043, %r1049, 8;
	add.s64 	%rd2044, %rd2, %rd2043;
	ld.global.f64 	%fd4158, [%rd2044+25192];
	cvt.u64.u32 	%rd2045, %r1045;
	add.s64 	%rd2046, %rd18, %rd2045;
	cvt.s64.s32 	%rd2047, %r6587;
	add.s64 	%rd2048, %rd19, %rd2047;
	ld.local.u8 	%r4291, [%rd2046];
	prmt.b32 	%r4293, %r4291, %r4202, 0x3340U;
	ld.local.u8 	%r4294, [%rd2048];
	prmt.b32 	%r4295, %r4294, 0, 0x3340U;
	prmt.b32 	%r4296, %r4293, %r4295, 0x5410U;
	cvt.u32.u16 	%r4297, %rs202;
	cvt.s32.s8 	%r4298, %r4297;
	mov.b32 	%r4299, 334205;
	dp4a.s32.u32 	%r4300, %r4296, %r4299, %r4298;
	mul.wide.s32 	%rd2049, %r4300, 8;
	add.s64 	%rd2050, %rd2, %rd2049;
	ld.global.f64 	%fd4159, [%rd2050+5000];
	add.f64 	%fd6028, %fd4158, %fd4159;
	ld.global.f64 	%fd4160, [%rd2044+24472];
	ld.global.f64 	%fd4161, [%rd2050];
	add.f64 	%fd6027, %fd4160, %fd4161;
$L__BB2_2619:
	add.f64 	%fd4162, %fd6028, %fd1347;
	ld.global.f64 	%fd4163, [%rd329+5000];
	add.f64 	%fd4164, %fd6027, %fd4163;
	abs.f64 	%fd4165, %fd4162;
	setp.gt.f64 	%p2538, %fd4165, 0d41CDCD64FF800000;
	selp.f64 	%fd4166, 0dBFF0000000000000, %fd4164, %p2538;
	selp.f64 	%fd4167, 0d7FF0000000000000, %fd4162, %p2538;
	add.f64 	%fd4168, %fd4167, 0d4069000000000000;
	add.f64 	%fd4169, %fd4166, 0dC016CCCCCCCCCCCD;
	add.f64 	%fd4170, %fd1280, %fd4169;
	div.rn.f64 	%fd4171, %fd4168, %fd4170;
	add.f64 	%fd4172, %fd6034, 0d4069000000000000;
	add.f64 	%fd4173, %fd6033, 0dC016CCCCCCCCCCCD;
	add.f64 	%fd4174, %fd1280, %fd4173;
	div.rn.f64 	%fd4175, %fd4172, %fd4174;
	setp.gt.f64 	%p2539, %fd4171, %fd4175;
	selp.f64 	%fd6035, %fd4166, 0dBFF0000000000000, %p2539;
	selp.f64 	%fd6036, %fd4167, 0d7FF0000000000000, %p2539;
	bra.uni 	$L__BB2_2625;
$L__BB2_2620:
	mul.wide.s32 	%rd2026, %r1049, 8;
	add.s64 	%rd2027, %rd2, %rd2026;
	ld.global.f64 	%fd4132, [%rd2027+25192];
	cvt.u64.u32 	%rd2028, %r1045;
	add.s64 	%rd2029, %rd18, %rd2028;
	ld.local.s8 	%r4288, [%rd2029];
	mul.wide.s32 	%rd2030, %r4288, 5;
	cvt.s64.s32 	%rd2031, %r6587;
	add.s64 	%rd2032, %rd19, %rd2031;
	ld.local.s8 	%rd2033, [%rd2032];
	add.s64 	%rd2034, %rd2030, %rd2033;
	shl.b64 	%rd2035, %rd2034, 3;
	add.s64 	%rd2036, %rd2, %rd2035;
	ld.global.f64 	%fd4133, [%rd2036+45640];
	add.f64 	%fd4134, %fd4132, %fd4133;
	cvt.s32.s8 	%r4290, %r4202;
	mul.wide.s32 	%rd2037, %r4290, 5;
	cvt.u64.u16 	%rd2038, %rs202;
	cvt.s64.s8 	%rd2039, %rd2038;
	add.s64 	%rd2040, %rd2037, %rd2039;
	shl.b64 	%rd2041, %rd2040, 3;
	add.s64 	%rd2042, %rd2, %rd2041;
	ld.global.f64 	%fd4135, [%rd2042+45640];
	add.f64 	%fd4136, %fd4134, %fd4135;
	add.f64 	%fd4137, %fd4136, %fd1347;
	ld.global.f64 	%fd4138, [%rd2027+24472];
	ld.global.f64 	%fd4139, [%rd2036+45440];
	add.f64 	%fd4140, %fd4138, %fd4139;
	ld.global.f64 	%fd4141, [%rd2042+45440];
	add.f64 	%fd4142, %fd4140, %fd4141;
	ld.global.f64 	%fd4143, [%rd329+5000];
	add.f64 	%fd4144, %fd4142, %fd4143;
	abs.f64 	%fd4145, %fd4137;
	setp.gt.f64 	%p2528, %fd4145, 0d41CDCD64FF800000;
	selp.f64 	%fd4146, 0dBFF0000000000000, %fd4144, %p2528;
	selp.f64 	%fd4147, 0d7FF0000000000000, %fd4137, %p2528;
	add.f64 	%fd4148, %fd4147, 0d4069000000000000;
	add.f64 	%fd4149, %fd4146, 0dC016CCCCCCCCCCCD;
	add.f64 	%fd4150, %fd1280, %fd4149;
	div.rn.f64 	%fd4151, %fd4148, %fd4150;
	add.f64 	%fd4152, %fd6034, 0d4069000000000000;
	add.f64 	%fd4153, %fd6033, 0dC016CCCCCCCCCCCD;
	add.f64 	%fd4154, %fd1280, %fd4153;
	div.rn.f64 	%fd4155, %fd4152, %fd4154;
	setp.gt.f64 	%p2529, %fd4151, %fd4155;
	selp.f64 	%fd6035, %fd4146, 0dBFF0000000000000, %p2529;
	selp.f64 	%fd6036, %fd4147, 0d7FF0000000000000, %p2529;
	bra.uni 	$L__BB2_2625;
$L__BB2_2621:
	setp.ne.s32 	%p2517, %r1047, 1;
	setp.ne.s32 	%p2518, %r1048, 1;
	or.pred  	%p2519, %p2517, %p2518;
	@%p2519 bra 	$L__BB2_2624;
	cvt.u64.u32 	%rd2018, %r1045;
	add.s64 	%rd2019, %rd18, %rd2018;
	cvt.s64.s32 	%rd2020, %r6587;
	add.s64 	%rd2021, %rd19, %rd2020;
	ld.local.s8 	%r4270, [%rd2021+1];
	ld.local.u8 	%r4271, [%rd2019+1];
	ld.local.u8 	%r4272, [%rd2019];
	prmt.b32 	%r4273, %r4272, %r4271, 0x3340U;
	ld.local.u8 	%r4274, [%rd2021];
	prmt.b32 	%r4275, %r4274, 0, 0x3340U;
	prmt.b32 	%r4276, %r4273, %r4275, 0x5410U;
	mov.b32 	%r4277, 334205;
	dp4a.s32.u32 	%r4278, %r4276, %r4277, %r4270;
	mul.wide.s32 	%rd2022, %r4278, 8;
	add.s64 	%rd2023, %rd2, %rd2022;
	ld.global.f64 	%fd4115, [%rd2023+10000];
	ld.local.s8 	%r4279, [%rd319+-1];
	cvt.u32.u16 	%r4280, %rs202;
	ld.local.u8 	%r4281, [%rd321+-1];
	prmt.b32 	%r4282, %r4281, %r4280, 0x3340U;
	prmt.b32 	%r4284, %r4202, 0, 0x3340U;
	prmt.b32 	%r4285, %r4282, %r4284, 0x5410U;
	mov.b32 	%r4286, 359705;
	dp4a.s32.u32 	%r4287, %r4285, %r4286, %r4279;
	mul.wide.s32 	%rd2024, %r4287, 8;
	add.s64 	%rd2025, %rd2, %rd2024;
	ld.global.f64 	%fd4116, [%rd2025+10000];
	add.f64 	%fd4117, %fd4115, %fd4116;
	ld.global.f64 	%fd4118, [%rd329+5000];
	add.f64 	%fd4119, %fd4117, %fd4118;
	ld.global.f64 	%fd4120, [%rd2023+15000];
	ld.global.f64 	%fd4121, [%rd2025+15000];
	add.f64 	%fd4122, %fd4120, %fd4121;
	add.f64 	%fd4123, %fd4122, %fd1347;
	abs.f64 	%fd4124, %fd4123;
	setp.gt.f64 	%p2522, %fd4124, 0d41CDCD64FF800000;
	selp.f64 	%fd1356, 0dBFF0000000000000, %fd4119, %p2522;
	selp.f64 	%fd1357, 0d7FF0000000000000, %fd4123, %p2522;
	add.f64 	%fd4125, %fd1357, 0d4069000000000000;
	add.f64 	%fd4126, %fd1356, 0dC016CCCCCCCCCCCD;
	add.f64 	%fd4127, %fd1280, %fd4126;
	div.rn.f64 	%fd1358, %fd4125, %fd4127;
	add.f64 	%fd4128, %fd6034, 0d4069000000000000;
	add.f64 	%fd4129, %fd6033, 0dC016CCCCCCCCCCCD;
	add.f64 	%fd4130, %fd1280, %fd4129;
	div.rn.f64 	%fd1359, %fd4128, %fd4130;
	sub.f64 	%fd4131, %fd1358, %fd1359;
	setp.ltu.f64 	%p2523, %fd4131, 0d3EB0C6F7A0B5ED8D;
	mov.f64 	%fd6036, 0d7FF0000000000000;
	mov.f64 	%fd6035, 0dBFF0000000000000;
	@%p2523 bra 	$L__BB2_2625;
	setp.gt.f64 	%p2524, %fd1358, %fd1359;
	selp.f64 	%fd6035, %fd1356, 0dBFF0000000000000, %p2524;
	selp.f64 	%fd6036, %fd1357, 0d7FF0000000000000, %p2524;
	bra.uni 	$L__BB2_2625;
$L__BB2_2624:
	mul.wide.s32 	%rd2008, %r1049, 8;
	add.s64 	%rd2009, %rd2, %rd2008;
	ld.global.f64 	%fd4087, [%rd2009+24952];
	cvt.u64.u32 	%rd2010, %r1045;
	add.s64 	%rd2011, %rd18, %rd2010;
	cvt.s64.s32 	%rd2012, %r6587;
	add.s64 	%rd2013, %rd19, %rd2012;
	ld.local.s8 	%r4250, [%rd2013+1];
	ld.local.u8 	%r4251, [%rd2011+1];
	ld.local.u8 	%r4252, [%rd2011];
	prmt.b32 	%r4253, %r4252, %r4251, 0x3340U;
	ld.local.u8 	%r4254, [%rd2013];
	prmt.b32 	%r4255, %r4254, 0, 0x3340U;
	prmt.b32 	%r4256, %r4253, %r4255, 0x5410U;
	mov.b32 	%r4257, 334205;
	dp4a.s32.u32 	%r4258, %r4256, %r4257, %r4250;
	mul.wide.s32 	%rd2014, %r4258, 8;
	add.s64 	%rd2015, %rd2, %rd2014;
	ld.global.f64 	%fd4088, [%rd2015+30440];
	add.f64 	%fd4089, %fd4087, %fd4088;
	ld.local.s8 	%r4259, [%rd319+-1];
	cvt.u32.u16 	%r4260, %rs202;
	ld.local.u8 	%r4261, [%rd321+-1];
	prmt.b32 	%r4262, %r4261, %r4260, 0x3340U;
	prmt.b32 	%r4264, %r4202, 0, 0x3340U;
	prmt.b32 	%r4265, %r4262, %r4264, 0x5410U;
	mov.b32 	%r4266, 359705;
	dp4a.s32.u32 	%r4267, %r4265, %r4266, %r4259;
	mul.wide.s32 	%rd2016, %r4267, 8;
	add.s64 	%rd2017, %rd2, %rd2016;
	ld.global.f64 	%fd4090, [%rd2017+30440];
	add.f64 	%fd4091, %fd4089, %fd4090;
	add.f64 	%fd4092, %fd4091, %fd1347;
	ld.global.f64 	%fd4093, [%rd2009+24232];
	ld.global.f64 	%fd4094, [%rd2015+25440];
	add.f64 	%fd4095, %fd4093, %fd4094;
	ld.global.f64 	%fd4096, [%rd2017+25440];
	add.f64 	%fd4097, %fd4095, %fd4096;
	sub.s32 	%r4268, %r1047, %r1048;
	abs.s32 	%r4269, %r4268;
	cvt.rn.f64.s32 	%fd4098, %r4269;
	fma.rn.f64 	%fd4099, %fd4098, 0dBFEEF3E864B31D04, %fd4097;
	ld.global.f64 	%fd4100, [%rd329+5000];
	add.f64 	%fd4101, %fd4100, %fd4099;
	abs.f64 	%fd4102, %fd4092;
	setp.gt.f64 	%p2520, %fd4102, 0d41CDCD64FF800000;
	selp.f64 	%fd4103, 0dBFF0000000000000, %fd4101, %p2520;
	selp.f64 	%fd4104, 0d7FF0000000000000, %fd4092, %p2520;
	add.f64 	%fd4105, %fd4104, 0d4069000000000000;
	add.f64 	%fd4106, %fd4103, 0dC016CCCCCCCCCCCD;
	add.f64 	%fd4107, %fd1280, %fd4106;
	div.rn.f64 	%fd4108, %fd4105, %fd4107;
	add.f64 	%fd4109, %fd6034, 0d4069000000000000;
	add.f64 	%fd4110, %fd6033, 0dC016CCCCCCCCCCCD;
	add.f64 	%fd4111, %fd1280, %fd4110;
	div.rn.f64 	%fd4112, %fd4109, %fd4111;
	setp.gt.f64 	%p2521, %fd4108, %fd4112;
	selp.f64 	%fd6035, %fd4103, 0dBFF0000000000000, %p2521;
	selp.f64 	%fd6036, %fd4104, 0d7FF0000000000000, %p2521;
$L__BB2_2625:
	setp.lt.f64 	%p2540, %fd6035, 0dC0A3880000000000;
	selp.f64 	%fd1372, 0dC0A9300000000000, %fd6035, %p2540;
	selp.f64 	%fd1373, 0d0000000000000000, %fd6036, %p2540;
	abs.f64 	%fd4176, %fd1373;
	setp.geu.f64 	%p2541, %fd4176, 0d41CDCD64FF800000;
	@%p2541 bra 	$L__BB2_2627;
	st.global.f64 	[%rd320], %fd1373;
	st.global.f64 	[%rd320+5000], %fd1372;
	mov.f64 	%fd6033, %fd1372;
	mov.f64 	%fd6034, %fd1373;
$L__BB2_2627:
	add.s32 	%r6587, %r6587, 1;
	setp.gt.u32 	%p2542, %r1045, 1;
	setp.lt.s32 	%p2543, %r6587, %r1040;
	and.pred  	%p2544, %p2542, %p2543;
	@%p2544 bra 	$L__BB2_2613;
$L__BB2_2628:
	add.s32 	%r6586, %r6586, 1;
	setp.ne.s32 	%p2545, %r6586, 33;
	@%p2545 bra 	$L__BB2_2612;
$L__BB2_2629:
	add.s32 	%r6585, %r1040, 1;
	setp.ne.s32 	%p2546, %r1040, %r1010;
	@%p2546 bra 	$L__BB2_2586;
$L__BB2_2630:
	add.s32 	%r1053, %r6584, 1;
	setp.eq.s32 	%p2547, %r6584, %r999;
	mov.u32 	%r6584, %r1053;
	@%p2547 bra 	$L__BB2_2631;
	bra.uni 	$L__BB2_2584;
$L__BB2_2631:
	mov.f64 	%fd6066, 0dFFF0000000000000;
	mov.b32 	%r6596, 0;
	mov.b32 	%r6589, 1;
	mov.u32 	%r6595, %r6596;
$L__BB2_2632:
	@%p2463 bra 	$L__BB2_2648;
	cvt.u64.u32 	%rd2051, %r6589;
	add.s64 	%rd330, %rd18, %rd2051;
	ld.local.u8 	%rs203, [%rd330];
	mov.b32 	%r6592, 1;
$L__BB2_2634:
	mov.u32 	%r1057, %r6592;
	cvt.u64.u32 	%rd2052, %r1057;
	add.s64 	%rd331, %rd19, %rd2052;
	ld.local.u8 	%rs204, [%rd331];
	cvt.u32.u16 	%r4304, %rs204;
	cvt.s32.s8 	%r4305, %r4304;
	cvt.u32.u16 	%r4306, %rs203;
	cvt.s32.s8 	%r4307, %r4306;
	add.s32 	%r4308, %r4305, %r4307;
	setp.ne.s32 	%p2549, %r4308, 3;
	mov.f64 	%fd6065, 0dBFF0000000000000;
	mov.f64 	%fd6064, 0d7FF0000000000000;
	@%p2549 bra 	$L__BB2_2647;
	cvt.u32.u16 	%r4309, %rs204;
	cvt.u64.u16 	%rd2053, %rs204;
	cvt.s64.s8 	%rd2054, %rd2053;
	cvt.u32.u16 	%r4310, %rs203;
	cvt.s32.s8 	%r4311, %r4310;
	mul.wide.s32 	%rd2055, %r4311, 5;
	add.s64 	%rd2056, %rd2055, %rd2054;
	shl.b64 	%rd2057, %rd2056, 3;
	add.s64 	%rd2058, %rd2, %rd2057;
	ld.global.f64 	%fd6065, [%rd2058+45440];
	ld.local.s8 	%r4312, [%rd331+1];
	ld.local.s8 	%rs1131, [%rd330+1];
	cvt.u32.u16 	%r4313, %rs1131;
	prmt.b32 	%r4314, %r4310, %r4313, 0x3340U;
	prmt.b32 	%r4315, %r4309, 0, 0x3340U;
	prmt.b32 	%r4316, %r4314, %r4315, 0x5410U;
	mov.b32 	%r4317, 334205;
	dp4a.s32.u32 	%r4318, %r4316, %r4317, %r4312;
	mul.wide.s32 	%rd2059, %r4318, 8;
	add.s64 	%rd2060, %rd2, %rd2059;
	ld.global.f64 	%fd4181, [%rd2060+35440];
	add.f64 	%fd4182, %fd6065, %fd4181;
	ld.global.f64 	%fd6064, [%rd2058+45640];
	ld.global.f64 	%fd4183, [%rd2060+40440];
	add.f64 	%fd4184, %fd6064, %fd4183;
	abs.f64 	%fd4185, %fd4184;
	setp.gt.f64 	%p2550, %fd4185, 0d41CDCD64FF800000;
	selp.f64 	%fd1394, 0dBFF0000000000000, %fd4182, %p2550;
	selp.f64 	%fd1395, 0d7FF0000000000000, %fd4184, %p2550;
	cvt.s16.s8 	%rs1132, %rs203;
	mov.b32 	%r4319, {%rs1132, %rs1131};
	cvt.s32.s8 	%r4320, %r4309;
	mov.b32 	%r4321, 1305;
	dp2a.lo.s32.u32 	%r4322, %r4319, %r4321, %r4320;
	mul.wide.s32 	%rd2061, %r4322, 8;
	add.s64 	%rd332, %rd2, %rd2061;
	ld.global.f64 	%fd1396, [%rd332+21000];
	abs.f64 	%fd1397, %fd1396;
	setp.geu.f64 	%p2551, %fd1397, 0d41CDCD64FF800000;
	cvt.s16.s8 	%rs1133, %rs204;
	mov.b32 	%r4323, {%rs1132, %rs1133};
	dp2a.lo.s32.u32 	%r4324, %r4323, %r4321, %r4312;
	mul.wide.s32 	%rd2062, %r4324, 8;
	add.s64 	%rd333, %rd2, %rd2062;
	mov.f64 	%fd6055, %fd1394;
	mov.f64 	%fd6056, %fd1395;
	@%p2551 bra 	$L__BB2_2639;
	ld.global.f64 	%fd1398, [%rd333+23000];
	abs.f64 	%fd4187, %fd1398;
	setp.geu.f64 	%p2552, %fd4187, 0d41CDCD64FF800000;
	mov.f64 	%fd6055, %fd1394;
	mov.f64 	%fd6056, %fd1395;
	@%p2552 bra 	$L__BB2_2639;
	ld.global.f64 	%fd4188, [%rd332+20000];
	add.f64 	%fd4189, %fd6065, %fd4188;
	ld.global.f64 	%fd4190, [%rd333+22000];
	add.f64 	%fd4191, %fd4189, %fd4190;
	add.f64 	%fd4192, %fd6064, %fd1396;
	add.f64 	%fd4193, %fd4192, %fd1398;
	abs.f64 	%fd4194, %fd4193;
	setp.gt.f64 	%p2553, %fd4194, 0d41CDCD64FF800000;
	selp.f64 	%fd6055, 0dBFF0000000000000, %fd4191, %p2553;
	selp.f64 	%fd6056, 0d7FF0000000000000, %fd4193, %p2553;
	add.f64 	%fd4195, %fd6056, 0d4069000000000000;
	add.f64 	%fd4196, %fd6055, 0dC016CCCCCCCCCCCD;
	add.f64 	%fd4197, %fd1280, %fd4196;
	div.rn.f64 	%fd6057, %fd4195, %fd4197;
	abs.f64 	%fd4198, %fd1395;
	setp.geu.f64 	%p2554, %fd4198, 0d41CDCD64FF800000;
	@%p2554 bra 	$L__BB2_2639;
	add.f64 	%fd4199, %fd1395, 0d4069000000000000;
	add.f64 	%fd4200, %fd1394, 0dC016CCCCCCCCCCCD;
	add.f64 	%fd4201, %fd1280, %fd4200;
	div.rn.f64 	%fd4202, %fd4199, %fd4201;
	setp.lt.f64 	%p2555, %fd4202, %fd6057;
	selp.f64 	%fd6055, %fd6055, %fd1394, %p2555;
	selp.f64 	%fd6056, %fd6056, %fd1395, %p2555;
	selp.f64 	%fd6057, %fd6057, %fd4202, %p2555;
$L__BB2_2639:
	mov.f64 	%fd6058, %fd6055;
	mov.f64 	%fd6059, %fd6056;
	@%p2551 bra 	$L__BB2_2642;
	ld.global.f64 	%fd4203, [%rd332+20000];
	add.f64 	%fd4204, %fd6065, %fd4203;
	add.f64 	%fd4205, %fd6064, %fd1396;
	abs.f64 	%fd4206, %fd4205;
	setp.gt.f64 	%p2557, %fd4206, 0d41CDCD64FF800000;
	selp.f64 	%fd6058, 0dBFF0000000000000, %fd4204, %p2557;
	selp.f64 	%fd6059, 0d7FF0000000000000, %fd4205, %p2557;
	add.f64 	%fd4207, %fd6059, 0d4069000000000000;
	add.f64 	%fd4208, %fd6058, 0dC016CCCCCCCCCCCD;
	add.f64 	%fd4209, %fd1280, %fd4208;
	div.rn.f64 	%fd6057, %fd4207, %fd4209;
	abs.f64 	%fd4210, %fd6056;
	setp.geu.f64 	%p2558, %fd4210, 0d41CDCD64FF800000;
	@%p2558 bra 	$L__BB2_2642;
	add.f64 	%fd4211, %fd6056, 0d4069000000000000;
	add.f64 	%fd4212, %fd6055, 0dC016CCCCCCCCCCCD;
	add.f64 	%fd4213, %fd1280, %fd4212;
	div.rn.f64 	%fd4214, %fd4211, %fd4213;
	setp.lt.f64 	%p2559, %fd4214, %fd6057;
	selp.f64 	%fd6058, %fd6058, %fd6055, %p2559;
	selp.f64 	%fd6059, %fd6059, %fd6056, %p2559;
	selp.f64 	%fd6057, %fd6057, %fd4214, %p2559;
$L__BB2_2642:
	ld.global.f64 	%fd1417, [%rd333+23000];
	abs.f64 	%fd4215, %fd1417;
	setp.geu.f64 	%p2560, %fd4215, 0d41CDCD64FF800000;
	mov.f64 	%fd6061, %fd6058;
	mov.f64 	%fd6062, %fd6059;
	@%p2560 bra 	$L__BB2_2645;
	ld.global.f64 	%fd4216, [%rd333+22000];
	add.f64 	%fd4217, %fd6065, %fd4216;
	add.f64 	%fd4218, %fd6064, %fd1417;
	abs.f64 	%fd4219, %fd4218;
	setp.gt.f64 	%p2561, %fd4219, 0d41CDCD64FF800000;
	selp.f64 	%fd6061, 0dBFF0000000000000, %fd4217, %p2561;
	selp.f64 	%fd6062, 0d7FF0000000000000, %fd4218, %p2561;
	add.f64 	%fd4220, %fd6062, 0d4069000000000000;
	add.f64 	%fd4221, %fd6061, 0dC016CCCCCCCCCCCD;
	add.f64 	%fd4222, %fd1280, %fd4221;
	div.rn.f64 	%fd6057, %fd4220, %fd4222;
	abs.f64 	%fd4223, %fd6059;
	setp.geu.f64 	%p2562, %fd4223, 0d41CDCD64FF800000;
	@%p2562 bra 	$L__BB2_2645;
	add.f64 	%fd4224, %fd6059, 0d4069000000000000;
	add.f64 	%fd4225, %fd6058, 0dC016CCCCCCCCCCCD;
	add.f64 	%fd4226, %fd1280, %fd4225;
	div.rn.f64 	%fd4227, %fd4224, %fd4226;
	setp.lt.f64 	%p2563, %fd4227, %fd6057;
	selp.f64 	%fd6061, %fd6061, %fd6058, %p2563;
	selp.f64 	%fd6062, %fd6062, %fd6059, %p2563;
	selp.f64 	%fd6057, %fd6057, %fd4227, %p2563;
$L__BB2_2645:
	add.f64 	%fd4228, %fd6065, 0dC016CCCCCCCCCCCD;
	add.f64 	%fd1427, %fd1280, %fd4228;
	abs.f64 	%fd4229, %fd6062;
	setp.geu.f64 	%p2564, %fd4229, 0d41CDCD64FF800000;
	@%p2564 bra 	$L__BB2_2647;
	add.f64 	%fd4230, %fd6064, 0d4069000000000000;
	div.rn.f64 	%fd4231, %fd4230, %fd1427;
	setp.lt.f64 	%p2565, %fd6057, %fd4231;
	selp.f64 	%fd6064, %fd6064, %fd6062, %p2565;
	selp.f64 	%fd6065, %fd6065, %fd6061, %p2565;
$L__BB2_2647:
	add.f64 	%fd4232, %fd6065, 0d3EB0C6F7A0B5ED8D;
	add.f64 	%fd4233, %fd6064, 0d3EB0C6F7A0B5ED8D;
	add.s32 	%r4325, %r6589, -1;
	mad.lo.s32 	%r4326, %r4325, %r1010, %r5;
	add.s32 	%r4327, %r4326, %r1057;
	mul.wide.s32 	%rd2063, %r4327, 8;
	add.s64 	%rd2064, %rd3, %rd2063;
	ld.global.f64 	%fd4234, [%rd2064];
	add.f64 	%fd4235, %fd4233, %fd4234;
	add.f64 	%fd4236, %fd4235, 0d4069000000000000;
	ld.global.f64 	%fd4237, [%rd2064+5000];
	add.f64 	%fd4238, %fd4232, %fd4237;
	add.f64 	%fd4239, %fd4238, 0dC016CCCCCCCCCCCD;
	add.f64 	%fd4240, %fd1280, %fd4239;
	div.rn.f64 	%fd4241, %fd4236, %fd4240;
	add.f64 	%fd4242, %fd4241, 0dC071126666666666;
	setp.gt.f64 	%p2566, %fd4242, %fd6066;
	setp.lt.f64 	%p2567, %fd4238, 0d0000000000000000;
	setp.lt.f64 	%p2568, %fd4235, 0d0000000000000000;
	and.pred  	%p2569, %p2567, %p2568;
	and.pred  	%p2570, %p2569, %p2566;
	selp.f64 	%fd6066, %fd4242, %fd6066, %p2570;
	selp.b32 	%r6595, %r1057, %r6595, %p2570;
	selp.b32 	%r6596, %r6589, %r6596, %p2570;
	add.s32 	%r6592, %r1057, 1;
	setp.ne.s32 	%p2571, %r1057, %r1010;
	@%p2571 bra 	$L__BB2_2634;
$L__BB2_2648:
	add.s32 	%r1065, %r6589, 1;
	setp.ne.s32 	%p2572, %r6589, %r999;
	mov.u32 	%r6589, %r1065;
	@%p2572 bra 	$L__BB2_2632;
$L__BB2_2649:
	abs.f64 	%fd1435, %fd6066;
	setp.gt.f64 	%p2573, %fd1435, 0d41CDCD64FF800000;
	selp.b32 	%r6618, 1, %r6595, %p2573;
	selp.b32 	%r6619, 1, %r6596, %p2573;
	cvt.s64.s32 	%rd2065, %r6619;
	add.s64 	%rd334, %rd18, %rd2065;
	ld.local.u8 	%rs1426, [%rd334];
	cvt.u32.u16 	%r4328, %rs1426;
	cvt.s32.s8 	%r4329, %r4328;
	cvt.s64.s32 	%rd2066, %r6618;
	add.s64 	%rd335, %rd19, %rd2066;
	ld.local.u8 	%rs1425, [%rd335];
	cvt.u32.u16 	%r4330, %rs1425;
	cvt.s32.s8 	%r4331, %r4330;
	add.s32 	%r4332, %r4331, %r4329;
	setp.ne.s32 	%p2574, %r4332, 3;
	mov.f64 	%fd6078, 0dBFF0000000000000;
	mov.f64 	%fd6077, 0d7FF0000000000000;
	@%p2574 bra 	$L__BB2_2662;
	cvt.u32.u16 	%r4333, %rs1426;
	cvt.u32.u16 	%r4334, %rs1425;
	cvt.u64.u16 	%rd2067, %rs1425;
	cvt.s64.s8 	%rd2068, %rd2067;
	cvt.s32.s8 	%r4335, %r4333;
	mul.wide.s32 	%rd2069, %r4335, 5;
	add.s64 	%rd2070, %rd2069, %rd2068;
	shl.b64 	%rd2071, %rd2070, 3;
	add.s64 	%rd2072, %rd2, %rd2071;
	ld.global.f64 	%fd6078, [%rd2072+45440];
	ld.local.s8 	%r4336, [%rd335+1];
	ld.local.s8 	%rs1134, [%rd334+1];
	cvt.u32.u16 	%r4337, %rs1134;
	prmt.b32 	%r4338, %r4333, %r4337, 0x3340U;
	prmt.b32 	%r4339, %r4334, 0, 0x3340U;
	prmt.b32 	%r4340, %r4338, %r4339, 0x5410U;
	mov.b32 	%r4341, 334205;
	dp4a.s32.u32 	%r4342, %r4340, %r4341, %r4336;
	mul.wide.s32 	%rd2073, %r4342, 8;
	add.s64 	%rd2074, %rd2, %rd2073;
	ld.global.f64 	%fd4246, [%rd2074+35440];
	add.f64 	%fd4247, %fd6078, %fd4246;
	ld.global.f64 	%fd6077, [%rd2072+45640];
	ld.global.f64 	%fd4248, [%rd2074+40440];
	add.f64 	%fd4249, %fd6077, %fd4248;
	abs.f64 	%fd4250, %fd4249;
	setp.gt.f64 	%p2575, %fd4250, 0d41CDCD64FF800000;
	selp.f64 	%fd1438, 0dBFF0000000000000, %fd4247, %p2575;
	selp.f64 	%fd1439, 0d7FF0000000000000, %fd4249, %p2575;
	cvt.s16.s8 	%rs1135, %rs1426;
	mov.b32 	%r4343, {%rs1135, %rs1134};
	cvt.s32.s8 	%r4344, %r4334;
	mov.b32 	%r4345, 1305;
	dp2a.lo.s32.u32 	%r4346, %r4343, %r4345, %r4344;
	mul.wide.s32 	%rd2075, %r4346, 8;
	add.s64 	%rd336, %rd2, %rd2075;
	ld.global.f64 	%fd1440, [%rd336+21000];
	abs.f64 	%fd1441, %fd1440;
	setp.geu.f64 	%p2576, %fd1441, 0d41CDCD64FF800000;
	cvt.s16.s8 	%rs1136, %rs1425;
	mov.b32 	%r4347, {%rs1135, %rs1136};
	dp2a.lo.s32.u32 	%r1070, %r4347, %r4345, %r4336;
	mov.f64 	%fd6068, %fd1438;
	mov.f64 	%fd6069, %fd1439;
	@%p2576 bra 	$L__BB2_2654;
	mul.wide.s32 	%rd2076, %r1070, 8;
	add.s64 	%rd2077, %rd2, %rd2076;
	ld.global.f64 	%fd1442, [%rd2077+23000];
	abs.f64 	%fd4252, %fd1442;
	setp.geu.f64 	%p2577, %fd4252, 0d41CDCD64FF800000;
	mov.f64 	%fd6068, %fd1438;
	mov.f64 	%fd6069, %fd1439;
	@%p2577 bra 	$L__BB2_2654;
	ld.global.f64 	%fd4253, [%rd336+20000];
	add.f64 	%fd4254, %fd6078, %fd4253;
	mul.wide.s32 	%rd2078, %r1070, 8;
	add.s64 	%rd2079, %rd2, %rd2078;
	ld.global.f64 	%fd4255, [%rd2079+22000];
	add.f64 	%fd4256, %fd4254, %fd4255;
	add.f64 	%fd4257, %fd6077, %fd1440;
	add.f64 	%fd4258, %fd4257, %fd1442;
	abs.f64 	%fd4259, %fd4258;
	setp.gt.f64 	%p2578, %fd4259, 0d41CDCD64FF800000;
	selp.f64 	%fd6068, 0dBFF0000000000000, %fd4256, %p2578;
	selp.f64 	%fd6069, 0d7FF0000000000000, %fd4258, %p2578;
	add.f64 	%fd4260, %fd6069, 0d4069000000000000;
	add.f64 	%fd4261, %fd6068, 0dC016CCCCCCCCCCCD;
	add.f64 	%fd4262, %fd1280, %fd4261;
	div.rn.f64 	%fd6070, %fd4260, %fd4262;
	abs.f64 	%fd4263, %fd1439;
	setp.geu.f64 	%p2579, %fd4263, 0d41CDCD64FF800000;
	@%p2579 bra 	$L__BB2_2654;
	add.f64 	%fd4264, %fd1439, 0d4069000000000000;
	add.f64 	%fd4265, %fd1438, 0dC016CCCCCCCCCCCD;
	add.f64 	%fd4266, %fd1280, %fd4265;
	div.rn.f64 	%fd4267, %fd4264, %fd4266;
	setp.lt.f64 	%p2580, %fd4267, %fd6070;
	selp.f64 	%fd6068, %fd6068, %fd1438, %p2580;
	selp.f64 	%fd6069, %fd6069, %fd1439, %p2580;
	selp.f64 	%fd6070, %fd6070, %fd4267, %p2580;
$L__BB2_2654:
	mov.f64 	%fd6071, %fd6068;
	mov.f64 	%fd6072, %fd6069;
	@%p2576 bra 	$L__BB2_2657;
	ld.global.f64 	%fd4268, [%rd336+20000];
	add.f64 	%fd4269, %fd6078, %fd4268;
	add.f64 	%fd4270, %fd6077, %fd1440;
	abs.f64 	%fd4271, %fd4270;
	setp.gt.f64 	%p2582, %fd4271, 0d41CDCD64FF800000;
	selp.f64 	%fd6071, 0dBFF0000000000000, %fd4269, %p2582;
	selp.f64 	%fd6072, 0d7FF0000000000000, %fd4270, %p2582;
	add.f64 	%fd4272, %fd6072, 0d4069000000000000;
	add.f64 	%fd4273, %fd6071, 0dC016CCCCCCCCCCCD;
	add.f64 	%fd4274, %fd1280, %fd4273;
	div.rn.f64 	%fd6070, %fd4272, %fd4274;
	abs.f64 	%fd4275, %fd6069;
	setp.geu.f64 	%p2583, %fd4275, 0d41CDCD64FF800000;
	@%p2583 bra 	$L__BB2_2657;
	add.f64 	%fd4276, %fd6069, 0d4069000000000000;
	add.f64 	%fd4277, %fd6068, 0dC016CCCCCCCCCCCD;
	add.f64 	%fd4278, %fd1280, %fd4277;
	div.rn.f64 	%fd4279, %fd4276, %fd4278;
	setp.lt.f64 	%p2584, %fd4279, %fd6070;
	selp.f64 	%fd6071, %fd6071, %fd6068, %p2584;
	selp.f64 	%fd6072, %fd6072, %fd6069, %p2584;
	selp.f64 	%fd6070, %fd6070, %fd4279, %p2584;
$L__BB2_2657:
	mul.wide.s32 	%rd2080, %r1070, 8;
	add.s64 	%rd337, %rd2, %rd2080;
	ld.global.f64 	%fd1461, [%rd337+23000];
	abs.f64 	%fd4280, %fd1461;
	setp.geu.f64 	%p2585, %fd4280, 0d41CDCD64FF800000;
	mov.f64 	%fd6074, %fd6071;
	mov.f64 	%fd6075, %fd6072;
	@%p2585 bra 	$L__BB2_2660;
	ld.global.f64 	%fd4281, [%rd337+22000];
	add.f64 	%fd4282, %fd6078, %fd4281;
	add.f64 	%fd4283, %fd6077, %fd1461;
	abs.f64 	%fd4284, %fd4283;
	setp.gt.f64 	%p2586, %fd4284, 0d41CDCD64FF800000;
	selp.f64 	%fd6074, 0dBFF0000000000000, %fd4282, %p2586;
	selp.f64 	%fd6075, 0d7FF0000000000000, %fd4283, %p2586;
	add.f64 	%fd4285, %fd6075, 0d4069000000000000;
	add.f64 	%fd4286, %fd6074, 0dC016CCCCCCCCCCCD;
	add.f64 	%fd4287, %fd1280, %fd4286;
	div.rn.f64 	%fd6070, %fd4285, %fd4287;
	abs.f64 	%fd4288, %fd6072;
	setp.geu.f64 	%p2587, %fd4288, 0d41CDCD64FF800000;
	@%p2587 bra 	$L__BB2_2660;
	add.f64 	%fd4289, %fd6072, 0d4069000000000000;
	add.f64 	%fd4290, %fd6071, 0dC016CCCCCCCCCCCD;
	add.f64 	%fd4291, %fd1280, %fd4290;
	div.rn.f64 	%fd4292, %fd4289, %fd4291;
	setp.lt.f64 	%p2588, %fd4292, %fd6070;
	selp.f64 	%fd6074, %fd6074, %fd6071, %p2588;
	selp.f64 	%fd6075, %fd6075, %fd6072, %p2588;
	selp.f64 	%fd6070, %fd6070, %fd4292, %p2588;
$L__BB2_2660:
	abs.f64 	%fd4293, %fd6075;
	setp.geu.f64 	%p2589, %fd4293, 0d41CDCD64FF800000;
	@%p2589 bra 	$L__BB2_2662;
	add.f64 	%fd4294, %fd6077, 0d4069000000000000;
	add.f64 	%fd4295, %fd6078, 0dC016CCCCCCCCCCCD;
	add.f64 	%fd4296, %fd1280, %fd4295;
	div.rn.f64 	%fd4297, %fd4294, %fd4296;
	setp.lt.f64 	%p2590, %fd6070, %fd4297;
	selp.f64 	%fd6077, %fd6077, %fd6075, %p2590;
	selp.f64 	%fd6078, %fd6078, %fd6074, %p2590;
$L__BB2_2662:
	@%p2338 bra 	$L__BB2_2674;
	and.b32  	%r1071, %r999, 7;
	setp.lt.u32 	%p2592, %r999, 8;
	mov.b32 	%r6600, 0;
	@%p2592 bra 	$L__BB2_2666;
	mov.b32 	%r6602, 0;
$L__BB2_2665:
	.pragma "nounroll";
	add.s32 	%r4350, %r6602, %r7;
	mul.wide.s32 	%rd2081, %r4350, 4;
	add.s64 	%rd2082, %rd1, %rd2081;
	mov.b32 	%r4351, 0;
	st.global.u32 	[%rd2082], %r4351;
	st.global.u32 	[%rd2082+4], %r4351;
	st.global.u32 	[%rd2082+8], %r4351;
	st.global.u32 	[%rd2082+12], %r4351;
	st.global.u32 	[%rd2082+16], %r4351;
	st.global.u32 	[%rd2082+20], %r4351;
	st.global.u32 	[%rd2082+24], %r4351;
	st.global.u32 	[%rd2082+28], %r4351;
	add.s32 	%r6602, %r6602, 8;
	and.b32  	%r6600, %r999, 2147483640;
	setp.eq.s32 	%p2593, %r6602, %r6600;
	@%p2593 bra 	$L__BB2_2666;
	bra.uni 	$L__BB2_2665;
$L__BB2_2666:
	setp.eq.s32 	%p2594, %r1071, 0;
	@%p2594 bra 	$L__BB2_2674;
	and.b32  	%r1073, %r999, 3;
	setp.lt.u32 	%p2595, %r1071, 4;
	@%p2595 bra 	$L__BB2_2669;
	add.s32 	%r4352, %r6600, %r7;
	mul.wide.s32 	%rd2083, %r4352, 4;
	add.s64 	%rd2084, %rd1, %rd2083;
	mov.b32 	%r4353, 0;
	st.global.u32 	[%rd2084], %r4353;
	st.global.u32 	[%rd2084+4], %r4353;
	st.global.u32 	[%rd2084+8], %r4353;
	st.global.u32 	[%rd2084+12], %r4353;
	add.s32 	%r6600, %r6600, 4;
$L__BB2_2669:
	setp.eq.s32 	%p2596, %r1073, 0;
	@%p2596 bra 	$L__BB2_2674;
	setp.eq.s32 	%p2597, %r1073, 1;
	@%p2597 bra 	$L__BB2_2672;
	add.s32 	%r4354, %r6600, %r7;
	mul.wide.s32 	%rd2085, %r4354, 4;
	add.s64 	%rd2086, %rd1, %rd2085;
	mov.b32 	%r4355, 0;
	st.global.u32 	[%rd2086], %r4355;
	st.global.u32 	[%rd2086+4], %r4355;
	add.s32 	%r6600, %r6600, 2;
$L__BB2_2672:
	and.b32  	%r4356, %r999, 1;
	setp.eq.b32 	%p2598, %r4356, 1;
	not.pred 	%p2599, %p2598;
	@%p2599 bra 	$L__BB2_2674;
	add.s32 	%r4357, %r6600, %r7;
	mul.wide.s32 	%rd2087, %r4357, 4;
	add.s64 	%rd2088, %rd1, %rd2087;
	mov.b32 	%r4358, 0;
	st.global.u32 	[%rd2088], %r4358;
$L__BB2_2674:
	setp.lt.s32 	%p2600, %r1010, 1;
	@%p2600 bra 	$L__BB2_2686;
	add.s32 	%r1078, %r8, 27;
	and.b32  	%r1079, %r1010, 7;
	setp.lt.u32 	%p2601, %r1010, 8;
	mov.b32 	%r6605, 0;
	@%p2601 bra 	$L__BB2_2678;
	mov.b32 	%r6603, 0;
$L__BB2_2677:
	.pragma "nounroll";
	cvt.u64.u32 	%rd2089, %r6603;
	cvt.s64.s32 	%rd2090, %r7;
	add.s64 	%rd2091, %rd2090, %rd2089;
	shl.b64 	%rd2092, %rd2091, 2;
	add.s64 	%rd2093, %rd1, %rd2092;
	mov.b32 	%r4361, 0;
	st.global.u32 	[%rd2093+100], %r4361;
	add.s32 	%r4362, %r6603, %r1078;
	mul.wide.s32 	%rd2094, %r4362, 4;
	add.s64 	%rd2095, %rd1, %rd2094;
	st.global.u32 	[%rd2095], %r4361;
	st.global.u32 	[%rd2095+4], %r4361;
	st.global.u32 	[%rd2095+8], %r4361;
	st.global.u32 	[%rd2095+12], %r4361;
	st.global.u32 	[%rd2095+16], %r4361;
	st.global.u32 	[%rd2095+20], %r4361;
	st.global.u32 	[%rd2095+24], %r4361;
	add.s32 	%r6603, %r6603, 8;
	and.b32  	%r6605, %r1010, 2147483640;
	setp.ne.s32 	%p2602, %r6603, %r6605;
	@%p2602 bra 	$L__BB2_2677;
$L__BB2_2678:
	setp.eq.s32 	%p2603, %r1079, 0;
	@%p2603 bra 	$L__BB2_2686;
	and.b32  	%r1087, %r1010, 3;
	setp.lt.u32 	%p2604, %r1079, 4;
	@%p2604 bra 	$L__BB2_2681;
	cvt.u64.u32 	%rd2096, %r6605;
	cvt.s64.s32 	%rd2097, %r7;
	add.s64 	%rd2098, %rd2097, %rd2096;
	shl.b64 	%rd2099, %rd2098, 2;
	add.s64 	%rd2100, %rd1, %rd2099;
	mov.b32 	%r4363, 0;
	st.global.u32 	[%rd2100+100], %r4363;
	add.s32 	%r4364, %r6605, %r1078;
	mul.wide.s32 	%rd2101, %r4364, 4;
	add.s64 	%rd2102, %rd1, %rd2101;
	st.global.u32 	[%rd2102], %r4363;
	st.global.u32 	[%rd2102+4], %r4363;
	st.global.u32 	[%rd2102+8], %r4363;
	add.s32 	%r6605, %r6605, 4;
$L__BB2_2681:
	setp.eq.s32 	%p2605, %r1087, 0;
	@%p2605 bra 	$L__BB2_2686;
	setp.eq.s32 	%p2606, %r1087, 1;
	@%p2606 bra 	$L__BB2_2684;
	cvt.u64.u32 	%rd2103, %r6605;
	cvt.s64.s32 	%rd2104, %r7;
	add.s64 	%rd2105, %rd2104, %rd2103;
	shl.b64 	%rd2106, %rd2105, 2;
	add.s64 	%rd2107, %rd1, %rd2106;
	mov.b32 	%r4365, 0;
	st.global.u32 	[%rd2107+100], %r4365;
	add.s32 	%r4366, %r6605, %r1078;
	mul.wide.s32 	%rd2108, %r4366, 4;
	add.s64 	%rd2109, %rd1, %rd2108;
	st.global.u32 	[%rd2109], %r4365;
	add.s32 	%r6605, %r6605, 2;
$L__BB2_2684:
	and.b32  	%r4367, %r1010, 1;
	setp.eq.b32 	%p2607, %r4367, 1;
	not.pred 	%p2608, %p2607;
	@%p2608 bra 	$L__BB2_2686;
	cvt.u64.u32 	%rd2110, %r6605;
	cvt.s64.s32 	%rd2111, %r7;
	add.s64 	%rd2112, %rd2111, %rd2110;
	shl.b64 	%rd2113, %rd2112, 2;
	add.s64 	%rd2114, %rd1, %rd2113;
	mov.b32 	%r4368, 0;
	st.global.u32 	[%rd2114+100], %r4368;
$L__BB2_2686:
	add.s32 	%r4369, %r6619, -1;
	add.s32 	%r4370, %r5, %r6618;
	mad.lo.s32 	%r4371, %r4369, %r1010, %r4370;
	mul.wide.s32 	%rd2115, %r4371, 8;
	add.s64 	%rd338, %rd3, %rd2115;
	ld.global.f64 	%fd4299, [%rd338];
	abs.f64 	%fd4300, %fd4299;
	setp.geu.f64 	%p2609, %fd4300, 0d41CDCD64FF800000;
	mov.f64 	%fd6089, 0d0000000000000000;
	@%p2609 bra 	$L__BB2_2757;
	add.s32 	%r4372, %r8, %r6619;
	mul.wide.s32 	%rd2116, %r4372, 4;
	add.s64 	%rd2117, %rd1, %rd2116;
	st.global.u32 	[%rd2117], %r6618;
	add.s32 	%r4373, %r8, %r6618;
	add.s32 	%r4374, %r4373, 25;
	mul.wide.s32 	%rd2118, %r4374, 4;
	add.s64 	%rd2119, %rd1, %rd2118;
	st.global.u32 	[%rd2119], %r6619;
	bra.uni 	$L__BB2_2689;
$L__BB2_2688:
	cvt.s64.s32 	%rd2586, %r6619;
	add.s64 	%rd2587, %rd18, %rd2586;
	ld.local.u8 	%rs1426, [%rd2587];
	cvt.s64.s32 	%rd2588, %r6618;
	add.s64 	%rd2589, %rd19, %rd2588;
	ld.local.u8 	%rs1425, [%rd2589];
$L__BB2_2689:
	cvt.u32.u16 	%r4375, %rs1426;
	cvt.s32.s8 	%r4376, %r4375;
	cvt.u32.u16 	%r4377, %rs1425;
	cvt.s32.s8 	%r4378, %r4377;
	add.s32 	%r4379, %r4378, %r4376;
	setp.eq.s32 	%p2610, %r4379, 3;
	@%p2610 bra 	$L__BB2_2691;
	add.s32 	%r4380, %r6619, -1;
	add.s32 	%r4381, %r6, %r6618;
	mad.lo.s32 	%r4382, %r4380, %r1010, %r4381;
	mul.wide.s32 	%rd2120, %r4382, 8;
	add.s64 	%rd2121, %rd3, %rd2120;
	mov.b64 	%rd2122, -4616189618054758400;
	st.global.u64 	[%rd2121], %rd2122;
	mov.b64 	%rd2123, 9218868437227405312;
	st.global.u64 	[%rd2121+-5000], %rd2123;
	mov.f64 	%fd6083, 0d7FF0000000000000;
	mov.f64 	%fd6082, 0dBFF0000000000000;
	bra.uni 	$L__BB2_2702;
$L__BB2_2691:
	cvt.s32.s8 	%r4384, %r4375;
	mul.wide.s32 	%rd2124, %r4384, 5;
	cvt.u64.u16 	%rd2125, %rs1425;
	cvt.s64.s8 	%rd339, %rd2125;
	add.s64 	%rd340, %rd2124, %rd339;
	shl.b64 	%rd2126, %rd340, 3;
	add.s64 	%rd2127, %rd2, %rd2126;
	ld.global.f64 	%fd6082, [%rd2127+45440];
	cvt.s64.s32 	%rd2128, %r6618;
	add.s64 	%rd2129, %rd19, %rd2128;
	cvt.s64.s32 	%rd2130, %r6619;
	add.s64 	%rd2131, %rd18, %rd2130;
	ld.local.u8 	%rs1137, [%rd2131+-1];
	cvt.u64.u16 	%rd2132, %rs1137;
	cvt.s64.s8 	%rd341, %rd2132;
	ld.local.s8 	%rs1138, [%rd2129+-1];
	cvt.u32.u16 	%r4385, %rs1138;
	cvt.u32.u16 	%r4386, %rs1425;
	prmt.b32 	%r4387, %r4386, %r4385, 0x3340U;
	prmt.b32 	%r4388, %r4375, 0, 0x3340U;
	prmt.b32 	%r4389, %r4387, %r4388, 0x5410U;
	cvt.u32.u16 	%r4390, %rs1137;
	cvt.s32.s8 	%r4391, %r4390;
	mov.b32 	%r4392, 334205;
	dp4a.s32.u32 	%r4393, %r4389, %r4392, %r4391;
	mul.wide.s32 	%rd2133, %r4393, 8;
	add.s64 	%rd2134, %rd2, %rd2133;
	ld.global.f64 	%fd4303, [%rd2134+35440];
	add.f64 	%fd4304, %fd6082, %fd4303;
	ld.global.f64 	%fd6083, [%rd2127+45640];
	ld.global.f64 	%fd4305, [%rd2134+40440];
	add.f64 	%fd4306, %fd6083, %fd4305;
	abs.f64 	%fd4307, %fd4306;
	setp.gt.f64 	%p2611, %fd4307, 0d41CDCD64FF800000;
	selp.f64 	%fd1477, 0dBFF0000000000000, %fd4304, %p2611;
	selp.f64 	%fd1478, 0d7FF0000000000000, %fd4306, %p2611;
	cvt.s16.s8 	%rs1139, %rs1425;
	mov.b32 	%r4394, {%rs1139, %rs1138};
	mov.b32 	%r4395, 1305;
	dp2a.lo.s32.u32 	%r4396, %r4394, %r4395, %r4384;
	mul.wide.s32 	%rd2135, %r4396, 8;
	add.s64 	%rd342, %rd2, %rd2135;
	ld.global.f64 	%fd1479, [%rd342+21000];
	abs.f64 	%fd4308, %fd1479;
	setp.geu.f64 	%p2612, %fd4308, 0d41CDCD64FF800000;
	@%p2612 bra 	$L__BB2_2697;
	mad.lo.s64 	%rd2139, %rd339, 24, %rd340;
	add.s64 	%rd2140, %rd2139, %rd341;
	shl.b64 	%rd2141, %rd2140, 3;
	add.s64 	%rd343, %rd2, %rd2141;
	ld.global.f64 	%fd1480, [%rd343+23000];
	abs.f64 	%fd4323, %fd1480;
	setp.geu.f64 	%p2617, %fd4323, 0d41CDCD64FF800000;
	@%p2617 bra 	$L__BB2_2695;
	ld.global.f64 	%fd4336, [%rd342+20000];
	add.f64 	%fd4337, %fd6082, %fd4336;
	ld.global.f64 	%fd4338, [%rd343+22000];
	add.f64 	%fd4339, %fd4337, %fd4338;
	add.f64 	%fd4340, %fd6083, %fd1479;
	add.f64 	%fd4341, %fd4340, %fd1480;
	abs.f64 	%fd4342, %fd4341;
	setp.gt.f64 	%p2621, %fd4342, 0d41CDCD64FF800000;
	selp.f64 	%fd6079, 0dBFF0000000000000, %fd4339, %p2621;
	selp.f64 	%fd6080, 0d7FF0000000000000, %fd4341, %p2621;
	add.f64 	%fd4343, %fd6080, 0d4069000000000000;
	add.f64 	%fd4344, %fd6079, 0dC016CCCCCCCCCCCD;
	add.f64 	%fd4345, %fd1280, %fd4344;
	div.rn.f64 	%fd6081, %fd4343, %fd4345;
	abs.f64 	%fd4346, %fd1478;
	setp.geu.f64 	%p2622, %fd4346, 0d41CDCD64FF800000;
	@%p2622 bra 	$L__BB2_2700;
	add.f64 	%fd4347, %fd1478, 0d4069000000000000;
	add.f64 	%fd4348, %fd1477, 0dC016CCCCCCCCCCCD;
	add.f64 	%fd4349, %fd1280, %fd4348;
	div.rn.f64 	%fd4350, %fd4347, %fd4349;
	setp.lt.f64 	%p2623, %fd4350, %fd6081;
	selp.f64 	%fd6079, %fd6079, %fd1477, %p2623;
	selp.f64 	%fd6080, %fd6080, %fd1478, %p2623;
	selp.f64 	%fd6081, %fd6081, %fd4350, %p2623;
	bra.uni 	$L__BB2_2700;
$L__BB2_2695:
	ld.global.f64 	%fd4324, [%rd342+20000];
	add.f64 	%fd4325, %fd6082, %fd4324;
	add.f64 	%fd4326, %fd6083, %fd1479;
	abs.f64 	%fd4327, %fd4326;
	setp.gt.f64 	%p2618, %fd4327, 0d41CDCD64FF800000;
	selp.f64 	%fd6079, 0dBFF0000000000000, %fd4325, %p2618;
	selp.f64 	%fd6080, 0d7FF0000000000000, %fd4326, %p2618;
	add.f64 	%fd4328, %fd6080, 0d4069000000000000;
	add.f64 	%fd4329, %fd6079, 0dC016CCCCCCCCCCCD;
	add.f64 	%fd4330, %fd1280, %fd4329;
	div.rn.f64 	%fd6081, %fd4328, %fd4330;
	abs.f64 	%fd4331, %fd1478;
	setp.geu.f64 	%p2619, %fd4331, 0d41CDCD64FF800000;
	@%p2619 bra 	$L__BB2_2700;
	add.f64 	%fd4332, %fd1478, 0d4069000000000000;
	add.f64 	%fd4333, %fd1477, 0dC016CCCCCCCCCCCD;
	add.f64 	%fd4334, %fd1280, %fd4333;
	div.rn.f64 	%fd4335, %fd4332, %fd4334;
	setp.lt.f64 	%p2620, %fd4335, %fd6081;
	selp.f64 	%fd6079, %fd6079, %fd1477, %p2620;
	selp.f64 	%fd6080, %fd6080, %fd1478, %p2620;
	selp.f64 	%fd6081, %fd6081, %fd4335, %p2620;
	bra.uni 	$L__BB2_2700;
$L__BB2_2697:
	mad.lo.s64 	%rd2136, %rd339, 24, %rd340;
	add.s64 	%rd2137, %rd2136, %rd341;
	shl.b64 	%rd2138, %rd2137, 3;
	add.s64 	%rd344, %rd2, %rd2138;
	ld.global.f64 	%fd1493, [%rd344+23000];
	abs.f64 	%fd4310, %fd1493;
	setp.geu.f64 	%p2613, %fd4310, 0d41CDCD64FF800000;
	mov.f64 	%fd6079, %fd1477;
	mov.f64 	%fd6080, %fd1478;
	@%p2613 bra 	$L__BB2_2700;
	ld.global.f64 	%fd4311, [%rd344+22000];
	add.f64 	%fd4312, %fd6082, %fd4311;
	add.f64 	%fd4313, %fd6083, %fd1493;
	abs.f64 	%fd4314, %fd4313;
	setp.gt.f64 	%p2614, %fd4314, 0d41CDCD64FF800000;
	selp.f64 	%fd6079, 0dBFF0000000000000, %fd4312, %p2614;
	selp.f64 	%fd6080, 0d7FF0000000000000, %fd4313, %p2614;
	add.f64 	%fd4315, %fd6080, 0d4069000000000000;
	add.f64 	%fd4316, %fd6079, 0dC016CCCCCCCCCCCD;
	add.f64 	%fd4317, %fd1280, %fd4316;
	div.rn.f64 	%fd6081, %fd4315, %fd4317;
	abs.f64 	%fd4318, %fd1478;
	setp.geu.f64 	%p2615, %fd4318, 0d41CDCD64FF800000;
	@%p2615 bra 	$L__BB2_2700;
	add.f64 	%fd4319, %fd1478, 0d4069000000000000;
	add.f64 	%fd4320, %fd1477, 0dC016CCCCCCCCCCCD;
	add.f64 	%fd4321, %fd1280, %fd4320;
	div.rn.f64 	%fd4322, %fd4319, %fd4321;
	setp.lt.f64 	%p2616, %fd4322, %fd6081;
	selp.f64 	%fd6079, %fd6079, %fd1477, %p2616;
	selp.f64 	%fd6080, %fd6080, %fd1478, %p2616;
	selp.f64 	%fd6081, %fd6081, %fd4322, %p2616;
$L__BB2_2700:
	abs.f64 	%fd4351, %fd6080;
	setp.geu.f64 	%p2624, %fd4351, 0d41CDCD64FF800000;
	@%p2624 bra 	$L__BB2_2702;
	add.f64 	%fd4352, %fd6083, 0d4069000000000000;
	add.f64 	%fd4353, %fd6082, 0dC016CCCCCCCCCCCD;
	add.f64 	%fd4354, %fd1280, %fd4353;
	div.rn.f64 	%fd4355, %fd4352, %fd4354;
	setp.lt.f64 	%p2625, %fd6081, %fd4355;
	selp.f64 	%fd6082, %fd6082, %fd6079, %p2625;
	selp.f64 	%fd6083, %fd6083, %fd6080, %p2625;
$L__BB2_2702:
	add.s32 	%r1096, %r6619, -1;
	mul.lo.s32 	%r1097, %r1096, %r1010;
	add.s32 	%r1098, %r6, %r6618;
	add.s32 	%r4397, %r1098, %r1097;
	mul.wide.s32 	%rd2142, %r4397, 8;
	add.s64 	%rd345, %rd3, %rd2142;
	ld.global.f64 	%fd1507, [%rd345];
	abs.f64 	%fd1508, %fd1507;
	abs.f64 	%fd4356, %fd6082;
	max.f64 	%fd4358, %fd1508, %fd4356;
	setp.gt.f64 	%p2626, %fd4358, 0d41CDCD64FF800000;
	sub.f64 	%fd4359, %fd1507, %fd6082;
	abs.f64 	%fd4360, %fd4359;
	setp.geu.f64 	%p2627, %fd4360, 0d3EE4F8B588E368F1;
	or.pred  	%p2628, %p2626, %p2627;
	@%p2628 bra 	$L__BB2_2704;
	ld.global.f64 	%fd4362, [%rd345+-5000];
	abs.f64 	%fd4363, %fd4362;
	abs.f64 	%fd4364, %fd6083;
	max.f64 	%fd4366, %fd4363, %fd4364;
	setp.leu.f64 	%p2629, %fd4366, 0d41CDCD64FF800000;
	sub.f64 	%fd4367, %fd4362, %fd6083;
	abs.f64 	%fd4368, %fd4367;
	setp.lt.f64 	%p2630, %fd4368, 0d3EE4F8B588E368F1;
	and.pred  	%p2631, %p2629, %p2630;
	@%p2631 bra 	$L__BB2_2726;
$L__BB2_2704:
	mov.pred 	%p3724, -1;
	min.s32 	%r5248, %r6618, %r6619;
	setp.lt.s32 	%p3227, %r5248, 2;
	@%p3227 bra 	$L__BB2_2707;
	add.s32 	%r1099, %r6618, -1;
	cvt.u64.u32 	%rd2517, %r1096;
	add.s64 	%rd2518, %rd18, %rd2517;
	cvt.u64.u32 	%rd2519, %r6619;
	add.s64 	%rd2520, %rd18, %rd2519;
	cvt.u64.u32 	%rd2521, %r1099;
	add.s64 	%rd2522, %rd19, %rd2521;
	cvt.u64.u32 	%rd2523, %r6618;
	add.s64 	%rd2524, %rd19, %rd2523;
	ld.local.s8 	%r5249, [%rd2524];
	ld.local.u8 	%r5250, [%rd2518];
	ld.local.u8 	%r5251, [%rd2520];
	prmt.b32 	%r5252, %r5251, %r5250, 0x3340U;
	ld.local.u8 	%r5253, [%rd2522];
	prmt.b32 	%r5254, %r5253, 0, 0x3340U;
	prmt.b32 	%r5255, %r5252, %r5254, 0x5410U;
	mov.b32 	%r5256, 359705;
	dp4a.s32.u32 	%r5257, %r5255, %r5256, %r5249;
	mul.wide.s32 	%rd2525, %r5257, 8;
	add.s64 	%rd2526, %rd2, %rd2525;
	ld.global.f64 	%fd4971, [%rd2526];
	sub.s32 	%r5258, %r1097, %r1010;
	add.s32 	%r5259, %r1098, %r5258;
	add.s32 	%r5260, %r5259, -1;
	mul.wide.s32 	%rd2527, %r5260, 8;
	add.s64 	%rd2528, %rd3, %rd2527;
	ld.global.f64 	%fd4972, [%rd2528];
	add.f64 	%fd4973, %fd4971, %fd4972;
	abs.f64 	%fd4974, %fd4973;
	max.f64 	%fd4976, %fd1508, %fd4974;
	setp.gt.f64 	%p3229, %fd4976, 0d41CDCD64FF800000;
	sub.f64 	%fd4977, %fd1507, %fd4973;
	abs.f64 	%fd4978, %fd4977;
	setp.geu.f64 	%p3230, %fd4978, 0d3EE4F8B588E368F1;
	or.pred  	%p3231, %p3229, %p3230;
	@%p3231 bra 	$L__BB2_2707;
	add.s32 	%r5261, %r8, %r1096;
	mul.wide.s32 	%rd2529, %r5261, 4;
	add.s64 	%rd2530, %rd1, %rd2529;
	st.global.u32 	[%rd2530], %r1099;
	add.s32 	%r5262, %r8, %r1099;
	add.s32 	%r5263, %r5262, 25;
	mul.wide.s32 	%rd2531, %r5263, 4;
	add.s64 	%rd2532, %rd1, %rd2531;
	st.global.u32 	[%rd2532], %r1096;
	mov.pred 	%p3724, 0;
	mov.u32 	%r6618, %r1099;
	mov.u32 	%r6619, %r1096;
$L__BB2_2707:
	not.pred 	%p3233, %p3724;
	@%p3233 bra 	$L__BB2_2688;
	mov.b32 	%r6615, 3;
$L__BB2_2709:
	mov.u32 	%r1104, %r6615;
	add.s32 	%r1105, %r6619, -1;
	sub.s32 	%r5265, %r6618, %r1104;
	add.s32 	%r5266, %r5265, 1;
	setp.gt.u32 	%p3235, %r5265, 2147483646;
	abs.s32 	%r5267, %r5265;
	selp.b32 	%r1106, %r5267, 0, %p3235;
	sub.s32 	%r6617, %r1105, %r1106;
	selp.b32 	%r6616, 1, %r5266, %p3235;
	setp.lt.s32 	%p3236, %r6617, 1;
	setp.ge.s32 	%p3237, %r6616, %r6618;
	mov.pred 	%p3725, -1;
	or.pred  	%p3238, %p3236, %p3237;
	@%p3238 bra 	$L__BB2_2725;
	cvt.s64.s32 	%rd2533, %r6618;
	add.s64 	%rd346, %rd19, %rd2533;
	cvt.s64.s32 	%rd2534, %r6619;
	add.s64 	%rd347, %rd18, %rd2534;
	add.s32 	%r5269, %r5, %r6618;
	mad.lo.s32 	%r5270, %r1105, %r1010, %r5269;
	mul.wide.s32 	%rd2535, %r5270, 8;
	add.s64 	%rd348, %rd3, %rd2535;
	ld.global.f64 	%fd1509, [%rd348+5000];
	abs.f64 	%fd1510, %fd1509;
	add.s32 	%r5271, %r1106, %r6618;
	not.b32 	%r5272, %r6616;
	add.s32 	%r5273, %r5272, %r5271;
	mul.wide.s32 	%rd2536, %r5273, 8;
	add.s64 	%rd349, %rd2, %rd2536;
	add.f64 	%fd4980, %fd1509, 0dC016CCCCCCCCCCCD;
	add.f64 	%fd1511, %fd1280, %fd4980;
	mul.wide.u32 	%rd2537, %r5273, 8;
	add.s64 	%rd350, %rd2, %rd2537;
$L__BB2_2711:
	not.b32 	%r5274, %r6617;
	add.s32 	%r1111, %r6619, %r5274;
	not.b32 	%r5275, %r6616;
	add.s32 	%r1112, %r6618, %r5275;
	setp.eq.s32 	%p3239, %r1111, 0;
	setp.gt.s32 	%p3240, %r1112, 0;
	and.pred  	%p3241, %p3239, %p3240;
	@%p3241 bra 	$L__BB2_2713;
	setp.ne.s32 	%p3242, %r1112, 0;
	setp.lt.s32 	%p3243, %r1111, 1;
	or.pred  	%p3244, %p3243, %p3242;
	@%p3244 bra 	$L__BB2_2718;
$L__BB2_2713:
	setp.ne.s32 	%p3251, %r1112, 1;
	setp.ne.s32 	%p3252, %r1111, 1;
	and.pred  	%p3253, %p3252, %p3251;
	@%p3253 bra 	$L__BB2_2717;
	setp.eq.s32 	%p3255, %r1111, 1;
	setp.eq.s32 	%p3256, %r1112, 1;
	setp.eq.s32 	%p3257, %r1111, 0;
	and.pred  	%p3258, %p3257, %p3256;
	setp.eq.s32 	%p3259, %r1112, 0;
	and.pred  	%p3260, %p3255, %p3259;
	or.pred  	%p3261, %p3258, %p3260;
	mov.f64 	%fd6085, 0d0000000000000000;
	mov.f64 	%fd6084, 0dC0A9300000000000;
	not.pred 	%p3262, %p3261;
	@%p3262 bra 	$L__BB2_2716;
	ld.global.f64 	%fd5035, [%rd350+25192];
	cvt.u64.u32 	%rd2574, %r6617;
	add.s64 	%rd2575, %rd18, %rd2574;
	cvt.s64.s32 	%rd2576, %r6616;
	add.s64 	%rd2577, %rd19, %rd2576;
	ld.local.s8 	%r5325, [%rd346];
	ld.local.u8 	%r5326, [%rd2575];
	ld.local.u8 	%r5327, [%rd347];
	prmt.b32 	%r5328, %r5326, %r5327, 0x3340U;
	ld.local.u8 	%r5329, [%rd2577];
	prmt.b32 	%r5330, %r5329, 0, 0x3340U;
	prmt.b32 	%r5331, %r5328, %r5330, 0x5410U;
	mov.b32 	%r5332, 334205;
	dp4a.s32.u32 	%r5333, %r5331, %r5332, %r5325;
	mul.wide.s32 	%rd2578, %r5333, 8;
	add.s64 	%rd2579, %rd2, %rd2578;
	ld.global.f64 	%fd5036, [%rd2579+5000];
	add.f64 	%fd6085, %fd5035, %fd5036;
	ld.global.f64 	%fd5037, [%rd350+24472];
	ld.global.f64 	%fd5038, [%rd2579];
	add.f64 	%fd6084, %fd5037, %fd5038;
$L__BB2_2716:
	add.s32 	%r5334, %r6617, -1;
	add.s32 	%r5335, %r5, %r6616;
	mad.lo.s32 	%r5336, %r5334, %r1010, %r5335;
	mul.wide.s32 	%rd2580, %r5336, 8;
	add.s64 	%rd2581, %rd3, %rd2580;
	ld.global.f64 	%fd5039, [%rd2581];
	add.f64 	%fd5040, %fd6085, %fd5039;
	ld.global.f64 	%fd5041, [%rd2581+5000];
	add.f64 	%fd5042, %fd6084, %fd5041;
	abs.f64 	%fd5043, %fd5040;
	setp.gt.f64 	%p3263, %fd5043, 0d41CDCD64FF800000;
	selp.f64 	%fd6086, 0dBFF0000000000000, %fd5042, %p3263;
	selp.f64 	%fd6087, 0d7FF0000000000000, %fd5040, %p3263;
	bra.uni 	$L__BB2_2721;
$L__BB2_2717:
	ld.global.f64 	%fd5018, [%rd349+25192];
	cvt.u64.u32 	%rd2558, %r6617;
	add.s64 	%rd2559, %rd18, %rd2558;
	ld.local.s8 	%r5320, [%rd2559];
	mul.wide.s32 	%rd2560, %r5320, 5;
	cvt.s64.s32 	%rd2561, %r6616;
	add.s64 	%rd2562, %rd19, %rd2561;
	ld.local.s8 	%rd2563, [%rd2562];
	add.s64 	%rd2564, %rd2560, %rd2563;
	shl.b64 	%rd2565, %rd2564, 3;
	add.s64 	%rd2566, %rd2, %rd2565;
	ld.global.f64 	%fd5019, [%rd2566+45640];
	add.f64 	%fd5020, %fd5018, %fd5019;
	ld.local.s8 	%r5321, [%rd347];
	mul.wide.s32 	%rd2567, %r5321, 5;
	ld.local.s8 	%rd2568, [%rd346];
	add.s64 	%rd2569, %rd2567, %rd2568;
	shl.b64 	%rd2570, %rd2569, 3;
	add.s64 	%rd2571, %rd2, %rd2570;
	ld.global.f64 	%fd5021, [%rd2571+45640];
	add.f64 	%fd5022, %fd5020, %fd5021;
	add.s32 	%r5322, %r6617, -1;
	add.s32 	%r5323, %r5, %r6616;
	mad.lo.s32 	%r5324, %r5322, %r1010, %r5323;
	mul.wide.s32 	%rd2572, %r5324, 8;
	add.s64 	%rd2573, %rd3, %rd2572;
	ld.global.f64 	%fd5023, [%rd2573];
	add.f64 	%fd5024, %fd5022, %fd5023;
	ld.global.f64 	%fd5025, [%rd349+24472];
	ld.global.f64 	%fd5026, [%rd2566+45440];
	add.f64 	%fd5027, %fd5025, %fd5026;
	ld.global.f64 	%fd5028, [%rd2571+45440];
	add.f64 	%fd5029, %fd5027, %fd5028;
	ld.global.f64 	%fd5030, [%rd2573+5000];
	add.f64 	%fd5031, %fd5029, %fd5030;
	abs.f64 	%fd5032, %fd5024;
	setp.gt.f64 	%p3254, %fd5032, 0d41CDCD64FF800000;
	selp.f64 	%fd6086, 0dBFF0000000000000, %fd5031, %p3254;
	selp.f64 	%fd6087, 0d7FF0000000000000, %fd5024, %p3254;
	bra.uni 	$L__BB2_2721;
$L__BB2_2718:
	setp.ne.s32 	%p3245, %r1111, 1;
	setp.ne.s32 	%p3246, %r1112, 1;
	or.pred  	%p3247, %p3245, %p3246;
	@%p3247 bra 	$L__BB2_2720;
	cvt.u64.u32 	%rd2548, %r6617;
	add.s64 	%rd2549, %rd18, %rd2548;
	cvt.s64.s32 	%rd2550, %r6616;
	add.s64 	%rd2551, %rd19, %rd2550;
	ld.local.s8 	%r5299, [%rd2551+1];
	ld.local.u8 	%r5300, [%rd2549+1];
	ld.local.u8 	%r5301, [%rd2549];
	prmt.b32 	%r5302, %r5301, %r5300, 0x3340U;
	ld.local.u8 	%r5303, [%rd2551];
	prmt.b32 	%r5304, %r5303, 0, 0x3340U;
	prmt.b32 	%r5305, %r5302, %r5304, 0x5410U;
	mov.b32 	%r5306, 334205;
	dp4a.s32.u32 	%r5307, %r5305, %r5306, %r5299;
	mul.wide.s32 	%rd2552, %r5307, 8;
	add.s64 	%rd2553, %rd2, %rd2552;
	ld.global.f64 	%fd4998, [%rd2553+10000];
	ld.local.s8 	%r5308, [%rd347+-1];
	ld.local.u8 	%r5309, [%rd346];
	ld.local.u8 	%r5310, [%rd346+-1];
	prmt.b32 	%r5311, %r5310, %r5309, 0x3340U;
	ld.local.u8 	%r5312, [%rd347];
	prmt.b32 	%r5313, %r5312, 0, 0x3340U;
	prmt.b32 	%r5314, %r5311, %r5313, 0x5410U;
	mov.b32 	%r5315, 359705;
	dp4a.s32.u32 	%r5316, %r5314, %r5315, %r5308;
	mul.wide.s32 	%rd2554, %r5316, 8;
	add.s64 	%rd2555, %rd2, %rd2554;
	ld.global.f64 	%fd4999, [%rd2555+10000];
	add.f64 	%fd5000, %fd4998, %fd4999;
	add.s32 	%r5317, %r6617, -1;
	add.s32 	%r5318, %r6, %r6616;
	mad.lo.s32 	%r5319, %r5317, %r1010, %r5318;
	mul.wide.s32 	%rd2556, %r5319, 8;
	add.s64 	%rd2557, %rd3, %rd2556;
	ld.global.f64 	%fd5001, [%rd2557];
	add.f64 	%fd5002, %fd5000, %fd5001;
	ld.global.f64 	%fd5003, [%rd2553+15000];
	ld.global.f64 	%fd5004, [%rd2555+15000];
	add.f64 	%fd5005, %fd5003, %fd5004;
	ld.global.f64 	%fd5006, [%rd2557+-5000];
	add.f64 	%fd5007, %fd5005, %fd5006;
	abs.f64 	%fd5008, %fd5007;
	setp.gt.f64 	%p3249, %fd5008, 0d41CDCD64FF800000;
	selp.f64 	%fd5009, 0dBFF0000000000000, %fd5002, %p3249;
	selp.f64 	%fd5010, 0d7FF0000000000000, %fd5007, %p3249;
	add.f64 	%fd5011, %fd5010, 0d4069000000000000;
	add.f64 	%fd5012, %fd5009, 0dC016CCCCCCCCCCCD;
	add.f64 	%fd5013, %fd1280, %fd5012;
	div.rn.f64 	%fd5014, %fd5011, %fd5013;
	ld.global.f64 	%fd5015, [%rd348];
	add.f64 	%fd5016, %fd5015, 0d4069000000000000;
	div.rn.f64 	%fd5017, %fd5016, %fd1511;
	setp.ltu.f64 	%p3250, %fd5014, %fd5017;
	selp.f64 	%fd6086, 0dBFF0000000000000, %fd5009, %p3250;
	selp.f64 	%fd6087, 0d7FF0000000000000, %fd5010, %p3250;
	bra.uni 	$L__BB2_2721;
$L__BB2_2720:
	ld.global.f64 	%fd4981, [%rd349+24952];
	cvt.u64.u32 	%rd2538, %r6617;
	add.s64 	%rd2539, %rd18, %rd2538;
	cvt.s64.s32 	%rd2540, %r6616;
	add.s64 	%rd2541, %rd19, %rd2540;
	ld.local.s8 	%r5276, [%rd2541+1];
	ld.local.u8 	%r5277, [%rd2539+1];
	ld.local.u8 	%r5278, [%rd2539];
	prmt.b32 	%r5279, %r5278, %r5277, 0x3340U;
	ld.local.u8 	%r5280, [%rd2541];
	prmt.b32 	%r5281, %r5280, 0, 0x3340U;
	prmt.b32 	%r5282, %r5279, %r5281, 0x5410U;
	mov.b32 	%r5283, 334205;
	dp4a.s32.u32 	%r5284, %r5282, %r5283, %r5276;
	mul.wide.s32 	%rd2542, %r5284, 8;
	add.s64 	%rd2543, %rd2, %rd2542;
	ld.global.f64 	%fd4982, [%rd2543+30440];
	add.f64 	%fd4983, %fd4981, %fd4982;
	ld.local.s8 	%r5285, [%rd347+-1];
	ld.local.u8 	%r5286, [%rd346];
	ld.local.u8 	%r5287, [%rd346+-1];
	prmt.b32 	%r5288, %r5287, %r5286, 0x3340U;
	ld.local.u8 	%r5289, [%rd347];
	prmt.b32 	%r5290, %r5289, 0, 0x3340U;
	prmt.b32 	%r5291, %r5288, %r5290, 0x5410U;
	mov.b32 	%r5292, 359705;
	dp4a.s32.u32 	%r5293, %r5291, %r5292, %r5285;
	mul.wide.s32 	%rd2544, %r5293, 8;
	add.s64 	%rd2545, %rd2, %rd2544;
	ld.global.f64 	%fd4984, [%rd2545+30440];
	add.f64 	%fd4985, %fd4983, %fd4984;
	add.s32 	%r5294, %r6617, -1;
	add.s32 	%r5295, %r5, %r6616;
	mad.lo.s32 	%r5296, %r5294, %r1010, %r5295;
	mul.wide.s32 	%rd2546, %r5296, 8;
	add.s64 	%rd2547, %rd3, %rd2546;
	ld.global.f64 	%fd4986, [%rd2547];
	add.f64 	%fd4987, %fd4985, %fd4986;
	ld.global.f64 	%fd4988, [%rd349+24232];
	ld.global.f64 	%fd4989, [%rd2543+25440];
	add.f64 	%fd4990, %fd4988, %fd4989;
	ld.global.f64 	%fd4991, [%rd2545+25440];
	add.f64 	%fd4992, %fd4990, %fd4991;
	sub.s32 	%r5297, %r1111, %r1112;
	abs.s32 	%r5298, %r5297;
	cvt.rn.f64.s32 	%fd4993, %r5298;
	fma.rn.f64 	%fd4994, %fd4993, 0dBFEEF3E864B31D04, %fd4992;
	ld.global.f64 	%fd4995, [%rd2547+5000];
	add.f64 	%fd4996, %fd4995, %fd4994;
	abs.f64 	%fd4997, %fd4987;
	setp.gt.f64 	%p3248, %fd4997, 0d41CDCD64FF800000;
	selp.f64 	%fd6086, 0dBFF0000000000000, %fd4996, %p3248;
	selp.f64 	%fd6087, 0d7FF0000000000000, %fd4987, %p3248;
$L__BB2_2721:
	abs.f64 	%fd5044, %fd6086;
	max.f64 	%fd5046, %fd1510, %fd5044;
	setp.gt.f64 	%p3264, %fd5046, 0d41CDCD64FF800000;
	sub.f64 	%fd5047, %fd1509, %fd6086;
	abs.f64 	%fd5048, %fd5047;
	setp.geu.f64 	%p3265, %fd5048, 0d3EE4F8B588E368F1;
	or.pred  	%p3266, %p3264, %p3265;
	@%p3266 bra 	$L__BB2_2724;
	ld.global.f64 	%fd5050, [%rd348];
	abs.f64 	%fd5051, %fd5050;
	abs.f64 	%fd5052, %fd6087;
	max.f64 	%fd5054, %fd5051, %fd5052;
	setp.gt.f64 	%p3267, %fd5054, 0d41CDCD64FF800000;
	sub.f64 	%fd5055, %fd5050, %fd6087;
	abs.f64 	%fd5056, %fd5055;
	setp.geu.f64 	%p3268, %fd5056, 0d3EE4F8B588E368F1;
	or.pred  	%p3269, %p3267, %p3268;
	@%p3269 bra 	$L__BB2_2724;
	add.s32 	%r5337, %r8, %r6617;
	mul.wide.s32 	%rd2582, %r5337, 4;
	add.s64 	%rd2583, %rd1, %rd2582;
	st.global.u32 	[%rd2583], %r6616;
	add.s32 	%r5338, %r8, %r6616;
	add.s32 	%r5339, %r5338, 25;
	mul.wide.s32 	%rd2584, %r5339, 4;
	add.s64 	%rd2585, %rd1, %rd2584;
	st.global.u32 	[%rd2585], %r6617;
	mov.pred 	%p3725, 0;
	mov.u32 	%r6618, %r6616;
	mov.u32 	%r6619, %r6617;
	bra.uni 	$L__BB2_2725;
$L__BB2_2724:
	add.s32 	%r1113, %r6617, -1;
	add.s32 	%r6616, %r6616, 1;
	setp.gt.s32 	%p3272, %r6617, 1;
	setp.lt.s32 	%p3273, %r6616, %r6618;
	and.pred  	%p3274, %p3272, %p3273;
	mov.u32 	%r6617, %r1113;
	@%p3274 bra 	$L__BB2_2711;
$L__BB2_2725:
	add.s32 	%r6615, %r1104, 1;
	setp.lt.u32 	%p3275, %r1104, 32;
	and.pred  	%p3276, %p3725, %p3275;
	@%p3276 bra 	$L__BB2_2709;
	bra.uni 	$L__BB2_2688;
$L__BB2_2726:
	ld.global.f64 	%fd4371, [%rd338];
	add.f64 	%fd1526, %fd6077, %fd4371;
	ld.global.f64 	%fd4372, [%rd338+5000];
	add.f64 	%fd1527, %fd6078, %fd4372;
	mov.f64 	%fd6088, 0d3FE0000000000000;
	@%p2573 bra 	$L__BB2_2756;
	setp.lt.s32 	%p2633, %r999, 1;
	mov.b32 	%r6643, 0;
	@%p2633 bra 	$L__BB2_2741;
	and.b32  	%r1118, %r999, 15;
	setp.lt.u32 	%p2634, %r999, 16;
	mov.b32 	%r6643, 0;
	mov.u32 	%r6622, %r6643;
	@%p2634 bra 	$L__BB2_2731;
	and.b32  	%r6622, %r999, 2147483632;
	mov.b32 	%r6643, 0;
	mov.u32 	%r6631, %r6643;
$L__BB2_2730:
	.pragma "nounroll";
	add.s32 	%r4402, %r6631, %r7;
	mul.wide.s32 	%rd2143, %r4402, 4;
	add.s64 	%rd2144, %rd1, %rd2143;
	ld.global.u32 	%r4403, [%rd2144];
	setp.gt.s32 	%p2635, %r4403, 0;
	selp.u32 	%r4404, 1, 0, %p2635;
	add.s32 	%r4405, %r6643, %r4404;
	ld.global.u32 	%r4406, [%rd2144+4];
	setp.gt.s32 	%p2636, %r4406, 0;
	selp.u32 	%r4407, 1, 0, %p2636;
	add.s32 	%r4408, %r4405, %r4407;
	ld.global.u32 	%r4409, [%rd2144+8];
	setp.gt.s32 	%p2637, %r4409, 0;
	selp.u32 	%r4410, 1, 0, %p2637;
	add.s32 	%r4411, %r4408, %r4410;
	ld.global.u32 	%r4412, [%rd2144+12];
	setp.gt.s32 	%p2638, %r4412, 0;
	selp.u32 	%r4413, 1, 0, %p2638;
	add.s32 	%r4414, %r4411, %r4413;
	ld.global.u32 	%r4415, [%rd2144+16];
	setp.gt.s32 	%p2639, %r4415, 0;
	selp.u32 	%r4416, 1, 0, %p2639;
	add.s32 	%r4417, %r4414, %r4416;
	ld.global.u32 	%r4418, [%rd2144+20];
	setp.gt.s32 	%p2640, %r4418, 0;
	selp.u32 	%r4419, 1, 0, %p2640;
	add.s32 	%r4420, %r4417, %r4419;
	ld.global.u32 	%r4421, [%rd2144+24];
	setp.gt.s32 	%p2641, %r4421, 0;
	selp.u32 	%r4422, 1, 0, %p2641;
	add.s32 	%r4423, %r4420, %r4422;
	ld.global.u32 	%r4424, [%rd2144+28];
	setp.gt.s32 	%p2642, %r4424, 0;
	selp.u32 	%r4425, 1, 0, %p2642;
	add.s32 	%r4426, %r4423, %r4425;
	ld.global.u32 	%r4427, [%rd2144+32];
	setp.gt.s32 	%p2643, %r4427, 0;
	selp.u32 	%r4428, 1, 0, %p2643;
	add.s32 	%r4429, %r4426, %r4428;
	ld.global.u32 	%r4430, [%rd2144+36];
	setp.gt.s32 	%p2644, %r4430, 0;
	selp.u32 	%r4431, 1, 0, %p2644;
	add.s32 	%r4432, %r4429, %r4431;
	ld.global.u32 	%r4433, [%rd2144+40];
	setp.gt.s32 	%p2645, %r4433, 0;
	selp.u32 	%r4434, 1, 0, %p2645;
	add.s32 	%r4435, %r4432, %r4434;
	ld.global.u32 	%r4436, [%rd2144+44];
	setp.gt.s32 	%p2646, %r4436, 0;
	selp.u32 	%r4437, 1, 0, %p2646;
	add.s32 	%r4438, %r4435, %r4437;
	ld.global.u32 	%r4439, [%rd2144+48];
	setp.gt.s32 	%p2647, %r4439, 0;
	selp.u32 	%r4440, 1, 0, %p2647;
	add.s32 	%r4441, %r4438, %r4440;
	ld.global.u32 	%r4442, [%rd2144+52];
	setp.gt.s32 	%p2648, %r4442, 0;
	selp.u32 	%r4443, 1, 0, %p2648;
	add.s32 	%r4444, %r4441, %r4443;
	ld.global.u32 	%r4445, [%rd2144+56];
	setp.gt.s32 	%p2649, %r4445, 0;
	selp.u32 	%r4446, 1, 0, %p2649;
	add.s32 	%r4447, %r4444, %r4446;
	ld.global.u32 	%r4448, [%rd2144+60];
	setp.gt.s32 	%p2650, %r4448, 0;
	selp.u32 	%r4449, 1, 0, %p2650;
	add.s32 	%r6643, %r4447, %r4449;
	add.s32 	%r6631, %r6631, 16;
	setp.eq.s32 	%p2651, %r6631, %r6622;
	@%p2651 bra 	$L__BB2_2731;
	bra.uni 	$L__BB2_2730;
$L__BB2_2731:
	setp.eq.s32 	%p2652, %r1118, 0;
	@%p2652 bra 	$L__BB2_2741;
	and.b32  	%r1123, %r999, 7;
	setp.lt.u32 	%p2653, %r1118, 8;
	@%p2653 bra 	$L__BB2_2734;
	add.s32 	%r4451, %r6622, %r7;
	mul.wide.s32 	%rd2145, %r4451, 4;
	add.s64 	%rd2146, %rd1, %rd2145;
	ld.global.u32 	%r4452, [%rd2146];
	setp.gt.s32 	%p2654, %r4452, 0;
	selp.u32 	%r4453, 1, 0, %p2654;
	add.s32 	%r4454, %r6643, %r4453;
	ld.global.u32 	%r4455, [%rd2146+4];
	setp.gt.s32 	%p2655, %r4455, 0;
	selp.u32 	%r4456, 1, 0, %p2655;
	add.s32 	%r4457, %r4454, %r4456;
	ld.global.u32 	%r4458, [%rd2146+8];
	setp.gt.s32 	%p2656, %r4458, 0;
	selp.u32 	%r4459, 1, 0, %p2656;
	add.s32 	%r4460, %r4457, %r4459;
	ld.global.u32 	%r4461, [%rd2146+12];
	setp.gt.s32 	%p2657, %r4461, 0;
	selp.u32 	%r4462, 1, 0, %p2657;
	add.s32 	%r4463, %r4460, %r4462;
	ld.global.u32 	%r4464, [%rd2146+16];
	setp.gt.s32 	%p2658, %r4464, 0;
	selp.u32 	%r4465, 1, 0, %p2658;
	add.s32 	%r4466, %r4463, %r4465;
	ld.global.u32 	%r4467, [%rd2146+20];
	setp.gt.s32 	%p2659, %r4467, 0;
	selp.u32 	%r4468, 1, 0, %p2659;
	add.s32 	%r4469, %r4466, %r4468;
	ld.global.u32 	%r4470, [%rd2146+24];
	setp.gt.s32 	%p2660, %r4470, 0;
	selp.u32 	%r4471, 1, 0, %p2660;
	add.s32 	%r4472, %r4469, %r4471;
	ld.global.u32 	%r4473, [%rd2146+28];
	setp.gt.s32 	%p2661, %r4473, 0;
	selp.u32 	%r4474, 1, 0, %p2661;
	add.s32 	%r6643, %r4472, %r4474;
	add.s32 	%r6622, %r6622, 8;
$L__BB2_2734:
	setp.eq.s32 	%p2662, %r1123, 0;
	@%p2662 bra 	$L__BB2_2741;
	and.b32  	%r1129, %r999, 3;
	setp.lt.u32 	%p2663, %r1123, 4;
	@%p2663 bra 	$L__BB2_2737;
	add.s32 	%r4476, %r6622, %r7;
	mul.wide.s32 	%rd2147, %r4476, 4;
	add.s64 	%rd2148, %rd1, %rd2147;
	ld.global.u32 	%r4477, [%rd2148];
	setp.gt.s32 	%p2664, %r4477, 0;
	selp.u32 	%r4478, 1, 0, %p2664;
	add.s32 	%r4479, %r6643, %r4478;
	ld.global.u32 	%r4480, [%rd2148+4];
	setp.gt.s32 	%p2665, %r4480, 0;
	selp.u32 	%r4481, 1, 0, %p2665;
	add.s32 	%r4482, %r4479, %r4481;
	ld.global.u32 	%r4483, [%rd2148+8];
	setp.gt.s32 	%p2666, %r4483, 0;
	selp.u32 	%r4484, 1, 0, %p2666;
	add.s32 	%r4485, %r4482, %r4484;
	ld.global.u32 	%r4486, [%rd2148+12];
	setp.gt.s32 	%p2667, %r4486, 0;
	selp.u32 	%r4487, 1, 0, %p2667;
	add.s32 	%r6643, %r4485, %r4487;
	add.s32 	%r6622, %r6622, 4;
$L__BB2_2737:
	setp.eq.s32 	%p2668, %r1129, 0;
	@%p2668 bra 	$L__BB2_2741;
	add.s32 	%r4488, %r6622, %r7;
	mul.wide.s32 	%rd2149, %r4488, 4;
	add.s64 	%rd351, %rd1, %rd2149;
	ld.global.u32 	%r4489, [%rd351];
	setp.gt.s32 	%p2669, %r4489, 0;
	selp.u32 	%r4490, 1, 0, %p2669;
	add.s32 	%r6643, %r6643, %r4490;
	setp.eq.s32 	%p2670, %r1129, 1;
	@%p2670 bra 	$L__BB2_2741;
	ld.global.u32 	%r4491, [%rd351+4];
	setp.gt.s32 	%p2671, %r4491, 0;
	selp.u32 	%r4492, 1, 0, %p2671;
	add.s32 	%r6643, %r6643, %r4492;
	setp.eq.s32 	%p2672, %r1129, 2;
	@%p2672 bra 	$L__BB2_2741;
	ld.global.u32 	%r4493, [%rd351+8];
	setp.gt.s32 	%p2673, %r4493, 0;
	selp.u32 	%r4494, 1, 0, %p2673;
	add.s32 	%r6643, %r6643, %r4494;
$L__BB2_2741:
	@%p2600 bra 	$L__BB2_2755;
	add.s32 	%r1139, %r8, 27;
	and.b32  	%r1140, %r1010, 15;
	setp.lt.u32 	%p2675, %r1010, 16;
	mov.b32 	%r6636, 0;
	@%p2675 bra 	$L__BB2_2745;
	and.b32  	%r6636, %r1010, 2147483632;
	mov.b32 	%r6633, 0;
$L__BB2_2744:
	.pragma "nounroll";
	cvt.u64.u32 	%rd2150, %r6633;
	cvt.s64.s32 	%rd2151, %r7;
	add.s64 	%rd2152, %rd2150, %rd2151;
	shl.b64 	%rd2153, %rd2152, 2;
	add.s64 	%rd2154, %rd1, %rd2153;
	ld.global.u32 	%r4498, [%rd2154+100];
	setp.gt.s32 	%p2676, %r4498, 0;
	selp.u32 	%r4499, 1, 0, %p2676;
	add.s32 	%r4500, %r6643, %r4499;
	add.s32 	%r4501, %r6633, %r1139;
	mul.wide.s32 	%rd2155, %r4501, 4;
	add.s64 	%rd2156, %rd1, %rd2155;
	ld.global.u32 	%r4502, [%rd2156];
	setp.gt.s32 	%p2677, %r4502, 0;
	selp.u32 	%r4503, 1, 0, %p2677;
	add.s32 	%r4504, %r4500, %r4503;
	ld.global.u32 	%r4505, [%rd2156+4];
	setp.gt.s32 	%p2678, %r4505, 0;
	selp.u32 	%r4506, 1, 0, %p2678;
	add.s32 	%r4507, %r4504, %r4506;
	ld.global.u32 	%r4508, [%rd2156+8];
	setp.gt.s32 	%p2679, %r4508, 0;
	selp.u32 	%r4509, 1, 0, %p2679;
	add.s32 	%r4510, %r4507, %r4509;
	ld.global.u32 	%r4511, [%rd2156+12];
	setp.gt.s32 	%p2680, %r4511, 0;
	selp.u32 	%r4512, 1, 0, %p2680;
	add.s32 	%r4513, %r4510, %r4512;
	ld.global.u32 	%r4514, [%rd2156+16];
	setp.gt.s32 	%p2681, %r4514, 0;
	selp.u32 	%r4515, 1, 0, %p2681;
	add.s32 	%r4516, %r4513, %r4515;
	ld.global.u32 	%r4517, [%rd2156+20];
	setp.gt.s32 	%p2682, %r4517, 0;
	selp.u32 	%r4518, 1, 0, %p2682;
	add.s32 	%r4519, %r4516, %r4518;
	ld.global.u32 	%r4520, [%rd2156+24];
	setp.gt.s32 	%p2683, %r4520, 0;
	selp.u32 	%r4521, 1, 0, %p2683;
	add.s32 	%r4522, %r4519, %r4521;
	ld.global.u32 	%r4523, [%rd2156+28];
	setp.gt.s32 	%p2684, %r4523, 0;
	selp.u32 	%r4524, 1, 0, %p2684;
	add.s32 	%r4525, %r4522, %r4524;
	ld.global.u32 	%r4526, [%rd2156+32];
	setp.gt.s32 	%p2685, %r4526, 0;
	selp.u32 	%r4527, 1, 0, %p2685;
	add.s32 	%r4528, %r4525, %r4527;
	ld.global.u32 	%r4529, [%rd2156+36];
	setp.gt.s32 	%p2686, %r4529, 0;
	selp.u32 	%r4530, 1, 0, %p2686;
	add.s32 	%r4531, %r4528, %r4530;
	ld.global.u32 	%r4532, [%rd2156+40];
	setp.gt.s32 	%p2687, %r4532, 0;
	selp.u32 	%r4533, 1, 0, %p2687;
	add.s32 	%r4534, %r4531, %r4533;
	ld.global.u32 	%r4535, [%rd2156+44];
	setp.gt.s32 	%p2688, %r4535, 0;
	selp.u32 	%r4536, 1, 0, %p2688;
	add.s32 	%r4537, %r4534, %r4536;
	ld.global.u32 	%r4538, [%rd2156+48];
	setp.gt.s32 	%p2689, %r4538, 0;
	selp.u32 	%r4539, 1, 0, %p2689;
	add.s32 	%r4540, %r4537, %r4539;
	ld.global.u32 	%r4541, [%rd2156+52];
	setp.gt.s32 	%p2690, %r4541, 0;
	selp.u32 	%r4542, 1, 0, %p2690;
	add.s32 	%r4543, %r4540, %r4542;
	ld.global.u32 	%r4544, [%rd2156+56];
	setp.gt.s32 	%p2691, %r4544, 0;
	selp.u32 	%r4545, 1, 0, %p2691;
	add.s32 	%r6643, %r4543, %r4545;
	add.s32 	%r6633, %r6633, 16;
	setp.ne.s32 	%p2692, %r6633, %r6636;
	@%p2692 bra 	$L__BB2_2744;
$L__BB2_2745:
	setp.eq.s32 	%p2693, %r1140, 0;
	@%p2693 bra 	$L__BB2_2755;
	and.b32  	%r1153, %r1010, 7;
	setp.lt.u32 	%p2694, %r1140, 8;
	@%p2694 bra 	$L__BB2_2748;
	cvt.u64.u32 	%rd2157, %r6636;
	cvt.s64.s32 	%rd2158, %r7;
	add.s64 	%rd2159, %rd2157, %rd2158;
	shl.b64 	%rd2160, %rd2159, 2;
	add.s64 	%rd2161, %rd1, %rd2160;
	ld.global.u32 	%r4547, [%rd2161+100];
	setp.gt.s32 	%p2695, %r4547, 0;
	selp.u32 	%r4548, 1, 0, %p2695;
	add.s32 	%r4549, %r6643, %r4548;
	add.s32 	%r4550, %r6636, %r1139;
	mul.wide.s32 	%rd2162, %r4550, 4;
	add.s64 	%rd2163, %rd1, %rd2162;
	ld.global.u32 	%r4551, [%rd2163];
	setp.gt.s32 	%p2696, %r4551, 0;
	selp.u32 	%r4552, 1, 0, %p2696;
	add.s32 	%r4553, %r4549, %r4552;
	ld.global.u32 	%r4554, [%rd2163+4];
	setp.gt.s32 	%p2697, %r4554, 0;
	selp.u32 	%r4555, 1, 0, %p2697;
	add.s32 	%r4556, %r4553, %r4555;
	ld.global.u32 	%r4557, [%rd2163+8];
	setp.gt.s32 	%p2698, %r4557, 0;
	selp.u32 	%r4558, 1, 0, %p2698;
	add.s32 	%r4559, %r4556, %r4558;
	ld.global.u32 	%r4560, [%rd2163+12];
	setp.gt.s32 	%p2699, %r4560, 0;
	selp.u32 	%r4561, 1, 0, %p2699;
	add.s32 	%r4562, %r4559, %r4561;
	ld.global.u32 	%r4563, [%rd2163+16];
	setp.gt.s32 	%p2700, %r4563, 0;
	selp.u32 	%r4564, 1, 0, %p2700;
	add.s32 	%r4565, %r4562, %r4564;
	ld.global.u32 	%r4566, [%rd2163+20];
	setp.gt.s32 	%p2701, %r4566, 0;
	selp.u32 	%r4567, 1, 0, %p2701;
	add.s32 	%r4568, %r4565, %r4567;
	ld.global.u32 	%r4569, [%rd2163+24];
	setp.gt.s32 	%p2702, %r4569, 0;
	selp.u32 	%r4570, 1, 0, %p2702;
	add.s32 	%r6643, %r4568, %r4570;
	add.s32 	%r6636, %r6636, 8;
$L__BB2_2748:
	setp.eq.s32 	%p2703, %r1153, 0;
	@%p2703 bra 	$L__BB2_2755;
	and.b32  	%r1159, %r1010, 3;
	setp.lt.u32 	%p2704, %r1153, 4;
	@%p2704 bra 	$L__BB2_2751;
	cvt.u64.u32 	%rd2164, %r6636;
	cvt.s64.s32 	%rd2165, %r7;
	add.s64 	%rd2166, %rd2164, %rd2165;
	shl.b64 	%rd2167, %rd2166, 2;
	add.s64 	%rd2168, %rd1, %rd2167;
	ld.global.u32 	%r4572, [%rd2168+100];
	setp.gt.s32 	%p2705, %r4572, 0;
	selp.u32 	%r4573, 1, 0, %p2705;
	add.s32 	%r4574, %r6643, %r4573;
	add.s32 	%r4575, %r6636, %r1139;
	mul.wide.s32 	%rd2169, %r4575, 4;
	add.s64 	%rd2170, %rd1, %rd2169;
	ld.global.u32 	%r4576, [%rd2170];
	setp.gt.s32 	%p2706, %r4576, 0;
	selp.u32 	%r4577, 1, 0, %p2706;
	add.s32 	%r4578, %r4574, %r4577;
	ld.global.u32 	%r4579, [%rd2170+4];
	setp.gt.s32 	%p2707, %r4579, 0;
	selp.u32 	%r4580, 1, 0, %p2707;
	add.s32 	%r4581, %r4578, %r4580;
	ld.global.u32 	%r4582, [%rd2170+8];
	setp.gt.s32 	%p2708, %r4582, 0;
	selp.u32 	%r4583, 1, 0, %p2708;
	add.s32 	%r6643, %r4581, %r4583;
	add.s32 	%r6636, %r6636, 4;
$L__BB2_2751:
	setp.eq.s32 	%p2709, %r1159, 0;
	@%p2709 bra 	$L__BB2_2755;
	cvt.u64.u32 	%rd2171, %r6636;
	cvt.s64.s32 	%rd2172, %r7;
	add.s64 	%rd2173, %rd2171, %rd2172;
	shl.b64 	%rd2174, %rd2173, 2;
	add.s64 	%rd2175, %rd1, %rd2174;
	ld.global.u32 	%r4584, [%rd2175+100];
	setp.gt.s32 	%p2710, %r4584, 0;
	selp.u32 	%r4585, 1, 0, %p2710;
	add.s32 	%r6643, %r6643, %r4585;
	setp.eq.s32 	%p2711, %r1159, 1;
	@%p2711 bra 	$L__BB2_2755;
	add.s32 	%r4586, %r6636, %r1139;
	mul.wide.s32 	%rd2176, %r4586, 4;
	add.s64 	%rd352, %rd1, %rd2176;
	ld.global.u32 	%r4587, [%rd352];
	setp.gt.s32 	%p2712, %r4587, 0;
	selp.u32 	%r4588, 1, 0, %p2712;
	add.s32 	%r6643, %r6643, %r4588;
	setp.eq.s32 	%p2713, %r1159, 2;
	@%p2713 bra 	$L__BB2_2755;
	ld.global.u32 	%r4589, [%rd352+4];
	setp.gt.s32 	%p2714, %r4589, 0;
	selp.u32 	%r4590, 1, 0, %p2714;
	add.s32 	%r6643, %r6643, %r4590;
$L__BB2_2755:
	shr.u32 	%r4591, %r6643, 1;
	add.s32 	%r4592, %r4591, -1;
	cvt.rn.f64.s32 	%fd4373, %r4592;
	add.f64 	%fd4374, %fd1527, 0dC016CCCCCCCCCCCD;
	fma.rn.f64 	%fd4375, %fd4373, 0dBFE0A2B1704FF434, %fd4374;
	add.f64 	%fd4376, %fd1280, %fd4375;
	add.f64 	%fd4377, %fd1526, 0d4069000000000000;
	div.rn.f64 	%fd4378, %fd4377, %fd4376;
	add.f64 	%fd4379, %fd4378, 0dC071126666666666;
	fma.rn.f64 	%fd6088, %fd4379, 0d4059000000000000, 0d3FE0000000000000;
$L__BB2_2756:
	cvt.rzi.s32.f64 	%r4593, %fd6088;
	cvt.rn.f64.s32 	%fd4380, %r4593;
	div.rn.f64 	%fd6089, %fd4380, 0d4059000000000000;
$L__BB2_2757:
	ld.param.u64 	%rd3282, [_Z11design_loopPiS_S_S_PcS_S_S_S_S_S_S_PdS1_iS__param_8];
	cvta.to.global.u64 	%rd353, %rd3282;
	ld.global.u32 	%r4594, [%rd353+36];
	mad.lo.s32 	%r4595, %r4594, 5, 44;
	cvt.rn.f64.s32 	%fd4381, %r4595;
	setp.gt.f64 	%p2715, %fd6089, %fd4381;
	@%p2715 bra 	$L__BB2_3228;
	ld.param.u64 	%rd3231, [_Z11design_loopPiS_S_S_PcS_S_S_S_S_S_S_PdS1_iS__param_3];
	cvta.to.global.u64 	%rd354, %rd3231;
	mul.wide.s32 	%rd2177, %r4153, 4;
	add.s64 	%rd355, %rd6, %rd2177;
	mul.wide.u32 	%rd2178, %r6572, 4;
	add.s64 	%rd2179, %rd353, %rd2178;
	ld.global.u32 	%r1169, [%rd2179+44];
	shl.b32 	%r4597, %r6223, 2;
	mul.wide.s32 	%rd2180, %r4597, 4;
	add.s64 	%rd2181, %rd6, %rd2180;
	ld.global.u32 	%r1170, [%rd2181];
	ld.global.u32 	%r1171, [%rd2181+4];
	and.b32  	%r4598, %r1171, -2147483647;
	setp.eq.s32 	%p2716, %r4598, 1;
	@%p2716 bra 	$L__BB2_2782;
	setp.lt.s32 	%p2717, %r1171, 2;
	@%p2717 bra 	$L__BB2_2769;
	add.s32 	%r1172, %r1171, %r1170;
	shr.u32 	%r4600, %r1171, 31;
	add.s32 	%r4601, %r1171, %r4600;
	shr.s32 	%r1173, %r4601, 1;
	mov.b32 	%r6644, 0;
$L__BB2_2761:
	add.s32 	%r4602, %r6644, %r1170;
	cvt.s64.s32 	%rd2182, %r4602;
	add.s64 	%rd2183, %rd354, %rd2182;
	ld.global.u8 	%rs211, [%rd2183];
	setp.ne.s16 	%p2718, %rs211, 65;
	not.b32 	%r4603, %r6644;
	add.s32 	%r4604, %r1172, %r4603;
	cvt.s64.s32 	%rd2184, %r4604;
	add.s64 	%rd2185, %rd354, %rd2184;
	ld.global.u8 	%rs212, [%rd2185];
	@%p2718 bra 	$L__BB2_2763;
	setp.ne.s16 	%p2719, %rs212, 84;
	@%p2719 bra 	$L__BB2_2782;
$L__BB2_2763:
	setp.ne.s16 	%p2720, %rs211, 84;
	@%p2720 bra 	$L__BB2_2765;
	setp.ne.s16 	%p2721, %rs212, 65;
	@%p2721 bra 	$L__BB2_2782;
$L__BB2_2765:
	setp.eq.s16 	%p2722, %rs211, 84;
	setp.eq.s16 	%p2723, %rs211, 65;
	setp.ne.s16 	%p2724, %rs212, 65;
	or.pred  	%p2725, %p2724, %p2722;
	setp.ne.s16 	%p2726, %rs212, 84;
	or.pred  	%p2727, %p2726, %p2723;
	and.pred  	%p2728, %p2725, %p2727;
	not.pred 	%p2729, %p2728;
	@%p2729 bra 	$L__BB2_2782;
	setp.eq.s16 	%p2730, %rs211, 67;
	setp.ne.s16 	%p2731, %rs212, 71;
	and.pred  	%p2732, %p2731, %p2730;
	@%p2732 bra 	$L__BB2_2782;
	setp.eq.s16 	%p2735, %rs211, 71;
	setp.ne.s16 	%p2736, %rs212, 67;
	xor.pred  	%p2737, %p2735, %p2736;
	or.pred  	%p2738, %p2731, %p2730;
	and.pred  	%p2739, %p2737, %p2738;
	not.pred 	%p2740, %p2739;
	@%p2740 bra 	$L__BB2_2782;
	add.s32 	%r6644, %r6644, 1;
	setp.ne.s32 	%p2741, %r6644, %r1173;
	@%p2741 bra 	$L__BB2_2761;
$L__BB2_2769:
	ld.global.u32 	%r1176, [%rd355];
	ld.global.u32 	%r1177, [%rd355+4];
	and.b32  	%r4605, %r1177, -2147483647;
	setp.eq.s32 	%p2742, %r4605, 1;
	@%p2742 bra 	$L__BB2_2782;
	setp.lt.s32 	%p2743, %r1177, 2;
	@%p2743 bra 	$L__BB2_2780;
	add.s32 	%r1178, %r1177, %r1176;
	shr.u32 	%r4607, %r1177, 31;
	add.s32 	%r4608, %r1177, %r4607;
	shr.s32 	%r1179, %r4608, 1;
	mov.b32 	%r6645, 0;
$L__BB2_2772:
	add.s32 	%r4609, %r6645, %r1176;
	cvt.s64.s32 	%rd2186, %r4609;
	add.s64 	%rd2187, %rd354, %rd2186;
	ld.global.u8 	%rs213, [%rd2187];
	setp.ne.s16 	%p2744, %rs213, 65;
	not.b32 	%r4610, %r6645;
	add.s32 	%r4611, %r1178, %r4610;
	cvt.s64.s32 	%rd2188, %r4611;
	add.s64 	%rd2189, %rd354, %rd2188;
	ld.global.u8 	%rs214, [%rd2189];
	@%p2744 bra 	$L__BB2_2774;
	setp.ne.s16 	%p2745, %rs214, 84;
	@%p2745 bra 	$L__BB2_2782;
$L__BB2_2774:
	setp.ne.s16 	%p2746, %rs213, 84;
	@%p2746 bra 	$L__BB2_2776;
	setp.ne.s16 	%p2747, %rs214, 65;
	@%p2747 bra 	$L__BB2_2782;
$L__BB2_2776:
	setp.eq.s16 	%p2748, %rs213, 84;
	setp.eq.s16 	%p2749, %rs213, 65;
	setp.ne.s16 	%p2750, %rs214, 65;
	or.pred  	%p2751, %p2750, %p2748;
	setp.ne.s16 	%p2752, %rs214, 84;
	or.pred  	%p2753, %p2752, %p2749;
	and.pred  	%p2754, %p2751, %p2753;
	not.pred 	%p2755, %p2754;
	@%p2755 bra 	$L__BB2_2782;
	setp.eq.s16 	%p2756, %rs213, 67;
	setp.ne.s16 	%p2757, %rs214, 71;
	and.pred  	%p2758, %p2757, %p2756;
	@%p2758 bra 	$L__BB2_2782;
	setp.eq.s16 	%p2761, %rs213, 71;
	setp.ne.s16 	%p2762, %rs214, 67;
	xor.pred  	%p2763, %p2761, %p2762;
	or.pred  	%p2764, %p2757, %p2756;
	and.pred  	%p2765, %p2763, %p2764;
	not.pred 	%p2766, %p2765;
	@%p2766 bra 	$L__BB2_2782;
	add.s32 	%r6645, %r6645, 1;
	setp.ne.s32 	%p2767, %r6645, %r1179;
	@%p2767 bra 	$L__BB2_2772;
$L__BB2_2780:
	setp.gt.u32 	%p2768, %r9, 2146435070;
	mov.f64 	%fd6090, %fd2;
	@%p2768 bra 	$L__BB2_2784;
	setp.gt.u32 	%p2769, %r11, 1073127582;
	selp.f64 	%fd4382, %fd4, %fd3, %p2769;
	selp.u32 	%r4612, 1, 0, %p2769;
	add.s32 	%r4613, %r10, %r4612;
	add.f64 	%fd4383, %fd4382, 0dBFF0000000000000;
	add.f64 	%fd4384, %fd4382, 0d3FF0000000000000;
	rcp.approx.ftz.f64 	%fd4385, %fd4384;
	neg.f64 	%fd4386, %fd4384;
	fma.rn.f64 	%fd4387, %fd4386, %fd4385, 0d3FF0000000000000;
	fma.rn.f64 	%fd4388, %fd4387, %fd4387, %fd4387;
	fma.rn.f64 	%fd4389, %fd4388, %fd4385, %fd4385;
	mul.f64 	%fd4390, %fd4383, %fd4389;
	fma.rn.f64 	%fd4391, %fd4383, %fd4389, %fd4390;
	mul.f64 	%fd4392, %fd4391, %fd4391;
	fma.rn.f64 	%fd4393, %fd4392, 0d3EB1380B3AE80F1E, 0d3ED0EE258B7A8B04;
	fma.rn.f64 	%fd4394, %fd4393, %fd4392, 0d3EF3B2669F02676F;
	fma.rn.f64 	%fd4395, %fd4394, %fd4392, 0d3F1745CBA9AB0956;
	fma.rn.f64 	%fd4396, %fd4395, %fd4392, 0d3F3C71C72D1B5154;
	fma.rn.f64 	%fd4397, %fd4396, %fd4392, 0d3F624924923BE72D;
	fma.rn.f64 	%fd4398, %fd4397, %fd4392, 0d3F8999999999A3C4;
	fma.rn.f64 	%fd4399, %fd4398, %fd4392, 0d3FB5555555555554;
	sub.f64 	%fd4400, %fd4383, %fd4391;
	add.f64 	%fd4401, %fd4400, %fd4400;
	neg.f64 	%fd4402, %fd4391;
	fma.rn.f64 	%fd4403, %fd4402, %fd4383, %fd4401;
	mul.f64 	%fd4404, %fd4389, %fd4403;
	mul.f64 	%fd4405, %fd4392, %fd4399;
	fma.rn.f64 	%fd4406, %fd4405, %fd4391, %fd4404;
	xor.b32  	%r4614, %r4613, -2147483648;
	mov.b32 	%r4615, 1127219200;
	mov.b64 	%fd4407, {%r4614, %r4615};
	sub.f64 	%fd4408, %fd4407, %fd1;
	fma.rn.f64 	%fd4409, %fd4408, 0d3FE62E42FEFA39EF, %fd4391;
	fma.rn.f64 	%fd4410, %fd4408, 0dBFE62E42FEFA39EF, %fd4409;
	sub.f64 	%fd4411, %fd4410, %fd4391;
	sub.f64 	%fd4412, %fd4406, %fd4411;
	fma.rn.f64 	%fd4413, %fd4408, 0d3C7ABC9E3B39803F, %fd4412;
	add.f64 	%fd6090, %fd4409, %fd4413;
	bra.uni 	$L__BB2_2784;
$L__BB2_2782:
	setp.gt.u32 	%p2770, %r12, 2146435070;
	mov.f64 	%fd6090, %fd5;
	@%p2770 bra 	$L__BB2_2784;
	setp.gt.u32 	%p2771, %r14, 1073127582;
	selp.f64 	%fd4414, %fd7, %fd6, %p2771;
	selp.u32 	%r4616, 1, 0, %p2771;
	add.s32 	%r4617, %r13, %r4616;
	add.f64 	%fd4415, %fd4414, 0dBFF0000000000000;
	add.f64 	%fd4416, %fd4414, 0d3FF0000000000000;
	rcp.approx.ftz.f64 	%fd4417, %fd4416;
	neg.f64 	%fd4418, %fd4416;
	fma.rn.f64 	%fd4419, %fd4418, %fd4417, 0d3FF0000000000000;
	fma.rn.f64 	%fd4420, %fd4419, %fd4419, %fd4419;
	fma.rn.f64 	%fd4421, %fd4420, %fd4417, %fd4417;
	mul.f64 	%fd4422, %fd4415, %fd4421;
	fma.rn.f64 	%fd4423, %fd4415, %fd4421, %fd4422;
	mul.f64 	%fd4424, %fd4423, %fd4423;
	fma.rn.f64 	%fd4425, %fd4424, 0d3EB1380B3AE80F1E, 0d3ED0EE258B7A8B04;
	fma.rn.f64 	%fd4426, %fd4425, %fd4424, 0d3EF3B2669F02676F;
	fma.rn.f64 	%fd4427, %fd4426, %fd4424, 0d3F1745CBA9AB0956;
	fma.rn.f64 	%fd4428, %fd4427, %fd4424, 0d3F3C71C72D1B5154;
	fma.rn.f64 	%fd4429, %fd4428, %fd4424, 0d3F624924923BE72D;
	fma.rn.f64 	%fd4430, %fd4429, %fd4424, 0d3F8999999999A3C4;
	fma.rn.f64 	%fd4431, %fd4430, %fd4424, 0d3FB5555555555554;
	sub.f64 	%fd4432, %fd4415, %fd4423;
	add.f64 	%fd4433, %fd4432, %fd4432;
	neg.f64 	%fd4434, %fd4423;
	fma.rn.f64 	%fd4435, %fd4434, %fd4415, %fd4433;
	mul.f64 	%fd4436, %fd4421, %fd4435;
	mul.f64 	%fd4437, %fd4424, %fd4431;
	fma.rn.f64 	%fd4438, %fd4437, %fd4423, %fd4436;
	xor.b32  	%r4618, %r4617, -2147483648;
	mov.b32 	%r4619, 1127219200;
	mov.b64 	%fd4439, {%r4618, %r4619};
	sub.f64 	%fd4440, %fd4439, %fd1;
	fma.rn.f64 	%fd4441, %fd4440, 0d3FE62E42FEFA39EF, %fd4423;
	fma.rn.f64 	%fd4442, %fd4440, 0dBFE62E42FEFA39EF, %fd4441;
	sub.f64 	%fd4443, %fd4442, %fd4423;
	sub.f64 	%fd4444, %fd4438, %fd4443;
	fma.rn.f64 	%fd4445, %fd4440, 0d3C7ABC9E3B39803F, %fd4444;
	add.f64 	%fd6090, %fd4441, %fd4445;
$L__BB2_2784:
	mul.f64 	%fd1535, %fd6090, 0d3FFFCB923A29C77A;
	ld.global.u32 	%r1182, [%rd355+4];
	setp.lt.s32 	%p2772, %r1171, 1;
	@%p2772 bra 	$L__BB2_2855;
	and.b32  	%r1183, %r1171, 3;
	setp.lt.u32 	%p2773, %r1171, 4;
	mov.b32 	%r6647, 1;
	@%p2773 bra 	$L__BB2_2824;
	and.b32  	%r1184, %r1171, 2147483644;
	mov.b32 	%r6647, 1;
$L__BB2_2787:
	mov.u32 	%r1185, %r6647;
	sub.s32 	%r4622, %r1170, %r1185;
	add.s32 	%r4623, %r4622, %r1171;
	cvt.s64.s32 	%rd2190, %r4623;
	add.s64 	%rd356, %rd354, %rd2190;
	ld.global.u8 	%rs1151, [%rd356];
	mov.b16 	%rs1427, 0;
	setp.gt.s16 	%p2774, %rs1151, 70;
	@%p2774 bra 	$L__BB2_2791;
	setp.eq.s16 	%p2777, %rs1151, 65;
	@%p2777 bra 	$L__BB2_2794;
	setp.eq.s16 	%p2778, %rs1151, 67;
	@%p2778 bra 	$L__BB2_2790;
	bra.uni 	$L__BB2_2795;
$L__BB2_2790:
	mov.b16 	%rs1427, 2;
	bra.uni 	$L__BB2_2796;
$L__BB2_2791:
	setp.eq.s16 	%p2775, %rs1151, 84;
	@%p2775 bra 	$L__BB2_2796;
	setp.ne.s16 	%p2776, %rs1151, 71;
	@%p2776 bra 	$L__BB2_2795;
	mov.b16 	%rs1427, 1;
	bra.uni 	$L__BB2_2796;
$L__BB2_2794:
	mov.b16 	%rs1427, 3;
	bra.uni 	$L__BB2_2796;
$L__BB2_2795:
	mov.b16 	%rs1427, 4;
$L__BB2_2796:
	cvt.u64.u32 	%rd2191, %r1185;
	add.s64 	%rd357, %rd20, %rd2191;
	st.local.u8 	[%rd357], %rs1427;
	ld.global.u8 	%rs1157, [%rd356+-1];
	mov.b16 	%rs1428, 0;
	setp.gt.s16 	%p2779, %rs1157, 70;
	@%p2779 bra 	$L__BB2_2800;
	setp.eq.s16 	%p2782, %rs1157, 65;
	@%p2782 bra 	$L__BB2_2803;
	setp.eq.s16 	%p2783, %rs1157, 67;
	@%p2783 bra 	$L__BB2_2799;
	bra.uni 	$L__BB2_2804;
$L__BB2_2799:
	mov.b16 	%rs1428, 2;
	bra.uni 	$L__BB2_2805;
$L__BB2_2800:
	setp.eq.s16 	%p2780, %rs1157, 84;
	@%p2780 bra 	$L__BB2_2805;
	setp.ne.s16 	%p2781, %rs1157, 71;
	@%p2781 bra 	$L__BB2_2804;
	mov.b16 	%rs1428, 1;
	bra.uni 	$L__BB2_2805;
$L__BB2_2803:
	mov.b16 	%rs1428, 3;
	bra.uni 	$L__BB2_2805;
$L__BB2_2804:
	mov.b16 	%rs1428, 4;
$L__BB2_2805:
	st.local.u8 	[%rd357+1], %rs1428;
	ld.global.u8 	%rs1163, [%rd356+-2];
	mov.b16 	%rs1429, 0;
	setp.gt.s16 	%p2784, %rs1163, 70;
	@%p2784 bra 	$L__BB2_2809;
	setp.eq.s16 	%p2787, %rs1163, 65;
	@%p2787 bra 	$L__BB2_2812;
	setp.eq.s16 	%p2788, %rs1163, 67;
	@%p2788 bra 	$L__BB2_2808;
	bra.uni 	$L__BB2_2813;
$L__BB2_2808:
	mov.b16 	%rs1429, 2;
	bra.uni 	$L__BB2_2814;
$L__BB2_2809:
	setp.eq.s16 	%p2785, %rs1163, 84;
	@%p2785 bra 	$L__BB2_2814;
	setp.ne.s16 	%p2786, %rs1163, 71;
	@%p2786 bra 	$L__BB2_2813;
	mov.b16 	%rs1429, 1;
	bra.uni 	$L__BB2_2814;
$L__BB2_2812:
	mov.b16 	%rs1429, 3;
	bra.uni 	$L__BB2_2814;
$L__BB2_2813:
	mov.b16 	%rs1429, 4;
$L__BB2_2814:
	st.local.u8 	[%rd357+2], %rs1429;
	ld.global.u8 	%rs1169, [%rd356+-3];
	mov.b16 	%rs1430, 0;
	setp.gt.s16 	%p2789, %rs1169, 70;
	@%p2789 bra 	$L__BB2_2818;
	setp.eq.s16 	%p2792, %rs1169, 65;
	@%p2792 bra 	$L__BB2_2821;
	setp.eq.s16 	%p2793, %rs1169, 67;
	@%p2793 bra 	$L__BB2_2817;
	bra.uni 	$L__BB2_2822;
$L__BB2_2817:
	mov.b16 	%rs1430, 2;
	bra.uni 	$L__BB2_2823;
$L__BB2_2818:
	setp.eq.s16 	%p2790, %rs1169, 84;
	@%p2790 bra 	$L__BB2_2823;
	setp.ne.s16 	%p2791, %rs1169, 71;
	@%p2791 bra 	$L__BB2_2822;
	mov.b16 	%rs1430, 1;
	bra.uni 	$L__BB2_2823;
$L__BB2_2821:
	mov.b16 	%rs1430, 3;
	bra.uni 	$L__BB2_2823;
$L__BB2_2822:
	mov.b16 	%rs1430, 4;
$L__BB2_2823:
	st.local.u8 	[%rd357+3], %rs1430;
	add.s32 	%r6647, %r1185, 4;
	add.s32 	%r4624, %r1185, 3;
	setp.ne.s32 	%p2794, %r4624, %r1184;
	@%p2794 bra 	$L__BB2_2787;
$L__BB2_2824:
	setp.eq.s32 	%p2795, %r1183, 0;
	@%p2795 bra 	$L__BB2_2855;
	sub.s32 	%r4625, %r1170, %r6647;
	add.s32 	%r4626, %r4625, %r1171;
	cvt.s64.s32 	%rd2192, %r4626;
	add.s64 	%rd358, %rd354, %rd2192;
	ld.global.u8 	%rs1175, [%rd358];
	mov.b16 	%rs1431, 0;
	setp.gt.s16 	%p2796, %rs1175, 70;
	@%p2796 bra 	$L__BB2_2829;
	setp.eq.s16 	%p2799, %rs1175, 65;
	@%p2799 bra 	$L__BB2_2832;
	setp.eq.s16 	%p2800, %rs1175, 67;
	@%p2800 bra 	$L__BB2_2828;
	bra.uni 	$L__BB2_2833;
$L__BB2_2828:
	mov.b16 	%rs1431, 2;
	bra.uni 	$L__BB2_2834;
$L__BB2_2829:
	setp.eq.s16 	%p2797, %rs1175, 84;
	@%p2797 bra 	$L__BB2_2834;
	setp.ne.s16 	%p2798, %rs1175, 71;
	@%p2798 bra 	$L__BB2_2833;
	mov.b16 	%rs1431, 1;
	bra.uni 	$L__BB2_2834;
$L__BB2_2832:
	mov.b16 	%rs1431, 3;
	bra.uni 	$L__BB2_2834;
$L__BB2_2833:
	mov.b16 	%rs1431, 4;
$L__BB2_2834:
	cvt.u64.u32 	%rd2193, %r6647;
	add.s64 	%rd359, %rd20, %rd2193;
	st.local.u8 	[%rd359], %rs1431;
	setp.eq.s32 	%p2801, %r1183, 1;
	@%p2801 bra 	$L__BB2_2855;
	ld.global.u8 	%rs1181, [%rd358+-1];
	mov.b16 	%rs1432, 0;
	setp.gt.s16 	%p2802, %rs1181, 70;
	@%p2802 bra 	$L__BB2_2839;
	setp.eq.s16 	%p2805, %rs1181, 65;
	@%p2805 bra 	$L__BB2_2842;
	setp.eq.s16 	%p2806, %rs1181, 67;
	@%p2806 bra 	$L__BB2_2838;
	bra.uni 	$L__BB2_2843;
$L__BB2_2838:
	mov.b16 	%rs1432, 2;
	bra.uni 	$L__BB2_2844;
$L__BB2_2839:
	setp.eq.s16 	%p2803, %rs1181, 84;
	@%p2803 bra 	$L__BB2_2844;
	setp.ne.s16 	%p2804, %rs1181, 71;
	@%p2804 bra 	$L__BB2_2843;
	mov.b16 	%rs1432, 1;
	bra.uni 	$L__BB2_2844;
$L__BB2_2842:
	mov.b16 	%rs1432, 3;
	bra.uni 	$L__BB2_2844;
$L__BB2_2843:
	mov.b16 	%rs1432, 4;
$L__BB2_2844:
	st.local.u8 	[%rd359+1], %rs1432;
	setp.eq.s32 	%p2807, %r1183, 2;
	@%p2807 bra 	$L__BB2_2855;
	ld.global.u8 	%rs1187, [%rd358+-2];
	mov.b16 	%rs1433, 0;
	setp.gt.s16 	%p2808, %rs1187, 70;
	@%p2808 bra 	$L__BB2_2849;
	setp.eq.s16 	%p2811, %rs1187, 65;
	@%p2811 bra 	$L__BB2_2852;
	setp.eq.s16 	%p2812, %rs1187, 67;
	@%p2812 bra 	$L__BB2_2848;
	bra.uni 	$L__BB2_2853;
$L__BB2_2848:
	mov.b16 	%rs1433, 2;
	bra.uni 	$L__BB2_2854;
$L__BB2_2849:
	setp.eq.s16 	%p2809, %rs1187, 84;
	@%p2809 bra 	$L__BB2_2854;
	setp.ne.s16 	%p2810, %rs1187, 71;
	@%p2810 bra 	$L__BB2_2853;
	mov.b16 	%rs1433, 1;
	bra.uni 	$L__BB2_2854;
$L__BB2_2852:
	mov.b16 	%rs1433, 3;
	bra.uni 	$L__BB2_2854;
$L__BB2_2853:
	mov.b16 	%rs1433, 4;
$L__BB2_2854:
	st.local.u8 	[%rd359+2], %rs1433;
$L__BB2_2855:
	setp.eq.s32 	%p2813, %r1169, 0;
	@%p2813 bra 	$L__BB2_2862;
	setp.lt.s32 	%p2814, %r1182, 1;
	@%p2814 bra 	$L__BB2_2997;
	ld.global.u32 	%r4628, [%rd355];
	add.s32 	%r1188, %r4628, -1;
	add.s32 	%r4629, %r1182, -1;
	and.b32  	%r1189, %r1182, 3;
	setp.lt.u32 	%p2815, %r4629, 3;
	mov.b32 	%r6651, 1;
	@%p2815 bra 	$L__BB2_2938;
	and.b32  	%r1190, %r1182, 2147483644;
	mov.b32 	%r6651, 1;
$L__BB2_2859:
	mov.u32 	%r1196, %r6651;
	add.s32 	%r4631, %r1196, %r1188;
	cvt.s64.s32 	%rd2194, %r4631;
	add.s64 	%rd362, %rd354, %rd2194;
	ld.global.u8 	%rs1193, [%rd362];
	mov.b16 	%rs1438, 0;
	setp.gt.s16 	%p2816, %rs1193, 70;
	@%p2816 bra 	$L__BB2_2906;
	setp.eq.s16 	%p2819, %rs1193, 65;
	@%p2819 bra 	$L__BB2_2861;
	bra.uni 	$L__BB2_2904;
$L__BB2_2861:
	mov.b16 	%rs1438, 3;
	bra.uni 	$L__BB2_2910;
$L__BB2_2862:
	setp.lt.s32 	%p2855, %r1182, 1;
	@%p2855 bra 	$L__BB2_2997;
	ld.global.u32 	%r1191, [%rd355];
	add.s32 	%r4635, %r1182, -1;
	and.b32  	%r1192, %r1182, 3;
	setp.lt.u32 	%p2856, %r4635, 3;
	mov.b32 	%r6650, 1;
	@%p2856 bra 	$L__BB2_2901;
	and.b32  	%r1193, %r1182, 2147483644;
	mov.b32 	%r6650, 1;
$L__BB2_2865:
	mov.u32 	%r1194, %r6650;
	sub.s32 	%r4637, %r1191, %r1194;
	add.s32 	%r4638, %r4637, %r1182;
	cvt.s64.s32 	%rd2198, %r4638;
	add.s64 	%rd360, %rd354, %rd2198;
	ld.global.u8 	%rs1235, [%rd360];
	mov.b16 	%rs1434, 0;
	setp.gt.s16 	%p2857, %rs1235, 70;
	@%p2857 bra 	$L__BB2_2869;
	setp.eq.s16 	%p2860, %rs1235, 65;
	@%p2860 bra 	$L__BB2_2873;
	setp.eq.s16 	%p2861, %rs1235, 67;
	@%p2861 bra 	$L__BB2_2868;
	bra.uni 	$L__BB2_2872;
$L__BB2_2868:
	mov.b16 	%rs1434, 1;
	bra.uni 	$L__BB2_2873;
$L__BB2_2869:
	setp.eq.s16 	%p2858, %rs1235, 71;
	@%p2858 bra 	$L__BB2_3422;
	setp.eq.s16 	%p2859, %rs1235, 84;
	@%p2859 bra 	$L__BB2_2871;
	bra.uni 	$L__BB2_2872;
$L__BB2_2871:
	mov.b16 	%rs1434, 3;
	bra.uni 	$L__BB2_2873;
$L__BB2_2872:
	mov.b16 	%rs1434, 4;
$L__BB2_2873:
	cvt.u64.u32 	%rd2199, %r1194;
	add.s64 	%rd361, %rd21, %rd2199;
	st.local.u8 	[%rd361], %rs1434;
	ld.global.u8 	%rs1241, [%rd360+-1];
	mov.b16 	%rs1435, 0;
	setp.gt.s16 	%p2862, %rs1241, 70;
	@%p2862 bra 	$L__BB2_2877;
	setp.eq.s16 	%p2865, %rs1241, 65;
	@%p2865 bra 	$L__BB2_2882;
	setp.eq.s16 	%p2866, %rs1241, 67;
	@%p2866 bra 	$L__BB2_2876;
	bra.uni 	$L__BB2_2881;
$L__BB2_2876:
	mov.b16 	%rs1435, 1;
	bra.uni 	$L__BB2_2882;
$L__BB2_2877:
	setp.eq.s16 	%p2863, %rs1241, 71;
	@%p2863 bra 	$L__BB2_2880;
	setp.ne.s16 	%p2864, %rs1241, 84;
	@%p2864 bra 	$L__BB2_2881;
	mov.b16 	%rs1435, 3;
	bra.uni 	$L__BB2_2882;
$L__BB2_2880:
	mov.b16 	%rs1435, 2;
	bra.uni 	$L__BB2_2882;
$L__BB2_2881:
	mov.b16 	%rs1435, 4;
$L__BB2_2882:
	st.local.u8 	[%rd361+1], %rs1435;
	ld.global.u8 	%rs1247, [%rd360+-2];
	mov.b16 	%rs1436, 0;
	setp.gt.s16 	%p2867, %rs1247, 70;
	@%p2867 bra 	$L__BB2_2886;
	setp.eq.s16 	%p2870, %rs1247, 65;
	@%p2870 bra 	$L__BB2_2891;
	setp.eq.s16 	%p2871, %rs1247, 67;
	@%p2871 bra 	$L__BB2_2885;
	bra.uni 	$L__BB2_2890;
$L__BB2_2885:
	mov.b16 	%rs1436, 1;
	bra.uni 	$L__BB2_2891;
$L__BB2_2886:
	setp.eq.s16 	%p2868, %rs1247, 71;
	@%p2868 bra 	$L__BB2_2889;
	setp.ne.s16 	%p2869, %rs1247, 84;
	@%p2869 bra 	$L__BB2_2890;
	mov.b16 	%rs1436, 3;
	bra.uni 	$L__BB2_2891;
$L__BB2_2889:
	mov.b16 	%rs1436, 2;
	bra.uni 	$L__BB2_2891;
$L__BB2_2890:
	mov.b16 	%rs1436, 4;
$L__BB2_2891:
	st.local.u8 	[%rd361+2], %rs1436;
	ld.global.u8 	%rs1253, [%rd360+-3];
	mov.b16 	%rs1437, 0;
	setp.gt.s16 	%p2872, %rs1253, 70;
	@%p2872 bra 	$L__BB2_2895;
	setp.eq.s16 	%p2875, %rs1253, 65;
	@%p2875 bra 	$L__BB2_2900;
	setp.eq.s16 	%p2876, %rs1253, 67;
	@%p2876 bra 	$L__BB2_2894;
	bra.uni 	$L__BB2_2899;
$L__BB2_2894:
	mov.b16 	%rs1437, 1;
	bra.uni 	$L__BB2_2900;
$L__BB2_2895:
	setp.eq.s16 	%p2873, %rs1253, 71;
	@%p2873 bra 	$L__BB2_2898;
	setp.ne.s16 	%p2874, %rs1253, 84;
	@%p2874 bra 	$L__BB2_2899;
	mov.b16 	%rs1437, 3;
	bra.uni 	$L__BB2_2900;
$L__BB2_2898:
	mov.b16 	%rs1437, 2;
	bra.uni 	$L__BB2_2900;
$L__BB2_2899:
	mov.b16 	%rs1437, 4;
$L__BB2_2900:
	st.local.u8 	[%rd361+3], %rs1437;
	add.s32 	%r6650, %r1194, 4;
	add.s32 	%r4639, %r1194, 3;
	setp.eq.s32 	%p2877, %r4639, %r1193;
	@%p2877 bra 	$L__BB2_2901;
	bra.uni 	$L__BB2_2865;
$L__BB2_2901:
	setp.eq.s32 	%p2878, %r1192, 0;
	@%p2878 bra 	$L__BB2_2997;
	sub.s32 	%r4640, %r1191, %r6650;
	add.s32 	%r4641, %r4640, %r1182;
	cvt.s64.s32 	%rd2200, %r4641;
	add.s64 	%rd364, %rd354, %rd2200;
	ld.global.u8 	%rs1259, [%rd364];
	mov.b16 	%rs1442, 0;
	setp.gt.s16 	%p2879, %rs1259, 70;
	@%p2879 bra 	$L__BB2_2944;
	setp.eq.s16 	%p2882, %rs1259, 65;
	@%p2882 bra 	$L__BB2_2949;
	bra.uni 	$L__BB2_2942;
$L__BB2_2904:
	setp.eq.s16 	%p2820, %rs1193, 67;
	@%p2820 bra 	$L__BB2_2905;
	bra.uni 	$L__BB2_2909;
$L__BB2_2905:
	mov.b16 	%rs1438, 2;
	bra.uni 	$L__BB2_2910;
$L__BB2_2906:
	setp.eq.s16 	%p2817, %rs1193, 84;
	@%p2817 bra 	$L__BB2_2910;
	setp.ne.s16 	%p2818, %rs1193, 71;
	@%p2818 bra 	$L__BB2_2909;
	mov.b16 	%rs1438, 1;
	bra.uni 	$L__BB2_2910;
$L__BB2_2909:
	mov.b16 	%rs1438, 4;
$L__BB2_2910:
	cvt.u64.u32 	%rd2195, %r1196;
	add.s64 	%rd363, %rd21, %rd2195;
	st.local.u8 	[%rd363], %rs1438;
	ld.global.u8 	%rs1199, [%rd362+1];
	mov.b16 	%rs1439, 0;
	setp.gt.s16 	%p2821, %rs1199, 70;
	@%p2821 bra 	$L__BB2_2914;
	setp.eq.s16 	%p2824, %rs1199, 65;
	@%p2824 bra 	$L__BB2_2917;
	setp.eq.s16 	%p2825, %rs1199, 67;
	@%p2825 bra 	$L__BB2_2913;
	bra.uni 	$L__BB2_2918;
$L__BB2_2913:
	mov.b16 	%rs1439, 2;
	bra.uni 	$L__BB2_2919;
$L__BB2_2914:
	setp.eq.s16 	%p2822, %rs1199, 84;
	@%p2822 bra 	$L__BB2_2919;
	setp.ne.s16 	%p2823, %rs1199, 71;
	@%p2823 bra 	$L__BB2_2918;
	mov.b16 	%rs1439, 1;
	bra.uni 	$L__BB2_2919;
$L__BB2_2917:
	mov.b16 	%rs1439, 3;
	bra.uni 	$L__BB2_2919;
$L__BB2_2918:
	mov.b16 	%rs1439, 4;
$L__BB2_2919:
	st.local.u8 	[%rd363+1], %rs1439;
	ld.global.u8 	%rs1205, [%rd362+2];
	mov.b16 	%rs1440, 0;
	setp.gt.s16 	%p2826, %rs1205, 70;
	@%p2826 bra 	$L__BB2_2923;
	setp.eq.s16 	%p2829, %rs1205, 65;
	@%p2829 bra 	$L__BB2_2926;
	setp.eq.s16 	%p2830, %rs1205, 67;
	@%p2830 bra 	$L__BB2_2922;
	bra.uni 	$L__BB2_2927;
$L__BB2_2922:
	mov.b16 	%rs1440, 2;
	bra.uni 	$L__BB2_2928;
$L__BB2_2923:
	setp.eq.s16 	%p2827, %rs1205, 84;
	@%p2827 bra 	$L__BB2_2928;
	setp.ne.s16 	%p2828, %rs1205, 71;
	@%p2828 bra 	$L__BB2_2927;
	mov.b16 	%rs1440, 1;
	bra.uni 	$L__BB2_2928;
$L__BB2_2926:
	mov.b16 	%rs1440, 3;
	bra.uni 	$L__BB2_2928;
$L__BB2_2927:
	mov.b16 	%rs1440, 4;
$L__BB2_2928:
	st.local.u8 	[%rd363+2], %rs1440;
	ld.global.u8 	%rs1211, [%rd362+3];
	mov.b16 	%rs1441, 0;
	setp.gt.s16 	%p2831, %rs1211, 70;
	@%p2831 bra 	$L__BB2_2932;
	setp.eq.s16 	%p2834, %rs1211, 65;
	@%p2834 bra 	$L__BB2_2935;
	setp.eq.s16 	%p2835, %rs1211, 67;
	@%p2835 bra 	$L__BB2_2931;
	bra.uni 	$L__BB2_2936;
$L__BB2_2931:
	mov.b16 	%rs1441, 2;
	bra.uni 	$L__BB2_2937;
$L__BB2_2932:
	setp.eq.s16 	%p2832, %rs1211, 84;
	@%p2832 bra 	$L__BB2_2937;
	setp.ne.s16 	%p2833, %rs1211, 71;
	@%p2833 bra 	$L__BB2_2936;
	mov.b16 	%rs1441, 1;
	bra.uni 	$L__BB2_2937;
$L__BB2_2935:
	mov.b16 	%rs1441, 3;
	bra.uni 	$L__BB2_2937;
$L__BB2_2936:
	mov.b16 	%rs1441, 4;
$L__BB2_2937:
	st.local.u8 	[%rd363+3], %rs1441;
	add.s32 	%r6651, %r1196, 4;
	add.s32 	%r4632, %r1196, 3;
	setp.eq.s32 	%p2836, %r4632, %r1190;
	@%p2836 bra 	$L__BB2_2938;
	bra.uni 	$L__BB2_2859;
$L__BB2_2938:
	setp.eq.s32 	%p2837, %r1189, 0;
	@%p2837 bra 	$L__BB2_2997;
	add.s32 	%r4633, %r6651, %r1188;
	cvt.s64.s32 	%rd2196, %r4633;
	add.s64 	%rd366, %rd354, %rd2196;
	ld.global.u8 	%rs1217, [%rd366];
	mov.b16 	%rs1445, 0;
	setp.gt.s16 	%p2838, %rs1217, 70;
	@%p2838 bra 	$L__BB2_2972;
	setp.eq.s16 	%p2841, %rs1217, 65;
	@%p2841 bra 	$L__BB2_2941;
	bra.uni 	$L__BB2_2970;
$L__BB2_2941:
	mov.b16 	%rs1445, 3;
	bra.uni 	$L__BB2_2976;
$L__BB2_2942:
	setp.eq.s16 	%p2883, %rs1259, 67;
	@%p2883 bra 	$L__BB2_2943;
	bra.uni 	$L__BB2_2948;
$L__BB2_2943:
	mov.b16 	%rs1442, 1;
	bra.uni 	$L__BB2_2949;
$L__BB2_2944:
	setp.eq.s16 	%p2880, %rs1259, 71;
	@%p2880 bra 	$L__BB2_2947;
	setp.ne.s16 	%p2881, %rs1259, 84;
	@%p2881 bra 	$L__BB2_2948;
	mov.b16 	%rs1442, 3;
	bra.uni 	$L__BB2_2949;
$L__BB2_2947:
	mov.b16 	%rs1442, 2;
	bra.uni 	$L__BB2_2949;
$L__BB2_2948:
	mov.b16 	%rs1442, 4;
$L__BB2_2949:
	cvt.u64.u32 	%rd2201, %r6650;
	add.s64 	%rd365, %rd21, %rd2201;
	st.local.u8 	[%rd365], %rs1442;
	setp.eq.s32 	%p2884, %r1192, 1;
	@%p2884 bra 	$L__BB2_2997;
	ld.global.u8 	%rs1265, [%rd364+-1];
	mov.b16 	%rs1443, 0;
	setp.gt.s16 	%p2885, %rs1265, 70;
	@%p2885 bra 	$L__BB2_2954;
	setp.eq.s16 	%p2888, %rs1265, 65;
	@%p2888 bra 	$L__BB2_2959;
	setp.eq.s16 	%p2889, %rs1265, 67;
	@%p2889 bra 	$L__BB2_2953;
	bra.uni 	$L__BB2_2958;
$L__BB2_2953:
	mov.b16 	%rs1443, 1;
	bra.uni 	$L__BB2_2959;
$L__BB2_2954:
	setp.eq.s16 	%p2886, %rs1265, 71;
	@%p2886 bra 	$L__BB2_2957;
	setp.ne.s16 	%p2887, %rs1265, 84;
	@%p2887 bra 	$L__BB2_2958;
	mov.b16 	%rs1443, 3;
	bra.uni 	$L__BB2_2959;
$L__BB2_2957:
	mov.b16 	%rs1443, 2;
	bra.uni 	$L__BB2_2959;
$L__BB2_2958:
	mov.b16 	%rs1443, 4;
$L__BB2_2959:
	st.local.u8 	[%rd365+1], %rs1443;
	setp.eq.s32 	%p2890, %r1192, 2;
	@%p2890 bra 	$L__BB2_2997;
	ld.global.u8 	%rs1271, [%rd364+-2];
	mov.b16 	%rs1444, 0;
	setp.gt.s16 	%p2891, %rs1271, 70;
	@%p2891 bra 	$L__BB2_2964;
	setp.eq.s16 	%p2894, %rs1271, 65;
	@%p2894 bra 	$L__BB2_2969;
	setp.eq.s16 	%p2895, %rs1271, 67;
	@%p2895 bra 	$L__BB2_2963;
	bra.uni 	$L__BB2_2968;
$L__BB2_2963:
	mov.b16 	%rs1444, 1;
	bra.uni 	$L__BB2_2969;
$L__BB2_2964:
	setp.eq.s16 	%p2892, %rs1271, 71;
	@%p2892 bra 	$L__BB2_2967;
	setp.ne.s16 	%p2893, %rs1271, 84;
	@%p2893 bra 	$L__BB2_2968;
	mov.b16 	%rs1444, 3;
	bra.uni 	$L__BB2_2969;
$L__BB2_2967:
	mov.b16 	%rs1444, 2;
	bra.uni 	$L__BB2_2969;
$L__BB2_2968:
	mov.b16 	%rs1444, 4;
$L__BB2_2969:
	st.local.u8 	[%rd365+2], %rs1444;
	bra.uni 	$L__BB2_2997;
$L__BB2_2970:
	setp.eq.s16 	%p2842, %rs1217, 67;
	@%p2842 bra 	$L__BB2_2971;
	bra.uni 	$L__BB2_2975;
$L__BB2_2971:
	mov.b16 	%rs1445, 2;
	bra.uni 	$L__BB2_2976;
$L__BB2_2972:
	setp.eq.s16 	%p2839, %rs1217, 84;
	@%p2839 bra 	$L__BB2_2976;
	setp.ne.s16 	%p2840, %rs1217, 71;
	@%p2840 bra 	$L__BB2_2975;
	mov.b16 	%rs1445, 1;
	bra.uni 	$L__BB2_2976;
$L__BB2_2975:
	mov.b16 	%rs1445, 4;
$L__BB2_2976:
	cvt.u64.u32 	%rd2197, %r6651;
	add.s64 	%rd367, %rd21, %rd2197;
	st.local.u8 	[%rd367], %rs1445;
	setp.eq.s32 	%p2843, %r1189, 1;
	@%p2843 bra 	$L__BB2_2997;
	ld.global.u8 	%rs1223, [%rd366+1];
	mov.b16 	%rs1446, 0;
	setp.gt.s16 	%p2844, %rs1223, 70;
	@%p2844 bra 	$L__BB2_2981;
	setp.eq.s16 	%p2847, %rs1223, 65;
	@%p2847 bra 	$L__BB2_2984;
	setp.eq.s16 	%p2848, %rs1223, 67;
	@%p2848 bra 	$L__BB2_2980;
	bra.uni 	$L__BB2_2985;
$L__BB2_2980:
	mov.b16 	%rs1446, 2;
	bra.uni 	$L__BB2_2986;
$L__BB2_2981:
	setp.eq.s16 	%p2845, %rs1223, 84;
	@%p2845 bra 	$L__BB2_2986;
	setp.ne.s16 	%p2846, %rs1223, 71;
	@%p2846 bra 	$L__BB2_2985;
	mov.b16 	%rs1446, 1;
	bra.uni 	$L__BB2_2986;
$L__BB2_2984:
	mov.b16 	%rs1446, 3;
	bra.uni 	$L__BB2_2986;
$L__BB2_2985:
	mov.b16 	%rs1446, 4;
$L__BB2_2986:
	st.local.u8 	[%rd367+1], %rs1446;
	setp.eq.s32 	%p2849, %r1189, 2;
	@%p2849 bra 	$L__BB2_2997;
	ld.global.u8 	%rs1229, [%rd366+2];
	mov.b16 	%rs1447, 0;
	setp.gt.s16 	%p2850, %rs1229, 70;
	@%p2850 bra 	$L__BB2_2991;
	setp.eq.s16 	%p2853, %rs1229, 65;
	@%p2853 bra 	$L__BB2_2994;
	setp.eq.s16 	%p2854, %rs1229, 67;
	@%p2854 bra 	$L__BB2_2990;
	bra.uni 	$L__BB2_2995;
$L__BB2_2990:
	mov.b16 	%rs1447, 2;
	bra.uni 	$L__BB2_2996;
$L__BB2_2991:
	setp.eq.s16 	%p2851, %rs1229, 84;
	@%p2851 bra 	$L__BB2_2996;
	setp.ne.s16 	%p2852, %rs1229, 71;
	@%p2852 bra 	$L__BB2_2995;
	mov.b16 	%rs1447, 1;
	bra.uni 	$L__BB2_2996;
$L__BB2_2994:
	mov.b16 	%rs1447, 3;
	bra.uni 	$L__BB2_2996;
$L__BB2_2995:
	mov.b16 	%rs1447, 4;
$L__BB2_2996:
	st.local.u8 	[%rd367+2], %rs1447;
$L__BB2_2997:
	cvt.s64.s32 	%rd2202, %r1182;
	add.s64 	%rd2203, %rd21, %rd2202;
	mov.b16 	%rs1276, 4;
	st.local.u8 	[%rd2203+1], %rs1276;
	st.local.u8 	[%rd21], %rs1276;
	cvt.s64.s32 	%rd2204, %r1171;
	add.s64 	%rd2205, %rd20, %rd2204;
	st.local.u8 	[%rd2205+1], %rs1276;
	st.local.u8 	[%rd20], %rs1276;
	@%p2772 bra 	$L__BB2_3034;
	add.s32 	%r1200, %r1182, -1;
	and.b32  	%r1201, %r1182, 3;
	and.b32  	%r1202, %r1182, 2147483644;
	mov.b32 	%r6652, 1;
$L__BB2_2999:
	mov.u32 	%r1203, %r6652;
	setp.lt.s32 	%p2897, %r1182, 1;
	@%p2897 bra 	$L__BB2_3027;
	setp.lt.u32 	%p2898, %r1200, 3;
	cvt.u64.u32 	%rd2206, %r1203;
	add.s64 	%rd2207, %rd20, %rd2206;
	ld.local.s8 	%r1204, [%rd2207];
	add.s32 	%r4644, %r1203, -1;
	mad.lo.s32 	%r1205, %r4644, %r1182, %r5;
	mov.b32 	%r6654, 1;
	@%p2898 bra 	$L__BB2_3015;
	mov.b32 	%r6653, 1;
$L__BB2_3002:
	cvt.u64.u32 	%rd2208, %r6653;
	add.s64 	%rd368, %rd21, %rd2208;
	ld.local.s8 	%r4646, [%rd368];
	add.s32 	%r4647, %r4646, %r1204;
	setp.eq.s32 	%p2899, %r4647, 3;
	add.s32 	%r4648, %r1205, %r6653;
	mul.wide.s32 	%rd2209, %r4648, 8;
	add.s64 	%rd369, %rd3, %rd2209;
	@%p2899 bra 	$L__BB2_3004;
	mov.b64 	%rd2210, 9218868437227405312;
	st.global.u64 	[%rd369], %rd2210;
	mov.b64 	%rd2211, -4616189618054758400;
	st.global.u64 	[%rd369+5000], %rd2211;
	bra.uni 	$L__BB2_3005;
$L__BB2_3004:
	mov.b64 	%rd2212, 0;
	st.global.u64 	[%rd369], %rd2212;
	mov.b64 	%rd2213, -4564063970805153792;
	st.global.u64 	[%rd369+5000], %rd2213;
$L__BB2_3005:
	ld.local.s8 	%r4649, [%rd368+1];
	add.s32 	%r4650, %r4649, %r1204;
	setp.eq.s32 	%p2900, %r4650, 3;
	@%p2900 bra 	$L__BB2_3007;
	mov.b64 	%rd2214, 9218868437227405312;
	st.global.u64 	[%rd369+8], %rd2214;
	mov.b64 	%rd2215, -4616189618054758400;
	st.global.u64 	[%rd369+5008], %rd2215;
	bra.uni 	$L__BB2_3008;
$L__BB2_3007:
	mov.b64 	%rd2216, 0;
	st.global.u64 	[%rd369+8], %rd2216;
	mov.b64 	%rd2217, -4564063970805153792;
	st.global.u64 	[%rd369+5008], %rd2217;
$L__BB2_3008:
	ld.local.s8 	%r4651, [%rd368+2];
	add.s32 	%r4652, %r4651, %r1204;
	setp.eq.s32 	%p2901, %r4652, 3;
	@%p2901 bra 	$L__BB2_3010;
	mov.b64 	%rd2218, 9218868437227405312;
	st.global.u64 	[%rd369+16], %rd2218;
	mov.b64 	%rd2219, -4616189618054758400;
	st.global.u64 	[%rd369+5016], %rd2219;
	bra.uni 	$L__BB2_3011;
$L__BB2_3010:
	mov.b64 	%rd2220, 0;
	st.global.u64 	[%rd369+16], %rd2220;
	mov.b64 	%rd2221, -4564063970805153792;
	st.global.u64 	[%rd369+5016], %rd2221;
$L__BB2_3011:
	ld.local.s8 	%r4653, [%rd368+3];
	add.s32 	%r4654, %r4653, %r1204;
	setp.eq.s32 	%p2902, %r4654, 3;
	@%p2902 bra 	$L__BB2_3013;
	mov.b64 	%rd2222, 9218868437227405312;
	st.global.u64 	[%rd369+24], %rd2222;
	mov.b64 	%rd2223, -4616189618054758400;
	st.global.u64 	[%rd369+5024], %rd2223;
	bra.uni 	$L__BB2_3014;
$L__BB2_3013:
	mov.b64 	%rd2224, 0;
	st.global.u64 	[%rd369+24], %rd2224;
	mov.b64 	%rd2225, -4564063970805153792;
	st.global.u64 	[%rd369+5024], %rd2225;
$L__BB2_3014:
	add.s32 	%r6654, %r6653, 4;
	add.s32 	%r4655, %r6653, 3;
	setp.ne.s32 	%p2903, %r4655, %r1202;
	mov.u32 	%r6653, %r6654;
	@%p2903 bra 	$L__BB2_3002;
$L__BB2_3015:
	setp.eq.s32 	%p2904, %r1201, 0;
	@%p2904 bra 	$L__BB2_3027;
	cvt.u64.u32 	%rd2226, %r6654;
	add.s64 	%rd370, %rd21, %rd2226;
	ld.local.s8 	%r4656, [%rd370];
	add.s32 	%r4657, %r4656, %r1204;
	setp.eq.s32 	%p2905, %r4657, 3;
	add.s32 	%r4658, %r1205, %r6654;
	mul.wide.s32 	%rd2227, %r4658, 8;
	add.s64 	%rd371, %rd3, %rd2227;
	@%p2905 bra 	$L__BB2_3018;
	mov.b64 	%rd2228, 9218868437227405312;
	st.global.u64 	[%rd371], %rd2228;
	mov.b64 	%rd2229, -4616189618054758400;
	st.global.u64 	[%rd371+5000], %rd2229;
	bra.uni 	$L__BB2_3019;
$L__BB2_3018:
	mov.b64 	%rd2230, 0;
	st.global.u64 	[%rd371], %rd2230;
	mov.b64 	%rd2231, -4564063970805153792;
	st.global.u64 	[%rd371+5000], %rd2231;
$L__BB2_3019:
	setp.eq.s32 	%p2906, %r1201, 1;
	@%p2906 bra 	$L__BB2_3027;
	ld.local.s8 	%r4659, [%rd370+1];
	add.s32 	%r4660, %r4659, %r1204;
	setp.eq.s32 	%p2907, %r4660, 3;
	@%p2907 bra 	$L__BB2_3022;
	mov.b64 	%rd2232, 9218868437227405312;
	st.global.u64 	[%rd371+8], %rd2232;
	mov.b64 	%rd2233, -4616189618054758400;
	st.global.u64 	[%rd371+5008], %rd2233;
	bra.uni 	$L__BB2_3023;
$L__BB2_3022:
	mov.b64 	%rd2234, 0;
	st.global.u64 	[%rd371+8], %rd2234;
	mov.b64 	%rd2235, -4564063970805153792;
	st.global.u64 	[%rd371+5008], %rd2235;
$L__BB2_3023:
	setp.eq.s32 	%p2908, %r1201, 2;
	@%p2908 bra 	$L__BB2_3027;
	ld.local.s8 	%r4661, [%rd370+2];
	add.s32 	%r4662, %r4661, %r1204;
	setp.eq.s32 	%p2909, %r4662, 3;
	@%p2909 bra 	$L__BB2_3026;
	mov.b64 	%rd2236, 9218868437227405312;
	st.global.u64 	[%rd371+16], %rd2236;
	mov.b64 	%rd2237, -4616189618054758400;
	st.global.u64 	[%rd371+5016], %rd2237;
	bra.uni 	$L__BB2_3027;
$L__BB2_3026:
	mov.b64 	%rd2238, 0;
	st.global.u64 	[%rd371+16], %rd2238;
	mov.b64 	%rd2239, -4564063970805153792;
	st.global.u64 	[%rd371+5016], %rd2239;
$L__BB2_3027:
	add.s32 	%r6652, %r1203, 1;
	setp.eq.s32 	%p2910, %r1203, %r1171;
	@%p2910 bra 	$L__BB2_3028;
	bra.uni 	$L__BB2_2999;
$L__BB2_3028:
	mov.b32 	%r6655, 1;
$L__BB2_3029:
	@%p2897 bra 	$L__BB2_3107;
	add.s32 	%r1211, %r6655, -1;
	cvt.u64.u32 	%rd2240, %r6655;
	add.s64 	%rd372, %rd20, %rd2240;
	mov.b32 	%r6656, 1;
$L__BB2_3031:
	mov.u32 	%r1212, %r6656;
	mad.lo.s32 	%r4665, %r1211, %r1182, %r5;
	add.s32 	%r4666, %r4665, %r1212;
	mul.wide.s32 	%rd2241, %r4666, 8;
	add.s64 	%rd373, %rd3, %rd2241;
	ld.global.f64 	%fd6094, [%rd373];
	abs.f64 	%fd4446, %fd6094;
	setp.geu.f64 	%p2912, %fd4446, 0d41CDCD64FF800000;
	@%p2912 bra 	$L__BB2_3106;
	ld.local.u8 	%rs237, [%rd372];
	cvt.u32.u16 	%r4667, %rs237;
	cvt.s32.s8 	%r4668, %r4667;
	cvt.u64.u32 	%rd2242, %r1212;
	add.s64 	%rd374, %rd21, %rd2242;
	ld.local.u8 	%rs238, [%rd374];
	cvt.u32.u16 	%r4669, %rs238;
	cvt.s32.s8 	%r4670, %r4669;
	add.s32 	%r4671, %r4670, %r4668;
	setp.eq.s32 	%p2913, %r4671, 3;
	@%p2913 bra 	$L__BB2_3066;
	mov.b64 	%rd2243, -4616189618054758400;
	st.global.u64 	[%rd373+5000], %rd2243;
	mov.b64 	%rd2244, 9218868437227405312;
	st.global.u64 	[%rd373], %rd2244;
	mov.f64 	%fd6095, 0dBFF0000000000000;
	mov.f64 	%fd6094, 0d7FF0000000000000;
	mov.f64 	%fd6096, %fd6094;
	bra.uni 	$L__BB2_3077;
$L__BB2_3034:
	setp.lt.s32 	%p2982, %r1182, 1;
	mov.b32 	%r6662, 0;
	mov.f64 	%fd6156, 0dFFF0000000000000;
	@%p2982 bra 	$L__BB2_3050;
	cvt.s64.s32 	%rd2308, %r1171;
	add.s64 	%rd2309, %rd20, %rd2308;
	ld.local.u8 	%rs236, [%rd2309];
	mov.f64 	%fd6156, 0dFFF0000000000000;
	mov.b32 	%r6662, 0;
	mov.b32 	%r6660, 1;
$L__BB2_3036:
	mov.u32 	%r1226, %r6660;
	cvt.u64.u32 	%rd2310, %r1226;
	add.s64 	%rd383, %rd21, %rd2310;
	ld.local.u8 	%rs239, [%rd383];
	cvt.u32.u16 	%r4769, %rs239;
	cvt.s32.s8 	%r4770, %r4769;
	cvt.u32.u16 	%r4771, %rs236;
	cvt.s32.s8 	%r4772, %r4771;
	add.s32 	%r4773, %r4770, %r4772;
	setp.ne.s32 	%p2983, %r4773, 3;
	mov.f64 	%fd6155, 0dBFF0000000000000;
	mov.f64 	%fd6154, 0d7FF0000000000000;
	@%p2983 bra 	$L__BB2_3049;
	cvt.u32.u16 	%r4774, %rs239;
	cvt.u64.u16 	%rd2311, %rs239;
	cvt.s64.s8 	%rd2312, %rd2311;
	cvt.u32.u16 	%r4775, %rs236;
	cvt.s32.s8 	%r4776, %r4775;
	mul.wide.s32 	%rd2313, %r4776, 5;
	add.s64 	%rd2314, %rd2313, %rd2312;
	shl.b64 	%rd2315, %rd2314, 3;
	add.s64 	%rd2316, %rd2, %rd2315;
	ld.global.f64 	%fd6155, [%rd2316+45440];
	cvt.s64.s32 	%rd2317, %r1171;
	add.s64 	%rd2318, %rd20, %rd2317;
	ld.local.s8 	%r4777, [%rd383+1];
	ld.local.s8 	%rs1280, [%rd2318+1];
	cvt.u32.u16 	%r4778, %rs1280;
	prmt.b32 	%r4779, %r4775, %r4778, 0x3340U;
	prmt.b32 	%r4780, %r4774, 0, 0x3340U;
	prmt.b32 	%r4781, %r4779, %r4780, 0x5410U;
	mov.b32 	%r4782, 334205;
	dp4a.s32.u32 	%r4783, %r4781, %r4782, %r4777;
	mul.wide.s32 	%rd2319, %r4783, 8;
	add.s64 	%rd2320, %rd2, %rd2319;
	ld.global.f64 	%fd4613, [%rd2320+35440];
	add.f64 	%fd4614, %fd6155, %fd4613;
	ld.global.f64 	%fd6154, [%rd2316+45640];
	ld.global.f64 	%fd4615, [%rd2320+40440];
	add.f64 	%fd4616, %fd6154, %fd4615;
	abs.f64 	%fd4617, %fd4616;
	setp.gt.f64 	%p2984, %fd4617, 0d41CDCD64FF800000;
	selp.f64 	%fd1648, 0dBFF0000000000000, %fd4614, %p2984;
	selp.f64 	%fd1649, 0d7FF0000000000000, %fd4616, %p2984;
	cvt.s16.s8 	%rs1281, %rs236;
	mov.b32 	%r4784, {%rs1281, %rs1280};
	cvt.s32.s8 	%r4785, %r4774;
	mov.b32 	%r4786, 1305;
	dp2a.lo.s32.u32 	%r4787, %r4784, %r4786, %r4785;
	mul.wide.s32 	%rd2321, %r4787, 8;
	add.s64 	%rd384, %rd2, %rd2321;
	ld.global.f64 	%fd1650, [%rd384+21000];
	abs.f64 	%fd1651, %fd1650;
	setp.geu.f64 	%p2985, %fd1651, 0d41CDCD64FF800000;
	cvt.s16.s8 	%rs1282, %rs239;
	mov.b32 	%r4788, {%rs1281, %rs1282};
	dp2a.lo.s32.u32 	%r1228, %r4788, %r4786, %r4777;
	mul.wide.s32 	%rd2322, %r1228, 8;
	add.s64 	%rd385, %rd2, %rd2322;
	mov.f64 	%fd6145, %fd1648;
	mov.f64 	%fd6146, %fd1649;
	@%p2985 bra 	$L__BB2_3041;
	ld.global.f64 	%fd1652, [%rd385+23000];
	abs.f64 	%fd4619, %fd1652;
	setp.geu.f64 	%p2986, %fd4619, 0d41CDCD64FF800000;
	mov.f64 	%fd6145, %fd1648;
	mov.f64 	%fd6146, %fd1649;
	@%p2986 bra 	$L__BB2_3041;
	ld.global.f64 	%fd4620, [%rd384+20000];
	add.f64 	%fd4621, %fd6155, %fd4620;
	mul.wide.s32 	%rd2323, %r1228, 8;
	add.s64 	%rd2324, %rd2, %rd2323;
	ld.global.f64 	%fd4622, [%rd2324+22000];
	add.f64 	%fd4623, %fd4621, %fd4622;
	add.f64 	%fd4624, %fd6154, %fd1650;
	add.f64 	%fd4625, %fd4624, %fd1652;
	abs.f64 	%fd4626, %fd4625;
	setp.gt.f64 	%p2987, %fd4626, 0d41CDCD64FF800000;
	selp.f64 	%fd6145, 0dBFF0000000000000, %fd4623, %p2987;
	selp.f64 	%fd6146, 0d7FF0000000000000, %fd4625, %p2987;
	add.f64 	%fd4627, %fd6146, 0d4069000000000000;
	add.f64 	%fd4628, %fd6145, 0dC016CCCCCCCCCCCD;
	add.f64 	%fd4629, %fd1535, %fd4628;
	div.rn.f64 	%fd6147, %fd4627, %fd4629;
	abs.f64 	%fd4630, %fd1649;
	setp.geu.f64 	%p2988, %fd4630, 0d41CDCD64FF800000;
	@%p2988 bra 	$L__BB2_3041;
	add.f64 	%fd4631, %fd1649, 0d4069000000000000;
	add.f64 	%fd4632, %fd1648, 0dC016CCCCCCCCCCCD;
	add.f64 	%fd4633, %fd1535, %fd4632;
	div.rn.f64 	%fd4634, %fd4631, %fd4633;
	setp.lt.f64 	%p2989, %fd4634, %fd6147;
	selp.f64 	%fd6145, %fd6145, %fd1648, %p2989;
	selp.f64 	%fd6146, %fd6146, %fd1649, %p2989;
	selp.f64 	%fd6147, %fd6147, %fd4634, %p2989;
$L__BB2_3041:
	mov.f64 	%fd6148, %fd6145;
	mov.f64 	%fd6149, %fd6146;
	@%p2985 bra 	$L__BB2_3044;
	ld.global.f64 	%fd4635, [%rd384+20000];
	add.f64 	%fd4636, %fd6155, %fd4635;
	add.f64 	%fd4637, %fd6154, %fd1650;
	abs.f64 	%fd4638, %fd4637;
	setp.gt.f64 	%p2991, %fd4638, 0d41CDCD64FF800000;
	selp.f64 	%fd6148, 0dBFF0000000000000, %fd4636, %p2991;
	selp.f64 	%fd6149, 0d7FF0000000000000, %fd4637, %p2991;
	add.f64 	%fd4639, %fd6149, 0d4069000000000000;
	add.f64 	%fd4640, %fd6148, 0dC016CCCCCCCCCCCD;
	add.f64 	%fd4641, %fd1535, %fd4640;
	div.rn.f64 	%fd6147, %fd4639, %fd4641;
	abs.f64 	%fd4642, %fd6146;
	setp.geu.f64 	%p2992, %fd4642, 0d41CDCD64FF800000;
	@%p2992 bra 	$L__BB2_3044;
	add.f64 	%fd4643, %fd6146, 0d4069000000000000;
	add.f64 	%fd4644, %fd6145, 0dC016CCCCCCCCCCCD;
	add.f64 	%fd4645, %fd1535, %fd4644;
	div.rn.f64 	%fd4646, %fd4643, %fd4645;
	setp.lt.f64 	%p2993, %fd4646, %fd6147;
	selp.f64 	%fd6148, %fd6148, %fd6145, %p2993;
	selp.f64 	%fd6149, %fd6149, %fd6146, %p2993;
	selp.f64 	%fd6147, %fd6147, %fd4646, %p2993;
$L__BB2_3044:
	mul.wide.s32 	%rd2325, %r1228, 8;
	add.s64 	%rd386, %rd2, %rd2325;
	ld.global.f64 	%fd1671, [%rd386+23000];
	abs.f64 	%fd4647, %fd1671;
	setp.geu.f64 	%p2994, %fd4647, 0d41CDCD64FF800000;
	mov.f64 	%fd6151, %fd6148;
	mov.f64 	%fd6152, %fd6149;
	@%p2994 bra 	$L__BB2_3047;
	ld.global.f64 	%fd4648, [%rd386+22000];
	add.f64 	%fd4649, %fd6155, %fd4648;
	add.f64 	%fd4650, %fd6154, %fd1671;
	abs.f64 	%fd4651, %fd4650;
	setp.gt.f64 	%p2995, %fd4651, 0d41CDCD64FF800000;
	selp.f64 	%fd6151, 0dBFF0000000000000, %fd4649, %p2995;
	selp.f64 	%fd6152, 0d7FF0000000000000, %fd4650, %p2995;
	add.f64 	%fd4652, %fd6152, 0d4069000000000000;
	add.f64 	%fd4653, %fd6151, 0dC016CCCCCCCCCCCD;
	add.f64 	%fd4654, %fd1535, %fd4653;
	div.rn.f64 	%fd6147, %fd4652, %fd4654;
	abs.f64 	%fd4655, %fd6149;
	setp.geu.f64 	%p2996, %fd4655, 0d41CDCD64FF800000;
	@%p2996 bra 	$L__BB2_3047;
	add.f64 	%fd4656, %fd6149, 0d4069000000000000;
	add.f64 	%fd4657, %fd6148, 0dC016CCCCCCCCCCCD;
	add.f64 	%fd4658, %fd1535, %fd4657;
	div.rn.f64 	%fd4659, %fd4656, %fd4658;
	setp.lt.f64 	%p2997, %fd4659, %fd6147;
	selp.f64 	%fd6151, %fd6151, %fd6148, %p2997;
	selp.f64 	%fd6152, %fd6152, %fd6149, %p2997;
	selp.f64 	%fd6147, %fd6147, %fd4659, %p2997;
$L__BB2_3047:
	abs.f64 	%fd4660, %fd6152;
	setp.geu.f64 	%p2998, %fd4660, 0d41CDCD64FF800000;
	@%p2998 bra 	$L__BB2_3049;
	add.f64 	%fd4661, %fd6154, 0d4069000000000000;
	add.f64 	%fd4662, %fd6155, 0dC016CCCCCCCCCCCD;
	add.f64 	%fd4663, %fd1535, %fd4662;
	div.rn.f64 	%fd4664, %fd4661, %fd4663;
	setp.lt.f64 	%p2999, %fd6147, %fd4664;
	selp.f64 	%fd6154, %fd6154, %fd6152, %p2999;
	selp.f64 	%fd6155, %fd6155, %fd6151, %p2999;
$L__BB2_3049:
	add.f64 	%fd4665, %fd6155, 0d3EB0C6F7A0B5ED8D;
	add.f64 	%fd4666, %fd6154, 0d3EB0C6F7A0B5ED8D;
	add.s32 	%r4789, %r1171, -1;
	mad.lo.s32 	%r4790, %r4789, %r1182, %r5;
	add.s32 	%r4791, %r4790, %r1226;
	mul.wide.s32 	%rd2326, %r4791, 8;
	add.s64 	%rd2327, %rd3, %rd2326;
	ld.global.f64 	%fd4667, [%rd2327];
	add.f64 	%fd4668, %fd4666, %fd4667;
	add.f64 	%fd4669, %fd4668, 0d4069000000000000;
	ld.global.f64 	%fd4670, [%rd2327+5000];
	add.f64 	%fd4671, %fd4665, %fd4670;
	add.f64 	%fd4672, %fd4671, 0dC016CCCCCCCCCCCD;
	add.f64 	%fd4673, %fd1535, %fd4672;
	div.rn.f64 	%fd4674, %fd4669, %fd4673;
	add.f64 	%fd4675, %fd4674, 0dC071126666666666;
	setp.gt.f64 	%p3000, %fd4675, %fd6156;
	setp.lt.f64 	%p3001, %fd4671, 0d0000000000000000;
	setp.lt.f64 	%p3002, %fd4668, 0d0000000000000000;
	and.pred  	%p3003, %p3001, %p3002;
	and.pred  	%p3004, %p3003, %p3000;
	selp.f64 	%fd6156, %fd4675, %fd6156, %p3004;
	selp.b32 	%r6662, %r1226, %r6662, %p3004;
	add.s32 	%r6660, %r1226, 1;
	setp.ne.s32 	%p3005, %r1226, %r1182;
	@%p3005 bra 	$L__BB2_3036;
$L__BB2_3050:
	abs.f64 	%fd1687, %fd6156;
	setp.gt.f64 	%p3006, %fd1687, 0d41CDCD64FF800000;
	selp.b32 	%r6682, 1, %r6662, %p3006;
	selp.b32 	%r6683, 1, %r1171, %p3006;
	cvt.s64.s32 	%rd2328, %r6683;
	add.s64 	%rd387, %rd20, %rd2328;
	ld.local.u8 	%rs1449, [%rd387];
	cvt.u32.u16 	%r4792, %rs1449;
	cvt.s32.s8 	%r4793, %r4792;
	cvt.s64.s32 	%rd2329, %r6682;
	add.s64 	%rd388, %rd21, %rd2329;
	ld.local.u8 	%rs1448, [%rd388];
	cvt.u32.u16 	%r4794, %rs1448;
	cvt.s32.s8 	%r4795, %r4794;
	add.s32 	%r4796, %r4795, %r4793;
	setp.ne.s32 	%p3007, %r4796, 3;
	mov.f64 	%fd6167, 0dBFF0000000000000;
	mov.f64 	%fd6166, 0d7FF0000000000000;
	@%p3007 bra 	$L__BB2_3063;
	cvt.u32.u16 	%r4797, %rs1449;
	cvt.u32.u16 	%r4798, %rs1448;
	cvt.u64.u16 	%rd2330, %rs1448;
	cvt.s64.s8 	%rd2331, %rd2330;
	cvt.s32.s8 	%r4799, %r4797;
	mul.wide.s32 	%rd2332, %r4799, 5;
	add.s64 	%rd2333, %rd2332, %rd2331;
	shl.b64 	%rd2334, %rd2333, 3;
	add.s64 	%rd2335, %rd2, %rd2334;
	ld.global.f64 	%fd6167, [%rd2335+45440];
	ld.local.s8 	%r4800, [%rd388+1];
	ld.local.s8 	%rs1283, [%rd387+1];
	cvt.u32.u16 	%r4801, %rs1283;
	prmt.b32 	%r4802, %r4797, %r4801, 0x3340U;
	prmt.b32 	%r4803, %r4798, 0, 0x3340U;
	prmt.b32 	%r4804, %r4802, %r4803, 0x5410U;
	mov.b32 	%r4805, 334205;
	dp4a.s32.u32 	%r4806, %r4804, %r4805, %r4800;
	mul.wide.s32 	%rd2336, %r4806, 8;
	add.s64 	%rd2337, %rd2, %rd2336;
	ld.global.f64 	%fd4679, [%rd2337+35440];
	add.f64 	%fd4680, %fd6167, %fd4679;
	ld.global.f64 	%fd6166, [%rd2335+45640];
	ld.global.f64 	%fd4681, [%rd2337+40440];
	add.f64 	%fd4682, %fd6166, %fd4681;
	abs.f64 	%fd4683, %fd4682;
	setp.gt.f64 	%p3008, %fd4683, 0d41CDCD64FF800000;
	selp.f64 	%fd1690, 0dBFF0000000000000, %fd4680, %p3008;
	selp.f64 	%fd1691, 0d7FF0000000000000, %fd4682, %p3008;
	cvt.s16.s8 	%rs1284, %rs1449;
	mov.b32 	%r4807, {%rs1284, %rs1283};
	cvt.s32.s8 	%r4808, %r4798;
	mov.b32 	%r4809, 1305;
	dp2a.lo.s32.u32 	%r4810, %r4807, %r4809, %r4808;
	mul.wide.s32 	%rd2338, %r4810, 8;
	add.s64 	%rd389, %rd2, %rd2338;
	ld.global.f64 	%fd1692, [%rd389+21000];
	abs.f64 	%fd1693, %fd1692;
	setp.geu.f64 	%p3009, %fd1693, 0d41CDCD64FF800000;
	cvt.s16.s8 	%rs1285, %rs1448;
	mov.b32 	%r4811, {%rs1284, %rs1285};
	dp2a.lo.s32.u32 	%r1234, %r4811, %r4809, %r4800;
	mul.wide.s32 	%rd2339, %r1234, 8;
	add.s64 	%rd390, %rd2, %rd2339;
	mov.f64 	%fd6157, %fd1690;
	mov.f64 	%fd6158, %fd1691;
	@%p3009 bra 	$L__BB2_3055;
	ld.global.f64 	%fd1694, [%rd390+23000];
	abs.f64 	%fd4685, %fd1694;
	setp.geu.f64 	%p3010, %fd4685, 0d41CDCD64FF800000;
	mov.f64 	%fd6157, %fd1690;
	mov.f64 	%fd6158, %fd1691;
	@%p3010 bra 	$L__BB2_3055;
	ld.global.f64 	%fd4686, [%rd389+20000];
	add.f64 	%fd4687, %fd6167, %fd4686;
	mul.wide.s32 	%rd2340, %r1234, 8;
	add.s64 	%rd2341, %rd2, %rd2340;
	ld.global.f64 	%fd4688, [%rd2341+22000];
	add.f64 	%fd4689, %fd4687, %fd4688;
	add.f64 	%fd4690, %fd6166, %fd1692;
	add.f64 	%fd4691, %fd4690, %fd1694;
	abs.f64 	%fd4692, %fd4691;
	setp.gt.f64 	%p3011, %fd4692, 0d41CDCD64FF800000;
	selp.f64 	%fd6157, 0dBFF0000000000000, %fd4689, %p3011;
	selp.f64 	%fd6158, 0d7FF0000000000000, %fd4691, %p3011;
	add.f64 	%fd4693, %fd6158, 0d4069000000000000;
	add.f64 	%fd4694, %fd6157, 0dC016CCCCCCCCCCCD;
	add.f64 	%fd4695, %fd1535, %fd4694;
	div.rn.f64 	%fd6159, %fd4693, %fd4695;
	abs.f64 	%fd4696, %fd1691;
	setp.geu.f64 	%p3012, %fd4696, 0d41CDCD64FF800000;
	@%p3012 bra 	$L__BB2_3055;
	add.f64 	%fd4697, %fd1691, 0d4069000000000000;
	add.f64 	%fd4698, %fd1690, 0dC016CCCCCCCCCCCD;
	add.f64 	%fd4699, %fd1535, %fd4698;
	div.rn.f64 	%fd4700, %fd4697, %fd4699;
	setp.lt.f64 	%p3013, %fd4700, %fd6159;
	selp.f64 	%fd6157, %fd6157, %fd1690, %p3013;
	selp.f64 	%fd6158, %fd6158, %fd1691, %p3013;
	selp.f64 	%fd6159, %fd6159, %fd4700, %p3013;
$L__BB2_3055:
	mov.f64 	%fd6160, %fd6157;
	mov.f64 	%fd6161, %fd6158;
	@%p3009 bra 	$L__BB2_3058;
	ld.global.f64 	%fd4701, [%rd389+20000];
	add.f64 	%fd4702, %fd6167, %fd4701;
	add.f64 	%fd4703, %fd6166, %fd1692;
	abs.f64 	%fd4704, %fd4703;
	setp.gt.f64 	%p3015, %fd4704, 0d41CDCD64FF800000;
	selp.f64 	%fd6160, 0dBFF0000000000000, %fd4702, %p3015;
	selp.f64 	%fd6161, 0d7FF0000000000000, %fd4703, %p3015;
	add.f64 	%fd4705, %fd6161, 0d4069000000000000;
	add.f64 	%fd4706, %fd6160, 0dC016CCCCCCCCCCCD;
	add.f64 	%fd4707, %fd1535, %fd4706;
	div.rn.f64 	%fd6159, %fd4705, %fd4707;
	abs.f64 	%fd4708, %fd6158;
	setp.geu.f64 	%p3016, %fd4708, 0d41CDCD64FF800000;
	@%p3016 bra 	$L__BB2_3058;
	add.f64 	%fd4709, %fd6158, 0d4069000000000000;
	add.f64 	%fd4710, %fd6157, 0dC016CCCCCCCCCCCD;
	add.f64 	%fd4711, %fd1535, %fd4710;
	div.rn.f64 	%fd4712, %fd4709, %fd4711;
	setp.lt.f64 	%p3017, %fd4712, %fd6159;
	selp.f64 	%fd6160, %fd6160, %fd6157, %p3017;
	selp.f64 	%fd6161, %fd6161, %fd6158, %p3017;
	selp.f64 	%fd6159, %fd6159, %fd4712, %p3017;
$L__BB2_3058:
	mul.wide.s32 	%rd2342, %r1234, 8;
	add.s64 	%rd391, %rd2, %rd2342;
	ld.global.f64 	%fd1713, [%rd391+23000];
	abs.f64 	%fd4713, %fd1713;
	setp.geu.f64 	%p3018, %fd4713, 0d41CDCD64FF800000;
	mov.f64 	%fd6163, %fd6160;
	mov.f64 	%fd6164, %fd6161;
	@%p3018 bra 	$L__BB2_3061;
	ld.global.f64 	%fd4714, [%rd391+22000];
	add.f64 	%fd4715, %fd6167, %fd4714;
	add.f64 	%fd4716, %fd6166, %fd1713;
	abs.f64 	%fd4717, %fd4716;
	setp.gt.f64 	%p3019, %fd4717, 0d41CDCD64FF800000;
	selp.f64 	%fd6163, 0dBFF0000000000000, %fd4715, %p3019;
	selp.f64 	%fd6164, 0d7FF0000000000000, %fd4716, %p3019;
	add.f64 	%fd4718, %fd6164, 0d4069000000000000;
	add.f64 	%fd4719, %fd6163, 0dC016CCCCCCCCCCCD;
	add.f64 	%fd4720, %fd1535, %fd4719;
	div.rn.f64 	%fd6159, %fd4718, %fd4720;
	abs.f64 	%fd4721, %fd6161;
	setp.geu.f64 	%p3020, %fd4721, 0d41CDCD64FF800000;
	@%p3020 bra 	$L__BB2_3061;
	add.f64 	%fd4722, %fd6161, 0d4069000000000000;
	add.f64 	%fd4723, %fd6160, 0dC016CCCCCCCCCCCD;
	add.f64 	%fd4724, %fd1535, %fd4723;
	div.rn.f64 	%fd4725, %fd4722, %fd4724;
	setp.lt.f64 	%p3021, %fd4725, %fd6159;
	selp.f64 	%fd6163, %fd6163, %fd6160, %p3021;
	selp.f64 	%fd6164, %fd6164, %fd6161, %p3021;
	selp.f64 	%fd6159, %fd6159, %fd4725, %p3021;
$L__BB2_3061:
	abs.f64 	%fd4726, %fd6164;
	setp.geu.f64 	%p3022, %fd4726, 0d41CDCD64FF800000;
	@%p3022 bra 	$L__BB2_3063;
	add.f64 	%fd4727, %fd6166, 0d4069000000000000;
	add.f64 	%fd4728, %fd6167, 0dC016CCCCCCCCCCCD;
	add.f64 	%fd4729, %fd1535, %fd4728;
	div.rn.f64 	%fd4730, %fd4727, %fd4729;
	setp.lt.f64 	%p3023, %fd6159, %fd4730;
	selp.f64 	%fd6166, %fd6166, %fd6164, %p3023;
	selp.f64 	%fd6167, %fd6167, %fd6163, %p3023;
$L__BB2_3063:
	@%p2772 bra 	$L__BB2_3117;
	and.b32  	%r1235, %r1171, 7;
	setp.lt.u32 	%p3025, %r1171, 8;
	mov.b32 	%r6664, 0;
	@%p3025 bra 	$L__BB2_3109;
	mov.b32 	%r6666, 0;
	bra.uni 	$L__BB2_3108;
$L__BB2_3066:
	cvt.s32.s8 	%r4673, %r4667;
	mul.wide.s32 	%rd2245, %r4673, 5;
	cvt.u64.u16 	%rd2246, %rs238;
	cvt.s64.s8 	%rd2247, %rd2246;
	add.s64 	%rd375, %rd2245, %rd2247;
	shl.b64 	%rd2248, %rd375, 3;
	add.s64 	%rd2249, %rd2, %rd2248;
	ld.global.f64 	%fd6095, [%rd2249+45440];
	ld.local.u8 	%rs1277, [%rd372+-1];
	cvt.u64.u16 	%rd2250, %rs1277;
	cvt.s64.s8 	%rd376, %rd2250;
	cvt.u32.u16 	%r4674, %rs238;
	ld.local.s8 	%rs1278, [%rd374+-1];
	cvt.u32.u16 	%r4675, %rs1278;
	prmt.b32 	%r4676, %r4675, %r4674, 0x3340U;
	prmt.b32 	%r4677, %r4667, 0, 0x3340U;
	prmt.b32 	%r4678, %r4676, %r4677, 0x5410U;
	cvt.u32.u16 	%r4679, %rs1277;
	cvt.s32.s8 	%r4680, %r4679;
	mov.b32 	%r4681, 359705;
	dp4a.s32.u32 	%r4682, %r4678, %r4681, %r4680;
	mul.wide.s32 	%rd2251, %r4682, 8;
	add.s64 	%rd2252, %rd2, %rd2251;
	ld.global.f64 	%fd4449, [%rd2252+35440];
	add.f64 	%fd4450, %fd6095, %fd4449;
	ld.global.f64 	%fd6096, [%rd2249+45640];
	ld.global.f64 	%fd4451, [%rd2252+40440];
	add.f64 	%fd4452, %fd6096, %fd4451;
	abs.f64 	%fd4453, %fd4452;
	setp.gt.f64 	%p2914, %fd4453, 0d41CDCD64FF800000;
	selp.f64 	%fd1539, 0dBFF0000000000000, %fd4450, %p2914;
	selp.f64 	%fd1540, 0d7FF0000000000000, %fd4452, %p2914;
	cvt.s16.s8 	%rs1279, %rs238;
	mov.b32 	%r4683, {%rs1278, %rs1279};
	mov.b32 	%r4684, 6405;
	dp2a.lo.s32.u32 	%r4685, %r4683, %r4684, %r4673;
	mul.wide.s32 	%rd2253, %r4685, 8;
	add.s64 	%rd377, %rd2, %rd2253;
	ld.global.f64 	%fd1541, [%rd377+21000];
	abs.f64 	%fd4454, %fd1541;
	setp.geu.f64 	%p2915, %fd4454, 0d41CDCD64FF800000;
	@%p2915 bra 	$L__BB2_3072;
	cvt.u32.u16 	%r4688, %rs238;
	cvt.s32.s8 	%r4689, %r4688;
	mul.wide.s32 	%rd2258, %r4689, 24;
	add.s64 	%rd2259, %rd375, %rd2258;
	add.s64 	%rd2260, %rd2259, %rd376;
	shl.b64 	%rd2261, %rd2260, 3;
	add.s64 	%rd378, %rd2, %rd2261;
	ld.global.f64 	%fd1542, [%rd378+23000];
	abs.f64 	%fd4469, %fd1542;
	setp.geu.f64 	%p2920, %fd4469, 0d41CDCD64FF800000;
	@%p2920 bra 	$L__BB2_3070;
	ld.global.f64 	%fd4482, [%rd377+20000];
	add.f64 	%fd4483, %fd6095, %fd4482;
	ld.global.f64 	%fd4484, [%rd378+22000];
	add.f64 	%fd4485, %fd4483, %fd4484;
	add.f64 	%fd4486, %fd6096, %fd1541;
	add.f64 	%fd4487, %fd4486, %fd1542;
	abs.f64 	%fd4488, %fd4487;
	setp.gt.f64 	%p2924, %fd4488, 0d41CDCD64FF800000;
	selp.f64 	%fd6091, 0dBFF0000000000000, %fd4485, %p2924;
	selp.f64 	%fd6092, 0d7FF0000000000000, %fd4487, %p2924;
	add.f64 	%fd4489, %fd6092, 0d4069000000000000;
	add.f64 	%fd4490, %fd6091, 0dC016CCCCCCCCCCCD;
	add.f64 	%fd4491, %fd1535, %fd4490;
	div.rn.f64 	%fd6093, %fd4489, %fd4491;
	abs.f64 	%fd4492, %fd1540;
	setp.geu.f64 	%p2925, %fd4492, 0d41CDCD64FF800000;
	@%p2925 bra 	$L__BB2_3075;
	add.f64 	%fd4493, %fd1540, 0d4069000000000000;
	add.f64 	%fd4494, %fd1539, 0dC016CCCCCCCCCCCD;
	add.f64 	%fd4495, %fd1535, %fd4494;
	div.rn.f64 	%fd4496, %fd4493, %fd4495;
	setp.lt.f64 	%p2926, %fd4496, %fd6093;
	selp.f64 	%fd6091, %fd6091, %fd1539, %p2926;
	selp.f64 	%fd6092, %fd6092, %fd1540, %p2926;
	selp.f64 	%fd6093, %fd6093, %fd4496, %p2926;
	bra.uni 	$L__BB2_3075;
$L__BB2_3070:
	ld.global.f64 	%fd4470, [%rd377+20000];
	add.f64 	%fd4471, %fd6095, %fd4470;
	add.f64 	%fd4472, %fd6096, %fd1541;
	abs.f64 	%fd4473, %fd4472;
	setp.gt.f64 	%p2921, %fd4473, 0d41CDCD64FF800000;
	selp.f64 	%fd6091, 0dBFF0000000000000, %fd4471, %p2921;
	selp.f64 	%fd6092, 0d7FF0000000000000, %fd4472, %p2921;
	add.f64 	%fd4474, %fd6092, 0d4069000000000000;
	add.f64 	%fd4475, %fd6091, 0dC016CCCCCCCCCCCD;
	add.f64 	%fd4476, %fd1535, %fd4475;
	div.rn.f64 	%fd6093, %fd4474, %fd4476;
	abs.f64 	%fd4477, %fd1540;
	setp.geu.f64 	%p2922, %fd4477, 0d41CDCD64FF800000;
	@%p2922 bra 	$L__BB2_3075;
	add.f64 	%fd4478, %fd1540, 0d4069000000000000;
	add.f64 	%fd4479, %fd1539, 0dC016CCCCCCCCCCCD;
	add.f64 	%fd4480, %fd1535, %fd4479;
	div.rn.f64 	%fd4481, %fd4478, %fd4480;
	setp.lt.f64 	%p2923, %fd4481, %fd6093;
	selp.f64 	%fd6091, %fd6091, %fd1539, %p2923;
	selp.f64 	%fd6092, %fd6092, %fd1540, %p2923;
	selp.f64 	%fd6093, %fd6093, %fd4481, %p2923;
	bra.uni 	$L__BB2_3075;
$L__BB2_3072:
	cvt.u32.u16 	%r4686, %rs238;
	cvt.s32.s8 	%r4687, %r4686;
	mul.wide.s32 	%rd2254, %r4687, 24;
	add.s64 	%rd2255, %rd375, %rd2254;
	add.s64 	%rd2256, %rd2255, %rd376;
	shl.b64 	%rd2257, %rd2256, 3;
	add.s64 	%rd379, %rd2, %rd2257;
	ld.global.f64 	%fd1555, [%rd379+23000];
	abs.f64 	%fd4456, %fd1555;
	setp.geu.f64 	%p2916, %fd4456, 0d41CDCD64FF800000;
	mov.f64 	%fd6091, %fd1539;
	mov.f64 	%fd6092, %fd1540;
	@%p2916 bra 	$L__BB2_3075;
	ld.global.f64 	%fd4457, [%rd379+22000];
	add.f64 	%fd4458, %fd6095, %fd4457;
	add.f64 	%fd4459, %fd6096, %fd1555;
	abs.f64 	%fd4460, %fd4459;
	setp.gt.f64 	%p2917, %fd4460, 0d41CDCD64FF800000;
	selp.f64 	%fd6091, 0dBFF0000000000000, %fd4458, %p2917;
	selp.f64 	%fd6092, 0d7FF0000000000000, %fd4459, %p2917;
	add.f64 	%fd4461, %fd6092, 0d4069000000000000;
	add.f64 	%fd4462, %fd6091, 0dC016CCCCCCCCCCCD;
	add.f64 	%fd4463, %fd1535, %fd4462;
	div.rn.f64 	%fd6093, %fd4461, %fd4463;
	abs.f64 	%fd4464, %fd1540;
	setp.geu.f64 	%p2918, %fd4464, 0d41CDCD64FF800000;
	@%p2918 bra 	$L__BB2_3075;
	add.f64 	%fd4465, %fd1540, 0d4069000000000000;
	add.f64 	%fd4466, %fd1539, 0dC016CCCCCCCCCCCD;
	add.f64 	%fd4467, %fd1535, %fd4466;
	div.rn.f64 	%fd4468, %fd4465, %fd4467;
	setp.lt.f64 	%p2919, %fd4468, %fd6093;
	selp.f64 	%fd6091, %fd6091, %fd1539, %p2919;
	selp.f64 	%fd6092, %fd6092, %fd1540, %p2919;
	selp.f64 	%fd6093, %fd6093, %fd4468, %p2919;
$L__BB2_3075:
	abs.f64 	%fd4497, %fd6092;
	setp.geu.f64 	%p2927, %fd4497, 0d41CDCD64FF800000;
	@%p2927 bra 	$L__BB2_3077;
	add.f64 	%fd4498, %fd6096, 0d4069000000000000;
	add.f64 	%fd4499, %fd6095, 0dC016CCCCCCCCCCCD;
	add.f64 	%fd4500, %fd1535, %fd4499;
	div.rn.f64 	%fd4501, %fd4498, %fd4500;
	setp.lt.f64 	%p2928, %fd6093, %fd4501;
	selp.f64 	%fd6095, %fd6095, %fd6091, %p2928;
	selp.f64 	%fd6096, %fd6096, %fd6092, %p2928;
$L__BB2_3077:
	abs.f64 	%fd4502, %fd6096;
	setp.geu.f64 	%p2929, %fd4502, 0d41CDCD64FF800000;
	@%p2929 bra 	$L__BB2_3079;
	st.global.f64 	[%rd373+5000], %fd6095;
	st.global.f64 	[%rd373], %fd6096;
	mov.f64 	%fd6094, %fd6096;
$L__BB2_3079:
	min.u32 	%r4690, %r6655, %r1212;
	setp.lt.u32 	%p2930, %r4690, 2;
	mov.f64 	%fd6098, 0dBFF0000000000000;
	mov.f64 	%fd6099, 0d7FF0000000000000;
	@%p2930 bra 	$L__BB2_3106;
	ld.param.u32 	%r6180, [_Z11design_loopPiS_S_S_PcS_S_S_S_S_S_S_PdS1_iS__param_13];
	ld.global.f64 	%fd1571, [%rd373+5000];
	add.f64 	%fd4505, %fd6094, 0d4069000000000000;
	add.f64 	%fd4506, %fd1571, 0dC016CCCCCCCCCCCD;
	add.f64 	%fd4507, %fd1535, %fd4506;
	div.rn.f64 	%fd1572, %fd4505, %fd4507;
	mul.lo.s32 	%r4691, %r1211, %r1182;
	sub.s32 	%r4692, %r4691, %r1182;
	mad.lo.s32 	%r4693, %r6180, 1250, %r4692;
	add.s32 	%r4694, %r4693, %r1212;
	add.s32 	%r4695, %r4694, -2;
	mul.wide.s32 	%rd2262, %r4695, 8;
	add.s64 	%rd380, %rd3, %rd2262;
	ld.global.f64 	%fd1573, [%rd380];
	abs.f64 	%fd4508, %fd1573;
	setp.geu.f64 	%p2931, %fd4508, 0d41CDCD64FF800000;
	@%p2931 bra 	$L__BB2_3083;
	ld.local.u8 	%r4697, [%rd372+-1];
	prmt.b32 	%r4698, %r4697, %r4667, 0x3340U;
	ld.local.u8 	%r4699, [%rd374+-1];
	prmt.b32 	%r4700, %r4699, 0, 0x3340U;
	prmt.b32 	%r4701, %r4698, %r4700, 0x5410U;
	cvt.u32.u16 	%r4702, %rs238;
	cvt.s32.s8 	%r4703, %r4702;
	mov.b32 	%r4704, 334205;
	dp4a.s32.u32 	%r4705, %r4701, %r4704, %r4703;
	mul.wide.s32 	%rd2263, %r4705, 8;
	add.s64 	%rd381, %rd2, %rd2263;
	ld.global.f64 	%fd1574, [%rd381+5000];
	abs.f64 	%fd4511, %fd1574;
	setp.geu.f64 	%p2932, %fd4511, 0d41CDCD64FF800000;
	@%p2932 bra 	$L__BB2_3083;
	ld.global.f64 	%fd4512, [%rd380+5000];
	ld.global.f64 	%fd4513, [%rd381];
	add.f64 	%fd6098, %fd4512, %fd4513;
	add.f64 	%fd6099, %fd1573, %fd1574;
$L__BB2_3083:
	add.f64 	%fd4514, %fd6099, 0d4069000000000000;
	add.f64 	%fd4515, %fd6098, 0dC016CCCCCCCCCCCD;
	add.f64 	%fd4516, %fd1535, %fd4515;
	div.rn.f64 	%fd1579, %fd4514, %fd4516;
	setp.lt.f64 	%p2933, %fd6098, 0dC0A3880000000000;
	selp.f64 	%fd6124, 0dC0A9300000000000, %fd6098, %p2933;
	selp.f64 	%fd6125, 0d0000000000000000, %fd6099, %p2933;
	setp.lt.f64 	%p2934, %fd1571, 0dC0A3880000000000;
	selp.f64 	%fd1582, 0dC0A9300000000000, %fd1571, %p2934;
	selp.f64 	%fd1583, 0d0000000000000000, %fd6094, %p2934;
	setp.gt.f64 	%p2935, %fd1579, %fd1572;
	@%p2935 bra 	$L__BB2_3085;
	setp.leu.f64 	%p2936, %fd1582, 0d0000000000000000;
	setp.leu.f64 	%p2937, %fd1583, 0d0000000000000000;
	or.pred  	%p2938, %p2936, %p2937;
	@%p2938 bra 	$L__BB2_3086;
$L__BB2_3085:
	st.global.f64 	[%rd373+5000], %fd6124;
	st.global.f64 	[%rd373], %fd6125;
	bra.uni 	$L__BB2_3088;
$L__BB2_3086:
	setp.ltu.f64 	%p2939, %fd1572, %fd1579;
	mov.f64 	%fd6124, %fd1571;
	mov.f64 	%fd6125, %fd6094;
	@%p2939 bra 	$L__BB2_3088;
	st.global.f64 	[%rd373+5000], %fd1582;
	st.global.f64 	[%rd373], %fd1583;
	mov.f64 	%fd6124, %fd1582;
	mov.f64 	%fd6125, %fd1583;
$L__BB2_3088:
	mov.b32 	%r6657, 3;
$L__BB2_3089:
	sub.s32 	%r4707, %r1212, %r6657;
	add.s32 	%r4708, %r4707, 1;
	setp.gt.u32 	%p2940, %r4707, 2147483646;
	selp.b32 	%r4709, %r4707, 0, %p2940;
	add.s32 	%r6659, %r4709, %r1211;
	selp.b32 	%r6658, 1, %r4708, %p2940;
	setp.lt.s32 	%p2941, %r6659, 1;
	setp.ge.s32 	%p2942, %r6658, %r1212;
	or.pred  	%p2943, %p2941, %p2942;
	@%p2943 bra 	$L__BB2_3105;
$L__BB2_3090:
	mov.u32 	%r1217, %r6659;
	add.s32 	%r6659, %r1217, -1;
	add.s32 	%r4711, %r5, %r6658;
	mad.lo.s32 	%r4712, %r6659, %r1182, %r4711;
	mul.wide.s32 	%rd2264, %r4712, 8;
	add.s64 	%rd382, %rd3, %rd2264;
	ld.global.f64 	%fd1602, [%rd382];
	abs.f64 	%fd4517, %fd1602;
	setp.geu.f64 	%p2944, %fd4517, 0d41CDCD64FF800000;
	@%p2944 bra 	$L__BB2_3104;
	not.b32 	%r4713, %r1217;
	add.s32 	%r1219, %r6655, %r4713;
	not.b32 	%r4714, %r6658;
	add.s32 	%r1220, %r1212, %r4714;
	add.s32 	%r1221, %r1220, %r1219;
	setp.eq.s32 	%p2945, %r1219, 0;
	setp.gt.s32 	%p2946, %r1220, 0;
	and.pred  	%p2947, %p2945, %p2946;
	@%p2947 bra 	$L__BB2_3093;
	setp.ne.s32 	%p2948, %r1220, 0;
	setp.lt.s32 	%p2949, %r1219, 1;
	or.pred  	%p2950, %p2949, %p2948;
	@%p2950 bra 	$L__BB2_3098;
$L__BB2_3093:
	setp.ne.s32 	%p2959, %r1220, 1;
	setp.ne.s32 	%p2960, %r1219, 1;
	and.pred  	%p2961, %p2960, %p2959;
	@%p2961 bra 	$L__BB2_3097;
	setp.eq.s32 	%p2964, %r1219, 1;
	setp.eq.s32 	%p2965, %r1220, 1;
	and.pred  	%p2967, %p2945, %p2965;
	setp.eq.s32 	%p2968, %r1220, 0;
	and.pred  	%p2969, %p2964, %p2968;
	or.pred  	%p2970, %p2967, %p2969;
	mov.f64 	%fd6119, 0d0000000000000000;
	mov.f64 	%fd6118, 0dC0A9300000000000;
	not.pred 	%p2971, %p2970;
	@%p2971 bra 	$L__BB2_3096;
	mul.wide.u32 	%rd2300, %r1221, 8;
	add.s64 	%rd2301, %rd2, %rd2300;
	ld.global.f64 	%fd4589, [%rd2301+25192];
	cvt.u64.u32 	%rd2302, %r1217;
	add.s64 	%rd2303, %rd20, %rd2302;
	cvt.s64.s32 	%rd2304, %r6658;
	add.s64 	%rd2305, %rd21, %rd2304;
	ld.local.u8 	%r4756, [%rd2303];
	prmt.b32 	%r4758, %r4756, %r4667, 0x3340U;
	ld.local.u8 	%r4759, [%rd2305];
	prmt.b32 	%r4760, %r4759, 0, 0x3340U;
	prmt.b32 	%r4761, %r4758, %r4760, 0x5410U;
	cvt.u32.u16 	%r4762, %rs238;
	cvt.s32.s8 	%r4763, %r4762;
	mov.b32 	%r4764, 334205;
	dp4a.s32.u32 	%r4765, %r4761, %r4764, %r4763;
	mul.wide.s32 	%rd2306, %r4765, 8;
	add.s64 	%rd2307, %rd2, %rd2306;
	ld.global.f64 	%fd4590, [%rd2307+5000];
	add.f64 	%fd6119, %fd4589, %fd4590;
	ld.global.f64 	%fd4591, [%rd2301+24472];
	ld.global.f64 	%fd4592, [%rd2307];
	add.f64 	%fd6118, %fd4591, %fd4592;
$L__BB2_3096:
	add.f64 	%fd4593, %fd6119, %fd1602;
	ld.global.f64 	%fd4594, [%rd382+5000];
	add.f64 	%fd4595, %fd6118, %fd4594;
	abs.f64 	%fd4596, %fd4593;
	setp.gt.f64 	%p2972, %fd4596, 0d41CDCD64FF800000;
	selp.f64 	%fd4597, 0dBFF0000000000000, %fd4595, %p2972;
	selp.f64 	%fd4598, 0d7FF0000000000000, %fd4593, %p2972;
	add.f64 	%fd4599, %fd4598, 0d4069000000000000;
	add.f64 	%fd4600, %fd4597, 0dC016CCCCCCCCCCCD;
	add.f64 	%fd4601, %fd1535, %fd4600;
	div.rn.f64 	%fd4602, %fd4599, %fd4601;
	add.f64 	%fd4603, %fd6125, 0d4069000000000000;
	add.f64 	%fd4604, %fd6124, 0dC016CCCCCCCCCCCD;
	add.f64 	%fd4605, %fd1535, %fd4604;
	div.rn.f64 	%fd4606, %fd4603, %fd4605;
	setp.gt.f64 	%p2973, %fd4602, %fd4606;
	selp.f64 	%fd6126, %fd4597, 0dBFF0000000000000, %p2973;
	selp.f64 	%fd6127, %fd4598, 0d7FF0000000000000, %p2973;
	bra.uni 	$L__BB2_3102;
$L__BB2_3097:
	mul.wide.s32 	%rd2283, %r1221, 8;
	add.s64 	%rd2284, %rd2, %rd2283;
	ld.global.f64 	%fd4563, [%rd2284+25192];
	cvt.u64.u32 	%rd2285, %r1217;
	add.s64 	%rd2286, %rd20, %rd2285;
	ld.local.s8 	%r4753, [%rd2286];
	mul.wide.s32 	%rd2287, %r4753, 5;
	cvt.s64.s32 	%rd2288, %r6658;
	add.s64 	%rd2289, %rd21, %rd2288;
	ld.local.s8 	%rd2290, [%rd2289];
	add.s64 	%rd2291, %rd2287, %rd2290;
	shl.b64 	%rd2292, %rd2291, 3;
	add.s64 	%rd2293, %rd2, %rd2292;
	ld.global.f64 	%fd4564, [%rd2293+45640];
	add.f64 	%fd4565, %fd4563, %fd4564;
	cvt.s32.s8 	%r4755, %r4667;
	mul.wide.s32 	%rd2294, %r4755, 5;
	cvt.u64.u16 	%rd2295, %rs238;
	cvt.s64.s8 	%rd2296, %rd2295;
	add.s64 	%rd2297, %rd2294, %rd2296;
	shl.b64 	%rd2298, %rd2297, 3;
	add.s64 	%rd2299, %rd2, %rd2298;
	ld.global.f64 	%fd4566, [%rd2299+45640];
	add.f64 	%fd4567, %fd4565, %fd4566;
	add.f64 	%fd4568, %fd4567, %fd1602;
	ld.global.f64 	%fd4569, [%rd2284+24472];
	ld.global.f64 	%fd4570, [%rd2293+45440];
	add.f64 	%fd4571, %fd4569, %fd4570;
	ld.global.f64 	%fd4572, [%rd2299+45440];
	add.f64 	%fd4573, %fd4571, %fd4572;
	ld.global.f64 	%fd4574, [%rd382+5000];
	add.f64 	%fd4575, %fd4573, %fd4574;
	abs.f64 	%fd4576, %fd4568;
	setp.gt.f64 	%p2962, %fd4576, 0d41CDCD64FF800000;
	selp.f64 	%fd4577, 0dBFF0000000000000, %fd4575, %p2962;
	selp.f64 	%fd4578, 0d7FF0000000000000, %fd4568, %p2962;
	add.f64 	%fd4579, %fd4578, 0d4069000000000000;
	add.f64 	%fd4580, %fd4577, 0dC016CCCCCCCCCCCD;
	add.f64 	%fd4581, %fd1535, %fd4580;
	div.rn.f64 	%fd4582, %fd4579, %fd4581;
	add.f64 	%fd4583, %fd6125, 0d4069000000000000;
	add.f64 	%fd4584, %fd6124, 0dC016CCCCCCCCCCCD;
	add.f64 	%fd4585, %fd1535, %fd4584;
	div.rn.f64 	%fd4586, %fd4583, %fd4585;
	setp.gt.f64 	%p2963, %fd4582, %fd4586;
	selp.f64 	%fd6126, %fd4577, 0dBFF0000000000000, %p2963;
	selp.f64 	%fd6127, %fd4578, 0d7FF0000000000000, %p2963;
	bra.uni 	$L__BB2_3102;
$L__BB2_3098:
	setp.ne.s32 	%p2951, %r1219, 1;
	setp.ne.s32 	%p2952, %r1220, 1;
	or.pred  	%p2953, %p2951, %p2952;
	@%p2953 bra 	$L__BB2_3101;
	cvt.u64.u32 	%rd2275, %r1217;
	add.s64 	%rd2276, %rd20, %rd2275;
	cvt.s64.s32 	%rd2277, %r6658;
	add.s64 	%rd2278, %rd21, %rd2277;
	ld.local.s8 	%r4735, [%rd2278+1];
	ld.local.u8 	%r4736, [%rd2276+1];
	ld.local.u8 	%r4737, [%rd2276];
	prmt.b32 	%r4738, %r4737, %r4736, 0x3340U;
	ld.local.u8 	%r4739, [%rd2278];
	prmt.b32 	%r4740, %r4739, 0, 0x3340U;
	prmt.b32 	%r4741, %r4738, %r4740, 0x5410U;
	mov.b32 	%r4742, 334205;
	dp4a.s32.u32 	%r4743, %r4741, %r4742, %r4735;
	mul.wide.s32 	%rd2279, %r4743, 8;
	add.s64 	%rd2280, %rd2, %rd2279;
	ld.global.f64 	%fd4546, [%rd2280+10000];
	ld.local.s8 	%r4744, [%rd372+-1];
	cvt.u32.u16 	%r4745, %rs238;
	ld.local.u8 	%r4746, [%rd374+-1];
	prmt.b32 	%r4747, %r4746, %r4745, 0x3340U;
	prmt.b32 	%r4749, %r4667, 0, 0x3340U;
	prmt.b32 	%r4750, %r4747, %r4749, 0x5410U;
	mov.b32 	%r4751, 359705;
	dp4a.s32.u32 	%r4752, %r4750, %r4751, %r4744;
	mul.wide.s32 	%rd2281, %r4752, 8;
	add.s64 	%rd2282, %rd2, %rd2281;
	ld.global.f64 	%fd4547, [%rd2282+10000];
	add.f64 	%fd4548, %fd4546, %fd4547;
	ld.global.f64 	%fd4549, [%rd382+5000];
	add.f64 	%fd4550, %fd4548, %fd4549;
	ld.global.f64 	%fd4551, [%rd2280+15000];
	ld.global.f64 	%fd4552, [%rd2282+15000];
	add.f64 	%fd4553, %fd4551, %fd4552;
	add.f64 	%fd4554, %fd4553, %fd1602;
	abs.f64 	%fd4555, %fd4554;
	setp.gt.f64 	%p2956, %fd4555, 0d41CDCD64FF800000;
	selp.f64 	%fd1611, 0dBFF0000000000000, %fd4550, %p2956;
	selp.f64 	%fd1612, 0d7FF0000000000000, %fd4554, %p2956;
	add.f64 	%fd4556, %fd1612, 0d4069000000000000;
	add.f64 	%fd4557, %fd1611, 0dC016CCCCCCCCCCCD;
	add.f64 	%fd4558, %fd1535, %fd4557;
	div.rn.f64 	%fd1613, %fd4556, %fd4558;
	add.f64 	%fd4559, %fd6125, 0d4069000000000000;
	add.f64 	%fd4560, %fd6124, 0dC016CCCCCCCCCCCD;
	add.f64 	%fd4561, %fd1535, %fd4560;
	div.rn.f64 	%fd1614, %fd4559, %fd4561;
	sub.f64 	%fd4562, %fd1613, %fd1614;
	setp.ltu.f64 	%p2957, %fd4562, 0d3EB0C6F7A0B5ED8D;
	mov.f64 	%fd6127, 0d7FF0000000000000;
	mov.f64 	%fd6126, 0dBFF0000000000000;
	@%p2957 bra 	$L__BB2_3102;
	setp.gt.f64 	%p2958, %fd1613, %fd1614;
	selp.f64 	%fd6126, %fd1611, 0dBFF0000000000000, %p2958;
	selp.f64 	%fd6127, %fd1612, 0d7FF0000000000000, %p2958;
	bra.uni 	$L__BB2_3102;
$L__BB2_3101:
	mul.wide.s32 	%rd2265, %r1221, 8;
	add.s64 	%rd2266, %rd2, %rd2265;
	ld.global.f64 	%fd4518, [%rd2266+24952];
	cvt.u64.u32 	%rd2267, %r1217;
	add.s64 	%rd2268, %rd20, %rd2267;
	cvt.s64.s32 	%rd2269, %r6658;
	add.s64 	%rd2270, %rd21, %rd2269;
	ld.local.s8 	%r4715, [%rd2270+1];
	ld.local.u8 	%r4716, [%rd2268+1];
	ld.local.u8 	%r4717, [%rd2268];
	prmt.b32 	%r4718, %r4717, %r4716, 0x3340U;
	ld.local.u8 	%r4719, [%rd2270];
	prmt.b32 	%r4720, %r4719, 0, 0x3340U;
	prmt.b32 	%r4721, %r4718, %r4720, 0x5410U;
	mov.b32 	%r4722, 334205;
	dp4a.s32.u32 	%r4723, %r4721, %r4722, %r4715;
	mul.wide.s32 	%rd2271, %r4723, 8;
	add.s64 	%rd2272, %rd2, %rd2271;
	ld.global.f64 	%fd4519, [%rd2272+30440];
	add.f64 	%fd4520, %fd4518, %fd4519;
	ld.local.s8 	%r4724, [%rd372+-1];
	cvt.u32.u16 	%r4725, %rs238;
	ld.local.u8 	%r4726, [%rd374+-1];
	prmt.b32 	%r4727, %r4726, %r4725, 0x3340U;
	prmt.b32 	%r4729, %r4667, 0, 0x3340U;
	prmt.b32 	%r4730, %r4727, %r4729, 0x5410U;
	mov.b32 	%r4731, 359705;
	dp4a.s32.u32 	%r4732, %r4730, %r4731, %r4724;
	mul.wide.s32 	%rd2273, %r4732, 8;
	add.s64 	%rd2274, %rd2, %rd2273;
	ld.global.f64 	%fd4521, [%rd2274+30440];
	add.f64 	%fd4522, %fd4520, %fd4521;
	add.f64 	%fd4523, %fd4522, %fd1602;
	ld.global.f64 	%fd4524, [%rd2266+24232];
	ld.global.f64 	%fd4525, [%rd2272+25440];
	add.f64 	%fd4526, %fd4524, %fd4525;
	ld.global.f64 	%fd4527, [%rd2274+25440];
	add.f64 	%fd4528, %fd4526, %fd4527;
	sub.s32 	%r4733, %r1219, %r1220;
	abs.s32 	%r4734, %r4733;
	cvt.rn.f64.s32 	%fd4529, %r4734;
	fma.rn.f64 	%fd4530, %fd4529, 0dBFEEF3E864B31D04, %fd4528;
	ld.global.f64 	%fd4531, [%rd382+5000];
	add.f64 	%fd4532, %fd4531, %fd4530;
	abs.f64 	%fd4533, %fd4523;
	setp.gt.f64 	%p2954, %fd4533, 0d41CDCD64FF800000;
	selp.f64 	%fd4534, 0dBFF0000000000000, %fd4532, %p2954;
	selp.f64 	%fd4535, 0d7FF0000000000000, %fd4523, %p2954;
	add.f64 	%fd4536, %fd4535, 0d4069000000000000;
	add.f64 	%fd4537, %fd4534, 0dC016CCCCCCCCCCCD;
	add.f64 	%fd4538, %fd1535, %fd4537;
	div.rn.f64 	%fd4539, %fd4536, %fd4538;
	add.f64 	%fd4540, %fd6125, 0d4069000000000000;
	add.f64 	%fd4541, %fd6124, 0dC016CCCCCCCCCCCD;
	add.f64 	%fd4542, %fd1535, %fd4541;
	div.rn.f64 	%fd4543, %fd4540, %fd4542;
	setp.gt.f64 	%p2955, %fd4539, %fd4543;
	selp.f64 	%fd6126, %fd4534, 0dBFF0000000000000, %p2955;
	selp.f64 	%fd6127, %fd4535, 0d7FF0000000000000, %p2955;
$L__BB2_3102:
	setp.lt.f64 	%p2974, %fd6126, 0dC0A3880000000000;
	selp.f64 	%fd1627, 0dC0A9300000000000, %fd6126, %p2974;
	selp.f64 	%fd1628, 0d0000000000000000, %fd6127, %p2974;
	abs.f64 	%fd4607, %fd1628;
	setp.geu.f64 	%p2975, %fd4607, 0d41CDCD64FF800000;
	@%p2975 bra 	$L__BB2_3104;
	st.global.f64 	[%rd373], %fd1628;
	st.global.f64 	[%rd373+5000], %fd1627;
	mov.f64 	%fd6124, %fd1627;
	mov.f64 	%fd6125, %fd1628;
$L__BB2_3104:
	add.s32 	%r6658, %r6658, 1;
	setp.gt.u32 	%p2976, %r1217, 1;
	setp.lt.s32 	%p2977, %r6658, %r1212;
	and.pred  	%p2978, %p2976, %p2977;
	@%p2978 bra 	$L__BB2_3090;
$L__BB2_3105:
	add.s32 	%r6657, %r6657, 1;
	setp.ne.s32 	%p2979, %r6657, 33;
	@%p2979 bra 	$L__BB2_3089;
$L__BB2_3106:
	add.s32 	%r6656, %r1212, 1;
	setp.ne.s32 	%p2980, %r1212, %r1182;
	@%p2980 bra 	$L__BB2_3031;
$L__BB2_3107:
	add.s32 	%r1225, %r6655, 1;
	setp.eq.s32 	%p2981, %r6655, %r1171;
	mov.u32 	%r6655, %r1225;
	@%p2981 bra 	$L__BB2_3034;
	bra.uni 	$L__BB2_3029;
$L__BB2_3108:
	.pragma "nounroll";
	add.s32 	%r4814, %r6666, %r7;
	mul.wide.s32 	%rd2343, %r4814, 4;
	add.s64 	%rd2344, %rd1, %rd2343;
	mov.b32 	%r4815, 0;
	st.global.u32 	[%rd2344], %r4815;
	st.global.u32 	[%rd2344+4], %r4815;
	st.global.u32 	[%rd2344+8], %r4815;
	st.global.u32 	[%rd2344+12], %r4815;
	st.global.u32 	[%rd2344+16], %r4815;
	st.global.u32 	[%rd2344+20], %r4815;
	st.global.u32 	[%rd2344+24], %r4815;
	st.global.u32 	[%rd2344+28], %r4815;
	add.s32 	%r6666, %r6666, 8;
	and.b32  	%r6664, %r1171, 2147483640;
	setp.eq.s32 	%p3026, %r6666, %r6664;
	@%p3026 bra 	$L__BB2_3109;
	bra.uni 	$L__BB2_3108;
$L__BB2_3109:
	setp.eq.s32 	%p3027, %r1235, 0;
	@%p3027 bra 	$L__BB2_3117;
	and.b32  	%r1237, %r1171, 3;
	setp.lt.u32 	%p3028, %r1235, 4;
	@%p3028 bra 	$L__BB2_3112;
	add.s32 	%r4816, %r6664, %r7;
	mul.wide.s32 	%rd2345, %r4816, 4;
	add.s64 	%rd2346, %rd1, %rd2345;
	mov.b32 	%r4817, 0;
	st.global.u32 	[%rd2346], %r4817;
	st.global.u32 	[%rd2346+4], %r4817;
	st.global.u32 	[%rd2346+8], %r4817;
	st.global.u32 	[%rd2346+12], %r4817;
	add.s32 	%r6664, %r6664, 4;
$L__BB2_3112:
	setp.eq.s32 	%p3029, %r1237, 0;
	@%p3029 bra 	$L__BB2_3117;
	setp.eq.s32 	%p3030, %r1237, 1;
	@%p3030 bra 	$L__BB2_3115;
	add.s32 	%r4818, %r6664, %r7;
	mul.wide.s32 	%rd2347, %r4818, 4;
	add.s64 	%rd2348, %rd1, %rd2347;
	mov.b32 	%r4819, 0;
	st.global.u32 	[%rd2348], %r4819;
	st.global.u32 	[%rd2348+4], %r4819;
	add.s32 	%r6664, %r6664, 2;
$L__BB2_3115:
	and.b32  	%r4820, %r1171, 1;
	setp.eq.b32 	%p3031, %r4820, 1;
	not.pred 	%p3032, %p3031;
	@%p3032 bra 	$L__BB2_3117;
	add.s32 	%r4821, %r6664, %r7;
	mul.wide.s32 	%rd2349, %r4821, 4;
	add.s64 	%rd2350, %rd1, %rd2349;
	mov.b32 	%r4822, 0;
	st.global.u32 	[%rd2350], %r4822;
$L__BB2_3117:
	@%p2982 bra 	$L__BB2_3129;
	add.s32 	%r1242, %r8, 27;
	and.b32  	%r1243, %r1182, 7;
	setp.lt.u32 	%p3034, %r1182, 8;
	mov.b32 	%r6669, 0;
	@%p3034 bra 	$L__BB2_3121;
	mov.b32 	%r6667, 0;
$L__BB2_3120:
	.pragma "nounroll";
	cvt.u64.u32 	%rd2351, %r6667;
	cvt.s64.s32 	%rd2352, %r7;
	add.s64 	%rd2353, %rd2352, %rd2351;
	shl.b64 	%rd2354, %rd2353, 2;
	add.s64 	%rd2355, %rd1, %rd2354;
	mov.b32 	%r4825, 0;
	st.global.u32 	[%rd2355+100], %r4825;
	add.s32 	%r4826, %r6667, %r1242;
	mul.wide.s32 	%rd2356, %r4826, 4;
	add.s64 	%rd2357, %rd1, %rd2356;
	st.global.u32 	[%rd2357], %r4825;
	st.global.u32 	[%rd2357+4], %r4825;
	st.global.u32 	[%rd2357+8], %r4825;
	st.global.u32 	[%rd2357+12], %r4825;
	st.global.u32 	[%rd2357+16], %r4825;
	st.global.u32 	[%rd2357+20], %r4825;
	st.global.u32 	[%rd2357+24], %r4825;
	add.s32 	%r6667, %r6667, 8;
	and.b32  	%r6669, %r1182, 2147483640;
	setp.ne.s32 	%p3035, %r6667, %r6669;
	@%p3035 bra 	$L__BB2_3120;
$L__BB2_3121:
	setp.eq.s32 	%p3036, %r1243, 0;
	@%p3036 bra 	$L__BB2_3129;
	and.b32  	%r1251, %r1182, 3;
	setp.lt.u32 	%p3037, %r1243, 4;
	@%p3037 bra 	$L__BB2_3124;
	cvt.u64.u32 	%rd2358, %r6669;
	cvt.s64.s32 	%rd2359, %r7;
	add.s64 	%rd2360, %rd2359, %rd2358;
	shl.b64 	%rd2361, %rd2360, 2;
	add.s64 	%rd2362, %rd1, %rd2361;
	mov.b32 	%r4827, 0;
	st.global.u32 	[%rd2362+100], %r4827;
	add.s32 	%r4828, %r6669, %r1242;
	mul.wide.s32 	%rd2363, %r4828, 4;
	add.s64 	%rd2364, %rd1, %rd2363;
	st.global.u32 	[%rd2364], %r4827;
	st.global.u32 	[%rd2364+4], %r4827;
	st.global.u32 	[%rd2364+8], %r4827;
	add.s32 	%r6669, %r6669, 4;
$L__BB2_3124:
	setp.eq.s32 	%p3038, %r1251, 0;
	@%p3038 bra 	$L__BB2_3129;
	setp.eq.s32 	%p3039, %r1251, 1;
	@%p3039 bra 	$L__BB2_3127;
	cvt.u64.u32 	%rd2365, %r6669;
	cvt.s64.s32 	%rd2366, %r7;
	add.s64 	%rd2367, %rd2366, %rd2365;
	shl.b64 	%rd2368, %rd2367, 2;
	add.s64 	%rd2369, %rd1, %rd2368;
	mov.b32 	%r4829, 0;
	st.global.u32 	[%rd2369+100], %r4829;
	add.s32 	%r4830, %r6669, %r1242;
	mul.wide.s32 	%rd2370, %r4830, 4;
	add.s64 	%rd2371, %rd1, %rd2370;
	st.global.u32 	[%rd2371], %r4829;
	add.s32 	%r6669, %r6669, 2;
$L__BB2_3127:
	and.b32  	%r4831, %r1182, 1;
	setp.eq.b32 	%p3040, %r4831, 1;
	not.pred 	%p3041, %p3040;
	@%p3041 bra 	$L__BB2_3129;
	cvt.u64.u32 	%rd2372, %r6669;
	cvt.s64.s32 	%rd2373, %r7;
	add.s64 	%rd2374, %rd2373, %rd2372;
	shl.b64 	%rd2375, %rd2374, 2;
	add.s64 	%rd2376, %rd1, %rd2375;
	mov.b32 	%r4832, 0;
	st.global.u32 	[%rd2376+100], %r4832;
$L__BB2_3129:
	add.s32 	%r4833, %r6683, -1;
	add.s32 	%r4834, %r5, %r6682;
	mad.lo.s32 	%r4835, %r4833, %r1182, %r4834;
	mul.wide.s32 	%rd2377, %r4835, 8;
	add.s64 	%rd2378, %rd3, %rd2377;
	ld.global.f64 	%fd4732, [%rd2378];
	abs.f64 	%fd4733, %fd4732;
	setp.geu.f64 	%p3042, %fd4733, 0d41CDCD64FF800000;
	mov.f64 	%fd6178, 0d0000000000000000;
	@%p3042 bra 	$L__BB2_3200;
	add.s32 	%r4836, %r8, %r6683;
	mul.wide.s32 	%rd2379, %r4836, 4;
	add.s64 	%rd2380, %rd1, %rd2379;
	st.global.u32 	[%rd2380], %r6682;
	add.s32 	%r4837, %r8, %r6682;
	add.s32 	%r4838, %r4837, 25;
	mul.wide.s32 	%rd2381, %r4838, 4;
	add.s64 	%rd2382, %rd1, %rd2381;
	st.global.u32 	[%rd2382], %r6683;
	bra.uni 	$L__BB2_3132;
$L__BB2_3131:
	cvt.s64.s32 	%rd2513, %r6683;
	add.s64 	%rd2514, %rd20, %rd2513;
	ld.local.u8 	%rs1449, [%rd2514];
	cvt.s64.s32 	%rd2515, %r6682;
	add.s64 	%rd2516, %rd21, %rd2515;
	ld.local.u8 	%rs1448, [%rd2516];
$L__BB2_3132:
	cvt.u32.u16 	%r4839, %rs1449;
	cvt.s32.s8 	%r4840, %r4839;
	cvt.u32.u16 	%r4841, %rs1448;
	cvt.s32.s8 	%r4842, %r4841;
	add.s32 	%r4843, %r4842, %r4840;
	setp.eq.s32 	%p3043, %r4843, 3;
	@%p3043 bra 	$L__BB2_3134;
	add.s32 	%r4844, %r6683, -1;
	add.s32 	%r4845, %r6, %r6682;
	mad.lo.s32 	%r4846, %r4844, %r1182, %r4845;
	mul.wide.s32 	%rd2383, %r4846, 8;
	add.s64 	%rd2384, %rd3, %rd2383;
	mov.b64 	%rd2385, -4616189618054758400;
	st.global.u64 	[%rd2384], %rd2385;
	mov.b64 	%rd2386, 9218868437227405312;
	st.global.u64 	[%rd2384+-5000], %rd2386;
	mov.f64 	%fd6172, 0d7FF0000000000000;
	mov.f64 	%fd6171, 0dBFF0000000000000;
	bra.uni 	$L__BB2_3145;
$L__BB2_3134:
	cvt.s32.s8 	%r4848, %r4839;
	mul.wide.s32 	%rd2387, %r4848, 5;
	cvt.u64.u16 	%rd2388, %rs1448;
	cvt.s64.s8 	%rd392, %rd2388;
	add.s64 	%rd393, %rd2387, %rd392;
	shl.b64 	%rd2389, %rd393, 3;
	add.s64 	%rd2390, %rd2, %rd2389;
	ld.global.f64 	%fd6171, [%rd2390+45440];
	cvt.s64.s32 	%rd2391, %r6682;
	add.s64 	%rd2392, %rd21, %rd2391;
	cvt.s64.s32 	%rd2393, %r6683;
	add.s64 	%rd2394, %rd20, %rd2393;
	ld.local.u8 	%rs1286, [%rd2394+-1];
	cvt.u64.u16 	%rd2395, %rs1286;
	cvt.s64.s8 	%rd394, %rd2395;
	ld.local.s8 	%rs1287, [%rd2392+-1];
	cvt.u32.u16 	%r4849, %rs1287;
	cvt.u32.u16 	%r4850, %rs1448;
	prmt.b32 	%r4851, %r4850, %r4849, 0x3340U;
	prmt.b32 	%r4852, %r4839, 0, 0x3340U;
	prmt.b32 	%r4853, %r4851, %r4852, 0x5410U;
	cvt.u32.u16 	%r4854, %rs1286;
	cvt.s32.s8 	%r4855, %r4854;
	mov.b32 	%r4856, 334205;
	dp4a.s32.u32 	%r4857, %r4853, %r4856, %r4855;
	mul.wide.s32 	%rd2396, %r4857, 8;
	add.s64 	%rd2397, %rd2, %rd2396;
	ld.global.f64 	%fd4736, [%rd2397+35440];
	add.f64 	%fd4737, %fd6171, %fd4736;
	ld.global.f64 	%fd6172, [%rd2390+45640];
	ld.global.f64 	%fd4738, [%rd2397+40440];
	add.f64 	%fd4739, %fd6172, %fd4738;
	abs.f64 	%fd4740, %fd4739;
	setp.gt.f64 	%p3044, %fd4740, 0d41CDCD64FF800000;
	selp.f64 	%fd1729, 0dBFF0000000000000, %fd4737, %p3044;
	selp.f64 	%fd1730, 0d7FF0000000000000, %fd4739, %p3044;
	cvt.s16.s8 	%rs1288, %rs1448;
	mov.b32 	%r4858, {%rs1288, %rs1287};
	mov.b32 	%r4859, 1305;
	dp2a.lo.s32.u32 	%r4860, %r4858, %r4859, %r4848;
	mul.wide.s32 	%rd2398, %r4860, 8;
	add.s64 	%rd395, %rd2, %rd2398;
	ld.global.f64 	%fd1731, [%rd395+21000];
	abs.f64 	%fd4741, %fd1731;
	setp.geu.f64 	%p3045, %fd4741, 0d41CDCD64FF800000;
	@%p3045 bra 	$L__BB2_3140;
	mad.lo.s64 	%rd2402, %rd392, 24, %rd393;
	add.s64 	%rd2403, %rd2402, %rd394;
	shl.b64 	%rd2404, %rd2403, 3;
	add.s64 	%rd396, %rd2, %rd2404;
	ld.global.f64 	%fd1732, [%rd396+23000];
	abs.f64 	%fd4756, %fd1732;
	setp.geu.f64 	%p3050, %fd4756, 0d41CDCD64FF800000;
	@%p3050 bra 	$L__BB2_3138;
	ld.global.f64 	%fd4769, [%rd395+20000];
	add.f64 	%fd4770, %fd6171, %fd4769;
	ld.global.f64 	%fd4771, [%rd396+22000];
	add.f64 	%fd4772, %fd4770, %fd4771;
	add.f64 	%fd4773, %fd6172, %fd1731;
	add.f64 	%fd4774, %fd4773, %fd1732;
	abs.f64 	%fd4775, %fd4774;
	setp.gt.f64 	%p3054, %fd4775, 0d41CDCD64FF800000;
	selp.f64 	%fd6168, 0dBFF0000000000000, %fd4772, %p3054;
	selp.f64 	%fd6169, 0d7FF0000000000000, %fd4774, %p3054;
	add.f64 	%fd4776, %fd6169, 0d4069000000000000;
	add.f64 	%fd4777, %fd6168, 0dC016CCCCCCCCCCCD;
	add.f64 	%fd4778, %fd1535, %fd4777;
	div.rn.f64 	%fd6170, %fd4776, %fd4778;
	abs.f64 	%fd4779, %fd1730;
	setp.geu.f64 	%p3055, %fd4779, 0d41CDCD64FF800000;
	@%p3055 bra 	$L__BB2_3143;
	add.f64 	%fd4780, %fd1730, 0d4069000000000000;
	add.f64 	%fd4781, %fd1729, 0dC016CCCCCCCCCCCD;
	add.f64 	%fd4782, %fd1535, %fd4781;
	div.rn.f64 	%fd4783, %fd4780, %fd4782;
	setp.lt.f64 	%p3056, %fd4783, %fd6170;
	selp.f64 	%fd6168, %fd6168, %fd1729, %p3056;
	selp.f64 	%fd6169, %fd6169, %fd1730, %p3056;
	selp.f64 	%fd6170, %fd6170, %fd4783, %p3056;
	bra.uni 	$L__BB2_3143;
$L__BB2_3138:
	ld.global.f64 	%fd4757, [%rd395+20000];
	add.f64 	%fd4758, %fd6171, %fd4757;
	add.f64 	%fd4759, %fd6172, %fd1731;
	abs.f64 	%fd4760, %fd4759;
	setp.gt.f64 	%p3051, %fd4760, 0d41CDCD64FF800000;
	selp.f64 	%fd6168, 0dBFF0000000000000, %fd4758, %p3051;
	selp.f64 	%fd6169, 0d7FF0000000000000, %fd4759, %p3051;
	add.f64 	%fd4761, %fd6169, 0d4069000000000000;
	add.f64 	%fd4762, %fd6168, 0dC016CCCCCCCCCCCD;
	add.f64 	%fd4763, %fd1535, %fd4762;
	div.rn.f64 	%fd6170, %fd4761, %fd4763;
	abs.f64 	%fd4764, %fd1730;
	setp.geu.f64 	%p3052, %fd4764, 0d41CDCD64FF800000;
	@%p3052 bra 	$L__BB2_3143;
	add.f64 	%fd4765, %fd1730, 0d4069000000000000;
	add.f64 	%fd4766, %fd1729, 0dC016CCCCCCCCCCCD;
	add.f64 	%fd4767, %fd1535, %fd4766;
	div.rn.f64 	%fd4768, %fd4765, %fd4767;
	setp.lt.f64 	%p3053, %fd4768, %fd6170;
	selp.f64 	%fd6168, %fd6168, %fd1729, %p3053;
	selp.f64 	%fd6169, %fd6169, %fd1730, %p3053;
	selp.f64 	%fd6170, %fd6170, %fd4768, %p3053;
	bra.uni 	$L__BB2_3143;
$L__BB2_3140:
	mad.lo.s64 	%rd2399, %rd392, 24, %rd393;
	add.s64 	%rd2400, %rd2399, %rd394;
	shl.b64 	%rd2401, %rd2400, 3;
	add.s64 	%rd397, %rd2, %rd2401;
	ld.global.f64 	%fd1745, [%rd397+23000];
	abs.f64 	%fd4743, %fd1745;
	setp.geu.f64 	%p3046, %fd4743, 0d41CDCD64FF800000;
	mov.f64 	%fd6168, %fd1729;
	mov.f64 	%fd6169, %fd1730;
	@%p3046 bra 	$L__BB2_3143;
	ld.global.f64 	%fd4744, [%rd397+22000];
	add.f64 	%fd4745, %fd6171, %fd4744;
	add.f64 	%fd4746, %fd6172, %fd1745;
	abs.f64 	%fd4747, %fd4746;
	setp.gt.f64 	%p3047, %fd4747, 0d41CDCD64FF800000;
	selp.f64 	%fd6168, 0dBFF0000000000000, %fd4745, %p3047;
	selp.f64 	%fd6169, 0d7FF0000000000000, %fd4746, %p3047;
	add.f64 	%fd4748, %fd6169, 0d4069000000000000;
	add.f64 	%fd4749, %fd6168, 0dC016CCCCCCCCCCCD;
	add.f64 	%fd4750, %fd1535, %fd4749;
	div.rn.f64 	%fd6170, %fd4748, %fd4750;
	abs.f64 	%fd4751, %fd1730;
	setp.geu.f64 	%p3048, %fd4751, 0d41CDCD64FF800000;
	@%p3048 bra 	$L__BB2_3143;
	add.f64 	%fd4752, %fd1730, 0d4069000000000000;
	add.f64 	%fd4753, %fd1729, 0dC016CCCCCCCCCCCD;
	add.f64 	%fd4754, %fd1535, %fd4753;
	div.rn.f64 	%fd4755, %fd4752, %fd4754;
	setp.lt.f64 	%p3049, %fd4755, %fd6170;
	selp.f64 	%fd6168, %fd6168, %fd1729, %p3049;
	selp.f64 	%fd6169, %fd6169, %fd1730, %p3049;
	selp.f64 	%fd6170, %fd6170, %fd4755, %p3049;
$L__BB2_3143:
	abs.f64 	%fd4784, %fd6169;
	setp.geu.f64 	%p3057, %fd4784, 0d41CDCD64FF800000;
	@%p3057 bra 	$L__BB2_3145;
	add.f64 	%fd4785, %fd6172, 0d4069000000000000;
	add.f64 	%fd4786, %fd6171, 0dC016CCCCCCCCCCCD;
	add.f64 	%fd4787, %fd1535, %fd4786;
	div.rn.f64 	%fd4788, %fd4785, %fd4787;
	setp.lt.f64 	%p3058, %fd6170, %fd4788;
	selp.f64 	%fd6171, %fd6171, %fd6168, %p3058;
	selp.f64 	%fd6172, %fd6172, %fd6169, %p3058;
$L__BB2_3145:
	add.s32 	%r1260, %r6683, -1;
	mul.lo.s32 	%r1261, %r1260, %r1182;
	add.s32 	%r1262, %r6, %r6682;
	add.s32 	%r4861, %r1262, %r1261;
	mul.wide.s32 	%rd2405, %r4861, 8;
	add.s64 	%rd398, %rd3, %rd2405;
	ld.global.f64 	%fd1759, [%rd398];
	abs.f64 	%fd1760, %fd1759;
	abs.f64 	%fd4789, %fd6171;
	max.f64 	%fd4791, %fd1760, %fd4789;
	setp.gt.f64 	%p3059, %fd4791, 0d41CDCD64FF800000;
	sub.f64 	%fd4792, %fd1759, %fd6171;
	abs.f64 	%fd4793, %fd4792;
	setp.geu.f64 	%p3060, %fd4793, 0d3EE4F8B588E368F1;
	or.pred  	%p3061, %p3059, %p3060;
	@%p3061 bra 	$L__BB2_3147;
	ld.global.f64 	%fd4795, [%rd398+-5000];
	abs.f64 	%fd4796, %fd4795;
	abs.f64 	%fd4797, %fd6172;
	max.f64 	%fd4799, %fd4796, %fd4797;
	setp.leu.f64 	%p3062, %fd4799, 0d41CDCD64FF800000;
	sub.f64 	%fd4800, %fd4795, %fd6172;
	abs.f64 	%fd4801, %fd4800;
	setp.lt.f64 	%p3063, %fd4801, 0d3EE4F8B588E368F1;
	and.pred  	%p3064, %p3062, %p3063;
	@%p3064 bra 	$L__BB2_3169;
$L__BB2_3147:
	mov.pred 	%p3726, -1;
	min.s32 	%r5156, %r6682, %r6683;
	setp.lt.s32 	%p3176, %r5156, 2;
	@%p3176 bra 	$L__BB2_3150;
	add.s32 	%r1263, %r6682, -1;
	cvt.u64.u32 	%rd2444, %r1260;
	add.s64 	%rd2445, %rd20, %rd2444;
	cvt.u64.u32 	%rd2446, %r6683;
	add.s64 	%rd2447, %rd20, %rd2446;
	cvt.u64.u32 	%rd2448, %r1263;
	add.s64 	%rd2449, %rd21, %rd2448;
	cvt.u64.u32 	%rd2450, %r6682;
	add.s64 	%rd2451, %rd21, %rd2450;
	ld.local.s8 	%r5157, [%rd2451];
	ld.local.u8 	%r5158, [%rd2445];
	ld.local.u8 	%r5159, [%rd2447];
	prmt.b32 	%r5160, %r5159, %r5158, 0x3340U;
	ld.local.u8 	%r5161, [%rd2449];
	prmt.b32 	%r5162, %r5161, 0, 0x3340U;
	prmt.b32 	%r5163, %r5160, %r5162, 0x5410U;
	mov.b32 	%r5164, 359705;
	dp4a.s32.u32 	%r5165, %r5163, %r5164, %r5157;
	mul.wide.s32 	%rd2452, %r5165, 8;
	add.s64 	%rd2453, %rd2, %rd2452;
	ld.global.f64 	%fd4884, [%rd2453];
	sub.s32 	%r5166, %r1261, %r1182;
	add.s32 	%r5167, %r1262, %r5166;
	add.s32 	%r5168, %r5167, -1;
	mul.wide.s32 	%rd2454, %r5168, 8;
	add.s64 	%rd2455, %rd3, %rd2454;
	ld.global.f64 	%fd4885, [%rd2455];
	add.f64 	%fd4886, %fd4884, %fd4885;
	abs.f64 	%fd4887, %fd4886;
	max.f64 	%fd4889, %fd1760, %fd4887;
	setp.gt.f64 	%p3178, %fd4889, 0d41CDCD64FF800000;
	sub.f64 	%fd4890, %fd1759, %fd4886;
	abs.f64 	%fd4891, %fd4890;
	setp.geu.f64 	%p3179, %fd4891, 0d3EE4F8B588E368F1;
	or.pred  	%p3180, %p3178, %p3179;
	@%p3180 bra 	$L__BB2_3150;
	add.s32 	%r5169, %r8, %r1260;
	mul.wide.s32 	%rd2456, %r5169, 4;
	add.s64 	%rd2457, %rd1, %rd2456;
	st.global.u32 	[%rd2457], %r1263;
	add.s32 	%r5170, %r8, %r1263;
	add.s32 	%r5171, %r5170, 25;
	mul.wide.s32 	%rd2458, %r5171, 4;
	add.s64 	%rd2459, %rd1, %rd2458;
	st.global.u32 	[%rd2459], %r1260;
	mov.pred 	%p3726, 0;
	mov.u32 	%r6682, %r1263;
	mov.u32 	%r6683, %r1260;
$L__BB2_3150:
	not.pred 	%p3182, %p3726;
	@%p3182 bra 	$L__BB2_3131;
	mov.b32 	%r6679, 3;
$L__BB2_3152:
	mov.u32 	%r1268, %r6679;
	add.s32 	%r1269, %r6683, -1;
	sub.s32 	%r5173, %r6682, %r1268;
	add.s32 	%r5174, %r5173, 1;
	setp.gt.u32 	%p3184, %r5173, 2147483646;
	abs.s32 	%r5175, %r5173;
	selp.b32 	%r1270, %r5175, 0, %p3184;
	sub.s32 	%r6681, %r1269, %r1270;
	selp.b32 	%r6680, 1, %r5174, %p3184;
	setp.lt.s32 	%p3185, %r6681, 1;
	setp.ge.s32 	%p3186, %r6680, %r6682;
	mov.pred 	%p3727, -1;
	or.pred  	%p3187, %p3185, %p3186;
	@%p3187 bra 	$L__BB2_3168;
	cvt.s64.s32 	%rd2460, %r6682;
	add.s64 	%rd399, %rd21, %rd2460;
	cvt.s64.s32 	%rd2461, %r6683;
	add.s64 	%rd400, %rd20, %rd2461;
	add.s32 	%r5177, %r5, %r6682;
	mad.lo.s32 	%r5178, %r1269, %r1182, %r5177;
	mul.wide.s32 	%rd2462, %r5178, 8;
	add.s64 	%rd401, %rd3, %rd2462;
	ld.global.f64 	%fd1761, [%rd401+5000];
	abs.f64 	%fd1762, %fd1761;
	add.s32 	%r5179, %r1270, %r6682;
	not.b32 	%r5180, %r6680;
	add.s32 	%r5181, %r5180, %r5179;
	mul.wide.s32 	%rd2463, %r5181, 8;
	add.s64 	%rd402, %rd2, %rd2463;
	add.f64 	%fd4893, %fd1761, 0dC016CCCCCCCCCCCD;
	add.f64 	%fd1763, %fd1535, %fd4893;
	mul.wide.u32 	%rd2464, %r5181, 8;
	add.s64 	%rd403, %rd2, %rd2464;
$L__BB2_3154:
	not.b32 	%r5182, %r6681;
	add.s32 	%r1275, %r6683, %r5182;
	not.b32 	%r5183, %r6680;
	add.s32 	%r1276, %r6682, %r5183;
	setp.eq.s32 	%p3188, %r1275, 0;
	setp.gt.s32 	%p3189, %r1276, 0;
	and.pred  	%p3190, %p3188, %p3189;
	@%p3190 bra 	$L__BB2_3156;
	setp.ne.s32 	%p3191, %r1276, 0;
	setp.lt.s32 	%p3192, %r1275, 1;
	or.pred  	%p3193, %p3192, %p3191;
	@%p3193 bra 	$L__BB2_3161;
$L__BB2_3156:
	setp.ne.s32 	%p3200, %r1276, 1;
	setp.ne.s32 	%p3201, %r1275, 1;
	and.pred  	%p3202, %p3201, %p3200;
	@%p3202 bra 	$L__BB2_3160;
	setp.eq.s32 	%p3204, %r1275, 1;
	setp.eq.s32 	%p3205, %r1276, 1;
	setp.eq.s32 	%p3206, %r1275, 0;
	and.pred  	%p3207, %p3206, %p3205;
	setp.eq.s32 	%p3208, %r1276, 0;
	and.pred  	%p3209, %p3204, %p3208;
	or.pred  	%p3210, %p3207, %p3209;
	mov.f64 	%fd6174, 0d0000000000000000;
	mov.f64 	%fd6173, 0dC0A9300000000000;
	not.pred 	%p3211, %p3210;
	@%p3211 bra 	$L__BB2_3159;
	ld.global.f64 	%fd4948, [%rd403+25192];
	cvt.u64.u32 	%rd2501, %r6681;
	add.s64 	%rd2502, %rd20, %rd2501;
	cvt.s64.s32 	%rd2503, %r6680;
	add.s64 	%rd2504, %rd21, %rd2503;
	ld.local.s8 	%r5233, [%rd399];
	ld.local.u8 	%r5234, [%rd2502];
	ld.local.u8 	%r5235, [%rd400];
	prmt.b32 	%r5236, %r5234, %r5235, 0x3340U;
	ld.local.u8 	%r5237, [%rd2504];
	prmt.b32 	%r5238, %r5237, 0, 0x3340U;
	prmt.b32 	%r5239, %r5236, %r5238, 0x5410U;
	mov.b32 	%r5240, 334205;
	dp4a.s32.u32 	%r5241, %r5239, %r5240, %r5233;
	mul.wide.s32 	%rd2505, %r5241, 8;
	add.s64 	%rd2506, %rd2, %rd2505;
	ld.global.f64 	%fd4949, [%rd2506+5000];
	add.f64 	%fd6174, %fd4948, %fd4949;
	ld.global.f64 	%fd4950, [%rd403+24472];
	ld.global.f64 	%fd4951, [%rd2506];
	add.f64 	%fd6173, %fd4950, %fd4951;
$L__BB2_3159:
	add.s32 	%r5242, %r6681, -1;
	add.s32 	%r5243, %r5, %r6680;
	mad.lo.s32 	%r5244, %r5242, %r1182, %r5243;
	mul.wide.s32 	%rd2507, %r5244, 8;
	add.s64 	%rd2508, %rd3, %rd2507;
	ld.global.f64 	%fd4952, [%rd2508];
	add.f64 	%fd4953, %fd6174, %fd4952;
	ld.global.f64 	%fd4954, [%rd2508+5000];
	add.f64 	%fd4955, %fd6173, %fd4954;
	abs.f64 	%fd4956, %fd4953;
	setp.gt.f64 	%p3212, %fd4956, 0d41CDCD64FF800000;
	selp.f64 	%fd6175, 0dBFF0000000000000, %fd4955, %p3212;
	selp.f64 	%fd6176, 0d7FF0000000000000, %fd4953, %p3212;
	bra.uni 	$L__BB2_3164;
$L__BB2_3160:
	ld.global.f64 	%fd4931, [%rd402+25192];
	cvt.u64.u32 	%rd2485, %r6681;
	add.s64 	%rd2486, %rd20, %rd2485;
	ld.local.s8 	%r5228, [%rd2486];
	mul.wide.s32 	%rd2487, %r5228, 5;
	cvt.s64.s32 	%rd2488, %r6680;
	add.s64 	%rd2489, %rd21, %rd2488;
	ld.local.s8 	%rd2490, [%rd2489];
	add.s64 	%rd2491, %rd2487, %rd2490;
	shl.b64 	%rd2492, %rd2491, 3;
	add.s64 	%rd2493, %rd2, %rd2492;
	ld.global.f64 	%fd4932, [%rd2493+45640];
	add.f64 	%fd4933, %fd4931, %fd4932;
	ld.local.s8 	%r5229, [%rd400];
	mul.wide.s32 	%rd2494, %r5229, 5;
	ld.local.s8 	%rd2495, [%rd399];
	add.s64 	%rd2496, %rd2494, %rd2495;
	shl.b64 	%rd2497, %rd2496, 3;
	add.s64 	%rd2498, %rd2, %rd2497;
	ld.global.f64 	%fd4934, [%rd2498+45640];
	add.f64 	%fd4935, %fd4933, %fd4934;
	add.s32 	%r5230, %r6681, -1;
	add.s32 	%r5231, %r5, %r6680;
	mad.lo.s32 	%r5232, %r5230, %r1182, %r5231;
	mul.wide.s32 	%rd2499, %r5232, 8;
	add.s64 	%rd2500, %rd3, %rd2499;
	ld.global.f64 	%fd4936, [%rd2500];
	add.f64 	%fd4937, %fd4935, %fd4936;
	ld.global.f64 	%fd4938, [%rd402+24472];
	ld.global.f64 	%fd4939, [%rd2493+45440];
	add.f64 	%fd4940, %fd4938, %fd4939;
	ld.global.f64 	%fd4941, [%rd2498+45440];
	add.f64 	%fd4942, %fd4940, %fd4941;
	ld.global.f64 	%fd4943, [%rd2500+5000];
	add.f64 	%fd4944, %fd4942, %fd4943;
	abs.f64 	%fd4945, %fd4937;
	setp.gt.f64 	%p3203, %fd4945, 0d41CDCD64FF800000;
	selp.f64 	%fd6175, 0dBFF0000000000000, %fd4944, %p3203;
	selp.f64 	%fd6176, 0d7FF0000000000000, %fd4937, %p3203;
	bra.uni 	$L__BB2_3164;
$L__BB2_3161:
	setp.ne.s32 	%p3194, %r1275, 1;
	setp.ne.s32 	%p3195, %r1276, 1;
	or.pred  	%p3196, %p3194, %p3195;
	@%p3196 bra 	$L__BB2_3163;
	cvt.u64.u32 	%rd2475, %r6681;
	add.s64 	%rd2476, %rd20, %rd2475;
	cvt.s64.s32 	%rd2477, %r6680;
	add.s64 	%rd2478, %rd21, %rd2477;
	ld.local.s8 	%r5207, [%rd2478+1];
	ld.local.u8 	%r5208, [%rd2476+1];
	ld.local.u8 	%r5209, [%rd2476];
	prmt.b32 	%r5210, %r5209, %r5208, 0x3340U;
	ld.local.u8 	%r5211, [%rd2478];
	prmt.b32 	%r5212, %r5211, 0, 0x3340U;
	prmt.b32 	%r5213, %r5210, %r5212, 0x5410U;
	mov.b32 	%r5214, 334205;
	dp4a.s32.u32 	%r5215, %r5213, %r5214, %r5207;
	mul.wide.s32 	%rd2479, %r5215, 8;
	add.s64 	%rd2480, %rd2, %rd2479;
	ld.global.f64 	%fd4911, [%rd2480+10000];
	ld.local.s8 	%r5216, [%rd400+-1];
	ld.local.u8 	%r5217, [%rd399];
	ld.local.u8 	%r5218, [%rd399+-1];
	prmt.b32 	%r5219, %r5218, %r5217, 0x3340U;
	ld.local.u8 	%r5220, [%rd400];
	prmt.b32 	%r5221, %r5220, 0, 0x3340U;
	prmt.b32 	%r5222, %r5219, %r5221, 0x5410U;
	mov.b32 	%r5223, 359705;
	dp4a.s32.u32 	%r5224, %r5222, %r5223, %r5216;
	mul.wide.s32 	%rd2481, %r5224, 8;
	add.s64 	%rd2482, %rd2, %rd2481;
	ld.global.f64 	%fd4912, [%rd2482+10000];
	add.f64 	%fd4913, %fd4911, %fd4912;
	add.s32 	%r5225, %r6681, -1;
	add.s32 	%r5226, %r6, %r6680;
	mad.lo.s32 	%r5227, %r5225, %r1182, %r5226;
	mul.wide.s32 	%rd2483, %r5227, 8;
	add.s64 	%rd2484, %rd3, %rd2483;
	ld.global.f64 	%fd4914, [%rd2484];
	add.f64 	%fd4915, %fd4913, %fd4914;
	ld.global.f64 	%fd4916, [%rd2480+15000];
	ld.global.f64 	%fd4917, [%rd2482+15000];
	add.f64 	%fd4918, %fd4916, %fd4917;
	ld.global.f64 	%fd4919, [%rd2484+-5000];
	add.f64 	%fd4920, %fd4918, %fd4919;
	abs.f64 	%fd4921, %fd4920;
	setp.gt.f64 	%p3198, %fd4921, 0d41CDCD64FF800000;
	selp.f64 	%fd4922, 0dBFF0000000000000, %fd4915, %p3198;
	selp.f64 	%fd4923, 0d7FF0000000000000, %fd4920, %p3198;
	add.f64 	%fd4924, %fd4923, 0d4069000000000000;
	add.f64 	%fd4925, %fd4922, 0dC016CCCCCCCCCCCD;
	add.f64 	%fd4926, %fd1535, %fd4925;
	div.rn.f64 	%fd4927, %fd4924, %fd4926;
	ld.global.f64 	%fd4928, [%rd401];
	add.f64 	%fd4929, %fd4928, 0d4069000000000000;
	div.rn.f64 	%fd4930, %fd4929, %fd1763;
	setp.ltu.f64 	%p3199, %fd4927, %fd4930;
	selp.f64 	%fd6175, 0dBFF0000000000000, %fd4922, %p3199;
	selp.f64 	%fd6176, 0d7FF0000000000000, %fd4923, %p3199;
	bra.uni 	$L__BB2_3164;
$L__BB2_3163:
	ld.global.f64 	%fd4894, [%rd402+24952];
	cvt.u64.u32 	%rd2465, %r6681;
	add.s64 	%rd2466, %rd20, %rd2465;
	cvt.s64.s32 	%rd2467, %r6680;
	add.s64 	%rd2468, %rd21, %rd2467;
	ld.local.s8 	%r5184, [%rd2468+1];
	ld.local.u8 	%r5185, [%rd2466+1];
	ld.local.u8 	%r5186, [%rd2466];
	prmt.b32 	%r5187, %r5186, %r5185, 0x3340U;
	ld.local.u8 	%r5188, [%rd2468];
	prmt.b32 	%r5189, %r5188, 0, 0x3340U;
	prmt.b32 	%r5190, %r5187, %r5189, 0x5410U;
	mov.b32 	%r5191, 334205;
	dp4a.s32.u32 	%r5192, %r5190, %r5191, %r5184;
	mul.wide.s32 	%rd2469, %r5192, 8;
	add.s64 	%rd2470, %rd2, %rd2469;
	ld.global.f64 	%fd4895, [%rd2470+30440];
	add.f64 	%fd4896, %fd4894, %fd4895;
	ld.local.s8 	%r5193, [%rd400+-1];
	ld.local.u8 	%r5194, [%rd399];
	ld.local.u8 	%r5195, [%rd399+-1];
	prmt.b32 	%r5196, %r5195, %r5194, 0x3340U;
	ld.local.u8 	%r5197, [%rd400];
	prmt.b32 	%r5198, %r5197, 0, 0x3340U;
	prmt.b32 	%r5199, %r5196, %r5198, 0x5410U;
	mov.b32 	%r5200, 359705;
	dp4a.s32.u32 	%r5201, %r5199, %r5200, %r5193;
	mul.wide.s32 	%rd2471, %r5201, 8;
	add.s64 	%rd2472, %rd2, %rd2471;
	ld.global.f64 	%fd4897, [%rd2472+30440];
	add.f64 	%fd4898, %fd4896, %fd4897;
	add.s32 	%r5202, %r6681, -1;
	add.s32 	%r5203, %r5, %r6680;
	mad.lo.s32 	%r5204, %r5202, %r1182, %r5203;
	mul.wide.s32 	%rd2473, %r5204, 8;
	add.s64 	%rd2474, %rd3, %rd2473;
	ld.global.f64 	%fd4899, [%rd2474];
	add.f64 	%fd4900, %fd4898, %fd4899;
	ld.global.f64 	%fd4901, [%rd402+24232];
	ld.global.f64 	%fd4902, [%rd2470+25440];
	add.f64 	%fd4903, %fd4901, %fd4902;
	ld.global.f64 	%fd4904, [%rd2472+25440];
	add.f64 	%fd4905, %fd4903, %fd4904;
	sub.s32 	%r5205, %r1275, %r1276;
	abs.s32 	%r5206, %r5205;
	cvt.rn.f64.s32 	%fd4906, %r5206;
	fma.rn.f64 	%fd4907, %fd4906, 0dBFEEF3E864B31D04, %fd4905;
	ld.global.f64 	%fd4908, [%rd2474+5000];
	add.f64 	%fd4909, %fd4908, %fd4907;
	abs.f64 	%fd4910, %fd4900;
	setp.gt.f64 	%p3197, %fd4910, 0d41CDCD64FF800000;
	selp.f64 	%fd6175, 0dBFF0000000000000, %fd4909, %p3197;
	selp.f64 	%fd6176, 0d7FF0000000000000, %fd4900, %p3197;
$L__BB2_3164:
	abs.f64 	%fd4957, %fd6175;
	max.f64 	%fd4959, %fd1762, %fd4957;
	setp.gt.f64 	%p3213, %fd4959, 0d41CDCD64FF800000;
	sub.f64 	%fd4960, %fd1761, %fd6175;
	abs.f64 	%fd4961, %fd4960;
	setp.geu.f64 	%p3214, %fd4961, 0d3EE4F8B588E368F1;
	or.pred  	%p3215, %p3213, %p3214;
	@%p3215 bra 	$L__BB2_3167;
	ld.global.f64 	%fd4963, [%rd401];
	abs.f64 	%fd4964, %fd4963;
	abs.f64 	%fd4965, %fd6176;
	max.f64 	%fd4967, %fd4964, %fd4965;
	setp.gt.f64 	%p3216, %fd4967, 0d41CDCD64FF800000;
	sub.f64 	%fd4968, %fd4963, %fd6176;
	abs.f64 	%fd4969, %fd4968;
	setp.geu.f64 	%p3217, %fd4969, 0d3EE4F8B588E368F1;
	or.pred  	%p3218, %p3216, %p3217;
	@%p3218 bra 	$L__BB2_3167;
	add.s32 	%r5245, %r8, %r6681;
	mul.wide.s32 	%rd2509, %r5245, 4;
	add.s64 	%rd2510, %rd1, %rd2509;
	st.global.u32 	[%rd2510], %r6680;
	add.s32 	%r5246, %r8, %r6680;
	add.s32 	%r5247, %r5246, 25;
	mul.wide.s32 	%rd2511, %r5247, 4;
	add.s64 	%rd2512, %rd1, %rd2511;
	st.global.u32 	[%rd2512], %r6681;
	mov.pred 	%p3727, 0;
	mov.u32 	%r6682, %r6680;
	mov.u32 	%r6683, %r6681;
	bra.uni 	$L__BB2_3168;
$L__BB2_3167:
	add.s32 	%r1277, %r6681, -1;
	add.s32 	%r6680, %r6680, 1;
	setp.gt.s32 	%p3221, %r6681, 1;
	setp.lt.s32 	%p3222, %r6680, %r6682;
	and.pred  	%p3223, %p3221, %p3222;
	mov.u32 	%r6681, %r1277;
	@%p3223 bra 	$L__BB2_3154;
$L__BB2_3168:
	add.s32 	%r6679, %r1268, 1;
	setp.lt.u32 	%p3224, %r1268, 32;
	and.pred  	%p3225, %p3727, %p3224;
	@%p3225 bra 	$L__BB2_3152;
	bra.uni 	$L__BB2_3131;
$L__BB2_3169:
	selp.b32 	%r4862, 1, %r6662, %p3006;
	add.s32 	%r4863, %r5, %r4862;
	selp.b32 	%r4864, 1, %r1171, %p3006;
	add.s32 	%r4865, %r4864, -1;
	mad.lo.s32 	%r4866, %r4865, %r1182, %r4863;
	mul.wide.s32 	%rd2406, %r4866, 8;
	add.s64 	%rd2407, %rd3, %rd2406;
	ld.global.f64 	%fd4804, [%rd2407];
	add.f64 	%fd1778, %fd6166, %fd4804;
	ld.global.f64 	%fd4805, [%rd2407+5000];
	add.f64 	%fd1779, %fd6167, %fd4805;
	mov.f64 	%fd6177, 0d3FE0000000000000;
	@%p3006 bra 	$L__BB2_3199;
	setp.lt.s32 	%p3066, %r1171, 1;
	mov.b32 	%r6707, 0;
	@%p3066 bra 	$L__BB2_3184;
	and.b32  	%r1282, %r1171, 15;
	setp.lt.u32 	%p3067, %r1171, 16;
	mov.b32 	%r6707, 0;
	mov.u32 	%r6686, %r6707;
	@%p3067 bra 	$L__BB2_3174;
	and.b32  	%r6686, %r1171, 2147483632;
	mov.b32 	%r6707, 0;
	mov.u32 	%r6695, %r6707;
$L__BB2_3173:
	.pragma "nounroll";
	add.s32 	%r4871, %r6695, %r7;
	mul.wide.s32 	%rd2408, %r4871, 4;
	add.s64 	%rd2409, %rd1, %rd2408;
	ld.global.u32 	%r4872, [%rd2409];
	setp.gt.s32 	%p3068, %r4872, 0;
	selp.u32 	%r4873, 1, 0, %p3068;
	add.s32 	%r4874, %r6707, %r4873;
	ld.global.u32 	%r4875, [%rd2409+4];
	setp.gt.s32 	%p3069, %r4875, 0;
	selp.u32 	%r4876, 1, 0, %p3069;
	add.s32 	%r4877, %r4874, %r4876;
	ld.global.u32 	%r4878, [%rd2409+8];
	setp.gt.s32 	%p3070, %r4878, 0;
	selp.u32 	%r4879, 1, 0, %p3070;
	add.s32 	%r4880, %r4877, %r4879;
	ld.global.u32 	%r4881, [%rd2409+12];
	setp.gt.s32 	%p3071, %r4881, 0;
	selp.u32 	%r4882, 1, 0, %p3071;
	add.s32 	%r4883, %r4880, %r4882;
	ld.global.u32 	%r4884, [%rd2409+16];
	setp.gt.s32 	%p3072, %r4884, 0;
	selp.u32 	%r4885, 1, 0, %p3072;
	add.s32 	%r4886, %r4883, %r4885;
	ld.global.u32 	%r4887, [%rd2409+20];
	setp.gt.s32 	%p3073, %r4887, 0;
	selp.u32 	%r4888, 1, 0, %p3073;
	add.s32 	%r4889, %r4886, %r4888;
	ld.global.u32 	%r4890, [%rd2409+24];
	setp.gt.s32 	%p3074, %r4890, 0;
	selp.u32 	%r4891, 1, 0, %p3074;
	add.s32 	%r4892, %r4889, %r4891;
	ld.global.u32 	%r4893, [%rd2409+28];
	setp.gt.s32 	%p3075, %r4893, 0;
	selp.u32 	%r4894, 1, 0, %p3075;
	add.s32 	%r4895, %r4892, %r4894;
	ld.global.u32 	%r4896, [%rd2409+32];
	setp.gt.s32 	%p3076, %r4896, 0;
	selp.u32 	%r4897, 1, 0, %p3076;
	add.s32 	%r4898, %r4895, %r4897;
	ld.global.u32 	%r4899, [%rd2409+36];
	setp.gt.s32 	%p3077, %r4899, 0;
	selp.u32 	%r4900, 1, 0, %p3077;
	add.s32 	%r4901, %r4898, %r4900;
	ld.global.u32 	%r4902, [%rd2409+40];
	setp.gt.s32 	%p3078, %r4902, 0;
	selp.u32 	%r4903, 1, 0, %p3078;
	add.s32 	%r4904, %r4901, %r4903;
	ld.global.u32 	%r4905, [%rd2409+44];
	setp.gt.s32 	%p3079, %r4905, 0;
	selp.u32 	%r4906, 1, 0, %p3079;
	add.s32 	%r4907, %r4904, %r4906;
	ld.global.u32 	%r4908, [%rd2409+48];
	setp.gt.s32 	%p3080, %r4908, 0;
	selp.u32 	%r4909, 1, 0, %p3080;
	add.s32 	%r4910, %r4907, %r4909;
	ld.global.u32 	%r4911, [%rd2409+52];
	setp.gt.s32 	%p3081, %r4911, 0;
	selp.u32 	%r4912, 1, 0, %p3081;
	add.s32 	%r4913, %r4910, %r4912;
	ld.global.u32 	%r4914, [%rd2409+56];
	setp.gt.s32 	%p3082, %r4914, 0;
	selp.u32 	%r4915, 1, 0, %p3082;
	add.s32 	%r4916, %r4913, %r4915;
	ld.global.u32 	%r4917, [%rd2409+60];
	setp.gt.s32 	%p3083, %r4917, 0;
	selp.u32 	%r4918, 1, 0, %p3083;
	add.s32 	%r6707, %r4916, %r4918;
	add.s32 	%r6695, %r6695, 16;
	setp.eq.s32 	%p3084, %r6695, %r6686;
	@%p3084 bra 	$L__BB2_3174;
	bra.uni 	$L__BB2_3173;
$L__BB2_3174:
	setp.eq.s32 	%p3085, %r1282, 0;
	@%p3085 bra 	$L__BB2_3184;
	and.b32  	%r1287, %r1171, 7;
	setp.lt.u32 	%p3086, %r1282, 8;
	@%p3086 bra 	$L__BB2_3177;
	add.s32 	%r4920, %r6686, %r7;
	mul.wide.s32 	%rd2410, %r4920, 4;
	add.s64 	%rd2411, %rd1, %rd2410;
	ld.global.u32 	%r4921, [%rd2411];
	setp.gt.s32 	%p3087, %r4921, 0;
	selp.u32 	%r4922, 1, 0, %p3087;
	add.s32 	%r4923, %r6707, %r4922;
	ld.global.u32 	%r4924, [%rd2411+4];
	setp.gt.s32 	%p3088, %r4924, 0;
	selp.u32 	%r4925, 1, 0, %p3088;
	add.s32 	%r4926, %r4923, %r4925;
	ld.global.u32 	%r4927, [%rd2411+8];
	setp.gt.s32 	%p3089, %r4927, 0;
	selp.u32 	%r4928, 1, 0, %p3089;
	add.s32 	%r4929, %r4926, %r4928;
	ld.global.u32 	%r4930, [%rd2411+12];
	setp.gt.s32 	%p3090, %r4930, 0;
	selp.u32 	%r4931, 1, 0, %p3090;
	add.s32 	%r4932, %r4929, %r4931;
	ld.global.u32 	%r4933, [%rd2411+16];
	setp.gt.s32 	%p3091, %r4933, 0;
	selp.u32 	%r4934, 1, 0, %p3091;
	add.s32 	%r4935, %r4932, %r4934;
	ld.global.u32 	%r4936, [%rd2411+20];
	setp.gt.s32 	%p3092, %r4936, 0;
	selp.u32 	%r4937, 1, 0, %p3092;
	add.s32 	%r4938, %r4935, %r4937;
	ld.global.u32 	%r4939, [%rd2411+24];
	setp.gt.s32 	%p3093, %r4939, 0;
	selp.u32 	%r4940, 1, 0, %p3093;
	add.s32 	%r4941, %r4938, %r4940;
	ld.global.u32 	%r4942, [%rd2411+28];
	setp.gt.s32 	%p3094, %r4942, 0;
	selp.u32 	%r4943, 1, 0, %p3094;
	add.s32 	%r6707, %r4941, %r4943;
	add.s32 	%r6686, %r6686, 8;
$L__BB2_3177:
	setp.eq.s32 	%p3095, %r1287, 0;
	@%p3095 bra 	$L__BB2_3184;
	and.b32  	%r1293, %r1171, 3;
	setp.lt.u32 	%p3096, %r1287, 4;
	@%p3096 bra 	$L__BB2_3180;
	add.s32 	%r4945, %r6686, %r7;
	mul.wide.s32 	%rd2412, %r4945, 4;
	add.s64 	%rd2413, %rd1, %rd2412;
	ld.global.u32 	%r4946, [%rd2413];
	setp.gt.s32 	%p3097, %r4946, 0;
	selp.u32 	%r4947, 1, 0, %p3097;
	add.s32 	%r4948, %r6707, %r4947;
	ld.global.u32 	%r4949, [%rd2413+4];
	setp.gt.s32 	%p3098, %r4949, 0;
	selp.u32 	%r4950, 1, 0, %p3098;
	add.s32 	%r4951, %r4948, %r4950;
	ld.global.u32 	%r4952, [%rd2413+8];
	setp.gt.s32 	%p3099, %r4952, 0;
	selp.u32 	%r4953, 1, 0, %p3099;
	add.s32 	%r4954, %r4951, %r4953;
	ld.global.u32 	%r4955, [%rd2413+12];
	setp.gt.s32 	%p3100, %r4955, 0;
	selp.u32 	%r4956, 1, 0, %p3100;
	add.s32 	%r6707, %r4954, %r4956;
	add.s32 	%r6686, %r6686, 4;
$L__BB2_3180:
	setp.eq.s32 	%p3101, %r1293, 0;
	@%p3101 bra 	$L__BB2_3184;
	add.s32 	%r4957, %r6686, %r7;
	mul.wide.s32 	%rd2414, %r4957, 4;
	add.s64 	%rd404, %rd1, %rd2414;
	ld.global.u32 	%r4958, [%rd404];
	setp.gt.s32 	%p3102, %r4958, 0;
	selp.u32 	%r4959, 1, 0, %p3102;
	add.s32 	%r6707, %r6707, %r4959;
	setp.eq.s32 	%p3103, %r1293, 1;
	@%p3103 bra 	$L__BB2_3184;
	ld.global.u32 	%r4960, [%rd404+4];
	setp.gt.s32 	%p3104, %r4960, 0;
	selp.u32 	%r4961, 1, 0, %p3104;
	add.s32 	%r6707, %r6707, %r4961;
	setp.eq.s32 	%p3105, %r1293, 2;
	@%p3105 bra 	$L__BB2_3184;
	ld.global.u32 	%r4962, [%rd404+8];
	setp.gt.s32 	%p3106, %r4962, 0;
	selp.u32 	%r4963, 1, 0, %p3106;
	add.s32 	%r6707, %r6707, %r4963;
$L__BB2_3184:
	@%p2982 bra 	$L__BB2_3198;
	add.s32 	%r1303, %r8, 27;
	and.b32  	%r1304, %r1182, 15;
	setp.lt.u32 	%p3108, %r1182, 16;
	mov.b32 	%r6700, 0;
	@%p3108 bra 	$L__BB2_3188;
	and.b32  	%r6700, %r1182, 2147483632;
	mov.b32 	%r6697, 0;
$L__BB2_3187:
	.pragma "nounroll";
	cvt.u64.u32 	%rd2415, %r6697;
	cvt.s64.s32 	%rd2416, %r7;
	add.s64 	%rd2417, %rd2415, %rd2416;
	shl.b64 	%rd2418, %rd2417, 2;
	add.s64 	%rd2419, %rd1, %rd2418;
	ld.global.u32 	%r4967, [%rd2419+100];
	setp.gt.s32 	%p3109, %r4967, 0;
	selp.u32 	%r4968, 1, 0, %p3109;
	add.s32 	%r4969, %r6707, %r4968;
	add.s32 	%r4970, %r6697, %r1303;
	mul.wide.s32 	%rd2420, %r4970, 4;
	add.s64 	%rd2421, %rd1, %rd2420;
	ld.global.u32 	%r4971, [%rd2421];
	setp.gt.s32 	%p3110, %r4971, 0;
	selp.u32 	%r4972, 1, 0, %p3110;
	add.s32 	%r4973, %r4969, %r4972;
	ld.global.u32 	%r4974, [%rd2421+4];
	setp.gt.s32 	%p3111, %r4974, 0;
	selp.u32 	%r4975, 1, 0, %p3111;
	add.s32 	%r4976, %r4973, %r4975;
	ld.global.u32 	%r4977, [%rd2421+8];
	setp.gt.s32 	%p3112, %r4977, 0;
	selp.u32 	%r4978, 1, 0, %p3112;
	add.s32 	%r4979, %r4976, %r4978;
	ld.global.u32 	%r4980, [%rd2421+12];
	setp.gt.s32 	%p3113, %r4980, 0;
	selp.u32 	%r4981, 1, 0, %p3113;
	add.s32 	%r4982, %r4979, %r4981;
	ld.global.u32 	%r4983, [%rd2421+16];
	setp.gt.s32 	%p3114, %r4983, 0;
	selp.u32 	%r4984, 1, 0, %p3114;
	add.s32 	%r4985, %r4982, %r4984;
	ld.global.u32 	%r4986, [%rd2421+20];
	setp.gt.s32 	%p3115, %r4986, 0;
	selp.u32 	%r4987, 1, 0, %p3115;
	add.s32 	%r4988, %r4985, %r4987;
	ld.global.u32 	%r4989, [%rd2421+24];
	setp.gt.s32 	%p3116, %r4989, 0;
	selp.u32 	%r4990, 1, 0, %p3116;
	add.s32 	%r4991, %r4988, %r4990;
	ld.global.u32 	%r4992, [%rd2421+28];
	setp.gt.s32 	%p3117, %r4992, 0;
	selp.u32 	%r4993, 1, 0, %p3117;
	add.s32 	%r4994, %r4991, %r4993;
	ld.global.u32 	%r4995, [%rd2421+32];
	setp.gt.s32 	%p3118, %r4995, 0;
	selp.u32 	%r4996, 1, 0, %p3118;
	add.s32 	%r4997, %r4994, %r4996;
	ld.global.u32 	%r4998, [%rd2421+36];
	setp.gt.s32 	%p3119, %r4998, 0;
	selp.u32 	%r4999, 1, 0, %p3119;
	add.s32 	%r5000, %r4997, %r4999;
	ld.global.u32 	%r5001, [%rd2421+40];
	setp.gt.s32 	%p3120, %r5001, 0;
	selp.u32 	%r5002, 1, 0, %p3120;
	add.s32 	%r5003, %r5000, %r5002;
	ld.global.u32 	%r5004, [%rd2421+44];
	setp.gt.s32 	%p3121, %r5004, 0;
	selp.u32 	%r5005, 1, 0, %p3121;
	add.s32 	%r5006, %r5003, %r5005;
	ld.global.u32 	%r5007, [%rd2421+48];
	setp.gt.s32 	%p3122, %r5007, 0;
	selp.u32 	%r5008, 1, 0, %p3122;
	add.s32 	%r5009, %r5006, %r5008;
	ld.global.u32 	%r5010, [%rd2421+52];
	setp.gt.s32 	%p3123, %r5010, 0;
	selp.u32 	%r5011, 1, 0, %p3123;
	add.s32 	%r5012, %r5009, %r5011;
	ld.global.u32 	%r5013, [%rd2421+56];
	setp.gt.s32 	%p3124, %r5013, 0;
	selp.u32 	%r5014, 1, 0, %p3124;
	add.s32 	%r6707, %r5012, %r5014;
	add.s32 	%r6697, %r6697, 16;
	setp.ne.s32 	%p3125, %r6697, %r6700;
	@%p3125 bra 	$L__BB2_3187;
$L__BB2_3188:
	setp.eq.s32 	%p3126, %r1304, 0;
	@%p3126 bra 	$L__BB2_3198;
	and.b32  	%r1317, %r1182, 7;
	setp.lt.u32 	%p3127, %r1304, 8;
	@%p3127 bra 	$L__BB2_3191;
	cvt.u64.u32 	%rd2422, %r6700;
	cvt.s64.s32 	%rd2423, %r7;
	add.s64 	%rd2424, %rd2422, %rd2423;
	shl.b64 	%rd2425, %rd2424, 2;
	add.s64 	%rd2426, %rd1, %rd2425;
	ld.global.u32 	%r5016, [%rd2426+100];
	setp.gt.s32 	%p3128, %r5016, 0;
	selp.u32 	%r5017, 1, 0, %p3128;
	add.s32 	%r5018, %r6707, %r5017;
	add.s32 	%r5019, %r6700, %r1303;
	mul.wide.s32 	%rd2427, %r5019, 4;
	add.s64 	%rd2428, %rd1, %rd2427;
	ld.global.u32 	%r5020, [%rd2428];
	setp.gt.s32 	%p3129, %r5020, 0;
	selp.u32 	%r5021, 1, 0, %p3129;
	add.s32 	%r5022, %r5018, %r5021;
	ld.global.u32 	%r5023, [%rd2428+4];
	setp.gt.s32 	%p3130, %r5023, 0;
	selp.u32 	%r5024, 1, 0, %p3130;
	add.s32 	%r5025, %r5022, %r5024;
	ld.global.u32 	%r5026, [%rd2428+8];
	setp.gt.s32 	%p3131, %r5026, 0;
	selp.u32 	%r5027, 1, 0, %p3131;
	add.s32 	%r5028, %r5025, %r5027;
	ld.global.u32 	%r5029, [%rd2428+12];
	setp.gt.s32 	%p3132, %r5029, 0;
	selp.u32 	%r5030, 1, 0, %p3132;
	add.s32 	%r5031, %r5028, %r5030;
	ld.global.u32 	%r5032, [%rd2428+16];
	setp.gt.s32 	%p3133, %r5032, 0;
	selp.u32 	%r5033, 1, 0, %p3133;
	add.s32 	%r5034, %r5031, %r5033;
	ld.global.u32 	%r5035, [%rd2428+20];
	setp.gt.s32 	%p3134, %r5035, 0;
	selp.u32 	%r5036, 1, 0, %p3134;
	add.s32 	%r5037, %r5034, %r5036;
	ld.global.u32 	%r5038, [%rd2428+24];
	setp.gt.s32 	%p3135, %r5038, 0;
	selp.u32 	%r5039, 1, 0, %p3135;
	add.s32 	%r6707, %r5037, %r5039;
	add.s32 	%r6700, %r6700, 8;
$L__BB2_3191:
	setp.eq.s32 	%p3136, %r1317, 0;
	@%p3136 bra 	$L__BB2_3198;
	and.b32  	%r1323, %r1182, 3;
	setp.lt.u32 	%p3137, %r1317, 4;
	@%p3137 bra 	$L__BB2_3194;
	cvt.u64.u32 	%rd2429, %r6700;
	cvt.s64.s32 	%rd2430, %r7;
	add.s64 	%rd2431, %rd2429, %rd2430;
	shl.b64 	%rd2432, %rd2431, 2;
	add.s64 	%rd2433, %rd1, %rd2432;
	ld.global.u32 	%r5041, [%rd2433+100];
	setp.gt.s32 	%p3138, %r5041, 0;
	selp.u32 	%r5042, 1, 0, %p3138;
	add.s32 	%r5043, %r6707, %r5042;
	add.s32 	%r5044, %r6700, %r1303;
	mul.wide.s32 	%rd2434, %r5044, 4;
	add.s64 	%rd2435, %rd1, %rd2434;
	ld.global.u32 	%r5045, [%rd2435];
	setp.gt.s32 	%p3139, %r5045, 0;
	selp.u32 	%r5046, 1, 0, %p3139;
	add.s32 	%r5047, %r5043, %r5046;
	ld.global.u32 	%r5048, [%rd2435+4];
	setp.gt.s32 	%p3140, %r5048, 0;
	selp.u32 	%r5049, 1, 0, %p3140;
	add.s32 	%r5050, %r5047, %r5049;
	ld.global.u32 	%r5051, [%rd2435+8];
	setp.gt.s32 	%p3141, %r5051, 0;
	selp.u32 	%r5052, 1, 0, %p3141;
	add.s32 	%r6707, %r5050, %r5052;
	add.s32 	%r6700, %r6700, 4;
$L__BB2_3194:
	setp.eq.s32 	%p3142, %r1323, 0;
	@%p3142 bra 	$L__BB2_3198;
	cvt.u64.u32 	%rd2436, %r6700;
	cvt.s64.s32 	%rd2437, %r7;
	add.s64 	%rd2438, %rd2436, %rd2437;
	shl.b64 	%rd2439, %rd2438, 2;
	add.s64 	%rd2440, %rd1, %rd2439;
	ld.global.u32 	%r5053, [%rd2440+100];
	setp.gt.s32 	%p3143, %r5053, 0;
	selp.u32 	%r5054, 1, 0, %p3143;
	add.s32 	%r6707, %r6707, %r5054;
	setp.eq.s32 	%p3144, %r1323, 1;
	@%p3144 bra 	$L__BB2_3198;
	add.s32 	%r5055, %r6700, %r1303;
	mul.wide.s32 	%rd2441, %r5055, 4;
	add.s64 	%rd405, %rd1, %rd2441;
	ld.global.u32 	%r5056, [%rd405];
	setp.gt.s32 	%p3145, %r5056, 0;
	selp.u32 	%r5057, 1, 0, %p3145;
	add.s32 	%r6707, %r6707, %r5057;
	setp.eq.s32 	%p3146, %r1323, 2;
	@%p3146 bra 	$L__BB2_3198;
	ld.global.u32 	%r5058, [%rd405+4];
	setp.gt.s32 	%p3147, %r5058, 0;
	selp.u32 	%r5059, 1, 0, %p3147;
	add.s32 	%r6707, %r6707, %r5059;
$L__BB2_3198:
	shr.u32 	%r5060, %r6707, 1;
	add.s32 	%r5061, %r5060, -1;
	cvt.rn.f64.s32 	%fd4806, %r5061;
	add.f64 	%fd4807, %fd1779, 0dC016CCCCCCCCCCCD;
	fma.rn.f64 	%fd4808, %fd4806, 0dBFE0A2B1704FF434, %fd4807;
	add.f64 	%fd4809, %fd1535, %fd4808;
	add.f64 	%fd4810, %fd1778, 0d4069000000000000;
	div.rn.f64 	%fd4811, %fd4810, %fd4809;
	add.f64 	%fd4812, %fd4811, 0dC071126666666666;
	fma.rn.f64 	%fd6177, %fd4812, 0d4059000000000000, 0d3FE0000000000000;
$L__BB2_3199:
	cvt.rzi.s32.f64 	%r5062, %fd6177;
	cvt.rn.f64.s32 	%fd4813, %r5062;
	div.rn.f64 	%fd6178, %fd4813, 0d4059000000000000;
$L__BB2_3200:
	ld.param.u64 	%rd3283, [_Z11design_loopPiS_S_S_PcS_S_S_S_S_S_S_PdS1_iS__param_8];
	cvta.to.global.u64 	%rd406, %rd3283;
	ld.global.u32 	%r5063, [%rd406+36];
	mad.lo.s32 	%r5064, %r5063, 5, 44;
	cvt.rn.f64.s32 	%fd4814, %r5064;
	setp.gt.f64 	%p3148, %fd6178, %fd4814;
	@%p3148 bra 	$L__BB2_3228;
	ld.param.u64 	%rd3373, [_Z11design_loopPiS_S_S_PcS_S_S_S_S_S_S_PdS1_iS__param_14];
	ld.param.u32 	%r6181, [_Z11design_loopPiS_S_S_PcS_S_S_S_S_S_S_PdS1_iS__param_13];
	ld.param.u64 	%rd3334, [_Z11design_loopPiS_S_S_PcS_S_S_S_S_S_S_PdS1_iS__param_12];
	ld.param.u64 	%rd3295, [_Z11design_loopPiS_S_S_PcS_S_S_S_S_S_S_PdS1_iS__param_11];
	ld.param.u64 	%rd3232, [_Z11design_loopPiS_S_S_PcS_S_S_S_S_S_S_PdS1_iS__param_3];
	ld.param.u64 	%rd3182, [_Z11design_loopPiS_S_S_PcS_S_S_S_S_S_S_PdS1_iS__param_0];
	mul.wide.u32 	%rd2442, %r6572, 4;
	add.s64 	%rd407, %rd7, %rd2442;
	ld.local.u32 	%r5065, [%rd407];
	add.s64 	%rd408, %rd406, %rd2442;
	ld.global.u32 	%r5066, [%rd408+44];
	{ // callseq 3, 0
	.param .b64 param0;
	st.param.b64 	[param0], %rd3232;
	.param .b64 param1;
	st.param.b64 	[param1], %rd3182;
	.param .b32 param2;
	st.param.b32 	[param2], %r6223;
	.param .b32 param3;
	st.param.b32 	[param3], %r5065;
	.param .b32 param4;
	st.param.b32 	[param4], 1;
	.param .b32 param5;
	st.param.b32 	[param5], %r5066;
	.param .b32 param6;
	st.param.b32 	[param6], 3;
	.param .b64 param7;
	st.param.b64 	[param7], %rd3295;
	.param .b64 param8;
	st.param.b64 	[param8], %rd3334;
	.param .b32 param9;
	st.param.b32 	[param9], %r6181;
	.param .b64 param10;
	st.param.b64 	[param10], %rd3373;
	.param .b64 retval0;
	call.uni (retval0), 
	_Z4thalPcPiiiiiiPdS1_iS0_, 
	(
	param0, 
	param1, 
	param2, 
	param3, 
	param4, 
	param5, 
	param6, 
	param7, 
	param8, 
	param9, 
	param10
	);
	ld.param.f64 	%fd4815, [retval0];
	} // callseq 3
	ld.global.u32 	%r5067, [%rd406+36];
	mad.lo.s32 	%r5068, %r5067, 5, 44;
	cvt.rn.f64.s32 	%fd4817, %r5068;
	setp.gt.f64 	%p3149, %fd4815, %fd4817;
	@%p3149 bra 	$L__BB2_3228;
	ld.param.u64 	%rd3374, [_Z11design_loopPiS_S_S_PcS_S_S_S_S_S_S_PdS1_iS__param_14];
	ld.param.u32 	%r6182, [_Z11design_loopPiS_S_S_PcS_S_S_S_S_S_S_PdS1_iS__param_13];
	ld.param.u64 	%rd3335, [_Z11design_loopPiS_S_S_PcS_S_S_S_S_S_S_PdS1_iS__param_12];
	ld.param.u64 	%rd3296, [_Z11design_loopPiS_S_S_PcS_S_S_S_S_S_S_PdS1_iS__param_11];
	ld.param.u64 	%rd3233, [_Z11design_loopPiS_S_S_PcS_S_S_S_S_S_S_PdS1_iS__param_3];
	ld.param.u64 	%rd3183, [_Z11design_loopPiS_S_S_PcS_S_S_S_S_S_S_PdS1_iS__param_0];
	ld.local.u32 	%r5069, [%rd407];
	ld.global.u32 	%r5070, [%rd408+44];
	sub.s32 	%r5071, 1, %r5070;
	{ // callseq 4, 0
	.param .b64 param0;
	st.param.b64 	[param0], %rd3233;
	.param .b64 param1;
	st.param.b64 	[param1], %rd3183;
	.param .b32 param2;
	st.param.b32 	[param2], %r5069;
	.param .b32 param3;
	st.param.b32 	[param3], %r6223;
	.param .b32 param4;
	st.param.b32 	[param4], %r5071;
	.param .b32 param5;
	st.param.b32 	[param5], 0;
	.param .b32 param6;
	st.param.b32 	[param6], 2;
	.param .b64 param7;
	st.param.b64 	[param7], %rd3296;
	.param .b64 param8;
	st.param.b64 	[param8], %rd3335;
	.param .b32 param9;
	st.param.b32 	[param9], %r6182;
	.param .b64 param10;
	st.param.b64 	[param10], %rd3374;
	.param .b64 retval0;
	call.uni (retval0), 
	_Z4thalPcPiiiiiiPdS1_iS0_, 
	(
	param0, 
	param1, 
	param2, 
	param3, 
	param4, 
	param5, 
	param6, 
	param7, 
	param8, 
	param9, 
	param10
	);
	ld.param.f64 	%fd4818, [retval0];
	} // callseq 4
	ld.global.u32 	%r5072, [%rd406+36];
	mad.lo.s32 	%r5073, %r5072, 5, 44;
	cvt.rn.f64.s32 	%fd4820, %r5073;
	setp.gt.f64 	%p3150, %fd4818, %fd4820;
	@%p3150 bra 	$L__BB2_3228;
	ld.param.u64 	%rd3375, [_Z11design_loopPiS_S_S_PcS_S_S_S_S_S_S_PdS1_iS__param_14];
	ld.param.u32 	%r6183, [_Z11design_loopPiS_S_S_PcS_S_S_S_S_S_S_PdS1_iS__param_13];
	ld.param.u64 	%rd3336, [_Z11design_loopPiS_S_S_PcS_S_S_S_S_S_S_PdS1_iS__param_12];
	ld.param.u64 	%rd3297, [_Z11design_loopPiS_S_S_PcS_S_S_S_S_S_S_PdS1_iS__param_11];
	ld.param.u64 	%rd3234, [_Z11design_loopPiS_S_S_PcS_S_S_S_S_S_S_PdS1_iS__param_3];
	ld.param.u64 	%rd3184, [_Z11design_loopPiS_S_S_PcS_S_S_S_S_S_S_PdS1_iS__param_0];
	ld.local.u32 	%r5074, [%rd407];
	ld.global.u32 	%r5075, [%rd408+44];
	sub.s32 	%r5076, 1, %r5075;
	{ // callseq 5, 0
	.param .b64 param0;
	st.param.b64 	[param0], %rd3234;
	.param .b64 param1;
	st.param.b64 	[param1], %rd3184;
	.param .b32 param2;
	st.param.b32 	[param2], %r5074;
	.param .b32 param3;
	st.param.b32 	[param3], %r6223;
	.param .b32 param4;
	st.param.b32 	[param4], %r5076;
	.param .b32 param5;
	st.param.b32 	[param5], 0;
	.param .b32 param6;
	st.param.b32 	[param6], 3;
	.param .b64 param7;
	st.param.b64 	[param7], %rd3297;
	.param .b64 param8;
	st.param.b64 	[param8], %rd3336;
	.param .b32 param9;
	st.param.b32 	[param9], %r6183;
	.param .b64 param10;
	st.param.b64 	[param10], %rd3375;
	.param .b64 retval0;
	call.uni (retval0), 
	_Z4thalPcPiiiiiiPdS1_iS0_, 
	(
	param0, 
	param1, 
	param2, 
	param3, 
	param4, 
	param5, 
	param6, 
	param7, 
	param8, 
	param9, 
	param10
	);
	ld.param.f64 	%fd4821, [retval0];
	} // callseq 5
	ld.global.u32 	%r5077, [%rd406+36];
	mad.lo.s32 	%r5078, %r5077, 5, 44;
	cvt.rn.f64.s32 	%fd4823, %r5078;
	setp.gt.f64 	%p3151, %fd4821, %fd4823;
	@%p3151 bra 	$L__BB2_3228;
	bra.uni 	$L__BB2_2312;
$L__BB2_3204:
	setp.eq.s32 	%p3153, %r6227, -1;
	@%p3153 bra 	$L__BB2_3222;
	mov.b32 	%r6708, 0;
	bra.uni 	$L__BB2_3207;
$L__BB2_3206:
	add.s32 	%r6708, %r6708, 1;
	setp.eq.s32 	%p3159, %r6708, 4;
	@%p3159 bra 	$L__BB2_3223;
$L__BB2_3207:
	ld.param.u64 	%rd3376, [_Z11design_loopPiS_S_S_PcS_S_S_S_S_S_S_PdS1_iS__param_14];
	ld.param.u32 	%r6184, [_Z11design_loopPiS_S_S_PcS_S_S_S_S_S_S_PdS1_iS__param_13];
	ld.param.u64 	%rd3337, [_Z11design_loopPiS_S_S_PcS_S_S_S_S_S_S_PdS1_iS__param_12];
	ld.param.u64 	%rd3298, [_Z11design_loopPiS_S_S_PcS_S_S_S_S_S_S_PdS1_iS__param_11];
	ld.param.u64 	%rd3235, [_Z11design_loopPiS_S_S_PcS_S_S_S_S_S_S_PdS1_iS__param_3];
	ld.param.u64 	%rd3185, [_Z11design_loopPiS_S_S_PcS_S_S_S_S_S_S_PdS1_iS__param_0];
	mul.wide.u32 	%rd2443, %r6708, 4;
	add.s64 	%rd409, %rd7, %rd2443;
	ld.local.u32 	%r5080, [%rd409];
	add.s64 	%rd410, %rd406, %rd2443;
	ld.global.u32 	%r5081, [%rd410+44];
	{ // callseq 6, 0
	.param .b64 param0;
	st.param.b64 	[param0], %rd3235;
	.param .b64 param1;
	st.param.b64 	[param1], %rd3185;
	.param .b32 param2;
	st.param.b32 	[param2], %r5080;
	.param .b32 param3;
	st.param.b32 	[param3], %r6227;
	.param .b32 param4;
	st.param.b32 	[param4], %r5081;
	.param .b32 param5;
	st.param.b32 	[param5], 0;
	.param .b32 param6;
	st.param.b32 	[param6], 1;
	.param .b64 param7;
	st.param.b64 	[param7], %rd3298;
	.param .b64 param8;
	st.param.b64 	[param8], %rd3337;
	.param .b32 param9;
	st.param.b32 	[param9], %r6184;
	.param .b64 param10;
	st.param.b64 	[param10], %rd3376;
	.param .b64 retval0;
	call.uni (retval0), 
	_Z4thalPcPiiiiiiPdS1_iS0_, 
	(
	param0, 
	param1, 
	param2, 
	param3, 
	param4, 
	param5, 
	param6, 
	param7, 
	param8, 
	param9, 
	param10
	);
	ld.param.f64 	%fd4824, [retval0];
	} // callseq 6
	ld.global.u32 	%r5082, [%rd406+36];
	mad.lo.s32 	%r5083, %r5082, 5, 44;
	cvt.rn.f64.s32 	%fd4826, %r5083;
	setp.gt.f64 	%p3154, %fd4824, %fd4826;
	@%p3154 bra 	$L__BB2_3228;
	ld.param.u64 	%rd3377, [_Z11design_loopPiS_S_S_PcS_S_S_S_S_S_S_PdS1_iS__param_14];
	ld.param.u32 	%r6185, [_Z11design_loopPiS_S_S_PcS_S_S_S_S_S_S_PdS1_iS__param_13];
	ld.param.u64 	%rd3338, [_Z11design_loopPiS_S_S_PcS_S_S_S_S_S_S_PdS1_iS__param_12];
	ld.param.u64 	%rd3299, [_Z11design_loopPiS_S_S_PcS_S_S_S_S_S_S_PdS1_iS__param_11];
	ld.param.u64 	%rd3236, [_Z11design_loopPiS_S_S_PcS_S_S_S_S_S_S_PdS1_iS__param_3];
	ld.param.u64 	%rd3186, [_Z11design_loopPiS_S_S_PcS_S_S_S_S_S_S_PdS1_iS__param_0];
	ld.local.u32 	%r5084, [%rd409];
	ld.global.u32 	%r5085, [%rd410+44];
	{ // callseq 7, 0
	.param .b64 param0;
	st.param.b64 	[param0], %rd3236;
	.param .b64 param1;
	st.param.b64 	[param1], %rd3186;
	.param .b32 param2;
	st.param.b32 	[param2], %r5084;
	.param .b32 param3;
	st.param.b32 	[param3], %r6227;
	.param .b32 param4;
	st.param.b32 	[param4], %r5085;
	.param .b32 param5;
	st.param.b32 	[param5], 0;
	.param .b32 param6;
	st.param.b32 	[param6], 2;
	.param .b64 param7;
	st.param.b64 	[param7], %rd3299;
	.param .b64 param8;
	st.param.b64 	[param8], %rd3338;
	.param .b32 param9;
	st.param.b32 	[param9], %r6185;
	.param .b64 param10;
	st.param.b64 	[param10], %rd3377;
	.param .b64 retval0;
	call.uni (retval0), 
	_Z4thalPcPiiiiiiPdS1_iS0_, 
	(
	param0, 
	param1, 
	param2, 
	param3, 
	param4, 
	param5, 
	param6, 
	param7, 
	param8, 
	param9, 
	param10
	);
	ld.param.f64 	%fd4827, [retval0];
	} // callseq 7
	ld.global.u32 	%r5086, [%rd406+36];
	mad.lo.s32 	%r5087, %r5086, 5, 44;
	cvt.rn.f64.s32 	%fd4829, %r5087;
	setp.gt.f64 	%p3155, %fd4827, %fd4829;
	@%p3155 bra 	$L__BB2_3228;
	ld.param.u64 	%rd3378, [_Z11design_loopPiS_S_S_PcS_S_S_S_S_S_S_PdS1_iS__param_14];
	ld.param.u32 	%r6186, [_Z11design_loopPiS_S_S_PcS_S_S_S_S_S_S_PdS1_iS__param_13];
	ld.param.u64 	%rd3339, [_Z11design_loopPiS_S_S_PcS_S_S_S_S_S_S_PdS1_iS__param_12];
	ld.param.u64 	%rd3300, [_Z11design_loopPiS_S_S_PcS_S_S_S_S_S_S_PdS1_iS__param_11];
	ld.param.u64 	%rd3237, [_Z11design_loopPiS_S_S_PcS_S_S_S_S_S_S_PdS1_iS__param_3];
	ld.param.u64 	%rd3187, [_Z11design_loopPiS_S_S_PcS_S_S_S_S_S_S_PdS1_iS__param_0];
	ld.local.u32 	%r5088, [%rd409];
	ld.global.u32 	%r5089, [%rd410+44];
	{ // callseq 8, 0
	.param .b64 param0;
	st.param.b64 	[param0], %rd3237;
	.param .b64 param1;
	st.param.b64 	[param1], %rd3187;
	.param .b32 param2;
	st.param.b32 	[param2], %r5088;
	.param .b32 param3;
	st.param.b32 	[param3], %r6227;
	.param .b32 param4;
	st.param.b32 	[param4], %r5089;
	.param .b32 param5;
	st.param.b32 	[param5], 0;
	.param .b32 param6;
	st.param.b32 	[param6], 3;
	.param .b64 param7;
	st.param.b64 	[param7], %rd3300;
	.param .b64 param8;
	st.param.b64 	[param8], %rd3339;
	.param .b32 param9;
	st.param.b32 	[param9], %r6186;
	.param .b64 param10;
	st.param.b64 	[param10], %rd3378;
	.param .b64 retval0;
	call.uni (retval0), 
	_Z4thalPcPiiiiiiPdS1_iS0_, 
	(
	param0, 
	param1, 
	param2, 
	param3, 
	param4, 
	param5, 
	param6, 
	param7, 
	param8, 
	param9, 
	param10
	);
	ld.param.f64 	%fd4830, [retval0];
	} // callseq 8
	ld.global.u32 	%r5090, [%rd406+36];
	mad.lo.s32 	%r5091, %r5090, 5, 44;
	cvt.rn.f64.s32 	%fd4832, %r5091;
	setp.gt.f64 	%p3156, %fd4830, %fd4832;
	@%p3156 bra 	$L__BB2_3228;
	ld.param.u64 	%rd3379, [_Z11design_loopPiS_S_S_PcS_S_S_S_S_S_S_PdS1_iS__param_14];
	ld.param.u32 	%r6187, [_Z11design_loopPiS_S_S_PcS_S_S_S_S_S_S_PdS1_iS__param_13];
	ld.param.u64 	%rd3340, [_Z11design_loopPiS_S_S_PcS_S_S_S_S_S_S_PdS1_iS__param_12];
	ld.param.u64 	%rd3301, [_Z11design_loopPiS_S_S_PcS_S_S_S_S_S_S_PdS1_iS__param_11];
	ld.param.u64 	%rd3238, [_Z11design_loopPiS_S_S_PcS_S_S_S_S_S_S_PdS1_iS__param_3];
	ld.param.u64 	%rd3188, [_Z11design_loopPiS_S_S_PcS_S_S_S_S_S_S_PdS1_iS__param_0];
	ld.local.u32 	%r5092, [%rd409];
	ld.global.u32 	%r5093, [%rd410+44];
	sub.s32 	%r5094, 1, %r5093;
	{ // callseq 9, 0
	.param .b64 param0;
	st.param.b64 	[param0], %rd3238;
	.param .b64 param1;
	st.param.b64 	[param1], %rd3188;
	.param .b32 param2;
	st.param.b32 	[param2], %r6227;
	.param .b32 param3;
	st.param.b32 	[param3], %r5092;
	.param .b32 param4;
	st.param.b32 	[param4], 1;
	.param .b32 param5;
	st.param.b32 	[param5], %r5094;
	.param .b32 param6;
	st.param.b32 	[param6], 2;
	.param .b64 param7;
	st.param.b64 	[param7], %rd3301;
	.param .b64 param8;
	st.param.b64 	[param8], %rd3340;
	.param .b32 param9;
	st.param.b32 	[param9], %r6187;
	.param .b64 param10;
	st.param.b64 	[param10], %rd3379;
	.param .b64 retval0;
	call.uni (retval0), 
	_Z4thalPcPiiiiiiPdS1_iS0_, 
	(
	param0, 
	param1, 
	param2, 
	param3, 
	param4, 
	param5, 
	param6, 
	param7, 
	param8, 
	param9, 
	param10
	);
	ld.param.f64 	%fd4833, [retval0];
	} // callseq 9
	ld.global.u32 	%r5095, [%rd406+36];
	mad.lo.s32 	%r5096, %r5095, 5, 44;
	cvt.rn.f64.s32 	%fd4835, %r5096;
	setp.gt.f64 	%p3157, %fd4833, %fd4835;
	@%p3157 bra 	$L__BB2_3228;
	ld.param.u64 	%rd3380, [_Z11design_loopPiS_S_S_PcS_S_S_S_S_S_S_PdS1_iS__param_14];
	ld.param.u32 	%r6188, [_Z11design_loopPiS_S_S_PcS_S_S_S_S_S_S_PdS1_iS__param_13];
	ld.param.u64 	%rd3341, [_Z11design_loopPiS_S_S_PcS_S_S_S_S_S_S_PdS1_iS__param_12];
	ld.param.u64 	%rd3302, [_Z11design_loopPiS_S_S_PcS_S_S_S_S_S_S_PdS1_iS__param_11];
	ld.param.u64 	%rd3239, [_Z11design_loopPiS_S_S_PcS_S_S_S_S_S_S_PdS1_iS__param_3];
	ld.param.u64 	%rd3189, [_Z11design_loopPiS_S_S_PcS_S_S_S_S_S_S_PdS1_iS__param_0];
	ld.local.u32 	%r5097, [%rd409];
	ld.global.u32 	%r5098, [%rd410+44];
	sub.s32 	%r5099, 1, %r5098;
	{ // callseq 10, 0
	.param .b64 param0;
	st.param.b64 	[param0], %rd3239;
	.param .b64 param1;
	st.param.b64 	[param1], %rd3189;
	.param .b32 param2;
	st.param.b32 	[param2], %r6227;
	.param .b32 param3;
	st.param.b32 	[param3], %r5097;
	.param .b32 param4;
	st.param.b32 	[param4], 1;
	.param .b32 param5;
	st.param.b32 	[param5], %r5099;
	.param .b32 param6;
	st.param.b32 	[param6], 3;
	.param .b64 param7;
	st.param.b64 	[param7], %rd3302;
	.param .b64 param8;
	st.param.b64 	[param8], %rd3341;
	.param .b32 param9;
	st.param.b32 	[param9], %r6188;
	.param .b64 param10;
	st.param.b64 	[param10], %rd3380;
	.param .b64 retval0;
	call.uni (retval0), 
	_Z4thalPcPiiiiiiPdS1_iS0_, 
	(
	param0, 
	param1, 
	param2, 
	param3, 
	param4, 
	param5, 
	param6, 
	param7, 
	param8, 
	param9, 
	param10
	);
	ld.param.f64 	%fd4836, [retval0];
	} // callseq 10
	ld.global.u32 	%r5100, [%rd406+36];
	mad.lo.s32 	%r5101, %r5100, 5, 44;
	cvt.rn.f64.s32 	%fd4838, %r5101;
	setp.gt.f64 	%p3158, %fd4836, %fd4838;
	@%p3158 bra 	$L__BB2_3228;
	bra.uni 	$L__BB2_3206;
$L__BB2_3212:
	ld.param.u64 	%rd3386, [_Z11design_loopPiS_S_S_PcS_S_S_S_S_S_S_PdS1_iS__param_14];
	ld.param.u32 	%r6194, [_Z11design_loopPiS_S_S_PcS_S_S_S_S_S_S_PdS1_iS__param_13];
	ld.param.u64 	%rd3347, [_Z11design_loopPiS_S_S_PcS_S_S_S_S_S_S_PdS1_iS__param_12];
	ld.param.u64 	%rd3308, [_Z11design_loopPiS_S_S_PcS_S_S_S_S_S_S_PdS1_iS__param_11];
	ld.param.u64 	%rd3245, [_Z11design_loopPiS_S_S_PcS_S_S_S_S_S_S_PdS1_iS__param_3];
	ld.param.u64 	%rd3195, [_Z11design_loopPiS_S_S_PcS_S_S_S_S_S_S_PdS1_iS__param_0];
	ld.local.u32 	%r5124, [%rd7+20];
	ld.global.u32 	%r5125, [%rd406+64];
	{ // callseq 16, 0
	.param .b64 param0;
	st.param.b64 	[param0], %rd3245;
	.param .b64 param1;
	st.param.b64 	[param1], %rd3195;
	.param .b32 param2;
	st.param.b32 	[param2], %r6227;
	.param .b32 param3;
	st.param.b32 	[param3], %r5124;
	.param .b32 param4;
	st.param.b32 	[param4], 0;
	.param .b32 param5;
	st.param.b32 	[param5], %r5125;
	.param .b32 param6;
	st.param.b32 	[param6], 1;
	.param .b64 param7;
	st.param.b64 	[param7], %rd3308;
	.param .b64 param8;
	st.param.b64 	[param8], %rd3347;
	.param .b32 param9;
	st.param.b32 	[param9], %r6194;
	.param .b64 param10;
	st.param.b64 	[param10], %rd3386;
	.param .b64 retval0;
	call.uni (retval0), 
	_Z4thalPcPiiiiiiPdS1_iS0_, 
	(
	param0, 
	param1, 
	param2, 
	param3, 
	param4, 
	param5, 
	param6, 
	param7, 
	param8, 
	param9, 
	param10
	);
	ld.param.f64 	%fd4854, [retval0];
	} // callseq 16
	ld.global.u32 	%r5126, [%rd406+36];
	mad.lo.s32 	%r5127, %r5126, 5, 44;
	cvt.rn.f64.s32 	%fd4856, %r5127;
	setp.gt.f64 	%p3165, %fd4854, %fd4856;
	@%p3165 bra 	$L__BB2_3228;
	ld.param.u64 	%rd3387, [_Z11design_loopPiS_S_S_PcS_S_S_S_S_S_S_PdS1_iS__param_14];
	ld.param.u32 	%r6195, [_Z11design_loopPiS_S_S_PcS_S_S_S_S_S_S_PdS1_iS__param_13];
	ld.param.u64 	%rd3348, [_Z11design_loopPiS_S_S_PcS_S_S_S_S_S_S_PdS1_iS__param_12];
	ld.param.u64 	%rd3309, [_Z11design_loopPiS_S_S_PcS_S_S_S_S_S_S_PdS1_iS__param_11];
	ld.param.u64 	%rd3246, [_Z11design_loopPiS_S_S_PcS_S_S_S_S_S_S_PdS1_iS__param_3];
	ld.param.u64 	%rd3196, [_Z11design_loopPiS_S_S_PcS_S_S_S_S_S_S_PdS1_iS__param_0];
	ld.local.u32 	%r5128, [%rd7+20];
	ld.global.u32 	%r5129, [%rd406+64];
	{ // callseq 17, 0
	.param .b64 param0;
	st.param.b64 	[param0], %rd3246;
	.param .b64 param1;
	st.param.b64 	[param1], %rd3196;
	.param .b32 param2;
	st.param.b32 	[param2], %r6227;
	.param .b32 param3;
	st.param.b32 	[param3], %r5128;
	.param .b32 param4;
	st.param.b32 	[param4], 0;
	.param .b32 param5;
	st.param.b32 	[param5], %r5129;
	.param .b32 param6;
	st.param.b32 	[param6], 2;
	.param .b64 param7;
	st.param.b64 	[param7], %rd3309;
	.param .b64 param8;
	st.param.b64 	[param8], %rd3348;
	.param .b32 param9;
	st.param.b32 	[param9], %r6195;
	.param .b64 param10;
	st.param.b64 	[param10], %rd3387;
	.param .b64 retval0;
	call.uni (retval0), 
	_Z4thalPcPiiiiiiPdS1_iS0_, 
	(
	param0, 
	param1, 
	param2, 
	param3, 
	param4, 
	param5, 
	param6, 
	param7, 
	param8, 
	param9, 
	param10
	);
	ld.param.f64 	%fd4857, [retval0];
	} // callseq 17
	ld.global.u32 	%r5130, [%rd406+36];
	mad.lo.s32 	%r5131, %r5130, 5, 44;
	cvt.rn.f64.s32 	%fd4859, %r5131;
	setp.gt.f64 	%p3166, %fd4857, %fd4859;
	@%p3166 bra 	$L__BB2_3228;
	ld.param.u64 	%rd3388, [_Z11design_loopPiS_S_S_PcS_S_S_S_S_S_S_PdS1_iS__param_14];
	ld.param.u32 	%r6196, [_Z11design_loopPiS_S_S_PcS_S_S_S_S_S_S_PdS1_iS__param_13];
	ld.param.u64 	%rd3349, [_Z11design_loopPiS_S_S_PcS_S_S_S_S_S_S_PdS1_iS__param_12];
	ld.param.u64 	%rd3310, [_Z11design_loopPiS_S_S_PcS_S_S_S_S_S_S_PdS1_iS__param_11];
	ld.param.u64 	%rd3247, [_Z11design_loopPiS_S_S_PcS_S_S_S_S_S_S_PdS1_iS__param_3];
	ld.param.u64 	%rd3197, [_Z11design_loopPiS_S_S_PcS_S_S_S_S_S_S_PdS1_iS__param_0];
	ld.local.u32 	%r5132, [%rd7+20];
	ld.global.u32 	%r5133, [%rd406+64];
	{ // callseq 18, 0
	.param .b64 param0;
	st.param.b64 	[param0], %rd3247;
	.param .b64 param1;
	st.param.b64 	[param1], %rd3197;
	.param .b32 param2;
	st.param.b32 	[param2], %r6227;
	.param .b32 param3;
	st.param.b32 	[param3], %r5132;
	.param .b32 param4;
	st.param.b32 	[param4], 0;
	.param .b32 param5;
	st.param.b32 	[param5], %r5133;
	.param .b32 param6;
	st.param.b32 	[param6], 3;
	.param .b64 param7;
	st.param.b64 	[param7], %rd3310;
	.param .b64 param8;
	st.param.b64 	[param8], %rd3349;
	.param .b32 param9;
	st.param.b32 	[param9], %r6196;
	.param .b64 param10;
	st.param.b64 	[param10], %rd3388;
	.param .b64 retval0;
	call.uni (retval0), 
	_Z4thalPcPiiiiiiPdS1_iS0_, 
	(
	param0, 
	param1, 
	param2, 
	param3, 
	param4, 
	param5, 
	param6, 
	param7, 
	param8, 
	param9, 
	param10
	);
	ld.param.f64 	%fd4860, [retval0];
	} // callseq 18
	ld.global.u32 	%r5134, [%rd406+36];
	mad.lo.s32 	%r5135, %r5134, 5, 44;
	cvt.rn.f64.s32 	%fd4862, %r5135;
	setp.gt.f64 	%p3167, %fd4860, %fd4862;
	@%p3167 bra 	$L__BB2_3228;
	ld.param.u64 	%rd3389, [_Z11design_loopPiS_S_S_PcS_S_S_S_S_S_S_PdS1_iS__param_14];
	ld.param.u32 	%r6197, [_Z11design_loopPiS_S_S_PcS_S_S_S_S_S_S_PdS1_iS__param_13];
	ld.param.u64 	%rd3350, [_Z11design_loopPiS_S_S_PcS_S_S_S_S_S_S_PdS1_iS__param_12];
	ld.param.u64 	%rd3311, [_Z11design_loopPiS_S_S_PcS_S_S_S_S_S_S_PdS1_iS__param_11];
	ld.param.u64 	%rd3248, [_Z11design_loopPiS_S_S_PcS_S_S_S_S_S_S_PdS1_iS__param_3];
	ld.param.u64 	%rd3198, [_Z11design_loopPiS_S_S_PcS_S_S_S_S_S_S_PdS1_iS__param_0];
	ld.local.u32 	%r5136, [%rd7+20];
	ld.global.u32 	%r5137, [%rd406+64];
	sub.s32 	%r5138, 1, %r5137;
	{ // callseq 19, 0
	.param .b64 param0;
	st.param.b64 	[param0], %rd3248;
	.param .b64 param1;
	st.param.b64 	[param1], %rd3198;
	.param .b32 param2;
	st.param.b32 	[param2], %r5136;
	.param .b32 param3;
	st.param.b32 	[param3], %r6227;
	.param .b32 param4;
	st.param.b32 	[param4], %r5138;
	.param .b32 param5;
	st.param.b32 	[param5], 1;
	.param .b32 param6;
	st.param.b32 	[param6], 2;
	.param .b64 param7;
	st.param.b64 	[param7], %rd3311;
	.param .b64 param8;
	st.param.b64 	[param8], %rd3350;
	.param .b32 param9;
	st.param.b32 	[param9], %r6197;
	.param .b64 param10;
	st.param.b64 	[param10], %rd3389;
	.param .b64 retval0;
	call.uni (retval0), 
	_Z4thalPcPiiiiiiPdS1_iS0_, 
	(
	param0, 
	param1, 
	param2, 
	param3, 
	param4, 
	param5, 
	param6, 
	param7, 
	param8, 
	param9, 
	param10
	);
	ld.param.f64 	%fd4863, [retval0];
	} // callseq 19
	ld.global.u32 	%r5139, [%rd406+36];
	mad.lo.s32 	%r5140, %r5139, 5, 44;
	cvt.rn.f64.s32 	%fd4865, %r5140;
	setp.gt.f64 	%p3168, %fd4863, %fd4865;
	@%p3168 bra 	$L__BB2_3228;
	ld.param.u64 	%rd3390, [_Z11design_loopPiS_S_S_PcS_S_S_S_S_S_S_PdS1_iS__param_14];
	ld.param.u32 	%r6198, [_Z11design_loopPiS_S_S_PcS_S_S_S_S_S_S_PdS1_iS__param_13];
	ld.param.u64 	%rd3351, [_Z11design_loopPiS_S_S_PcS_S_S_S_S_S_S_PdS1_iS__param_12];
	ld.param.u64 	%rd3312, [_Z11design_loopPiS_S_S_PcS_S_S_S_S_S_S_PdS1_iS__param_11];
	ld.param.u64 	%rd3249, [_Z11design_loopPiS_S_S_PcS_S_S_S_S_S_S_PdS1_iS__param_3];
	ld.param.u64 	%rd3199, [_Z11design_loopPiS_S_S_PcS_S_S_S_S_S_S_PdS1_iS__param_0];
	ld.local.u32 	%r5141, [%rd7+20];
	ld.global.u32 	%r5142, [%rd406+64];
	sub.s32 	%r5143, 1, %r5142;
	{ // callseq 20, 0
	.param .b64 param0;
	st.param.b64 	[param0], %rd3249;
	.param .b64 param1;
	st.param.b64 	[param1], %rd3199;
	.param .b32 param2;
	st.param.b32 	[param2], %r5141;
	.param .b32 param3;
	st.param.b32 	[param3], %r6227;
	.param .b32 param4;
	st.param.b32 	[param4], %r5143;
	.param .b32 param5;
	st.param.b32 	[param5], 1;
	.param .b32 param6;
	st.param.b32 	[param6], 3;
	.param .b64 param7;
	st.param.b64 	[param7], %rd3312;
	.param .b64 param8;
	st.param.b64 	[param8], %rd3351;
	.param .b32 param9;
	st.param.b32 	[param9], %r6198;
	.param .b64 param10;
	st.param.b64 	[param10], %rd3390;
	.param .b64 retval0;
	call.uni (retval0), 
	_Z4thalPcPiiiiiiPdS1_iS0_, 
	(
	param0, 
	param1, 
	param2, 
	param3, 
	param4, 
	param5, 
	param6, 
	param7, 
	param8, 
	param9, 
	param10
	);
	ld.param.f64 	%fd4866, [retval0];
	} // callseq 20
	ld.global.u32 	%r5144, [%rd406+36];
	mad.lo.s32 	%r5145, %r5144, 5, 44;
	cvt.rn.f64.s32 	%fd4868, %r5145;
	setp.gt.f64 	%p3169, %fd4866, %fd4868;
	@%p3169 bra 	$L__BB2_3228;
	ld.param.u64 	%rd3391, [_Z11design_loopPiS_S_S_PcS_S_S_S_S_S_S_PdS1_iS__param_14];
	ld.param.u32 	%r6199, [_Z11design_loopPiS_S_S_PcS_S_S_S_S_S_S_PdS1_iS__param_13];
	ld.param.u64 	%rd3352, [_Z11design_loopPiS_S_S_PcS_S_S_S_S_S_S_PdS1_iS__param_12];
	ld.param.u64 	%rd3313, [_Z11design_loopPiS_S_S_PcS_S_S_S_S_S_S_PdS1_iS__param_11];
	ld.param.u64 	%rd3250, [_Z11design_loopPiS_S_S_PcS_S_S_S_S_S_S_PdS1_iS__param_3];
	ld.param.u64 	%rd3200, [_Z11design_loopPiS_S_S_PcS_S_S_S_S_S_S_PdS1_iS__param_0];
	{ // callseq 21, 0
	.param .b64 param0;
	st.param.b64 	[param0], %rd3250;
	.param .b64 param1;
	st.param.b64 	[param1], %rd3200;
	.param .b32 param2;
	st.param.b32 	[param2], %r6223;
	.param .b32 param3;
	st.param.b32 	[param3], %r6227;
	.param .b32 param4;
	st.param.b32 	[param4], 1;
	.param .b32 param5;
	st.param.b32 	[param5], 0;
	.param .b32 param6;
	st.param.b32 	[param6], 1;
	.param .b64 param7;
	st.param.b64 	[param7], %rd3313;
	.param .b64 param8;
	st.param.b64 	[param8], %rd3352;
	.param .b32 param9;
	st.param.b32 	[param9], %r6199;
	.param .b64 param10;
	st.param.b64 	[param10], %rd3391;
	.param .b64 retval0;
	call.uni (retval0), 
	_Z4thalPcPiiiiiiPdS1_iS0_, 
	(
	param0, 
	param1, 
	param2, 
	param3, 
	param4, 
	param5, 
	param6, 
	param7, 
	param8, 
	param9, 
	param10
	);
	ld.param.f64 	%fd4869, [retval0];
	} // callseq 21
	ld.global.u32 	%r5146, [%rd406+36];
	mad.lo.s32 	%r5147, %r5146, 5, 44;
	cvt.rn.f64.s32 	%fd4871, %r5147;
	setp.gt.f64 	%p3170, %fd4869, %fd4871;
	@%p3170 bra 	$L__BB2_3228;
	ld.param.u64 	%rd3392, [_Z11design_loopPiS_S_S_PcS_S_S_S_S_S_S_PdS1_iS__param_14];
	ld.param.u32 	%r6200, [_Z11design_loopPiS_S_S_PcS_S_S_S_S_S_S_PdS1_iS__param_13];
	ld.param.u64 	%rd3353, [_Z11design_loopPiS_S_S_PcS_S_S_S_S_S_S_PdS1_iS__param_12];
	ld.param.u64 	%rd3314, [_Z11design_loopPiS_S_S_PcS_S_S_S_S_S_S_PdS1_iS__param_11];
	ld.param.u64 	%rd3251, [_Z11design_loopPiS_S_S_PcS_S_S_S_S_S_S_PdS1_iS__param_3];
	ld.param.u64 	%rd3201, [_Z11design_loopPiS_S_S_PcS_S_S_S_S_S_S_PdS1_iS__param_0];
	{ // callseq 22, 0
	.param .b64 param0;
	st.param.b64 	[param0], %rd3251;
	.param .b64 param1;
	st.param.b64 	[param1], %rd3201;
	.param .b32 param2;
	st.param.b32 	[param2], %r6223;
	.param .b32 param3;
	st.param.b32 	[param3], %r6227;
	.param .b32 param4;
	st.param.b32 	[param4], 1;
	.param .b32 param5;
	st.param.b32 	[param5], 0;
	.param .b32 param6;
	st.param.b32 	[param6], 2;
	.param .b64 param7;
	st.param.b64 	[param7], %rd3314;
	.param .b64 param8;
	st.param.b64 	[param8], %rd3353;
	.param .b32 param9;
	st.param.b32 	[param9], %r6200;
	.param .b64 param10;
	st.param.b64 	[param10], %rd3392;
	.param .b64 retval0;
	call.uni (retval0), 
	_Z4thalPcPiiiiiiPdS1_iS0_, 
	(
	param0, 
	param1, 
	param2, 
	param3, 
	param4, 
	param5, 
	param6, 
	param7, 
	param8, 
	param9, 
	param10
	);
	ld.param.f64 	%fd4872, [retval0];
	} // callseq 22
	ld.global.u32 	%r5148, [%rd406+36];
	mad.lo.s32 	%r5149, %r5148, 5, 44;
	cvt.rn.f64.s32 	%fd4874, %r5149;
	setp.gt.f64 	%p3171, %fd4872, %fd4874;
	@%p3171 bra 	$L__BB2_3228;
	ld.param.u64 	%rd3393, [_Z11design_loopPiS_S_S_PcS_S_S_S_S_S_S_PdS1_iS__param_14];
	ld.param.u32 	%r6201, [_Z11design_loopPiS_S_S_PcS_S_S_S_S_S_S_PdS1_iS__param_13];
	ld.param.u64 	%rd3354, [_Z11design_loopPiS_S_S_PcS_S_S_S_S_S_S_PdS1_iS__param_12];
	ld.param.u64 	%rd3315, [_Z11design_loopPiS_S_S_PcS_S_S_S_S_S_S_PdS1_iS__param_11];
	ld.param.u64 	%rd3252, [_Z11design_loopPiS_S_S_PcS_S_S_S_S_S_S_PdS1_iS__param_3];
	ld.param.u64 	%rd3202, [_Z11design_loopPiS_S_S_PcS_S_S_S_S_S_S_PdS1_iS__param_0];
	{ // callseq 23, 0
	.param .b64 param0;
	st.param.b64 	[param0], %rd3252;
	.param .b64 param1;
	st.param.b64 	[param1], %rd3202;
	.param .b32 param2;
	st.param.b32 	[param2], %r6223;
	.param .b32 param3;
	st.param.b32 	[param3], %r6227;
	.param .b32 param4;
	st.param.b32 	[param4], 1;
	.param .b32 param5;
	st.param.b32 	[param5], 0;
	.param .b32 param6;
	st.param.b32 	[param6], 3;
	.param .b64 param7;
	st.param.b64 	[param7], %rd3315;
	.param .b64 param8;
	st.param.b64 	[param8], %rd3354;
	.param .b32 param9;
	st.param.b32 	[param9], %r6201;
	.param .b64 param10;
	st.param.b64 	[param10], %rd3393;
	.param .b64 retval0;
	call.uni (retval0), 
	_Z4thalPcPiiiiiiPdS1_iS0_, 
	(
	param0, 
	param1, 
	param2, 
	param3, 
	param4, 
	param5, 
	param6, 
	param7, 
	param8, 
	param9, 
	param10
	);
	ld.param.f64 	%fd4875, [retval0];
	} // callseq 23
	ld.global.u32 	%r5150, [%rd406+36];
	mad.lo.s32 	%r5151, %r5150, 5, 44;
	cvt.rn.f64.s32 	%fd4877, %r5151;
	setp.gt.f64 	%p3172, %fd4875, %fd4877;
	@%p3172 bra 	$L__BB2_3228;
	ld.param.u64 	%rd3394, [_Z11design_loopPiS_S_S_PcS_S_S_S_S_S_S_PdS1_iS__param_14];
	ld.param.u32 	%r6202, [_Z11design_loopPiS_S_S_PcS_S_S_S_S_S_S_PdS1_iS__param_13];
	ld.param.u64 	%rd3355, [_Z11design_loopPiS_S_S_PcS_S_S_S_S_S_S_PdS1_iS__param_12];
	ld.param.u64 	%rd3316, [_Z11design_loopPiS_S_S_PcS_S_S_S_S_S_S_PdS1_iS__param_11];
	ld.param.u64 	%rd3253, [_Z11design_loopPiS_S_S_PcS_S_S_S_S_S_S_PdS1_iS__param_3];
	ld.param.u64 	%rd3203, [_Z11design_loopPiS_S_S_PcS_S_S_S_S_S_S_PdS1_iS__param_0];
	{ // callseq 24, 0
	.param .b64 param0;
	st.param.b64 	[param0], %rd3253;
	.param .b64 param1;
	st.param.b64 	[param1], %rd3203;
	.param .b32 param2;
	st.param.b32 	[param2], %r6227;
	.param .b32 param3;
	st.param.b32 	[param3], %r6223;
	.param .b32 param4;
	st.param.b32 	[param4], 1;
	.param .b32 param5;
	st.param.b32 	[param5], 0;
	.param .b32 param6;
	st.param.b32 	[param6], 2;
	.param .b64 param7;
	st.param.b64 	[param7], %rd3316;
	.param .b64 param8;
	st.param.b64 	[param8], %rd3355;
	.param .b32 param9;
	st.param.b32 	[param9], %r6202;
	.param .b64 param10;
	st.param.b64 	[param10], %rd3394;
	.param .b64 retval0;
	call.uni (retval0), 
	_Z4thalPcPiiiiiiPdS1_iS0_, 
	(
	param0, 
	param1, 
	param2, 
	param3, 
	param4, 
	param5, 
	param6, 
	param7, 
	param8, 
	param9, 
	param10
	);
	ld.param.f64 	%fd4878, [retval0];
	} // callseq 24
	ld.global.u32 	%r5152, [%rd406+36];
	mad.lo.s32 	%r5153, %r5152, 5, 44;
	cvt.rn.f64.s32 	%fd4880, %r5153;
	setp.gt.f64 	%p3173, %fd4878, %fd4880;
	@%p3173 bra 	$L__BB2_3228;
	ld.param.u64 	%rd3395, [_Z11design_loopPiS_S_S_PcS_S_S_S_S_S_S_PdS1_iS__param_14];
	ld.param.u32 	%r6203, [_Z11design_loopPiS_S_S_PcS_S_S_S_S_S_S_PdS1_iS__param_13];
	ld.param.u64 	%rd3356, [_Z11design_loopPiS_S_S_PcS_S_S_S_S_S_S_PdS1_iS__param_12];
	ld.param.u64 	%rd3317, [_Z11design_loopPiS_S_S_PcS_S_S_S_S_S_S_PdS1_iS__param_11];
	ld.param.u64 	%rd3254, [_Z11design_loopPiS_S_S_PcS_S_S_S_S_S_S_PdS1_iS__param_3];
	ld.param.u64 	%rd3204, [_Z11design_loopPiS_S_S_PcS_S_S_S_S_S_S_PdS1_iS__param_0];
	{ // callseq 25, 0
	.param .b64 param0;
	st.param.b64 	[param0], %rd3254;
	.param .b64 param1;
	st.param.b64 	[param1], %rd3204;
	.param .b32 param2;
	st.param.b32 	[param2], %r6227;
	.param .b32 param3;
	st.param.b32 	[param3], %r6223;
	.param .b32 param4;
	st.param.b32 	[param4], 1;
	.param .b32 param5;
	st.param.b32 	[param5], 0;
	.param .b32 param6;
	st.param.b32 	[param6], 3;
	.param .b64 param7;
	st.param.b64 	[param7], %rd3317;
	.param .b64 param8;
	st.param.b64 	[param8], %rd3356;
	.param .b32 param9;
	st.param.b32 	[param9], %r6203;
	.param .b64 param10;
	st.param.b64 	[param10], %rd3395;
	.param .b64 retval0;
	call.uni (retval0), 
	_Z4thalPcPiiiiiiPdS1_iS0_, 
	(
	param0, 
	param1, 
	param2, 
	param3, 
	param4, 
	param5, 
	param6, 
	param7, 
	param8, 
	param9, 
	param10
	);
	ld.param.f64 	%fd4881, [retval0];
	} // callseq 25
	ld.global.u32 	%r5154, [%rd406+36];
	mad.lo.s32 	%r5155, %r5154, 5, 44;
	cvt.rn.f64.s32 	%fd4883, %r5155;
	setp.leu.f64 	%p3174, %fd4881, %fd4883;
	@%p3174 bra 	$L__BB2_3222;
	bra.uni 	$L__BB2_3228;
$L__BB2_3222:
	ld.param.u64 	%rd3293, [_Z11design_loopPiS_S_S_PcS_S_S_S_S_S_S_PdS1_iS__param_10];
	ld.param.u64 	%rd3205, [_Z11design_loopPiS_S_S_PcS_S_S_S_S_S_S_PdS1_iS__param_0];
	cvta.to.global.u64 	%rd2956, %rd3205;
	shl.b32 	%r5803, %r6223, 2;
	mul.wide.s32 	%rd2957, %r5803, 4;
	add.s64 	%rd2958, %rd2956, %rd2957;
	ld.global.u32 	%r5804, [%rd2958];
	ld.local.u32 	%r5805, [%rd7];
	shl.b32 	%r5806, %r5805, 4;
	cvta.to.global.u64 	%rd2959, %rd3293;
	mul.wide.s32 	%rd2960, %r5806, 4;
	add.s64 	%rd2961, %rd2959, %rd2960;
	st.global.u32 	[%rd2961+48], %r5804;
	ld.global.u32 	%r5807, [%rd2958+4];
	st.global.u32 	[%rd2961+52], %r5807;
	shl.b32 	%r5808, %r6227, 2;
	mul.wide.s32 	%rd2962, %r5808, 4;
	add.s64 	%rd2963, %rd2956, %rd2962;
	ld.global.u32 	%r5809, [%rd2963];
	st.global.u32 	[%rd2961+56], %r5809;
	ld.global.u32 	%r5810, [%rd2963+4];
	st.global.u32 	[%rd2961+60], %r5810;
	mov.b32 	%r6761, 1;
	bra.uni 	$L__BB2_3413;
$L__BB2_3223:
	ld.param.u64 	%rd3381, [_Z11design_loopPiS_S_S_PcS_S_S_S_S_S_S_PdS1_iS__param_14];
	ld.param.u32 	%r6189, [_Z11design_loopPiS_S_S_PcS_S_S_S_S_S_S_PdS1_iS__param_13];
	ld.param.u64 	%rd3342, [_Z11design_loopPiS_S_S_PcS_S_S_S_S_S_S_PdS1_iS__param_12];
	ld.param.u64 	%rd3303, [_Z11design_loopPiS_S_S_PcS_S_S_S_S_S_S_PdS1_iS__param_11];
	ld.param.u64 	%rd3240, [_Z11design_loopPiS_S_S_PcS_S_S_S_S_S_S_PdS1_iS__param_3];
	ld.param.u64 	%rd3190, [_Z11design_loopPiS_S_S_PcS_S_S_S_S_S_S_PdS1_iS__param_0];
	ld.local.u32 	%r5102, [%rd7+16];
	ld.global.u32 	%r5103, [%rd406+60];
	{ // callseq 11, 0
	.param .b64 param0;
	st.param.b64 	[param0], %rd3240;
	.param .b64 param1;
	st.param.b64 	[param1], %rd3190;
	.param .b32 param2;
	st.param.b32 	[param2], %r6227;
	.param .b32 param3;
	st.param.b32 	[param3], %r5102;
	.param .b32 param4;
	st.param.b32 	[param4], 0;
	.param .b32 param5;
	st.param.b32 	[param5], %r5103;
	.param .b32 param6;
	st.param.b32 	[param6], 1;
	.param .b64 param7;
	st.param.b64 	[param7], %rd3303;
	.param .b64 param8;
	st.param.b64 	[param8], %rd3342;
	.param .b32 param9;
	st.param.b32 	[param9], %r6189;
	.param .b64 param10;
	st.param.b64 	[param10], %rd3381;
	.param .b64 retval0;
	call.uni (retval0), 
	_Z4thalPcPiiiiiiPdS1_iS0_, 
	(
	param0, 
	param1, 
	param2, 
	param3, 
	param4, 
	param5, 
	param6, 
	param7, 
	param8, 
	param9, 
	param10
	);
	ld.param.f64 	%fd4839, [retval0];
	} // callseq 11
	ld.global.u32 	%r5104, [%rd406+36];
	mad.lo.s32 	%r5105, %r5104, 5, 44;
	cvt.rn.f64.s32 	%fd4841, %r5105;
	setp.gt.f64 	%p3160, %fd4839, %fd4841;
	@%p3160 bra 	$L__BB2_3228;
	ld.param.u64 	%rd3382, [_Z11design_loopPiS_S_S_PcS_S_S_S_S_S_S_PdS1_iS__param_14];
	ld.param.u32 	%r6190, [_Z11design_loopPiS_S_S_PcS_S_S_S_S_S_S_PdS1_iS__param_13];
	ld.param.u64 	%rd3343, [_Z11design_loopPiS_S_S_PcS_S_S_S_S_S_S_PdS1_iS__param_12];
	ld.param.u64 	%rd3304, [_Z11design_loopPiS_S_S_PcS_S_S_S_S_S_S_PdS1_iS__param_11];
	ld.param.u64 	%rd3241, [_Z11design_loopPiS_S_S_PcS_S_S_S_S_S_S_PdS1_iS__param_3];
	ld.param.u64 	%rd3191, [_Z11design_loopPiS_S_S_PcS_S_S_S_S_S_S_PdS1_iS__param_0];
	ld.local.u32 	%r5106, [%rd7+16];
	ld.global.u32 	%r5107, [%rd406+60];
	{ // callseq 12, 0
	.param .b64 param0;
	st.param.b64 	[param0], %rd3241;
	.param .b64 param1;
	st.param.b64 	[param1], %rd3191;
	.param .b32 param2;
	st.param.b32 	[param2], %r6227;
	.param .b32 param3;
	st.param.b32 	[param3], %r5106;
	.param .b32 param4;
	st.param.b32 	[param4], 0;
	.param .b32 param5;
	st.param.b32 	[param5], %r5107;
	.param .b32 param6;
	st.param.b32 	[param6], 2;
	.param .b64 param7;
	st.param.b64 	[param7], %rd3304;
	.param .b64 param8;
	st.param.b64 	[param8], %rd3343;
	.param .b32 param9;
	st.param.b32 	[param9], %r6190;
	.param .b64 param10;
	st.param.b64 	[param10], %rd3382;
	.param .b64 retval0;
	call.uni (retval0), 
	_Z4thalPcPiiiiiiPdS1_iS0_, 
	(
	param0, 
	param1, 
	param2, 
	param3, 
	param4, 
	param5, 
	param6, 
	param7, 
	param8, 
	param9, 
	param10
	);
	ld.param.f64 	%fd4842, [retval0];
	} // callseq 12
	ld.global.u32 	%r5108, [%rd406+36];
	mad.lo.s32 	%r5109, %r5108, 5, 44;
	cvt.rn.f64.s32 	%fd4844, %r5109;
	setp.gt.f64 	%p3161, %fd4842, %fd4844;
	@%p3161 bra 	$L__BB2_3228;
	ld.param.u64 	%rd3383, [_Z11design_loopPiS_S_S_PcS_S_S_S_S_S_S_PdS1_iS__param_14];
	ld.param.u32 	%r6191, [_Z11design_loopPiS_S_S_PcS_S_S_S_S_S_S_PdS1_iS__param_13];
	ld.param.u64 	%rd3344, [_Z11design_loopPiS_S_S_PcS_S_S_S_S_S_S_PdS1_iS__param_12];
	ld.param.u64 	%rd3305, [_Z11design_loopPiS_S_S_PcS_S_S_S_S_S_S_PdS1_iS__param_11];
	ld.param.u64 	%rd3242, [_Z11design_loopPiS_S_S_PcS_S_S_S_S_S_S_PdS1_iS__param_3];
	ld.param.u64 	%rd3192, [_Z11design_loopPiS_S_S_PcS_S_S_S_S_S_S_PdS1_iS__param_0];
	ld.local.u32 	%r5110, [%rd7+16];
	ld.global.u32 	%r5111, [%rd406+60];
	{ // callseq 13, 0
	.param .b64 param0;
	st.param.b64 	[param0], %rd3242;
	.param .b64 param1;
	st.param.b64 	[param1], %rd3192;
	.param .b32 param2;
	st.param.b32 	[param2], %r6227;
	.param .b32 param3;
	st.param.b32 	[param3], %r5110;
	.param .b32 param4;
	st.param.b32 	[param4], 0;
	.param .b32 param5;
	st.param.b32 	[param5], %r5111;
	.param .b32 param6;
	st.param.b32 	[param6], 3;
	.param .b64 param7;
	st.param.b64 	[param7], %rd3305;
	.param .b64 param8;
	st.param.b64 	[param8], %rd3344;
	.param .b32 param9;
	st.param.b32 	[param9], %r6191;
	.param .b64 param10;
	st.param.b64 	[param10], %rd3383;
	.param .b64 retval0;
	call.uni (retval0), 
	_Z4thalPcPiiiiiiPdS1_iS0_, 
	(
	param0, 
	param1, 
	param2, 
	param3, 
	param4, 
	param5, 
	param6, 
	param7, 
	param8, 
	param9, 
	param10
	);
	ld.param.f64 	%fd4845, [retval0];
	} // callseq 13
	ld.global.u32 	%r5112, [%rd406+36];
	mad.lo.s32 	%r5113, %r5112, 5, 44;
	cvt.rn.f64.s32 	%fd4847, %r5113;
	setp.gt.f64 	%p3162, %fd4845, %fd4847;
	@%p3162 bra 	$L__BB2_3228;
	ld.param.u64 	%rd3384, [_Z11design_loopPiS_S_S_PcS_S_S_S_S_S_S_PdS1_iS__param_14];
	ld.param.u32 	%r6192, [_Z11design_loopPiS_S_S_PcS_S_S_S_S_S_S_PdS1_iS__param_13];
	ld.param.u64 	%rd3345, [_Z11design_loopPiS_S_S_PcS_S_S_S_S_S_S_PdS1_iS__param_12];
	ld.param.u64 	%rd3306, [_Z11design_loopPiS_S_S_PcS_S_S_S_S_S_S_PdS1_iS__param_11];
	ld.param.u64 	%rd3243, [_Z11design_loopPiS_S_S_PcS_S_S_S_S_S_S_PdS1_iS__param_3];
	ld.param.u64 	%rd3193, [_Z11design_loopPiS_S_S_PcS_S_S_S_S_S_S_PdS1_iS__param_0];
	ld.local.u32 	%r5114, [%rd7+16];
	ld.global.u32 	%r5115, [%rd406+60];
	sub.s32 	%r5116, 1, %r5115;
	{ // callseq 14, 0
	.param .b64 param0;
	st.param.b64 	[param0], %rd3243;
	.param .b64 param1;
	st.param.b64 	[param1], %rd3193;
	.param .b32 param2;
	st.param.b32 	[param2], %r5114;
	.param .b32 param3;
	st.param.b32 	[param3], %r6227;
	.param .b32 param4;
	st.param.b32 	[param4], %r5116;
	.param .b32 param5;
	st.param.b32 	[param5], 1;
	.param .b32 param6;
	st.param.b32 	[param6], 2;
	.param .b64 param7;
	st.param.b64 	[param7], %rd3306;
	.param .b64 param8;
	st.param.b64 	[param8], %rd3345;
	.param .b32 param9;
	st.param.b32 	[param9], %r6192;
	.param .b64 param10;
	st.param.b64 	[param10], %rd3384;
	.param .b64 retval0;
	call.uni (retval0), 
	_Z4thalPcPiiiiiiPdS1_iS0_, 
	(
	param0, 
	param1, 
	param2, 
	param3, 
	param4, 
	param5, 
	param6, 
	param7, 
	param8, 
	param9, 
	param10
	);
	ld.param.f64 	%fd4848, [retval0];
	} // callseq 14
	ld.global.u32 	%r5117, [%rd406+36];
	mad.lo.s32 	%r5118, %r5117, 5, 44;
	cvt.rn.f64.s32 	%fd4850, %r5118;
	setp.gt.f64 	%p3163, %fd4848, %fd4850;
	@%p3163 bra 	$L__BB2_3228;
	ld.param.u64 	%rd3385, [_Z11design_loopPiS_S_S_PcS_S_S_S_S_S_S_PdS1_iS__param_14];
	ld.param.u32 	%r6193, [_Z11design_loopPiS_S_S_PcS_S_S_S_S_S_S_PdS1_iS__param_13];
	ld.param.u64 	%rd3346, [_Z11design_loopPiS_S_S_PcS_S_S_S_S_S_S_PdS1_iS__param_12];
	ld.param.u64 	%rd3307, [_Z11design_loopPiS_S_S_PcS_S_S_S_S_S_S_PdS1_iS__param_11];
	ld.param.u64 	%rd3244, [_Z11design_loopPiS_S_S_PcS_S_S_S_S_S_S_PdS1_iS__param_3];
	ld.param.u64 	%rd3194, [_Z11design_loopPiS_S_S_PcS_S_S_S_S_S_S_PdS1_iS__param_0];
	ld.local.u32 	%r5119, [%rd7+16];
	ld.global.u32 	%r5120, [%rd406+60];
	sub.s32 	%r5121, 1, %r5120;
	{ // callseq 15, 0
	.param .b64 param0;
	st.param.b64 	[param0], %rd3244;
	.param .b64 param1;
	st.param.b64 	[param1], %rd3194;
	.param .b32 param2;
	st.param.b32 	[param2], %r5119;
	.param .b32 param3;
	st.param.b32 	[param3], %r6227;
	.param .b32 param4;
	st.param.b32 	[param4], %r5121;
	.param .b32 param5;
	st.param.b32 	[param5], 1;
	.param .b32 param6;
	st.param.b32 	[param6], 3;
	.param .b64 param7;
	st.param.b64 	[param7], %rd3307;
	.param .b64 param8;
	st.param.b64 	[param8], %rd3346;
	.param .b32 param9;
	st.param.b32 	[param9], %r6193;
	.param .b64 param10;
	st.param.b64 	[param10], %rd3385;
	.param .b64 retval0;
	call.uni (retval0), 
	_Z4thalPcPiiiiiiPdS1_iS0_, 
	(
	param0, 
	param1, 
	param2, 
	param3, 
	param4, 
	param5, 
	param6, 
	param7, 
	param8, 
	param9, 
	param10
	);
	ld.param.f64 	%fd4851, [retval0];
	} // callseq 15
	ld.global.u32 	%r5122, [%rd406+36];
	mad.lo.s32 	%r5123, %r5122, 5, 44;
	cvt.rn.f64.s32 	%fd4853, %r5123;
	setp.gt.f64 	%p3164, %fd4851, %fd4853;
	@%p3164 bra 	$L__BB2_3228;
	bra.uni 	$L__BB2_3212;
$L__BB2_3228:
	ld.param.u64 	%rd3284, [_Z11design_loopPiS_S_S_PcS_S_S_S_S_S_S_PdS1_iS__param_8];
	add.s32 	%r6227, %r6227, 1;
	cvta.to.global.u64 	%rd2882, %rd3284;
	ld.global.u32 	%r6711, [%rd2882+8];
	ld.global.u32 	%r6710, [%rd2882];
	add.s32 	%r5708, %r6710, %r6711;
	ld.global.u32 	%r6709, [%rd2882+4];
	add.s32 	%r5709, %r5708, %r6709;
	setp.lt.s32 	%p3481, %r6227, %r5709;
	@%p3481 bra 	$L__BB2_7;
$L__BB2_3229:
	add.s32 	%r6223, %r6223, 1;
	add.s32 	%r5811, %r6710, %r6711;
	add.s32 	%r5812, %r5811, %r6709;
	setp.lt.s32 	%p3533, %r6223, %r5812;
	setp.ne.s32 	%p3534, %r6223, -1;
	and.pred  	%p3535, %p3534, %p3533;
	@%p3535 bra 	$L__BB2_2;
$L__BB2_3230:
	ld.param.u64 	%rd3222, [_Z11design_loopPiS_S_S_PcS_S_S_S_S_S_S_PdS1_iS__param_1];
	ld.local.u32 	%r5813, [%rd7+4];
	cvta.to.global.u64 	%rd2964, %rd3222;
	mul.wide.s32 	%rd2965, %r5813, 4;
	add.s64 	%rd2966, %rd2964, %rd2965;
	ld.global.u32 	%r6223, [%rd2966];
$L__BB2_3231:
	ld.param.u64 	%rd3294, [_Z11design_loopPiS_S_S_PcS_S_S_S_S_S_S_PdS1_iS__param_10];
	ld.param.u64 	%rd3292, [_Z11design_loopPiS_S_S_PcS_S_S_S_S_S_S_PdS1_iS__param_9];
	ld.param.u64 	%rd3285, [_Z11design_loopPiS_S_S_PcS_S_S_S_S_S_S_PdS1_iS__param_8];
	ld.param.u64 	%rd3272, [_Z11design_loopPiS_S_S_PcS_S_S_S_S_S_S_PdS1_iS__param_5];
	cvta.to.global.u64 	%rd411, %rd3272;
	cvta.to.global.u64 	%rd412, %rd3285;
	cvta.to.global.u64 	%rd413, %rd3292;
	cvta.to.global.u64 	%rd414, %rd3294;
	add.s32 	%r5814, %r6709, %r6711;
	add.s32 	%r5815, %r5814, %r6710;
	setp.ge.s32 	%p3536, %r6223, %r5815;
	setp.eq.s32 	%p3537, %r6223, -1;
	or.pred  	%p3538, %p3537, %p3536;
	@%p3538 bra 	$L__BB2_3319;
$L__BB2_3232:
	shl.b32 	%r5816, %r6223, 2;
	mul.wide.s32 	%rd2967, %r5816, 4;
	add.s64 	%rd415, %rd6, %rd2967;
	ld.global.u32 	%r5817, [%rd415];
	add.s32 	%r5818, %r5817, 18;
	ld.local.u32 	%r1355, [%rd7+8];
	shl.b32 	%r5819, %r1355, 2;
	mul.wide.s32 	%rd2968, %r5819, 4;
	add.s64 	%rd2969, %rd6, %rd2968;
	ld.global.u32 	%r5820, [%rd2969];
	setp.gt.s32 	%p3539, %r5818, %r5820;
	@%p3539 bra 	$L__BB2_3319;
	ld.global.u32 	%r5821, [%rd415+12];
	setp.ne.s32 	%p3540, %r5821, 1;
	@%p3540 bra 	$L__BB2_3318;
	ld.global.u32 	%r5822, [%rd412+12];
	setp.eq.s32 	%p3541, %r5822, 0;
	@%p3541 bra 	$L__BB2_3316;
	ld.local.u32 	%r1356, [%rd7];
	mul.wide.s32 	%rd2970, %r1356, 4;
	add.s64 	%rd2971, %rd411, %rd2970;
	ld.global.u32 	%r6723, [%rd2971];
	add.s64 	%rd2972, %rd5, %rd2970;
	ld.global.u32 	%r6730, [%rd2972];
	setp.ge.s32 	%p3542, %r6723, %r6730;
	@%p3542 bra 	$L__BB2_3274;
	mul.wide.s32 	%rd2973, %r6223, 4;
	add.s64 	%rd416, %rd411, %rd2973;
	add.s64 	%rd417, %rd5, %rd2973;
$L__BB2_3237:
	shl.b32 	%r5823, %r6723, 2;
	mul.wide.s32 	%rd2974, %r5823, 4;
	add.s64 	%rd418, %rd4, %rd2974;
	ld.global.u32 	%r5824, [%rd418+8];
	setp.ne.s32 	%p3543, %r5824, 1;
	@%p3543 bra 	$L__BB2_3272;
	ld.global.u32 	%r1363, [%rd418];
	ld.global.u32 	%r5825, [%rd412+28];
	mad.lo.s32 	%r5826, %r5825, %r1356, %r1363;
	mul.wide.s32 	%rd2975, %r5826, 4;
	add.s64 	%rd2976, %rd413, %rd2975;
	ld.global.u32 	%r5827, [%rd2976];
	or.b32  	%r5828, %r5827, 2;
	setp.eq.s32 	%p3544, %r5828, 2;
	@%p3544 bra 	$L__BB2_3272;
	ld.local.u32 	%r1364, [%rd7+4];
	mul.wide.s32 	%rd2977, %r1364, 4;
	add.s64 	%rd2978, %rd411, %rd2977;
	ld.global.u32 	%r6724, [%rd2978];
	add.s64 	%rd2979, %rd5, %rd2977;
	ld.global.u32 	%r5829, [%rd2979];
	setp.ge.s32 	%p3545, %r6724, %r5829;
	@%p3545 bra 	$L__BB2_3272;
$L__BB2_3240:
	shl.b32 	%r5830, %r6724, 2;
	mul.wide.s32 	%rd2980, %r5830, 4;
	add.s64 	%rd419, %rd4, %rd2980;
	ld.global.u32 	%r5831, [%rd419];
	setp.ne.s32 	%p3546, %r5831, %r1363;
	@%p3546 bra 	$L__BB2_3271;
	ld.global.u32 	%r5832, [%rd419+8];
	setp.ne.s32 	%p3547, %r5832, 1;
	@%p3547 bra 	$L__BB2_3271;
	mul.wide.s32 	%rd2981, %r1355, 4;
	add.s64 	%rd2982, %rd411, %rd2981;
	ld.global.u32 	%r6725, [%rd2982];
	add.s64 	%rd2983, %rd5, %rd2981;
	ld.global.u32 	%r5833, [%rd2983];
	setp.ge.s32 	%p3548, %r6725, %r5833;
	@%p3548 bra 	$L__BB2_3271;
$L__BB2_3243:
	shl.b32 	%r5834, %r6725, 2;
	mul.wide.s32 	%rd2984, %r5834, 4;
	add.s64 	%rd420, %rd4, %rd2984;
	ld.global.u32 	%r5835, [%rd420];
	setp.ne.s32 	%p3549, %r5835, %r1363;
	@%p3549 bra 	$L__BB2_3270;
	ld.global.u32 	%r5836, [%rd420+12];
	setp.ne.s32 	%p3550, %r5836, 1;
	@%p3550 bra 	$L__BB2_3270;
	ld.local.u32 	%r1373, [%rd7+12];
	mul.wide.s32 	%rd2985, %r1373, 4;
	add.s64 	%rd2986, %rd411, %rd2985;
	ld.global.u32 	%r6726, [%rd2986];
	add.s64 	%rd2987, %rd5, %rd2985;
	ld.global.u32 	%r5837, [%rd2987];
	setp.ge.s32 	%p3551, %r6726, %r5837;
	@%p3551 bra 	$L__BB2_3270;
$L__BB2_3246:
	shl.b32 	%r5838, %r6726, 2;
	mul.wide.s32 	%rd2988, %r5838, 4;
	add.s64 	%rd421, %rd4, %rd2988;
	ld.global.u32 	%r5839, [%rd421];
	setp.ne.s32 	%p3552, %r5839, %r1363;
	@%p3552 bra 	$L__BB2_3269;
	ld.global.u32 	%r5840, [%rd421+8];
	setp.ne.s32 	%p3553, %r5840, 1;
	@%p3553 bra 	$L__BB2_3269;
	ld.local.u32 	%r1377, [%rd7+16];
	mul.wide.s32 	%rd2989, %r1377, 4;
	add.s64 	%rd2990, %rd411, %rd2989;
	ld.global.u32 	%r6727, [%rd2990];
	add.s64 	%rd2991, %rd5, %rd2989;
	ld.global.u32 	%r5841, [%rd2991];
	setp.ge.s32 	%p3554, %r6727, %r5841;
	@%p3554 bra 	$L__BB2_3269;
$L__BB2_3249:
	shl.b32 	%r5842, %r6727, 2;
	mul.wide.s32 	%rd2992, %r5842, 4;
	add.s64 	%rd422, %rd4, %rd2992;
	ld.global.u32 	%r5843, [%rd422];
	setp.ne.s32 	%p3555, %r5843, %r1363;
	@%p3555 bra 	$L__BB2_3268;
	ld.global.u32 	%r5844, [%rd422+12];
	setp.ne.s32 	%p3556, %r5844, 1;
	@%p3556 bra 	$L__BB2_3268;
	ld.local.u32 	%r1381, [%rd7+20];
	mul.wide.s32 	%rd2993, %r1381, 4;
	add.s64 	%rd2994, %rd411, %rd2993;
	ld.global.u32 	%r6728, [%rd2994];
	add.s64 	%rd2995, %rd5, %rd2993;
	ld.global.u32 	%r5845, [%rd2995];
	setp.ge.s32 	%p3557, %r6728, %r5845;
	@%p3557 bra 	$L__BB2_3268;
$L__BB2_3252:
	shl.b32 	%r5846, %r6728, 2;
	mul.wide.s32 	%rd2996, %r5846, 4;
	add.s64 	%rd423, %rd4, %rd2996;
	ld.global.u32 	%r5847, [%rd423];
	setp.ne.s32 	%p3558, %r5847, %r1363;
	@%p3558 bra 	$L__BB2_3267;
	ld.global.u32 	%r5848, [%rd423+12];
	setp.ne.s32 	%p3559, %r5848, 1;
	@%p3559 bra 	$L__BB2_3267;
	ld.global.u32 	%r1385, [%rd419+4];
	ld.global.u32 	%r5849, [%rd418+4];
	shl.b32 	%r5850, %r1356, 2;
	mul.wide.s32 	%rd2997, %r5850, 4;
	add.s64 	%rd2998, %rd6, %rd2997;
	ld.global.u32 	%r5851, [%rd2998+4];
	add.s32 	%r5852, %r5849, %r5851;
	sub.s32 	%r5853, %r1385, %r5852;
	setp.gt.u32 	%p3560, %r5853, 20;
	@%p3560 bra 	$L__BB2_3267;
	ld.global.u32 	%r1386, [%rd420+4];
	sub.s32 	%r5854, %r1385, %r1386;
	add.s32 	%r5855, %r5854, 61;
	setp.gt.u32 	%p3561, %r5855, 20;
	@%p3561 bra 	$L__BB2_3267;
	ld.global.u32 	%r1387, [%rd421+4];
	ld.global.u32 	%r5857, [%rd2969+4];
	add.s32 	%r5858, %r1386, %r5857;
	sub.s32 	%r5859, %r1387, %r5858;
	setp.lt.s32 	%p3562, %r5859, 0;
	@%p3562 bra 	$L__BB2_3267;
	ld.global.u32 	%r1388, [%rd422+4];
	shl.b32 	%r5860, %r1377, 2;
	mul.wide.s32 	%rd3001, %r5860, 4;
	add.s64 	%rd3002, %rd6, %rd3001;
	ld.global.u32 	%r1389, [%rd3002+4];
	shl.b32 	%r5861, %r1373, 2;
	mul.wide.s32 	%rd3003, %r5861, 4;
	add.s64 	%rd3004, %rd6, %rd3003;
	ld.global.u32 	%r5862, [%rd3004+4];
	add.s32 	%r5863, %r5862, %r1387;
	add.s32 	%r5864, %r1388, %r1389;
	add.s32 	%r1390, %r5864, -61;
	sub.s32 	%r5865, %r5863, %r1390;
	setp.gt.u32 	%p3563, %r5865, 20;
	@%p3563 bra 	$L__BB2_3267;
	sub.s32 	%r5866, %r1385, %r1390;
	add.s32 	%r5867, %r5866, 121;
	setp.gt.u32 	%p3564, %r5867, 60;
	@%p3564 bra 	$L__BB2_3267;
	ld.global.u32 	%r5868, [%rd423+4];
	sub.s32 	%r5870, %r5868, %r5864;
	setp.gt.u32 	%p3565, %r5870, 20;
	@%p3565 bra 	$L__BB2_3267;
	ld.global.u32 	%r6729, [%rd416];
	ld.global.u32 	%r1392, [%rd417];
	setp.ge.s32 	%p3566, %r6729, %r1392;
	@%p3566 bra 	$L__BB2_3267;
$L__BB2_3261:
	shl.b32 	%r5871, %r6729, 2;
	mul.wide.s32 	%rd3005, %r5871, 4;
	add.s64 	%rd424, %rd4, %rd3005;
	ld.global.u32 	%r5872, [%rd424];
	setp.ne.s32 	%p3567, %r5872, %r1363;
	@%p3567 bra 	$L__BB2_3265;
	ld.global.u32 	%r5873, [%rd424+12];
	setp.ne.s32 	%p3568, %r5873, 1;
	@%p3568 bra 	$L__BB2_3265;
	shl.b32 	%r5874, %r1364, 2;
	mul.wide.s32 	%rd3006, %r5874, 4;
	add.s64 	%rd3007, %rd6, %rd3006;
	ld.global.u32 	%r5875, [%rd3007+4];
	add.s32 	%r5876, %r5875, %r1385;
	ld.global.u32 	%r1394, [%rd424+4];
	setp.gt.s32 	%p3569, %r5876, %r1394;
	@%p3569 bra 	$L__BB2_3265;
	ld.global.u32 	%r5877, [%rd415+4];
	add.s32 	%r5878, %r5877, %r1394;
	setp.le.s32 	%p3570, %r5878, %r1386;
	@%p3570 bra 	$L__BB2_3266;
$L__BB2_3265:
	add.s32 	%r6729, %r6729, 1;
	setp.lt.s32 	%p3571, %r6729, %r1392;
	@%p3571 bra 	$L__BB2_3261;
	bra.uni 	$L__BB2_3267;
$L__BB2_3266:
	ld.global.u32 	%r5879, [%rd412+28];
	mad.lo.s32 	%r5880, %r5879, %r1356, %r1363;
	mul.wide.s32 	%rd3008, %r5880, 4;
	add.s64 	%rd3009, %rd413, %rd3008;
	mov.b32 	%r5881, 2;
	st.global.u32 	[%rd3009], %r5881;
$L__BB2_3267:
	add.s32 	%r6728, %r6728, 1;
	ld.global.u32 	%r5882, [%rd2995];
	setp.lt.s32 	%p3572, %r6728, %r5882;
	@%p3572 bra 	$L__BB2_3252;
$L__BB2_3268:
	add.s32 	%r6727, %r6727, 1;
	ld.global.u32 	%r5883, [%rd2991];
	setp.lt.s32 	%p3573, %r6727, %r5883;
	@%p3573 bra 	$L__BB2_3249;
$L__BB2_3269:
	add.s32 	%r6726, %r6726, 1;
	ld.global.u32 	%r5884, [%rd2987];
	setp.lt.s32 	%p3574, %r6726, %r5884;
	@%p3574 bra 	$L__BB2_3246;
$L__BB2_3270:
	add.s32 	%r6725, %r6725, 1;
	ld.global.u32 	%r5885, [%rd2983];
	setp.lt.s32 	%p3575, %r6725, %r5885;
	@%p3575 bra 	$L__BB2_3243;
$L__BB2_3271:
	add.s32 	%r6724, %r6724, 1;
	ld.global.u32 	%r5886, [%rd2979];
	setp.lt.s32 	%p3576, %r6724, %r5886;
	@%p3576 bra 	$L__BB2_3240;
$L__BB2_3272:
	add.s32 	%r6723, %r6723, 1;
	ld.global.u32 	%r6730, [%rd2972];
	setp.lt.s32 	%p3577, %r6723, %r6730;
	@%p3577 bra 	$L__BB2_3237;
	ld.global.u32 	%r6723, [%rd2971];
$L__BB2_3274:
	setp.ge.s32 	%p3578, %r6723, %r6730;
	@%p3578 bra 	$L__BB2_3305;
	mul.wide.s32 	%rd3024, %r6223, 4;
	add.s64 	%rd425, %rd411, %rd3024;
	add.s64 	%rd426, %rd5, %rd3024;
$L__BB2_3276:
	shl.b32 	%r5887, %r6723, 2;
	mul.wide.s32 	%rd3025, %r5887, 4;
	add.s64 	%rd427, %rd4, %rd3025;
	ld.global.u32 	%r5888, [%rd427+12];
	setp.ne.s32 	%p3579, %r5888, 1;
	@%p3579 bra 	$L__BB2_3313;
	ld.global.u32 	%r1427, [%rd427];
	ld.global.u32 	%r5889, [%rd412+28];
	mad.lo.s32 	%r5890, %r5889, %r1356, %r1427;
	mul.wide.s32 	%rd3026, %r5890, 4;
	add.s64 	%rd3027, %rd413, %rd3026;
	ld.global.u32 	%r5891, [%rd3027];
	or.b32  	%r5892, %r5891, 2;
	setp.eq.s32 	%p3580, %r5892, 2;
	@%p3580 bra 	$L__BB2_3313;
	ld.local.u32 	%r1428, [%rd7+4];
	mul.wide.s32 	%rd3028, %r1428, 4;
	add.s64 	%rd3029, %rd411, %rd3028;
	ld.global.u32 	%r6733, [%rd3029];
	add.s64 	%rd3030, %rd5, %rd3028;
	ld.global.u32 	%r5893, [%rd3030];
	setp.ge.s32 	%p3581, %r6733, %r5893;
	@%p3581 bra 	$L__BB2_3313;
$L__BB2_3279:
	shl.b32 	%r5894, %r6733, 2;
	mul.wide.s32 	%rd3031, %r5894, 4;
	add.s64 	%rd428, %rd4, %rd3031;
	ld.global.u32 	%r5895, [%rd428];
	setp.ne.s32 	%p3582, %r5895, %r1427;
	@%p3582 bra 	$L__BB2_3312;
	ld.global.u32 	%r5896, [%rd428+12];
	setp.ne.s32 	%p3583, %r5896, 1;
	@%p3583 bra 	$L__BB2_3312;
	mul.wide.s32 	%rd3032, %r1355, 4;
	add.s64 	%rd3033, %rd411, %rd3032;
	ld.global.u32 	%r6734, [%rd3033];
	add.s64 	%rd3034, %rd5, %rd3032;
	ld.global.u32 	%r5897, [%rd3034];
	setp.ge.s32 	%p3584, %r6734, %r5897;
	@%p3584 bra 	$L__BB2_3312;
$L__BB2_3282:
	shl.b32 	%r5898, %r6734, 2;
	mul.wide.s32 	%rd3035, %r5898, 4;
	add.s64 	%rd429, %rd4, %rd3035;
	ld.global.u32 	%r5899, [%rd429];
	setp.ne.s32 	%p3585, %r5899, %r1427;
	@%p3585 bra 	$L__BB2_3311;
	ld.global.u32 	%r5900, [%rd429+8];
	setp.ne.s32 	%p3586, %r5900, 1;
	@%p3586 bra 	$L__BB2_3311;
	ld.local.u32 	%r1439, [%rd7+12];
	mul.wide.s32 	%rd3036, %r1439, 4;
	add.s64 	%rd3037, %rd411, %rd3036;
	ld.global.u32 	%r6735, [%rd3037];
	add.s64 	%rd3038, %rd5, %rd3036;
	ld.global.u32 	%r5901, [%rd3038];
	setp.ge.s32 	%p3587, %r6735, %r5901;
	@%p3587 bra 	$L__BB2_3311;
$L__BB2_3285:
	shl.b32 	%r5902, %r6735, 2;
	mul.wide.s32 	%rd3039, %r5902, 4;
	add.s64 	%rd430, %rd4, %rd3039;
	ld.global.u32 	%r5903, [%rd430];
	setp.ne.s32 	%p3588, %r5903, %r1427;
	@%p3588 bra 	$L__BB2_3310;
	ld.global.u32 	%r5904, [%rd430+12];
	setp.ne.s32 	%p3589, %r5904, 1;
	@%p3589 bra 	$L__BB2_3310;
	ld.local.u32 	%r1443, [%rd7+16];
	mul.wide.s32 	%rd3040, %r1443, 4;
	add.s64 	%rd3041, %rd411, %rd3040;
	ld.global.u32 	%r6736, [%rd3041];
	add.s64 	%rd3042, %rd5, %rd3040;
	ld.global.u32 	%r5905, [%rd3042];
	setp.ge.s32 	%p3590, %r6736, %r5905;
	@%p3590 bra 	$L__BB2_3310;
$L__BB2_3288:
	shl.b32 	%r5906, %r6736, 2;
	mul.wide.s32 	%rd3043, %r5906, 4;
	add.s64 	%rd431, %rd4, %rd3043;
	ld.global.u32 	%r5907, [%rd431];
	setp.ne.s32 	%p3591, %r5907, %r1427;
	@%p3591 bra 	$L__BB2_3309;
	ld.global.u32 	%r5908, [%rd431+8];
	setp.ne.s32 	%p3592, %r5908, 1;
	@%p3592 bra 	$L__BB2_3309;
	ld.local.u32 	%r1447, [%rd7+20];
	mul.wide.s32 	%rd3044, %r1447, 4;
	add.s64 	%rd3045, %rd411, %rd3044;
	ld.global.u32 	%r6737, [%rd3045];
	add.s64 	%rd3046, %rd5, %rd3044;
	ld.global.u32 	%r5909, [%rd3046];
	setp.ge.s32 	%p3593, %r6737, %r5909;
	@%p3593 bra 	$L__BB2_3309;
$L__BB2_3291:
	shl.b32 	%r5910, %r6737, 2;
	mul.wide.s32 	%rd3047, %r5910, 4;
	add.s64 	%rd432, %rd4, %rd3047;
	ld.global.u32 	%r5911, [%rd432];
	setp.ne.s32 	%p3594, %r5911, %r1427;
	@%p3594 bra 	$L__BB2_3308;
	ld.global.u32 	%r5912, [%rd432+8];
	setp.ne.s32 	%p3595, %r5912, 1;
	@%p3595 bra 	$L__BB2_3308;
	ld.global.u32 	%r5913, [%rd427+4];
	ld.global.u32 	%r1451, [%rd428+4];
	shl.b32 	%r5914, %r1428, 2;
	mul.wide.s32 	%rd3048, %r5914, 4;
	add.s64 	%rd3049, %rd6, %rd3048;
	ld.global.u32 	%r5915, [%rd3049+4];
	add.s32 	%r1452, %r1451, %r5915;
	sub.s32 	%r5916, %r5913, %r1452;
	setp.gt.u32 	%p3596, %r5916, 20;
	@%p3596 bra 	$L__BB2_3308;
	ld.global.u32 	%r1453, [%rd429+4];
	ld.global.u32 	%r5918, [%rd2969+4];
	add.s32 	%r1454, %r5918, %r1453;
	sub.s32 	%r5919, %r1454, %r1452;
	add.s32 	%r5920, %r5919, 61;
	setp.gt.u32 	%p3597, %r5920, 20;
	@%p3597 bra 	$L__BB2_3308;
	ld.global.u32 	%r1455, [%rd430+4];
	shl.b32 	%r5921, %r1439, 2;
	mul.wide.s32 	%rd3052, %r5921, 4;
	add.s64 	%rd3053, %rd6, %rd3052;
	ld.global.u32 	%r5922, [%rd3053+4];
	add.s32 	%r5923, %r1455, %r5922;
	sub.s32 	%r5924, %r1453, %r5923;
	setp.lt.s32 	%p3598, %r5924, 0;
	@%p3598 bra 	$L__BB2_3308;
	ld.global.u32 	%r1456, [%rd431+4];
	sub.s32 	%r5925, %r1456, %r1455;
	add.s32 	%r5926, %r5925, 61;
	setp.gt.u32 	%p3599, %r5926, 20;
	@%p3599 bra 	$L__BB2_3308;
	sub.s32 	%r5927, %r1456, %r1452;
	add.s32 	%r5928, %r5927, 182;
	setp.gt.u32 	%p3600, %r5928, 60;
	@%p3600 bra 	$L__BB2_3308;
	ld.global.u32 	%r5929, [%rd432+4];
	shl.b32 	%r5930, %r1447, 2;
	mul.wide.s32 	%rd3054, %r5930, 4;
	add.s64 	%rd3055, %rd6, %rd3054;
	ld.global.u32 	%r5931, [%rd3055+4];
	add.s32 	%r5932, %r5929, %r5931;
	sub.s32 	%r5933, %r1456, %r5932;
	setp.gt.u32 	%p3601, %r5933, 20;
	@%p3601 bra 	$L__BB2_3308;
	ld.global.u32 	%r6738, [%rd425];
	ld.global.u32 	%r1458, [%rd426];
	setp.ge.s32 	%p3602, %r6738, %r1458;
	@%p3602 bra 	$L__BB2_3308;
$L__BB2_3300:
	shl.b32 	%r5934, %r6738, 2;
	mul.wide.s32 	%rd3056, %r5934, 4;
	add.s64 	%rd433, %rd4, %rd3056;
	ld.global.u32 	%r5935, [%rd433];
	setp.ne.s32 	%p3603, %r5935, %r1427;
	@%p3603 bra 	$L__BB2_3304;
	ld.global.u32 	%r5936, [%rd433+8];
	setp.ne.s32 	%p3604, %r5936, 1;
	@%p3604 bra 	$L__BB2_3304;
	ld.global.u32 	%r1460, [%rd433+4];
	setp.gt.s32 	%p3605, %r1454, %r1460;
	@%p3605 bra 	$L__BB2_3304;
	ld.global.u32 	%r5937, [%rd415+4];
	add.s32 	%r5938, %r5937, %r1460;
	setp.le.s32 	%p3606, %r5938, %r1451;
	@%p3606 bra 	$L__BB2_3307;
$L__BB2_3304:
	add.s32 	%r6738, %r6738, 1;
	setp.lt.s32 	%p3607, %r6738, %r1458;
	@%p3607 bra 	$L__BB2_3300;
	bra.uni 	$L__BB2_3308;
$L__BB2_3305:
	ld.global.u32 	%r1419, [%rd412+28];
	setp.lt.s32 	%p3614, %r1419, 1;
	@%p3614 bra 	$L__BB2_3316;
	mul.lo.s32 	%r1420, %r1419, %r1356;
	mov.b32 	%r6739, 0;
	bra.uni 	$L__BB2_3315;
$L__BB2_3307:
	ld.global.u32 	%r5939, [%rd412+28];
	mad.lo.s32 	%r5940, %r5939, %r1356, %r1427;
	mul.wide.s32 	%rd3057, %r5940, 4;
	add.s64 	%rd3058, %rd413, %rd3057;
	mov.b32 	%r5941, 2;
	st.global.u32 	[%rd3058], %r5941;
$L__BB2_3308:
	add.s32 	%r6737, %r6737, 1;
	ld.global.u32 	%r5942, [%rd3046];
	setp.lt.s32 	%p3608, %r6737, %r5942;
	@%p3608 bra 	$L__BB2_3291;
$L__BB2_3309:
	add.s32 	%r6736, %r6736, 1;
	ld.global.u32 	%r5943, [%rd3042];
	setp.lt.s32 	%p3609, %r6736, %r5943;
	@%p3609 bra 	$L__BB2_3288;
$L__BB2_3310:
	add.s32 	%r6735, %r6735, 1;
	ld.global.u32 	%r5944, [%rd3038];
	setp.lt.s32 	%p3610, %r6735, %r5944;
	@%p3610 bra 	$L__BB2_3285;
$L__BB2_3311:
	add.s32 	%r6734, %r6734, 1;
	ld.global.u32 	%r5945, [%rd3034];
	setp.lt.s32 	%p3611, %r6734, %r5945;
	@%p3611 bra 	$L__BB2_3282;
$L__BB2_3312:
	add.s32 	%r6733, %r6733, 1;
	ld.global.u32 	%r5946, [%rd3030];
	setp.lt.s32 	%p3612, %r6733, %r5946;
	@%p3612 bra 	$L__BB2_3279;
$L__BB2_3313:
	add.s32 	%r6723, %r6723, 1;
	ld.global.u32 	%r5947, [%rd2972];
	setp.lt.s32 	%p3613, %r6723, %r5947;
	@%p3613 bra 	$L__BB2_3276;
	bra.uni 	$L__BB2_3305;
$L__BB2_3314:
	add.s32 	%r6739, %r6739, 1;
	setp.ge.s32 	%p3616, %r6739, %r1419;
	@%p3616 bra 	$L__BB2_3316;
$L__BB2_3315:
	add.s32 	%r5949, %r1420, %r6739;
	mul.wide.s32 	%rd3071, %r5949, 4;
	add.s64 	%rd3072, %rd413, %rd3071;
	ld.global.u32 	%r5950, [%rd3072];
	setp.eq.s32 	%p3615, %r5950, 1;
	@%p3615 bra 	$L__BB2_3318;
	bra.uni 	$L__BB2_3314;
$L__BB2_3316:
	ld.global.u32 	%r5951, [%rd412+24];
	setp.eq.s32 	%p3617, %r5951, 0;
	@%p3617 bra 	$L__BB2_3423;
	ld.param.u64 	%rd3396, [_Z11design_loopPiS_S_S_PcS_S_S_S_S_S_S_PdS1_iS__param_14];
	ld.param.u32 	%r6204, [_Z11design_loopPiS_S_S_PcS_S_S_S_S_S_S_PdS1_iS__param_13];
	ld.param.u64 	%rd3357, [_Z11design_loopPiS_S_S_PcS_S_S_S_S_S_S_PdS1_iS__param_12];
	ld.param.u64 	%rd3318, [_Z11design_loopPiS_S_S_PcS_S_S_S_S_S_S_PdS1_iS__param_11];
	ld.param.u64 	%rd3286, [_Z11design_loopPiS_S_S_PcS_S_S_S_S_S_S_PdS1_iS__param_8];
	ld.param.u64 	%rd3273, [_Z11design_loopPiS_S_S_PcS_S_S_S_S_S_S_PdS1_iS__param_7];
	ld.param.u64 	%rd3255, [_Z11design_loopPiS_S_S_PcS_S_S_S_S_S_S_PdS1_iS__param_3];
	ld.param.u64 	%rd3206, [_Z11design_loopPiS_S_S_PcS_S_S_S_S_S_S_PdS1_iS__param_0];
	{ // callseq 26, 0
	.param .b64 param0;
	st.param.b64 	[param0], %rd3255;
	.param .b64 param1;
	st.param.b64 	[param1], %rd3206;
	.param .b64 param2;
	st.param.b64 	[param2], %rd3273;
	.param .b64 param3;
	st.param.b64 	[param3], %rd3286;
	.param .b32 param4;
	st.param.b32 	[param4], %r6223;
	.param .b64 param5;
	st.param.b64 	[param5], %rd3318;
	.param .b64 param6;
	st.param.b64 	[param6], %rd3357;
	.param .b32 param7;
	st.param.b32 	[param7], %r6204;
	.param .b64 param8;
	st.param.b64 	[param8], %rd3396;
	.param .b32 retval0;
	call.uni (retval0), 
	_Z20check_structure_loopPcPiS0_S0_iiPdS1_iS0_, 
	(
	param0, 
	param1, 
	param2, 
	param3, 
	param4, 
	param5, 
	param6, 
	param7, 
	param8
	);
	ld.param.b32 	%r5952, [retval0];
	} // callseq 26
	setp.ne.s32 	%p3618, %r5952, 0;
	@%p3618 bra 	$L__BB2_3423;
$L__BB2_3318:
	add.s32 	%r6223, %r6223, 1;
	ld.global.u32 	%r6711, [%rd412+8];
	ld.global.u32 	%r6709, [%rd412+4];
	add.s32 	%r5954, %r6709, %r6711;
	ld.global.u32 	%r6710, [%rd412];
	add.s32 	%r5955, %r5954, %r6710;
	setp.ge.s32 	%p3619, %r6223, %r5955;
	setp.eq.s32 	%p3620, %r6223, -1;
	or.pred  	%p3621, %p3620, %p3619;
	@%p3621 bra 	$L__BB2_3319;
	bra.uni 	$L__BB2_3232;
$L__BB2_3319:
	ld.param.u64 	%rd3224, [_Z11design_loopPiS_S_S_PcS_S_S_S_S_S_S_PdS1_iS__param_2];
	ld.local.u32 	%r5963, [%rd7+12];
	sub.s32 	%r5964, %r5963, %r6710;
	cvta.to.global.u64 	%rd3075, %rd3224;
	mul.wide.s32 	%rd3076, %r5964, 4;
	add.s64 	%rd3077, %rd3075, %rd3076;
	ld.global.u32 	%r6743, [%rd3077];
	add.s32 	%r5965, %r6710, %r6711;
	add.s32 	%r5966, %r5965, %r6709;
	setp.ge.s32 	%p3622, %r6743, %r5966;
	setp.eq.s32 	%p3623, %r6743, -1;
	or.pred  	%p3624, %p3623, %p3622;
	mov.b32 	%r6761, 0;
	@%p3624 bra 	$L__BB2_3413;
$L__BB2_3320:
	shl.b32 	%r5968, %r6743, 2;
	mul.wide.s32 	%rd3078, %r5968, 4;
	add.s64 	%rd434, %rd6, %rd3078;
	ld.global.u32 	%r5969, [%rd434];
	add.s32 	%r5970, %r5969, 18;
	ld.local.u32 	%r1493, [%rd7+16];
	shl.b32 	%r5971, %r1493, 2;
	mul.wide.s32 	%rd3079, %r5971, 4;
	add.s64 	%rd3080, %rd6, %rd3079;
	ld.global.u32 	%r5972, [%rd3080];
	setp.gt.s32 	%p3625, %r5970, %r5972;
	@%p3625 bra 	$L__BB2_3413;
	ld.global.u32 	%r5973, [%rd434+8];
	setp.ne.s32 	%p3626, %r5973, 1;
	@%p3626 bra 	$L__BB2_3412;
	ld.global.u32 	%r5974, [%rd412+12];
	setp.eq.s32 	%p3627, %r5974, 0;
	@%p3627 bra 	$L__BB2_3393;
	ld.local.u32 	%r1494, [%rd7];
	mul.wide.s32 	%rd3081, %r1494, 4;
	add.s64 	%rd3082, %rd411, %rd3081;
	ld.global.u32 	%r6753, [%rd3082];
	add.s64 	%rd3083, %rd5, %rd3081;
	ld.global.u32 	%r6751, [%rd3083];
	setp.ge.s32 	%p3628, %r6753, %r6751;
	mul.wide.s32 	%rd3084, %r6743, 4;
	add.s64 	%rd435, %rd5, %rd3084;
	@%p3628 bra 	$L__BB2_3357;
$L__BB2_3324:
	shl.b32 	%r5975, %r6753, 2;
	mul.wide.s32 	%rd3085, %r5975, 4;
	add.s64 	%rd436, %rd4, %rd3085;
	ld.global.u32 	%r5976, [%rd436+8];
	setp.ne.s32 	%p3629, %r5976, 1;
	@%p3629 bra 	$L__BB2_3355;
	ld.global.u32 	%r1501, [%rd436];
	ld.global.u32 	%r5977, [%rd412+28];
	mad.lo.s32 	%r5978, %r5977, %r1494, %r1501;
	mul.wide.s32 	%rd3086, %r5978, 4;
	add.s64 	%rd3087, %rd413, %rd3086;
	ld.global.u32 	%r5979, [%rd3087];
	or.b32  	%r5980, %r5979, 2;
	setp.eq.s32 	%p3630, %r5980, 2;
	@%p3630 bra 	$L__BB2_3355;
	ld.local.u32 	%r1502, [%rd7+4];
	mul.wide.s32 	%rd3088, %r1502, 4;
	add.s64 	%rd3089, %rd411, %rd3088;
	ld.global.u32 	%r6745, [%rd3089];
	add.s64 	%rd3090, %rd5, %rd3088;
	ld.global.u32 	%r5981, [%rd3090];
	setp.ge.s32 	%p3631, %r6745, %r5981;
	@%p3631 bra 	$L__BB2_3355;
$L__BB2_3327:
	shl.b32 	%r5982, %r6745, 2;
	mul.wide.s32 	%rd3091, %r5982, 4;
	add.s64 	%rd437, %rd4, %rd3091;
	ld.global.u32 	%r5983, [%rd437];
	setp.ne.s32 	%p3632, %r5983, %r1501;
	@%p3632 bra 	$L__BB2_3354;
	ld.global.u32 	%r5984, [%rd437+8];
	setp.ne.s32 	%p3633, %r5984, 1;
	@%p3633 bra 	$L__BB2_3354;
	ld.local.u32 	%r1508, [%rd7+8];
	mul.wide.s32 	%rd3092, %r1508, 4;
	add.s64 	%rd3093, %rd411, %rd3092;
	ld.global.u32 	%r6746, [%rd3093];
	add.s64 	%rd3094, %rd5, %rd3092;
	ld.global.u32 	%r5985, [%rd3094];
	setp.ge.s32 	%p3634, %r6746, %r5985;
	@%p3634 bra 	$L__BB2_3354;
$L__BB2_3330:
	shl.b32 	%r5986, %r6746, 2;
	mul.wide.s32 	%rd3095, %r5986, 4;
	add.s64 	%rd438, %rd4, %rd3095;
	ld.global.u32 	%r5987, [%rd438];
	setp.ne.s32 	%p3635, %r5987, %r1501;
	@%p3635 bra 	$L__BB2_3353;
	ld.global.u32 	%r5988, [%rd438+12];
	setp.ne.s32 	%p3636, %r5988, 1;
	@%p3636 bra 	$L__BB2_3353;
	ld.local.u32 	%r1514, [%rd7+12];
	mul.wide.s32 	%rd3096, %r1514, 4;
	add.s64 	%rd3097, %rd411, %rd3096;
	ld.global.u32 	%r6747, [%rd3097];
	add.s64 	%rd3098, %rd5, %rd3096;
	ld.global.u32 	%r5989, [%rd3098];
	setp.ge.s32 	%p3637, %r6747, %r5989;
	@%p3637 bra 	$L__BB2_3353;
$L__BB2_3333:
	shl.b32 	%r5990, %r6747, 2;
	mul.wide.s32 	%rd3099, %r5990, 4;
	add.s64 	%rd439, %rd4, %rd3099;
	ld.global.u32 	%r5991, [%rd439];
	setp.ne.s32 	%p3638, %r5991, %r1501;
	@%p3638 bra 	$L__BB2_3352;
	ld.global.u32 	%r5992, [%rd439+8];
	setp.ne.s32 	%p3639, %r5992, 1;
	@%p3639 bra 	$L__BB2_3352;
	mul.wide.s32 	%rd3100, %r1493, 4;
	add.s64 	%rd3101, %rd411, %rd3100;
	ld.global.u32 	%r6748, [%rd3101];
	add.s64 	%rd3102, %rd5, %rd3100;
	ld.global.u32 	%r5993, [%rd3102];
	setp.ge.s32 	%p3640, %r6748, %r5993;
	@%p3640 bra 	$L__BB2_3352;
$L__BB2_3336:
	shl.b32 	%r5994, %r6748, 2;
	mul.wide.s32 	%rd3103, %r5994, 4;
	add.s64 	%rd440, %rd4, %rd3103;
	ld.global.u32 	%r5995, [%rd440];
	setp.ne.s32 	%p3641, %r5995, %r1501;
	@%p3641 bra 	$L__BB2_3351;
	ld.global.u32 	%r5996, [%rd440+12];
	setp.ne.s32 	%p3642, %r5996, 1;
	@%p3642 bra 	$L__BB2_3351;
	ld.local.u32 	%r1523, [%rd7+20];
	mul.wide.s32 	%rd3104, %r1523, 4;
	add.s64 	%rd3105, %rd411, %rd3104;
	ld.global.u32 	%r6750, [%rd3105];
	add.s64 	%rd3106, %rd5, %rd3104;
	ld.global.u32 	%r5997, [%rd3106];
	setp.ge.s32 	%p3643, %r6750, %r5997;
	@%p3643 bra 	$L__BB2_3351;
	shl.b32 	%r6749, %r6750, 2;
$L__BB2_3340:
	mul.wide.s32 	%rd3107, %r6749, 4;
	add.s64 	%rd441, %rd4, %rd3107;
	ld.global.u32 	%r5998, [%rd441];
	setp.ne.s32 	%p3644, %r5998, %r1501;
	@%p3644 bra 	$L__BB2_3350;
	ld.global.u32 	%r5999, [%rd441+12];
	setp.ne.s32 	%p3645, %r5999, 1;
	@%p3645 bra 	$L__BB2_3350;
	ld.global.u32 	%r1529, [%rd437+4];
	ld.global.u32 	%r6000, [%rd436+4];
	shl.b32 	%r6001, %r1494, 2;
	mul.wide.s32 	%rd3108, %r6001, 4;
	add.s64 	%rd3109, %rd6, %rd3108;
	ld.global.u32 	%r6002, [%rd3109+4];
	add.s32 	%r6003, %r6000, %r6002;
	sub.s32 	%r6004, %r1529, %r6003;
	setp.gt.u32 	%p3646, %r6004, 20;
	@%p3646 bra 	$L__BB2_3350;
	ld.global.u32 	%r1530, [%rd438+4];
	sub.s32 	%r6005, %r1529, %r1530;
	add.s32 	%r6006, %r6005, 61;
	setp.gt.u32 	%p3647, %r6006, 20;
	@%p3647 bra 	$L__BB2_3350;
	ld.global.u32 	%r1531, [%rd439+4];
	shl.b32 	%r6007, %r1508, 2;
	mul.wide.s32 	%rd3110, %r6007, 4;
	add.s64 	%rd3111, %rd6, %rd3110;
	ld.global.u32 	%r6008, [%rd3111+4];
	add.s32 	%r6009, %r1530, %r6008;
	sub.s32 	%r6010, %r1531, %r6009;
	setp.lt.s32 	%p3648, %r6010, 0;
	@%p3648 bra 	$L__BB2_3350;
	ld.global.u32 	%r1532, [%rd440+4];
	ld.global.u32 	%r1533, [%rd3080+4];
	shl.b32 	%r6012, %r1514, 2;
	mul.wide.s32 	%rd3114, %r6012, 4;
	add.s64 	%rd3115, %rd6, %rd3114;
	ld.global.u32 	%r6013, [%rd3115+4];
	add.s32 	%r6014, %r6013, %r1531;
	add.s32 	%r6015, %r1532, %r1533;
	add.s32 	%r1534, %r6015, -61;
	sub.s32 	%r6016, %r6014, %r1534;
	setp.gt.u32 	%p3649, %r6016, 20;
	@%p3649 bra 	$L__BB2_3350;
	sub.s32 	%r6017, %r1529, %r1534;
	add.s32 	%r6018, %r6017, 121;
	setp.gt.u32 	%p3650, %r6018, 60;
	@%p3650 bra 	$L__BB2_3350;
	ld.global.u32 	%r6019, [%rd441+4];
	sub.s32 	%r6021, %r6019, %r6015;
	setp.gt.u32 	%p3651, %r6021, 20;
	@%p3651 bra 	$L__BB2_3350;
	ld.global.u32 	%r6022, [%rd435];
	setp.eq.s32 	%p3652, %r6022, 0;
	@%p3652 bra 	$L__BB2_3350;
	ld.global.u32 	%r6023, [%rd412+28];
	mad.lo.s32 	%r6024, %r6023, %r1494, %r1501;
	mul.wide.s32 	%rd3116, %r6024, 4;
	add.s64 	%rd3117, %rd413, %rd3116;
	mov.b32 	%r6025, 2;
	st.global.u32 	[%rd3117], %r6025;
$L__BB2_3350:
	add.s32 	%r6750, %r6750, 1;
	ld.global.u32 	%r6026, [%rd3106];
	add.s32 	%r6749, %r6749, 4;
	setp.lt.s32 	%p3653, %r6750, %r6026;
	@%p3653 bra 	$L__BB2_3340;
$L__BB2_3351:
	add.s32 	%r6748, %r6748, 1;
	ld.global.u32 	%r6027, [%rd3102];
	setp.lt.s32 	%p3654, %r6748, %r6027;
	@%p3654 bra 	$L__BB2_3336;
$L__BB2_3352:
	add.s32 	%r6747, %r6747, 1;
	ld.global.u32 	%r6028, [%rd3098];
	setp.lt.s32 	%p3655, %r6747, %r6028;
	@%p3655 bra 	$L__BB2_3333;
$L__BB2_3353:
	add.s32 	%r6746, %r6746, 1;
	ld.global.u32 	%r6029, [%rd3094];
	setp.lt.s32 	%p3656, %r6746, %r6029;
	@%p3656 bra 	$L__BB2_3330;
$L__BB2_3354:
	add.s32 	%r6745, %r6745, 1;
	ld.global.u32 	%r6030, [%rd3090];
	setp.lt.s32 	%p3657, %r6745, %r6030;
	@%p3657 bra 	$L__BB2_3327;
$L__BB2_3355:
	add.s32 	%r6753, %r6753, 1;
	ld.global.u32 	%r6751, [%rd3083];
	setp.lt.s32 	%p3658, %r6753, %r6751;
	@%p3658 bra 	$L__BB2_3324;
	ld.global.u32 	%r6753, [%rd3082];
$L__BB2_3357:
	setp.ge.s32 	%p3659, %r6753, %r6751;
	@%p3659 bra 	$L__BB2_3358;
	bra.uni 	$L__BB2_3360;
$L__BB2_3358:
	ld.global.u32 	%r1563, [%rd412+28];
	setp.lt.s32 	%p3690, %r1563, 1;
	@%p3690 bra 	$L__BB2_3393;
	mul.lo.s32 	%r1564, %r1563, %r1494;
	mov.b32 	%r6759, 0;
	bra.uni 	$L__BB2_3392;
$L__BB2_3360:
	shl.b32 	%r6031, %r6753, 2;
	mul.wide.s32 	%rd3132, %r6031, 4;
	add.s64 	%rd442, %rd4, %rd3132;
	ld.global.u32 	%r6032, [%rd442+12];
	setp.ne.s32 	%p3660, %r6032, 1;
	@%p3660 bra 	$L__BB2_3390;
	ld.global.u32 	%r1570, [%rd442];
	ld.global.u32 	%r6033, [%rd412+28];
	mad.lo.s32 	%r6034, %r6033, %r1494, %r1570;
	mul.wide.s32 	%rd3133, %r6034, 4;
	add.s64 	%rd3134, %rd413, %rd3133;
	ld.global.u32 	%r6035, [%rd3134];
	or.b32  	%r6036, %r6035, 2;
	setp.eq.s32 	%p3661, %r6036, 2;
	@%p3661 bra 	$L__BB2_3390;
	ld.local.u32 	%r1571, [%rd7+4];
	mul.wide.s32 	%rd3135, %r1571, 4;
	add.s64 	%rd3136, %rd411, %rd3135;
	ld.global.u32 	%r6754, [%rd3136];
	add.s64 	%rd3137, %rd5, %rd3135;
	ld.global.u32 	%r6037, [%rd3137];
	setp.ge.s32 	%p3662, %r6754, %r6037;
	@%p3662 bra 	$L__BB2_3390;
$L__BB2_3363:
	shl.b32 	%r6038, %r6754, 2;
	mul.wide.s32 	%rd3138, %r6038, 4;
	add.s64 	%rd443, %rd4, %rd3138;
	ld.global.u32 	%r6039, [%rd443];
	setp.ne.s32 	%p3663, %r6039, %r1570;
	@%p3663 bra 	$L__BB2_3389;
	ld.global.u32 	%r6040, [%rd443+12];
	setp.ne.s32 	%p3664, %r6040, 1;
	@%p3664 bra 	$L__BB2_3389;
	ld.local.u32 	%r1577, [%rd7+8];
	mul.wide.s32 	%rd3139, %r1577, 4;
	add.s64 	%rd3140, %rd411, %rd3139;
	ld.global.u32 	%r6755, [%rd3140];
	add.s64 	%rd3141, %rd5, %rd3139;
	ld.global.u32 	%r6041, [%rd3141];
	setp.ge.s32 	%p3665, %r6755, %r6041;
	@%p3665 bra 	$L__BB2_3389;
$L__BB2_3366:
	shl.b32 	%r6042, %r6755, 2;
	mul.wide.s32 	%rd3142, %r6042, 4;
	add.s64 	%rd444, %rd4, %rd3142;
	ld.global.u32 	%r6043, [%rd444];
	setp.ne.s32 	%p3666, %r6043, %r1570;
	@%p3666 bra 	$L__BB2_3388;
	ld.global.u32 	%r6044, [%rd444+8];
	setp.ne.s32 	%p3667, %r6044, 1;
	@%p3667 bra 	$L__BB2_3388;
	ld.local.u32 	%r1583, [%rd7+12];
	mul.wide.s32 	%rd3143, %r1583, 4;
	add.s64 	%rd3144, %rd411, %rd3143;
	ld.global.u32 	%r6756, [%rd3144];
	add.s64 	%rd3145, %rd5, %rd3143;
	ld.global.u32 	%r6045, [%rd3145];
	setp.ge.s32 	%p3668, %r6756, %r6045;
	@%p3668 bra 	$L__BB2_3388;
$L__BB2_3369:
	shl.b32 	%r6046, %r6756, 2;
	mul.wide.s32 	%rd3146, %r6046, 4;
	add.s64 	%rd445, %rd4, %rd3146;
	ld.global.u32 	%r6047, [%rd445];
	setp.ne.s32 	%p3669, %r6047, %r1570;
	@%p3669 bra 	$L__BB2_3387;
	ld.global.u32 	%r6048, [%rd445+12];
	setp.ne.s32 	%p3670, %r6048, 1;
	@%p3670 bra 	$L__BB2_3387;
	mul.wide.s32 	%rd3147, %r1493, 4;
	add.s64 	%rd3148, %rd411, %rd3147;
	ld.global.u32 	%r6757, [%rd3148];
	add.s64 	%rd3149, %rd5, %rd3147;
	ld.global.u32 	%r6049, [%rd3149];
	setp.ge.s32 	%p3671, %r6757, %r6049;
	@%p3671 bra 	$L__BB2_3387;
$L__BB2_3372:
	shl.b32 	%r6050, %r6757, 2;
	mul.wide.s32 	%rd3150, %r6050, 4;
	add.s64 	%rd446, %rd4, %rd3150;
	ld.global.u32 	%r6051, [%rd446];
	setp.ne.s32 	%p3672, %r6051, %r1570;
	@%p3672 bra 	$L__BB2_3386;
	ld.global.u32 	%r6052, [%rd446+8];
	setp.ne.s32 	%p3673, %r6052, 1;
	@%p3673 bra 	$L__BB2_3386;
	ld.local.u32 	%r1592, [%rd7+20];
	mul.wide.s32 	%rd3151, %r1592, 4;
	add.s64 	%rd3152, %rd411, %rd3151;
	ld.global.u32 	%r6758, [%rd3152];
	add.s64 	%rd3153, %rd5, %rd3151;
	ld.global.u32 	%r6053, [%rd3153];
	setp.ge.s32 	%p3674, %r6758, %r6053;
	@%p3674 bra 	$L__BB2_3386;
$L__BB2_3375:
	shl.b32 	%r6054, %r6758, 2;
	mul.wide.s32 	%rd3154, %r6054, 4;
	add.s64 	%rd447, %rd4, %rd3154;
	ld.global.u32 	%r6055, [%rd447];
	setp.ne.s32 	%p3675, %r6055, %r1570;
	@%p3675 bra 	$L__BB2_3385;
	ld.global.u32 	%r6056, [%rd447+8];
	setp.ne.s32 	%p3676, %r6056, 1;
	@%p3676 bra 	$L__BB2_3385;
	ld.global.u32 	%r6057, [%rd442+4];
	ld.global.u32 	%r6058, [%rd443+4];
	shl.b32 	%r6059, %r1571, 2;
	mul.wide.s32 	%rd3155, %r6059, 4;
	add.s64 	%rd3156, %rd6, %rd3155;
	ld.global.u32 	%r6060, [%rd3156+4];
	add.s32 	%r1596, %r6058, %r6060;
	sub.s32 	%r6061, %r6057, %r1596;
	setp.gt.u32 	%p3677, %r6061, 20;
	@%p3677 bra 	$L__BB2_3385;
	ld.global.u32 	%r1597, [%rd444+4];
	shl.b32 	%r6062, %r1577, 2;
	mul.wide.s32 	%rd3157, %r6062, 4;
	add.s64 	%rd3158, %rd6, %rd3157;
	ld.global.u32 	%r6063, [%rd3158+4];
	add.s32 	%r6064, %r6063, %r1597;
	sub.s32 	%r6065, %r6064, %r1596;
	add.s32 	%r6066, %r6065, 61;
	setp.gt.u32 	%p3678, %r6066, 20;
	@%p3678 bra 	$L__BB2_3385;
	ld.global.u32 	%r1598, [%rd445+4];
	shl.b32 	%r6067, %r1583, 2;
	mul.wide.s32 	%rd3159, %r6067, 4;
	add.s64 	%rd3160, %rd6, %rd3159;
	ld.global.u32 	%r6068, [%rd3160+4];
	add.s32 	%r6069, %r1598, %r6068;
	sub.s32 	%r6070, %r1597, %r6069;
	setp.lt.s32 	%p3679, %r6070, 0;
	@%p3679 bra 	$L__BB2_3385;
	ld.global.u32 	%r1599, [%rd446+4];
	sub.s32 	%r6071, %r1599, %r1598;
	add.s32 	%r6072, %r6071, 61;
	setp.gt.u32 	%p3680, %r6072, 20;
	@%p3680 bra 	$L__BB2_3385;
	sub.s32 	%r6073, %r1599, %r1596;
	add.s32 	%r6074, %r6073, 182;
	setp.gt.u32 	%p3681, %r6074, 60;
	@%p3681 bra 	$L__BB2_3385;
	ld.global.u32 	%r6075, [%rd447+4];
	shl.b32 	%r6076, %r1592, 2;
	mul.wide.s32 	%rd3161, %r6076, 4;
	add.s64 	%rd3162, %rd6, %rd3161;
	ld.global.u32 	%r6077, [%rd3162+4];
	add.s32 	%r6078, %r6075, %r6077;
	sub.s32 	%r6079, %r1599, %r6078;
	setp.gt.u32 	%p3682, %r6079, 20;
	@%p3682 bra 	$L__BB2_3385;
	ld.global.u32 	%r6080, [%rd435];
	setp.eq.s32 	%p3683, %r6080, 0;
	@%p3683 bra 	$L__BB2_3385;
	ld.global.u32 	%r6081, [%rd412+28];
	mad.lo.s32 	%r6082, %r6081, %r1494, %r1570;
	mul.wide.s32 	%rd3163, %r6082, 4;
	add.s64 	%rd3164, %rd413, %rd3163;
	mov.b32 	%r6083, 2;
	st.global.u32 	[%rd3164], %r6083;
$L__BB2_3385:
	add.s32 	%r6758, %r6758, 1;
	ld.global.u32 	%r6084, [%rd3153];
	setp.lt.s32 	%p3684, %r6758, %r6084;
	@%p3684 bra 	$L__BB2_3375;
$L__BB2_3386:
	add.s32 	%r6757, %r6757, 1;
	ld.global.u32 	%r6085, [%rd3149];
	setp.lt.s32 	%p3685, %r6757, %r6085;
	@%p3685 bra 	$L__BB2_3372;
$L__BB2_3387:
	add.s32 	%r6756, %r6756, 1;
	ld.global.u32 	%r6086, [%rd3145];
	setp.lt.s32 	%p3686, %r6756, %r6086;
	@%p3686 bra 	$L__BB2_3369;
$L__BB2_3388:
	add.s32 	%r6755, %r6755, 1;
	ld.global.u32 	%r6087, [%rd3141];
	setp.lt.s32 	%p3687, %r6755, %r6087;
	@%p3687 bra 	$L__BB2_3366;
$L__BB2_3389:
	add.s32 	%r6754, %r6754, 1;
	ld.global.u32 	%r6088, [%rd3137];
	setp.lt.s32 	%p3688, %r6754, %r6088;
	@%p3688 bra 	$L__BB2_3363;
$L__BB2_3390:
	add.s32 	%r6753, %r6753, 1;
	ld.global.u32 	%r6089, [%rd3083];
	setp.lt.s32 	%p3689, %r6753, %r6089;
	@%p3689 bra 	$L__BB2_3360;
	bra.uni 	$L__BB2_3358;
$L__BB2_3391:
	add.s32 	%r6759, %r6759, 1;
	setp.ge.s32 	%p3692, %r6759, %r1563;
	@%p3692 bra 	$L__BB2_3393;
$L__BB2_3392:
	add.s32 	%r6091, %r1564, %r6759;
	mul.wide.s32 	%rd3177, %r6091, 4;
	add.s64 	%rd3178, %rd413, %rd3177;
	ld.global.u32 	%r6092, [%rd3178];
	setp.eq.s32 	%p3691, %r6092, 1;
	@%p3691 bra 	$L__BB2_3412;
	bra.uni 	$L__BB2_3391;
$L__BB2_3393:
	ld.global.u32 	%r6093, [%rd412+24];
	setp.eq.s32 	%p3693, %r6093, 0;
	@%p3693 bra 	$L__BB2_3406;
	mov.b32 	%r6760, 0;
	bra.uni 	$L__BB2_3396;
$L__BB2_3395:
	add.s32 	%r6760, %r6760, 1;
	setp.eq.s32 	%p3699, %r6760, 4;
	@%p3699 bra 	$L__BB2_3407;
$L__BB2_3396:
	ld.param.u64 	%rd3397, [_Z11design_loopPiS_S_S_PcS_S_S_S_S_S_S_PdS1_iS__param_14];
	ld.param.u32 	%r6205, [_Z11design_loopPiS_S_S_PcS_S_S_S_S_S_S_PdS1_iS__param_13];
	ld.param.u64 	%rd3358, [_Z11design_loopPiS_S_S_PcS_S_S_S_S_S_S_PdS1_iS__param_12];
	ld.param.u64 	%rd3319, [_Z11design_loopPiS_S_S_PcS_S_S_S_S_S_S_PdS1_iS__param_11];
	ld.param.u64 	%rd3256, [_Z11design_loopPiS_S_S_PcS_S_S_S_S_S_S_PdS1_iS__param_3];
	ld.param.u64 	%rd3207, [_Z11design_loopPiS_S_S_PcS_S_S_S_S_S_S_PdS1_iS__param_0];
	mul.wide.u32 	%rd3179, %r6760, 4;
	add.s64 	%rd448, %rd7, %rd3179;
	ld.local.u32 	%r6095, [%rd448];
	add.s64 	%rd449, %rd412, %rd3179;
	ld.global.u32 	%r6096, [%rd449+44];
	{ // callseq 27, 0
	.param .b64 param0;
	st.param.b64 	[param0], %rd3256;
	.param .b64 param1;
	st.param.b64 	[param1], %rd3207;
	.param .b32 param2;
	st.param.b32 	[param2], %r6095;
	.param .b32 param3;
	st.param.b32 	[param3], %r6743;
	.param .b32 param4;
	st.param.b32 	[param4], %r6096;
	.param .b32 param5;
	st.param.b32 	[param5], 0;
	.param .b32 param6;
	st.param.b32 	[param6], 1;
	.param .b64 param7;
	st.param.b64 	[param7], %rd3319;
	.param .b64 param8;
	st.param.b64 	[param8], %rd3358;
	.param .b32 param9;
	st.param.b32 	[param9], %r6205;
	.param .b64 param10;
	st.param.b64 	[param10], %rd3397;
	.param .b64 retval0;
	call.uni (retval0), 
	_Z4thalPcPiiiiiiPdS1_iS0_, 
	(
	param0, 
	param1, 
	param2, 
	param3, 
	param4, 
	param5, 
	param6, 
	param7, 
	param8, 
	param9, 
	param10
	);
	ld.param.f64 	%fd5493, [retval0];
	} // callseq 27
	ld.global.u32 	%r6097, [%rd412+36];
	mad.lo.s32 	%r6098, %r6097, 5, 44;
	cvt.rn.f64.s32 	%fd5495, %r6098;
	setp.gt.f64 	%p3694, %fd5493, %fd5495;
	@%p3694 bra 	$L__BB2_3412;
	ld.param.u64 	%rd3398, [_Z11design_loopPiS_S_S_PcS_S_S_S_S_S_S_PdS1_iS__param_14];
	ld.param.u32 	%r6206, [_Z11design_loopPiS_S_S_PcS_S_S_S_S_S_S_PdS1_iS__param_13];
	ld.param.u64 	%rd3359, [_Z11design_loopPiS_S_S_PcS_S_S_S_S_S_S_PdS1_iS__param_12];
	ld.param.u64 	%rd3320, [_Z11design_loopPiS_S_S_PcS_S_S_S_S_S_S_PdS1_iS__param_11];
	ld.param.u64 	%rd3257, [_Z11design_loopPiS_S_S_PcS_S_S_S_S_S_S_PdS1_iS__param_3];
	ld.param.u64 	%rd3208, [_Z11design_loopPiS_S_S_PcS_S_S_S_S_S_S_PdS1_iS__param_0];
	ld.local.u32 	%r6099, [%rd448];
	ld.global.u32 	%r6100, [%rd449+44];
	{ // callseq 28, 0
	.param .b64 param0;
	st.param.b64 	[param0], %rd3257;
	.param .b64 param1;
	st.param.b64 	[param1], %rd3208;
	.param .b32 param2;
	st.param.b32 	[param2], %r6099;
	.param .b32 param3;
	st.param.b32 	[param3], %r6743;
	.param .b32 param4;
	st.param.b32 	[param4], %r6100;
	.param .b32 param5;
	st.param.b32 	[param5], 0;
	.param .b32 param6;
	st.param.b32 	[param6], 2;
	.param .b64 param7;
	st.param.b64 	[param7], %rd3320;
	.param .b64 param8;
	st.param.b64 	[param8], %rd3359;
	.param .b32 param9;
	st.param.b32 	[param9], %r6206;
	.param .b64 param10;
	st.param.b64 	[param10], %rd3398;
	.param .b64 retval0;
	call.uni (retval0), 
	_Z4thalPcPiiiiiiPdS1_iS0_, 
	(
	param0, 
	param1, 
	param2, 
	param3, 
	param4, 
	param5, 
	param6, 
	param7, 
	param8, 
	param9, 
	param10
	);
	ld.param.f64 	%fd5496, [retval0];
	} // callseq 28
	ld.global.u32 	%r6101, [%rd412+36];
	mad.lo.s32 	%r6102, %r6101, 5, 44;
	cvt.rn.f64.s32 	%fd5498, %r6102;
	setp.gt.f64 	%p3695, %fd5496, %fd5498;
	@%p3695 bra 	$L__BB2_3412;
	ld.param.u64 	%rd3399, [_Z11design_loopPiS_S_S_PcS_S_S_S_S_S_S_PdS1_iS__param_14];
	ld.param.u32 	%r6207, [_Z11design_loopPiS_S_S_PcS_S_S_S_S_S_S_PdS1_iS__param_13];
	ld.param.u64 	%rd3360, [_Z11design_loopPiS_S_S_PcS_S_S_S_S_S_S_PdS1_iS__param_12];
	ld.param.u64 	%rd3321, [_Z11design_loopPiS_S_S_PcS_S_S_S_S_S_S_PdS1_iS__param_11];
	ld.param.u64 	%rd3258, [_Z11design_loopPiS_S_S_PcS_S_S_S_S_S_S_PdS1_iS__param_3];
	ld.param.u64 	%rd3209, [_Z11design_loopPiS_S_S_PcS_S_S_S_S_S_S_PdS1_iS__param_0];
	ld.local.u32 	%r6103, [%rd448];
	ld.global.u32 	%r6104, [%rd449+44];
	{ // callseq 29, 0
	.param .b64 param0;
	st.param.b64 	[param0], %rd3258;
	.param .b64 param1;
	st.param.b64 	[param1], %rd3209;
	.param .b32 param2;
	st.param.b32 	[param2], %r6103;
	.param .b32 param3;
	st.param.b32 	[param3], %r6743;
	.param .b32 param4;
	st.param.b32 	[param4], %r6104;
	.param .b32 param5;
	st.param.b32 	[param5], 0;
	.param .b32 param6;
	st.param.b32 	[param6], 3;
	.param .b64 param7;
	st.param.b64 	[param7], %rd3321;
	.param .b64 param8;
	st.param.b64 	[param8], %rd3360;
	.param .b32 param9;
	st.param.b32 	[param9], %r6207;
	.param .b64 param10;
	st.param.b64 	[param10], %rd3399;
	.param .b64 retval0;
	call.uni (retval0), 
	_Z4thalPcPiiiiiiPdS1_iS0_, 
	(
	param0, 
	param1, 
	param2, 
	param3, 
	param4, 
	param5, 
	param6, 
	param7, 
	param8, 
	param9, 
	param10
	);
	ld.param.f64 	%fd5499, [retval0];
	} // callseq 29
	ld.global.u32 	%r6105, [%rd412+36];
	mad.lo.s32 	%r6106, %r6105, 5, 44;
	cvt.rn.f64.s32 	%fd5501, %r6106;
	setp.gt.f64 	%p3696, %fd5499, %fd5501;
	@%p3696 bra 	$L__BB2_3412;
	ld.param.u64 	%rd3400, [_Z11design_loopPiS_S_S_PcS_S_S_S_S_S_S_PdS1_iS__param_14];
	ld.param.u32 	%r6208, [_Z11design_loopPiS_S_S_PcS_S_S_S_S_S_S_PdS1_iS__param_13];
	ld.param.u64 	%rd3361, [_Z11design_loopPiS_S_S_PcS_S_S_S_S_S_S_PdS1_iS__param_12];
	ld.param.u64 	%rd3322, [_Z11design_loopPiS_S_S_PcS_S_S_S_S_S_S_PdS1_iS__param_11];
	ld.param.u64 	%rd3259, [_Z11design_loopPiS_S_S_PcS_S_S_S_S_S_S_PdS1_iS__param_3];
	ld.param.u64 	%rd3210, [_Z11design_loopPiS_S_S_PcS_S_S_S_S_S_S_PdS1_iS__param_0];
	ld.local.u32 	%r6107, [%rd448];
	ld.global.u32 	%r6108, [%rd449+44];
	sub.s32 	%r6109, 1, %r6108;
	{ // callseq 30, 0
	.param .b64 param0;
	st.param.b64 	[param0], %rd3259;
	.param .b64 param1;
	st.param.b64 	[param1], %rd3210;
	.param .b32 param2;
	st.param.b32 	[param2], %r6743;
	.param .b32 param3;
	st.param.b32 	[param3], %r6107;
	.param .b32 param4;
	st.param.b32 	[param4], 1;
	.param .b32 param5;
	st.param.b32 	[param5], %r6109;
	.param .b32 param6;
	st.param.b32 	[param6], 2;
	.param .b64 param7;
	st.param.b64 	[param7], %rd3322;
	.param .b64 param8;
	st.param.b64 	[param8], %rd3361;
	.param .b32 param9;
	st.param.b32 	[param9], %r6208;
	.param .b64 param10;
	st.param.b64 	[param10], %rd3400;
	.param .b64 retval0;
	call.uni (retval0), 
	_Z4thalPcPiiiiiiPdS1_iS0_, 
	(
	param0, 
	param1, 
	param2, 
	param3, 
	param4, 
	param5, 
	param6, 
	param7, 
	param8, 
	param9, 
	param10
	);
	ld.param.f64 	%fd5502, [retval0];
	} // callseq 30
	ld.global.u32 	%r6110, [%rd412+36];
	mad.lo.s32 	%r6111, %r6110, 5, 44;
	cvt.rn.f64.s32 	%fd5504, %r6111;
	setp.gt.f64 	%p3697, %fd5502, %fd5504;
	@%p3697 bra 	$L__BB2_3412;
	ld.param.u64 	%rd3401, [_Z11design_loopPiS_S_S_PcS_S_S_S_S_S_S_PdS1_iS__param_14];
	ld.param.u32 	%r6209, [_Z11design_loopPiS_S_S_PcS_S_S_S_S_S_S_PdS1_iS__param_13];
	ld.param.u64 	%rd3362, [_Z11design_loopPiS_S_S_PcS_S_S_S_S_S_S_PdS1_iS__param_12];
	ld.param.u64 	%rd3323, [_Z11design_loopPiS_S_S_PcS_S_S_S_S_S_S_PdS1_iS__param_11];
	ld.param.u64 	%rd3260, [_Z11design_loopPiS_S_S_PcS_S_S_S_S_S_S_PdS1_iS__param_3];
	ld.param.u64 	%rd3211, [_Z11design_loopPiS_S_S_PcS_S_S_S_S_S_S_PdS1_iS__param_0];
	ld.local.u32 	%r6112, [%rd448];
	ld.global.u32 	%r6113, [%rd449+44];
	sub.s32 	%r6114, 1, %r6113;
	{ // callseq 31, 0
	.param .b64 param0;
	st.param.b64 	[param0], %rd3260;
	.param .b64 param1;
	st.param.b64 	[param1], %rd3211;
	.param .b32 param2;
	st.param.b32 	[param2], %r6743;
	.param .b32 param3;
	st.param.b32 	[param3], %r6112;
	.param .b32 param4;
	st.param.b32 	[param4], 1;
	.param .b32 param5;
	st.param.b32 	[param5], %r6114;
	.param .b32 param6;
	st.param.b32 	[param6], 3;
	.param .b64 param7;
	st.param.b64 	[param7], %rd3323;
	.param .b64 param8;
	st.param.b64 	[param8], %rd3362;
	.param .b32 param9;
	st.param.b32 	[param9], %r6209;
	.param .b64 param10;
	st.param.b64 	[param10], %rd3401;
	.param .b64 retval0;
	call.uni (retval0), 
	_Z4thalPcPiiiiiiPdS1_iS0_, 
	(
	param0, 
	param1, 
	param2, 
	param3, 
	param4, 
	param5, 
	param6, 
	param7, 
	param8, 
	param9, 
	param10
	);
	ld.param.f64 	%fd5505, [retval0];
	} // callseq 31
	ld.global.u32 	%r6115, [%rd412+36];
	mad.lo.s32 	%r6116, %r6115, 5, 44;
	cvt.rn.f64.s32 	%fd5507, %r6116;
	setp.gt.f64 	%p3698, %fd5505, %fd5507;
	@%p3698 bra 	$L__BB2_3412;
	bra.uni 	$L__BB2_3395;
$L__BB2_3401:
	ld.param.u64 	%rd3407, [_Z11design_loopPiS_S_S_PcS_S_S_S_S_S_S_PdS1_iS__param_14];
	ld.param.u32 	%r6215, [_Z11design_loopPiS_S_S_PcS_S_S_S_S_S_S_PdS1_iS__param_13];
	ld.param.u64 	%rd3368, [_Z11design_loopPiS_S_S_PcS_S_S_S_S_S_S_PdS1_iS__param_12];
	ld.param.u64 	%rd3329, [_Z11design_loopPiS_S_S_PcS_S_S_S_S_S_S_PdS1_iS__param_11];
	ld.param.u64 	%rd3266, [_Z11design_loopPiS_S_S_PcS_S_S_S_S_S_S_PdS1_iS__param_3];
	ld.param.u64 	%rd3217, [_Z11design_loopPiS_S_S_PcS_S_S_S_S_S_S_PdS1_iS__param_0];
	ld.local.u32 	%r6139, [%rd7+20];
	ld.global.u32 	%r6140, [%rd412+64];
	{ // callseq 37, 0
	.param .b64 param0;
	st.param.b64 	[param0], %rd3266;
	.param .b64 param1;
	st.param.b64 	[param1], %rd3217;
	.param .b32 param2;
	st.param.b32 	[param2], %r6743;
	.param .b32 param3;
	st.param.b32 	[param3], %r6139;
	.param .b32 param4;
	st.param.b32 	[param4], 0;
	.param .b32 param5;
	st.param.b32 	[param5], %r6140;
	.param .b32 param6;
	st.param.b32 	[param6], 1;
	.param .b64 param7;
	st.param.b64 	[param7], %rd3329;
	.param .b64 param8;
	st.param.b64 	[param8], %rd3368;
	.param .b32 param9;
	st.param.b32 	[param9], %r6215;
	.param .b64 param10;
	st.param.b64 	[param10], %rd3407;
	.param .b64 retval0;
	call.uni (retval0), 
	_Z4thalPcPiiiiiiPdS1_iS0_, 
	(
	param0, 
	param1, 
	param2, 
	param3, 
	param4, 
	param5, 
	param6, 
	param7, 
	param8, 
	param9, 
	param10
	);
	ld.param.f64 	%fd5523, [retval0];
	} // callseq 37
	ld.global.u32 	%r6141, [%rd412+36];
	mad.lo.s32 	%r6142, %r6141, 5, 44;
	cvt.rn.f64.s32 	%fd5525, %r6142;
	setp.gt.f64 	%p3705, %fd5523, %fd5525;
	@%p3705 bra 	$L__BB2_3412;
	ld.param.u64 	%rd3408, [_Z11design_loopPiS_S_S_PcS_S_S_S_S_S_S_PdS1_iS__param_14];
	ld.param.u32 	%r6216, [_Z11design_loopPiS_S_S_PcS_S_S_S_S_S_S_PdS1_iS__param_13];
	ld.param.u64 	%rd3369, [_Z11design_loopPiS_S_S_PcS_S_S_S_S_S_S_PdS1_iS__param_12];
	ld.param.u64 	%rd3330, [_Z11design_loopPiS_S_S_PcS_S_S_S_S_S_S_PdS1_iS__param_11];
	ld.param.u64 	%rd3267, [_Z11design_loopPiS_S_S_PcS_S_S_S_S_S_S_PdS1_iS__param_3];
	ld.param.u64 	%rd3218, [_Z11design_loopPiS_S_S_PcS_S_S_S_S_S_S_PdS1_iS__param_0];
	ld.local.u32 	%r6143, [%rd7+20];
	ld.global.u32 	%r6144, [%rd412+64];
	{ // callseq 38, 0
	.param .b64 param0;
	st.param.b64 	[param0], %rd3267;
	.param .b64 param1;
	st.param.b64 	[param1], %rd3218;
	.param .b32 param2;
	st.param.b32 	[param2], %r6743;
	.param .b32 param3;
	st.param.b32 	[param3], %r6143;
	.param .b32 param4;
	st.param.b32 	[param4], 0;
	.param .b32 param5;
	st.param.b32 	[param5], %r6144;
	.param .b32 param6;
	st.param.b32 	[param6], 2;
	.param .b64 param7;
	st.param.b64 	[param7], %rd3330;
	.param .b64 param8;
	st.param.b64 	[param8], %rd3369;
	.param .b32 param9;
	st.param.b32 	[param9], %r6216;
	.param .b64 param10;
	st.param.b64 	[param10], %rd3408;
	.param .b64 retval0;
	call.uni (retval0), 
	_Z4thalPcPiiiiiiPdS1_iS0_, 
	(
	param0, 
	param1, 
	param2, 
	param3, 
	param4, 
	param5, 
	param6, 
	param7, 
	param8, 
	param9, 
	param10
	);
	ld.param.f64 	%fd5526, [retval0];
	} // callseq 38
	ld.global.u32 	%r6145, [%rd412+36];
	mad.lo.s32 	%r6146, %r6145, 5, 44;
	cvt.rn.f64.s32 	%fd5528, %r6146;
	setp.gt.f64 	%p3706, %fd5526, %fd5528;
	@%p3706 bra 	$L__BB2_3412;
	ld.param.u64 	%rd3409, [_Z11design_loopPiS_S_S_PcS_S_S_S_S_S_S_PdS1_iS__param_14];
	ld.param.u32 	%r6217, [_Z11design_loopPiS_S_S_PcS_S_S_S_S_S_S_PdS1_iS__param_13];
	ld.param.u64 	%rd3370, [_Z11design_loopPiS_S_S_PcS_S_S_S_S_S_S_PdS1_iS__param_12];
	ld.param.u64 	%rd3331, [_Z11design_loopPiS_S_S_PcS_S_S_S_S_S_S_PdS1_iS__param_11];
	ld.param.u64 	%rd3268, [_Z11design_loopPiS_S_S_PcS_S_S_S_S_S_S_PdS1_iS__param_3];
	ld.param.u64 	%rd3219, [_Z11design_loopPiS_S_S_PcS_S_S_S_S_S_S_PdS1_iS__param_0];
	ld.local.u32 	%r6147, [%rd7+20];
	ld.global.u32 	%r6148, [%rd412+64];
	{ // callseq 39, 0
	.param .b64 param0;
	st.param.b64 	[param0], %rd3268;
	.param .b64 param1;
	st.param.b64 	[param1], %rd3219;
	.param .b32 param2;
	st.param.b32 	[param2], %r6743;
	.param .b32 param3;
	st.param.b32 	[param3], %r6147;
	.param .b32 param4;
	st.param.b32 	[param4], 0;
	.param .b32 param5;
	st.param.b32 	[param5], %r6148;
	.param .b32 param6;
	st.param.b32 	[param6], 3;
	.param .b64 param7;
	st.param.b64 	[param7], %rd3331;
	.param .b64 param8;
	st.param.b64 	[param8], %rd3370;
	.param .b32 param9;
	st.param.b32 	[param9], %r6217;
	.param .b64 param10;
	st.param.b64 	[param10], %rd3409;
	.param .b64 retval0;
	call.uni (retval0), 
	_Z4thalPcPiiiiiiPdS1_iS0_, 
	(
	param0, 
	param1, 
	param2, 
	param3, 
	param4, 
	param5, 
	param6, 
	param7, 
	param8, 
	param9, 
	param10
	);
	ld.param.f64 	%fd5529, [retval0];
	} // callseq 39
	ld.global.u32 	%r6149, [%rd412+36];
	mad.lo.s32 	%r6150, %r6149, 5, 44;
	cvt.rn.f64.s32 	%fd5531, %r6150;
	setp.gt.f64 	%p3707, %fd5529, %fd5531;
	@%p3707 bra 	$L__BB2_3412;
	ld.param.u64 	%rd3410, [_Z11design_loopPiS_S_S_PcS_S_S_S_S_S_S_PdS1_iS__param_14];
	ld.param.u32 	%r6218, [_Z11design_loopPiS_S_S_PcS_S_S_S_S_S_S_PdS1_iS__param_13];
	ld.param.u64 	%rd3371, [_Z11design_loopPiS_S_S_PcS_S_S_S_S_S_S_PdS1_iS__param_12];
	ld.param.u64 	%rd3332, [_Z11design_loopPiS_S_S_PcS_S_S_S_S_S_S_PdS1_iS__param_11];
	ld.param.u64 	%rd3269, [_Z11design_loopPiS_S_S_PcS_S_S_S_S_S_S_PdS1_iS__param_3];
	ld.param.u64 	%rd3220, [_Z11design_loopPiS_S_S_PcS_S_S_S_S_S_S_PdS1_iS__param_0];
	ld.local.u32 	%r6151, [%rd7+20];
	ld.global.u32 	%r6152, [%rd412+64];
	sub.s32 	%r6153, 1, %r6152;
	{ // callseq 40, 0
	.param .b64 param0;
	st.param.b64 	[param0], %rd3269;
	.param .b64 param1;
	st.param.b64 	[param1], %rd3220;
	.param .b32 param2;
	st.param.b32 	[param2], %r6151;
	.param .b32 param3;
	st.param.b32 	[param3], %r6743;
	.param .b32 param4;
	st.param.b32 	[param4], %r6153;
	.param .b32 param5;
	st.param.b32 	[param5], 1;
	.param .b32 param6;
	st.param.b32 	[param6], 2;
	.param .b64 param7;
	st.param.b64 	[param7], %rd3332;
	.param .b64 param8;
	st.param.b64 	[param8], %rd3371;
	.param .b32 param9;
	st.param.b32 	[param9], %r6218;
	.param .b64 param10;
	st.param.b64 	[param10], %rd3410;
	.param .b64 retval0;
	call.uni (retval0), 
	_Z4thalPcPiiiiiiPdS1_iS0_, 
	(
	param0, 
	param1, 
	param2, 
	param3, 
	param4, 
	param5, 
	param6, 
	param7, 
	param8, 
	param9, 
	param10
	);
	ld.param.f64 	%fd5532, [retval0];
	} // callseq 40
	ld.global.u32 	%r6154, [%rd412+36];
	mad.lo.s32 	%r6155, %r6154, 5, 44;
	cvt.rn.f64.s32 	%fd5534, %r6155;
	setp.gt.f64 	%p3708, %fd5532, %fd5534;
	@%p3708 bra 	$L__BB2_3412;
	ld.param.u64 	%rd3411, [_Z11design_loopPiS_S_S_PcS_S_S_S_S_S_S_PdS1_iS__param_14];
	ld.param.u32 	%r6219, [_Z11design_loopPiS_S_S_PcS_S_S_S_S_S_S_PdS1_iS__param_13];
	ld.param.u64 	%rd3372, [_Z11design_loopPiS_S_S_PcS_S_S_S_S_S_S_PdS1_iS__param_12];
	ld.param.u64 	%rd3333, [_Z11design_loopPiS_S_S_PcS_S_S_S_S_S_S_PdS1_iS__param_11];
	ld.param.u64 	%rd3270, [_Z11design_loopPiS_S_S_PcS_S_S_S_S_S_S_PdS1_iS__param_3];
	ld.param.u64 	%rd3221, [_Z11design_loopPiS_S_S_PcS_S_S_S_S_S_S_PdS1_iS__param_0];
	ld.local.u32 	%r6156, [%rd7+20];
	ld.global.u32 	%r6157, [%rd412+64];
	sub.s32 	%r6158, 1, %r6157;
	{ // callseq 41, 0
	.param .b64 param0;
	st.param.b64 	[param0], %rd3270;
	.param .b64 param1;
	st.param.b64 	[param1], %rd3221;
	.param .b32 param2;
	st.param.b32 	[param2], %r6156;
	.param .b32 param3;
	st.param.b32 	[param3], %r6743;
	.param .b32 param4;
	st.param.b32 	[param4], %r6158;
	.param .b32 param5;
	st.param.b32 	[param5], 1;
	.param .b32 param6;
	st.param.b32 	[param6], 3;
	.param .b64 param7;
	st.param.b64 	[param7], %rd3333;
	.param .b64 param8;
	st.param.b64 	[param8], %rd3372;
	.param .b32 param9;
	st.param.b32 	[param9], %r6219;
	.param .b64 param10;
	st.param.b64 	[param10], %rd3411;
	.param .b64 retval0;
	call.uni (retval0), 
	_Z4thalPcPiiiiiiPdS1_iS0_, 
	(
	param0, 
	param1, 
	param2, 
	param3, 
	param4, 
	param5, 
	param6, 
	param7, 
	param8, 
	param9, 
	param10
	);
	ld.param.f64 	%fd5535, [retval0];
	} // callseq 41
	ld.global.u32 	%r6159, [%rd412+36];
	mad.lo.s32 	%r6160, %r6159, 5, 44;
	cvt.rn.f64.s32 	%fd5537, %r6160;
	setp.gt.f64 	%p3709, %fd5535, %fd5537;
	@%p3709 bra 	$L__BB2_3412;
$L__BB2_3406:
	ld.local.u32 	%r6168, [%rd7];
	shl.b32 	%r6169, %r6168, 4;
	mul.wide.s32 	%rd3180, %r6169, 4;
	add.s64 	%rd3181, %rd414, %rd3180;
	mov.b32 	%r6170, 0;
	st.global.u32 	[%rd3181+48], %r6170;
	st.global.u32 	[%rd3181+52], %r6170;
	ld.global.u32 	%r6171, [%rd434];
	st.global.u32 	[%rd3181+56], %r6171;
	ld.global.u32 	%r6172, [%rd434+4];
	st.global.u32 	[%rd3181+60], %r6172;
	mov.b32 	%r6761, 1;
	bra.uni 	$L__BB2_3413;
$L__BB2_3407:
	ld.param.u64 	%rd3402, [_Z11design_loopPiS_S_S_PcS_S_S_S_S_S_S_PdS1_iS__param_14];
	ld.param.u32 	%r6210, [_Z11design_loopPiS_S_S_PcS_S_S_S_S_S_S_PdS1_iS__param_13];
	ld.param.u64 	%rd3363, [_Z11design_loopPiS_S_S_PcS_S_S_S_S_S_S_PdS1_iS__param_12];
	ld.param.u64 	%rd3324, [_Z11design_loopPiS_S_S_PcS_S_S_S_S_S_S_PdS1_iS__param_11];
	ld.param.u64 	%rd3261, [_Z11design_loopPiS_S_S_PcS_S_S_S_S_S_S_PdS1_iS__param_3];
	ld.param.u64 	%rd3212, [_Z11design_loopPiS_S_S_PcS_S_S_S_S_S_S_PdS1_iS__param_0];
	ld.local.u32 	%r6117, [%rd7+16];
	ld.global.u32 	%r6118, [%rd412+60];
	{ // callseq 32, 0
	.param .b64 param0;
	st.param.b64 	[param0], %rd3261;
	.param .b64 param1;
	st.param.b64 	[param1], %rd3212;
	.param .b32 param2;
	st.param.b32 	[param2], %r6743;
	.param .b32 param3;
	st.param.b32 	[param3], %r6117;
	.param .b32 param4;
	st.param.b32 	[param4], 0;
	.param .b32 param5;
	st.param.b32 	[param5], %r6118;
	.param .b32 param6;
	st.param.b32 	[param6], 1;
	.param .b64 param7;
	st.param.b64 	[param7], %rd3324;
	.param .b64 param8;
	st.param.b64 	[param8], %rd3363;
	.param .b32 param9;
	st.param.b32 	[param9], %r6210;
	.param .b64 param10;
	st.param.b64 	[param10], %rd3402;
	.param .b64 retval0;
	call.uni (retval0), 
	_Z4thalPcPiiiiiiPdS1_iS0_, 
	(
	param0, 
	param1, 
	param2, 
	param3, 
	param4, 
	param5, 
	param6, 
	param7, 
	param8, 
	param9, 
	param10
	);
	ld.param.f64 	%fd5508, [retval0];
	} // callseq 32
	ld.global.u32 	%r6119, [%rd412+36];
	mad.lo.s32 	%r6120, %r6119, 5, 44;
	cvt.rn.f64.s32 	%fd5510, %r6120;
	setp.gt.f64 	%p3700, %fd5508, %fd5510;
	@%p3700 bra 	$L__BB2_3412;
	ld.param.u64 	%rd3403, [_Z11design_loopPiS_S_S_PcS_S_S_S_S_S_S_PdS1_iS__param_14];
	ld.param.u32 	%r6211, [_Z11design_loopPiS_S_S_PcS_S_S_S_S_S_S_PdS1_iS__param_13];
	ld.param.u64 	%rd3364, [_Z11design_loopPiS_S_S_PcS_S_S_S_S_S_S_PdS1_iS__param_12];
	ld.param.u64 	%rd3325, [_Z11design_loopPiS_S_S_PcS_S_S_S_S_S_S_PdS1_iS__param_11];
	ld.param.u64 	%rd3262, [_Z11design_loopPiS_S_S_PcS_S_S_S_S_S_S_PdS1_iS__param_3];
	ld.param.u64 	%rd3213, [_Z11design_loopPiS_S_S_PcS_S_S_S_S_S_S_PdS1_iS__param_0];
	ld.local.u32 	%r6121, [%rd7+16];
	ld.global.u32 	%r6122, [%rd412+60];
	{ // callseq 33, 0
	.param .b64 param0;
	st.param.b64 	[param0], %rd3262;
	.param .b64 param1;
	st.param.b64 	[param1], %rd3213;
	.param .b32 param2;
	st.param.b32 	[param2], %r6743;
	.param .b32 param3;
	st.param.b32 	[param3], %r6121;
	.param .b32 param4;
	st.param.b32 	[param4], 0;
	.param .b32 param5;
	st.param.b32 	[param5], %r6122;
	.param .b32 param6;
	st.param.b32 	[param6], 2;
	.param .b64 param7;
	st.param.b64 	[param7], %rd3325;
	.param .b64 param8;
	st.param.b64 	[param8], %rd3364;
	.param .b32 param9;
	st.param.b32 	[param9], %r6211;
	.param .b64 param10;
	st.param.b64 	[param10], %rd3403;
	.param .b64 retval0;
	call.uni (retval0), 
	_Z4thalPcPiiiiiiPdS1_iS0_, 
	(
	param0, 
	param1, 
	param2, 
	param3, 
	param4, 
	param5, 
	param6, 
	param7, 
	param8, 
	param9, 
	param10
	);
	ld.param.f64 	%fd5511, [retval0];
	} // callseq 33
	ld.global.u32 	%r6123, [%rd412+36];
	mad.lo.s32 	%r6124, %r6123, 5, 44;
	cvt.rn.f64.s32 	%fd5513, %r6124;
	setp.gt.f64 	%p3701, %fd5511, %fd5513;
	@%p3701 bra 	$L__BB2_3412;
	ld.param.u64 	%rd3404, [_Z11design_loopPiS_S_S_PcS_S_S_S_S_S_S_PdS1_iS__param_14];
	ld.param.u32 	%r6212, [_Z11design_loopPiS_S_S_PcS_S_S_S_S_S_S_PdS1_iS__param_13];
	ld.param.u64 	%rd3365, [_Z11design_loopPiS_S_S_PcS_S_S_S_S_S_S_PdS1_iS__param_12];
	ld.param.u64 	%rd3326, [_Z11design_loopPiS_S_S_PcS_S_S_S_S_S_S_PdS1_iS__param_11];
	ld.param.u64 	%rd3263, [_Z11design_loopPiS_S_S_PcS_S_S_S_S_S_S_PdS1_iS__param_3];
	ld.param.u64 	%rd3214, [_Z11design_loopPiS_S_S_PcS_S_S_S_S_S_S_PdS1_iS__param_0];
	ld.local.u32 	%r6125, [%rd7+16];
	ld.global.u32 	%r6126, [%rd412+60];
	{ // callseq 34, 0
	.param .b64 param0;
	st.param.b64 	[param0], %rd3263;
	.param .b64 param1;
	st.param.b64 	[param1], %rd3214;
	.param .b32 param2;
	st.param.b32 	[param2], %r6743;
	.param .b32 param3;
	st.param.b32 	[param3], %r6125;
	.param .b32 param4;
	st.param.b32 	[param4], 0;
	.param .b32 param5;
	st.param.b32 	[param5], %r6126;
	.param .b32 param6;
	st.param.b32 	[param6], 3;
	.param .b64 param7;
	st.param.b64 	[param7], %rd3326;
	.param .b64 param8;
	st.param.b64 	[param8], %rd3365;
	.param .b32 param9;
	st.param.b32 	[param9], %r6212;
	.param .b64 param10;
	st.param.b64 	[param10], %rd3404;
	.param .b64 retval0;
	call.uni (retval0), 
	_Z4thalPcPiiiiiiPdS1_iS0_, 
	(
	param0, 
	param1, 
	param2, 
	param3, 
	param4, 
	param5, 
	param6, 
	param7, 
	param8, 
	param9, 
	param10
	);
	ld.param.f64 	%fd5514, [retval0];
	} // callseq 34
	ld.global.u32 	%r6127, [%rd412+36];
	mad.lo.s32 	%r6128, %r6127, 5, 44;
	cvt.rn.f64.s32 	%fd5516, %r6128;
	setp.gt.f64 	%p3702, %fd5514, %fd5516;
	@%p3702 bra 	$L__BB2_3412;
	ld.param.u64 	%rd3405, [_Z11design_loopPiS_S_S_PcS_S_S_S_S_S_S_PdS1_iS__param_14];
	ld.param.u32 	%r6213, [_Z11design_loopPiS_S_S_PcS_S_S_S_S_S_S_PdS1_iS__param_13];
	ld.param.u64 	%rd3366, [_Z11design_loopPiS_S_S_PcS_S_S_S_S_S_S_PdS1_iS__param_12];
	ld.param.u64 	%rd3327, [_Z11design_loopPiS_S_S_PcS_S_S_S_S_S_S_PdS1_iS__param_11];
	ld.param.u64 	%rd3264, [_Z11design_loopPiS_S_S_PcS_S_S_S_S_S_S_PdS1_iS__param_3];
	ld.param.u64 	%rd3215, [_Z11design_loopPiS_S_S_PcS_S_S_S_S_S_S_PdS1_iS__param_0];
	ld.local.u32 	%r6129, [%rd7+16];
	ld.global.u32 	%r6130, [%rd412+60];
	sub.s32 	%r6131, 1, %r6130;
	{ // callseq 35, 0
	.param .b64 param0;
	st.param.b64 	[param0], %rd3264;
	.param .b64 param1;
	st.param.b64 	[param1], %rd3215;
	.param .b32 param2;
	st.param.b32 	[param2], %r6129;
	.param .b32 param3;
	st.param.b32 	[param3], %r6743;
	.param .b32 param4;
	st.param.b32 	[param4], %r6131;
	.param .b32 param5;
	st.param.b32 	[param5], 1;
	.param .b32 param6;
	st.param.b32 	[param6], 2;
	.param .b64 param7;
	st.param.b64 	[param7], %rd3327;
	.param .b64 param8;
	st.param.b64 	[param8], %rd3366;
	.param .b32 param9;
	st.param.b32 	[param9], %r6213;
	.param .b64 param10;
	st.param.b64 	[param10], %rd3405;
	.param .b64 retval0;
	call.uni (retval0), 
	_Z4thalPcPiiiiiiPdS1_iS0_, 
	(
	param0, 
	param1, 
	param2, 
	param3, 
	param4, 
	param5, 
	param6, 
	param7, 
	param8, 
	param9, 
	param10
	);
	ld.param.f64 	%fd5517, [retval0];
	} // callseq 35
	ld.global.u32 	%r6132, [%rd412+36];
	mad.lo.s32 	%r6133, %r6132, 5, 44;
	cvt.rn.f64.s32 	%fd5519, %r6133;
	setp.gt.f64 	%p3703, %fd5517, %fd5519;
	@%p3703 bra 	$L__BB2_3412;
	ld.param.u64 	%rd3406, [_Z11design_loopPiS_S_S_PcS_S_S_S_S_S_S_PdS1_iS__param_14];
	ld.param.u32 	%r6214, [_Z11design_loopPiS_S_S_PcS_S_S_S_S_S_S_PdS1_iS__param_13];
	ld.param.u64 	%rd3367, [_Z11design_loopPiS_S_S_PcS_S_S_S_S_S_S_PdS1_iS__param_12];
	ld.param.u64 	%rd3328, [_Z11design_loopPiS_S_S_PcS_S_S_S_S_S_S_PdS1_iS__param_11];
	ld.param.u64 	%rd3265, [_Z11design_loopPiS_S_S_PcS_S_S_S_S_S_S_PdS1_iS__param_3];
	ld.param.u64 	%rd3216, [_Z11design_loopPiS_S_S_PcS_S_S_S_S_S_S_PdS1_iS__param_0];
	ld.local.u32 	%r6134, [%rd7+16];
	ld.global.u32 	%r6135, [%rd412+60];
	sub.s32 	%r6136, 1, %r6135;
	{ // callseq 36, 0
	.param .b64 param0;
	st.param.b64 	[param0], %rd3265;
	.param .b64 param1;
	st.param.b64 	[param1], %rd3216;
	.param .b32 param2;
	st.param.b32 	[param2], %r6134;
	.param .b32 param3;
	st.param.b32 	[param3], %r6743;
	.param .b32 param4;
	st.param.b32 	[param4], %r6136;
	.param .b32 param5;
	st.param.b32 	[param5], 1;
	.param .b32 param6;
	st.param.b32 	[param6], 3;
	.param .b64 param7;
	st.param.b64 	[param7], %rd3328;
	.param .b64 param8;
	st.param.b64 	[param8], %rd3367;
	.param .b32 param9;
	st.param.b32 	[param9], %r6214;
	.param .b64 param10;
	st.param.b64 	[param10], %rd3406;
	.param .b64 retval0;
	call.uni (retval0), 
	_Z4thalPcPiiiiiiPdS1_iS0_, 
	(
	param0, 
	param1, 
	param2, 
	param3, 
	param4, 
	param5, 
	param6, 
	param7, 
	param8, 
	param9, 
	param10
	);
	ld.param.f64 	%fd5520, [retval0];
	} // callseq 36
	ld.global.u32 	%r6137, [%rd412+36];
	mad.lo.s32 	%r6138, %r6137, 5, 44;
	cvt.rn.f64.s32 	%fd5522, %r6138;
	setp.gt.f64 	%p3704, %fd5520, %fd5522;
	@%p3704 bra 	$L__BB2_3412;
	bra.uni 	$L__BB2_3401;
$L__BB2_3412:
	add.s32 	%r6743, %r6743, 1;
	ld.global.u32 	%r6162, [%rd412+8];
	ld.global.u32 	%r6163, [%rd412];
	add.s32 	%r6164, %r6163, %r6162;
	ld.global.u32 	%r6165, [%rd412+4];
	add.s32 	%r6166, %r6164, %r6165;
	setp.lt.s32 	%p3710, %r6743, %r6166;
	setp.ne.s32 	%p3711, %r6743, -1;
	and.pred  	%p3712, %p3711, %p3710;
	@%p3712 bra 	$L__BB2_3320;
$L__BB2_3413:
	st.param.b32 	[func_retval0], %r6761;
	ret;
$L__BB2_3414:
	mov.b16 	%rs1289, 2;
	bra.uni 	$L__BB2_141;
$L__BB2_3415:
	mov.b16 	%rs1312, 2;
	bra.uni 	$L__BB2_586;
$L__BB2_3416:
	mov.b16 	%rs1342, 2;
	bra.uni 	$L__BB2_1100;
$L__BB2_3417:
	mov.b16 	%rs1358, 2;
	bra.uni 	$L__BB2_1465;
$L__BB2_3418:
	mov.b16 	%rs1365, 2;
	bra.uni 	$L__BB2_1542;
$L__BB2_3419:
	mov.b16 	%rs1381, 2;
	bra.uni 	$L__BB2_1914;
$L__BB2_3420:
	mov.b16 	%rs1395, 2;
	bra.uni 	$L__BB2_2049;
$L__BB2_3421:
	mov.b16 	%rs1411, 2;
	bra.uni 	$L__BB2_2428;
$L__BB2_3422:
	mov.b16 	%rs1434, 2;
	bra.uni 	$L__BB2_2873;
$L__BB2_3423:
	ld.global.u32 	%r5957, [%rd415];
	ld.local.u32 	%r5958, [%rd7];
	shl.b32 	%r5959, %r5958, 4;
	mul.wide.s32 	%rd3073, %r5959, 4;
	add.s64 	%rd3074, %rd414, %rd3073;
	st.global.u32 	[%rd3074+48], %r5957;
	ld.global.u32 	%r5960, [%rd415+4];
	st.global.u32 	[%rd3074+52], %r5960;
	mov.b32 	%r5961, 0;
	st.global.u32 	[%rd3074+56], %r5961;
	st.global.u32 	[%rd3074+60], %r5961;
	mov.b32 	%r6761, 1;
	bra.uni 	$L__BB2_3413;

}
	// .globl	_Z8next_onePiS_iiii
.visible .entry _Z8next_onePiS_iiii(
	.param .u64 .ptr .align 1 _Z8next_onePiS_iiii_param_0,
	.param .u64 .ptr .align 1 _Z8next_onePiS_iiii_param_1,
	.param .u32 _Z8next_onePiS_iiii_param_2,
	.param .u32 _Z8next_onePiS_iiii_param_3,
	.param .u32 _Z8next_onePiS_iiii_param_4,
	.param .u32 _Z8next_onePiS_iiii_param_5
)
{
	.reg .pred 	%p<11>;
	.reg .b32 	%r<45>;
	.reg .b64 	%rd<17>;

	ld.param.u64 	%rd5, [_Z8next_onePiS_iiii_param_0];
	ld.param.u64 	%rd6, [_Z8next_onePiS_iiii_param_1];
	ld.param.u32 	%r18, [_Z8next_onePiS_iiii_param_2];
	ld.param.u32 	%r19, [_Z8next_onePiS_iiii_param_3];
	ld.param.u32 	%r20, [_Z8next_onePiS_iiii_param_4];
	ld.param.u32 	%r21, [_Z8next_onePiS_iiii_param_5];
	cvta.to.global.u64 	%rd1, %rd6;
	cvta.to.global.u64 	%rd2, %rd5;
	mov.u32 	%r1, %ntid.x;
	mov.u32 	%r22, %ctaid.x;
	mov.u32 	%r23, %tid.x;
	mad.lo.s32 	%r41, %r1, %r22, %r23;
	add.s32 	%r40, %r41, %r18;
	setp.ge.s32 	%p1, %r40, %r19;
	@%p1 bra 	$L__BB3_12;
	add.s32 	%r4, %r21, -1;
	mov.u32 	%r24, %nctaid.x;
	mul.lo.s32 	%r5, %r1, %r24;
$L__BB3_2:
	add.s32 	%r25, %r41, %r20;
	setp.lt.s32 	%p2, %r25, %r21;
	selp.b32 	%r42, %r25, %r4, %p2;
	shl.b32 	%r26, %r42, 2;
	mul.wide.s32 	%rd7, %r26, 4;
	add.s64 	%rd8, %rd2, %rd7;
	ld.global.u32 	%r27, [%rd8];
	shl.b32 	%r28, %r40, 2;
	mul.wide.s32 	%rd9, %r28, 4;
	add.s64 	%rd3, %rd2, %rd9;
	ld.global.u32 	%r29, [%rd3];
	ld.global.u32 	%r30, [%rd3+4];
	add.s32 	%r9, %r30, %r29;
	setp.ge.s32 	%p3, %r27, %r9;
	@%p3 bra 	$L__BB3_7;
	add.s32 	%r36, %r42, 1;
	max.s32 	%r10, %r21, %r36;
$L__BB3_4:
	shl.b32 	%r37, %r42, 2;
	mul.wide.s32 	%rd13, %r37, 4;
	add.s64 	%rd14, %rd2, %rd13;
	ld.global.u32 	%r38, [%rd14];
	setp.ge.s32 	%p7, %r38, %r9;
	mov.u32 	%r44, %r42;
	@%p7 bra 	$L__BB3_6;
	add.s32 	%r42, %r42, 1;
	setp.lt.s32 	%p8, %r42, %r21;
	mov.u32 	%r44, %r10;
	@%p8 bra 	$L__BB3_4;
$L__BB3_6:
	mul.wide.s32 	%rd15, %r41, 4;
	add.s64 	%rd16, %rd1, %rd15;
	setp.eq.s32 	%p9, %r44, %r21;
	selp.b32 	%r39, -1, %r44, %p9;
	st.global.u32 	[%rd16], %r39;
	bra.uni 	$L__BB3_11;
$L__BB3_7:
	setp.lt.s32 	%p4, %r42, %r20;
	@%p4 bra 	$L__BB3_11;
	mul.wide.s32 	%rd10, %r41, 4;
	add.s64 	%rd4, %rd1, %rd10;
$L__BB3_9:
	shl.b32 	%r31, %r42, 2;
	mul.wide.s32 	%rd11, %r31, 4;
	add.s64 	%rd12, %rd2, %rd11;
	ld.global.u32 	%r32, [%rd12];
	ld.global.u32 	%r33, [%rd3];
	ld.global.u32 	%r34, [%rd3+4];
	add.s32 	%r35, %r34, %r33;
	setp.lt.s32 	%p5, %r32, %r35;
	@%p5 bra 	$L__BB3_11;
	st.global.u32 	[%rd4], %r42;
	add.s32 	%r12, %r42, -1;
	setp.gt.s32 	%p6, %r42, %r20;
	mov.u32 	%r42, %r12;
	@%p6 bra 	$L__BB3_9;
$L__BB3_11:
	add.s32 	%r41, %r41, %r5;
	add.s32 	%r40, %r41, %r18;
	setp.lt.s32 	%p10, %r40, %r19;
	@%p10 bra 	$L__BB3_2;
$L__BB3_12:
	bar.sync 	0;
	ret;

}
	// .globl	_Z4LAMPPcPiS0_S0_S0_S0_S0_S0_S0_S0_S0_S0_S0_S0_S0_S0_S0_S0_PdS0_S1_S1_S0_
.visible .entry _Z4LAMPPcPiS0_S0_S0_S0_S0_S0_S0_S0_S0_S0_S0_S0_S0_S0_S0_S0_PdS0_S1_S1_S0_(
	.param .u64 .ptr .align 1 _Z4LAMPPcPiS0_S0_S0_S0_S0_S0_S0_S0_S0_S0_S0_S0_S0_S0_S0_S0_PdS0_S1_S1_S0__param_0,
	.param .u64 .ptr .align 1 _Z4LAMPPcPiS0_S0_S0_S0_S0_S0_S0_S0_S0_S0_S0_S0_S0_S0_S0_S0_PdS0_S1_S1_S0__param_1,
	.param .u64 .ptr .align 1 _Z4LAMPPcPiS0_S0_S0_S0_S0_S0_S0_S0_S0_S0_S0_S0_S0_S0_S0_S0_PdS0_S1_S1_S0__param_2,
	.param .u64 .ptr .align 1 _Z4LAMPPcPiS0_S0_S0_S0_S0_S0_S0_S0_S0_S0_S0_S0_S0_S0_S0_S0_PdS0_S1_S1_S0__param_3,
	.param .u64 .ptr .align 1 _Z4LAMPPcPiS0_S0_S0_S0_S0_S0_S0_S0_S0_S0_S0_S0_S0_S0_S0_S0_PdS0_S1_S1_S0__param_4,
	.param .u64 .ptr .align 1 _Z4LAMPPcPiS0_S0_S0_S0_S0_S0_S0_S0_S0_S0_S0_S0_S0_S0_S0_S0_PdS0_S1_S1_S0__param_5,
	.param .u64 .ptr .align 1 _Z4LAMPPcPiS0_S0_S0_S0_S0_S0_S0_S0_S0_S0_S0_S0_S0_S0_S0_S0_PdS0_S1_S1_S0__param_6,
	.param .u64 .ptr .align 1 _Z4LAMPPcPiS0_S0_S0_S0_S0_S0_S0_S0_S0_S0_S0_S0_S0_S0_S0_S0_PdS0_S1_S1_S0__param_7,
	.param .u64 .ptr .align 1 _Z4LAMPPcPiS0_S0_S0_S0_S0_S0_S0_S0_S0_S0_S0_S0_S0_S0_S0_S0_PdS0_S1_S1_S0__param_8,
	.param .u64 .ptr .align 1 _Z4LAMPPcPiS0_S0_S0_S0_S0_S0_S0_S0_S0_S0_S0_S0_S0_S0_S0_S0_PdS0_S1_S1_S0__param_9,
	.param .u64 .ptr .align 1 _Z4LAMPPcPiS0_S0_S0_S0_S0_S0_S0_S0_S0_S0_S0_S0_S0_S0_S0_S0_PdS0_S1_S1_S0__param_10,
	.param .u64 .ptr .align 1 _Z4LAMPPcPiS0_S0_S0_S0_S0_S0_S0_S0_S0_S0_S0_S0_S0_S0_S0_S0_PdS0_S1_S1_S0__param_11,
	.param .u64 .ptr .align 1 _Z4LAMPPcPiS0_S0_S0_S0_S0_S0_S0_S0_S0_S0_S0_S0_S0_S0_S0_S0_PdS0_S1_S1_S0__param_12,
	.param .u64 .ptr .align 1 _Z4LAMPPcPiS0_S0_S0_S0_S0_S0_S0_S0_S0_S0_S0_S0_S0_S0_S0_S0_PdS0_S1_S1_S0__param_13,
	.param .u64 .ptr .align 1 _Z4LAMPPcPiS0_S0_S0_S0_S0_S0_S0_S0_S0_S0_S0_S0_S0_S0_S0_S0_PdS0_S1_S1_S0__param_14,
	.param .u64 .ptr .align 1 _Z4LAMPPcPiS0_S0_S0_S0_S0_S0_S0_S0_S0_S0_S0_S0_S0_S0_S0_S0_PdS0_S1_S1_S0__param_15,
	.param .u64 .ptr .align 1 _Z4LAMPPcPiS0_S0_S0_S0_S0_S0_S0_S0_S0_S0_S0_S0_S0_S0_S0_S0_PdS0_S1_S1_S0__param_16,
	.param .u64 .ptr .align 1 _Z4LAMPPcPiS0_S0_S0_S0_S0_S0_S0_S0_S0_S0_S0_S0_S0_S0_S0_S0_PdS0_S1_S1_S0__param_17,
	.param .u64 .ptr .align 1 _Z4LAMPPcPiS0_S0_S0_S0_S0_S0_S0_S0_S0_S0_S0_S0_S0_S0_S0_S0_PdS0_S1_S1_S0__param_18,
	.param .u64 .ptr .align 1 _Z4LAMPPcPiS0_S0_S0_S0_S0_S0_S0_S0_S0_S0_S0_S0_S0_S0_S0_S0_PdS0_S1_S1_S0__param_19,
	.param .u64 .ptr .align 1 _Z4LAMPPcPiS0_S0_S0_S0_S0_S0_S0_S0_S0_S0_S0_S0_S0_S0_S0_S0_PdS0_S1_S1_S0__param_20,
	.param .u64 .ptr .align 1 _Z4LAMPPcPiS0_S0_S0_S0_S0_S0_S0_S0_S0_S0_S0_S0_S0_S0_S0_S0_PdS0_S1_S1_S0__param_21,
	.param .u64 .ptr .align 1 _Z4LAMPPcPiS0_S0_S0_S0_S0_S0_S0_S0_S0_S0_S0_S0_S0_S0_S0_S0_PdS0_S1_S1_S0__param_22
)
{
	.local .align 8 .b8 	__local_depot4[80];
	.reg .b64 	%SP;
	.reg .b64 	%SPL;
	.reg .pred 	%p<2948>;
	.reg .b16 	%rs<1378>;
	.reg .b32 	%r<4851>;
	.reg .b32 	%f<3>;
	.reg .b64 	%rd<2402>;
	.reg .b64 	%fd<4429>;

	mov.u64 	%SPL, __local_depot4;
	cvta.local.u64 	%SP, %SPL;
	ld.param.u64 	%rd375, [_Z4LAMPPcPiS0_S0_S0_S0_S0_S0_S0_S0_S0_S0_S0_S0_S0_S0_S0_S0_PdS0_S1_S1_S0__param_0];
	ld.param.u64 	%rd377, [_Z4LAMPPcPiS0_S0_S0_S0_S0_S0_S0_S0_S0_S0_S0_S0_S0_S0_S0_S0_PdS0_S1_S1_S0__param_2];
	ld.param.u64 	%rd389, [_Z4LAMPPcPiS0_S0_S0_S0_S0_S0_S0_S0_S0_S0_S0_S0_S0_S0_S0_S0_PdS0_S1_S1_S0__param_15];
	ld.param.u64 	%rd392, [_Z4LAMPPcPiS0_S0_S0_S0_S0_S0_S0_S0_S0_S0_S0_S0_S0_S0_S0_S0_PdS0_S1_S1_S0__param_18];
	ld.param.u64 	%rd395, [_Z4LAMPPcPiS0_S0_S0_S0_S0_S0_S0_S0_S0_S0_S0_S0_S0_S0_S0_S0_PdS0_S1_S1_S0__param_21];
	ld.param.u64 	%rd396, [_Z4LAMPPcPiS0_S0_S0_S0_S0_S0_S0_S0_S0_S0_S0_S0_S0_S0_S0_S0_PdS0_S1_S1_S0__param_22];
	cvta.to.global.u64 	%rd1, %rd396;
	cvta.to.global.u64 	%rd2, %rd392;
	cvta.to.global.u64 	%rd3, %rd395;
	cvta.to.global.u64 	%rd4, %rd375;
	cvta.to.global.u64 	%rd5, %rd377;
	cvta.to.global.u64 	%rd397, %rd389;
	add.u64 	%rd398, %SP, 0;
	add.u64 	%rd6, %SPL, 0;
	add.u64 	%rd399, %SP, 27;
	add.u64 	%rd7, %SPL, 27;
	add.u64 	%rd8, %SPL, 0;
	add.u64 	%rd9, %SPL, 27;
	add.u64 	%rd10, %SPL, 0;
	add.u64 	%rd11, %SPL, 27;
	mov.u32 	%r1199, %ntid.x;
	mov.u32 	%r1200, %ctaid.x;
	mov.u32 	%r1201, %tid.x;
	mad.lo.s32 	%r4388, %r1199, %r1200, %r1201;
	ld.global.u32 	%r1202, [%rd397];
	setp.ge.s32 	%p17, %r4388, %r1202;
	@%p17 bra 	$L__BB4_2807;
	mov.f64 	%fd1308, 0d3E6466AE23AE1ED1;
	{
	.reg .b32 %temp; 
	mov.b64 	{%temp, %r1203}, %fd1308;
	}
	{
	.reg .b32 %temp; 
	mov.b64 	{%r1204, %temp}, %fd1308;
	}
	setp.lt.s32 	%p18, %r1203, 1048576;
	mov.f64 	%fd1309, 0d41C466AE23AE1ED1;
	{
	.reg .b32 %temp; 
	mov.b64 	{%temp, %r1205}, %fd1309;
	}
	{
	.reg .b32 %temp; 
	mov.b64 	{%r1206, %temp}, %fd1309;
	}
	mov.b32 	%r1207, 1127219200;
	mov.b32 	%r1208, -2147483648;
	mov.b64 	%fd1, {%r1208, %r1207};
	mov.f64 	%fd1310, 0d3E4466AE23AE1ED1;
	{
	.reg .b32 %temp; 
	mov.b64 	{%temp, %r1209}, %fd1310;
	}
	{
	.reg .b32 %temp; 
	mov.b64 	{%r1210, %temp}, %fd1310;
	}
	setp.lt.s32 	%p19, %r1209, 1048576;
	mov.f64 	%fd1311, 0d41A466AE23AE1ED1;
	{
	.reg .b32 %temp; 
	mov.b64 	{%temp, %r1211}, %fd1311;
	}
	{
	.reg .b32 %temp; 
	mov.b64 	{%r1212, %temp}, %fd1311;
	}
	cvta.to.local.u64 	%rd12, %rd398;
	cvta.to.local.u64 	%rd13, %rd399;
	cvta.to.local.u64 	%rd14, %rd398;
	cvta.to.local.u64 	%rd15, %rd399;
	selp.b32 	%r1213, %r1205, %r1203, %p18;
	selp.b32 	%r1214, %r1206, %r1204, %p18;
	add.s32 	%r2, %r1213, -1;
	selp.f64 	%fd1312, 0d41C466AE23AE1ED1, 0d3E6466AE23AE1ED1, %p18;
	fma.rn.f64 	%fd1313, %fd1312, 0d7FF0000000000000, 0d7FF0000000000000;
	{
	.reg .b32 %temp; 
	mov.b64 	{%temp, %r1215}, %fd1312;
	}
	and.b32  	%r1216, %r1215, 2147483647;
	setp.eq.s32 	%p20, %r1216, 0;
	selp.f64 	%fd2, 0dFFF0000000000000, %fd1313, %p20;
	selp.b32 	%r1217, -1077, -1023, %p18;
	shr.u32 	%r1218, %r1213, 20;
	add.s32 	%r3, %r1217, %r1218;
	and.b32  	%r1219, %r1213, 1048575;
	or.b32  	%r4, %r1219, 1072693248;
	mov.b64 	%fd3, {%r1214, %r4};
	{
	.reg .b32 %temp; 
	mov.b64 	{%r1220, %temp}, %fd3;
	}
	{
	.reg .b32 %temp; 
	mov.b64 	{%temp, %r1221}, %fd3;
	}
	add.s32 	%r1222, %r1221, -1048576;
	mov.b64 	%fd4, {%r1220, %r1222};
	selp.b32 	%r1223, %r1211, %r1209, %p19;
	selp.b32 	%r1224, %r1212, %r1210, %p19;
	add.s32 	%r5, %r1223, -1;
	selp.f64 	%fd1314, 0d41A466AE23AE1ED1, 0d3E4466AE23AE1ED1, %p19;
	fma.rn.f64 	%fd1315, %fd1314, 0d7FF0000000000000, 0d7FF0000000000000;
	{
	.reg .b32 %temp; 
	mov.b64 	{%temp, %r1225}, %fd1314;
	}
	and.b32  	%r1226, %r1225, 2147483647;
	setp.eq.s32 	%p21, %r1226, 0;
	selp.f64 	%fd5, 0dFFF0000000000000, %fd1315, %p21;
	selp.b32 	%r1227, -1077, -1023, %p19;
	shr.u32 	%r1228, %r1223, 20;
	add.s32 	%r6, %r1227, %r1228;
	and.b32  	%r1229, %r1223, 1048575;
	or.b32  	%r7, %r1229, 1072693248;
	mov.b64 	%fd6, {%r1224, %r7};
	{
	.reg .b32 %temp; 
	mov.b64 	{%r1230, %temp}, %fd6;
	}
	{
	.reg .b32 %temp; 
	mov.b64 	{%temp, %r1231}, %fd6;
	}
	add.s32 	%r1232, %r1231, -1048576;
	mov.b64 	%fd7, {%r1230, %r1232};
$L__BB4_2:
	ld.param.u64 	%rd2386, [_Z4LAMPPcPiS0_S0_S0_S0_S0_S0_S0_S0_S0_S0_S0_S0_S0_S0_S0_S0_PdS0_S1_S1_S0__param_16];
	ld.param.u64 	%rd2372, [_Z4LAMPPcPiS0_S0_S0_S0_S0_S0_S0_S0_S0_S0_S0_S0_S0_S0_S0_S0_PdS0_S1_S1_S0__param_15];
	ld.param.u64 	%rd2292, [_Z4LAMPPcPiS0_S0_S0_S0_S0_S0_S0_S0_S0_S0_S0_S0_S0_S0_S0_S0_PdS0_S1_S1_S0__param_1];
	add.u64 	%rd16, %SPL, 56;
	shl.b32 	%r1233, %r4388, 4;
	cvta.to.global.u64 	%rd409, %rd2386;
	mul.wide.s32 	%rd410, %r1233, 4;
	add.s64 	%rd411, %rd409, %rd410;
	mov.b32 	%r1234, 0;
	st.global.u32 	[%rd411+4], %r1234;
	cvta.to.global.u64 	%rd17, %rd2372;
	ld.global.u32 	%r9, [%rd17+40];
	setp.lt.s32 	%p22, %r9, 1;
	shl.b32 	%r1235, %r4388, 2;
	cvta.to.global.u64 	%rd412, %rd2292;
	mul.wide.s32 	%rd413, %r1235, 4;
	add.s64 	%rd18, %rd412, %rd413;
	@%p22 bra 	$L__BB4_9;
	mov.b32 	%r4389, 0;
$L__BB4_4:
	ld.param.u64 	%rd2394, [_Z4LAMPPcPiS0_S0_S0_S0_S0_S0_S0_S0_S0_S0_S0_S0_S0_S0_S0_S0_PdS0_S1_S1_S0__param_19];
	cvta.to.global.u64 	%rd414, %rd2394;
	mul.wide.u32 	%rd415, %r4389, 4;
	add.s64 	%rd416, %rd414, %rd415;
	ld.global.u32 	%r11, [%rd416];
	setp.eq.s32 	%p23, %r11, -1;
	@%p23 bra 	$L__BB4_8;
	ld.global.u32 	%r1237, [%rd18];
	sub.s32 	%r1238, %r1237, %r11;
	add.s32 	%r1239, %r1238, 299;
	setp.gt.u32 	%p24, %r1239, 598;
	@%p24 bra 	$L__BB4_7;
	mov.b32 	%r1240, 1;
	st.local.v2.u32 	[%rd16], {%r1240, %r4389};
	ld.global.u32 	%r4846, [%rd17];
	bra.uni 	$L__BB4_2806;
$L__BB4_7:
	add.s32 	%r4389, %r4389, 1;
	setp.lt.s32 	%p25, %r4389, %r9;
	@%p25 bra 	$L__BB4_4;
$L__BB4_8:
	st.local.u32 	[%rd16+4], %r4389;
$L__BB4_9:
	ld.global.u32 	%r1241, [%rd18+8];
	setp.ne.s32 	%p26, %r1241, 1;
	ld.global.u32 	%r4846, [%rd17];
	@%p26 bra 	$L__BB4_2806;
	ld.param.u64 	%rd2363, [_Z4LAMPPcPiS0_S0_S0_S0_S0_S0_S0_S0_S0_S0_S0_S0_S0_S0_S0_S0_PdS0_S1_S1_S0__param_8];
	cvta.to.global.u64 	%rd417, %rd2363;
	mul.wide.s32 	%rd418, %r4388, 4;
	add.s64 	%rd419, %rd417, %rd418;
	ld.global.u32 	%r4392, [%rd419];
	st.local.v2.u32 	[%rd16], {%r4388, %r4392};
	setp.ge.s32 	%p27, %r4392, %r4846;
	setp.eq.s32 	%p28, %r4392, -1;
	or.pred  	%p29, %p28, %p27;
	@%p29 bra 	$L__BB4_2806;
	mad.lo.s32 	%r17, %r4388, 1250, -1;
$L__BB4_12:
	ld.param.u64 	%rd2293, [_Z4LAMPPcPiS0_S0_S0_S0_S0_S0_S0_S0_S0_S0_S0_S0_S0_S0_S0_S0_PdS0_S1_S1_S0__param_1];
	shl.b32 	%r1242, %r4392, 2;
	cvta.to.global.u64 	%rd420, %rd2293;
	mul.wide.s32 	%rd421, %r1242, 4;
	add.s64 	%rd19, %rd420, %rd421;
	ld.global.u32 	%r1243, [%rd19+8];
	setp.ne.s32 	%p31, %r1243, 1;
	mov.pred 	%p2943, 0;
	@%p31 bra 	$L__BB4_2805;
	ld.global.u32 	%r1244, [%rd19];
	ld.global.u32 	%r1245, [%rd18];
	ld.global.u32 	%r1246, [%rd18+4];
	add.s32 	%r1247, %r1245, %r1246;
	sub.s32 	%r1248, %r1244, %r1247;
	setp.gt.s32 	%p32, %r1248, 20;
	@%p32 bra 	$L__BB4_2806;
	ld.param.u64 	%rd2373, [_Z4LAMPPcPiS0_S0_S0_S0_S0_S0_S0_S0_S0_S0_S0_S0_S0_S0_S0_S0_PdS0_S1_S1_S0__param_15];
	ld.param.u64 	%rd2365, [_Z4LAMPPcPiS0_S0_S0_S0_S0_S0_S0_S0_S0_S0_S0_S0_S0_S0_S0_S0_PdS0_S1_S1_S0__param_9];
	cvta.to.global.u64 	%rd422, %rd2365;
	mul.wide.s32 	%rd423, %r4392, 4;
	add.s64 	%rd424, %rd422, %rd423;
	ld.global.u32 	%r4397, [%rd424];
	add.u64 	%rd426, %SPL, 56;
	st.local.u32 	[%rd426+8], %r4397;
	cvta.to.global.u64 	%rd427, %rd2373;
	ld.global.u32 	%r4845, [%rd427+4];
	add.s32 	%r1249, %r4846, %r4845;
	setp.ge.s32 	%p34, %r4397, %r1249;
	setp.eq.s32 	%p35, %r4397, -1;
	or.pred  	%p36, %p35, %p34;
	@%p36 bra 	$L__BB4_2805;
$L__BB4_15:
	ld.param.u64 	%rd2294, [_Z4LAMPPcPiS0_S0_S0_S0_S0_S0_S0_S0_S0_S0_S0_S0_S0_S0_S0_S0_PdS0_S1_S1_S0__param_1];
	shl.b32 	%r1250, %r4397, 2;
	cvta.to.global.u64 	%rd428, %rd2294;
	mul.wide.s32 	%rd429, %r1250, 4;
	add.s64 	%rd20, %rd428, %rd429;
	ld.global.u32 	%r1251, [%rd20+12];
	setp.ne.s32 	%p38, %r1251, 1;
	mov.pred 	%p2943, 0;
	@%p38 bra 	$L__BB4_2804;
	ld.global.u32 	%r1252, [%rd20];
	ld.global.u32 	%r1253, [%rd19];
	sub.s32 	%r27, %r1253, %r1252;
	setp.gt.s32 	%p40, %r27, -41;
	@%p40 bra 	$L__BB4_2804;
	setp.lt.u32 	%p42, %r27, -61;
	mov.pred 	%p2943, 0;
	@%p42 bra 	$L__BB4_2805;
	ld.param.u64 	%rd2368, [_Z4LAMPPcPiS0_S0_S0_S0_S0_S0_S0_S0_S0_S0_S0_S0_S0_S0_S0_S0_PdS0_S1_S1_S0__param_11];
	sub.s32 	%r1254, %r4397, %r4846;
	cvta.to.global.u64 	%rd430, %rd2368;
	mul.wide.s32 	%rd431, %r1254, 4;
	add.s64 	%rd432, %rd430, %rd431;
	ld.global.u32 	%r4403, [%rd432];
	add.u64 	%rd434, %SPL, 56;
	st.local.u32 	[%rd434+12], %r4403;
	add.s32 	%r1255, %r4846, %r4845;
	setp.ge.s32 	%p44, %r4403, %r1255;
	setp.eq.s32 	%p45, %r4403, -1;
	or.pred  	%p46, %p45, %p44;
	mov.pred 	%p2943, 0;
	@%p46 bra 	$L__BB4_2804;
$L__BB4_19:
	ld.param.u64 	%rd2295, [_Z4LAMPPcPiS0_S0_S0_S0_S0_S0_S0_S0_S0_S0_S0_S0_S0_S0_S0_S0_PdS0_S1_S1_S0__param_1];
	shl.b32 	%r1256, %r4403, 2;
	cvta.to.global.u64 	%rd435, %rd2295;
	mul.wide.s32 	%rd436, %r1256, 4;
	add.s64 	%rd21, %rd435, %rd436;
	ld.global.u32 	%r1257, [%rd21+8];
	setp.ne.s32 	%p48, %r1257, 1;
	mov.pred 	%p2943, 0;
	@%p48 bra 	$L__BB4_2803;
	ld.param.u64 	%rd2296, [_Z4LAMPPcPiS0_S0_S0_S0_S0_S0_S0_S0_S0_S0_S0_S0_S0_S0_S0_S0_PdS0_S1_S1_S0__param_1];
	ld.global.u32 	%r1258, [%rd21];
	cvta.to.global.u64 	%rd437, %rd2296;
	shl.b32 	%r1259, %r4397, 2;
	mul.wide.s32 	%rd438, %r1259, 4;
	add.s64 	%rd439, %rd437, %rd438;
	ld.global.u32 	%r1260, [%rd439];
	sub.s32 	%r1261, %r1258, %r1260;
	setp.gt.s32 	%p50, %r1261, 85;
	mov.pred 	%p2943, 0;
	@%p50 bra 	$L__BB4_2804;
	ld.param.u64 	%rd2369, [_Z4LAMPPcPiS0_S0_S0_S0_S0_S0_S0_S0_S0_S0_S0_S0_S0_S0_S0_S0_PdS0_S1_S1_S0__param_12];
	sub.s32 	%r1262, %r4403, %r4846;
	cvta.to.global.u64 	%rd440, %rd2369;
	mul.wide.s32 	%rd441, %r1262, 4;
	add.s64 	%rd442, %rd440, %rd441;
	ld.global.u32 	%r4408, [%rd442];
	add.u64 	%rd444, %SPL, 56;
	st.local.u32 	[%rd444+16], %r4408;
	setp.ge.s32 	%p52, %r4408, %r4846;
	setp.eq.s32 	%p53, %r4408, -1;
	or.pred  	%p54, %p53, %p52;
	mov.pred 	%p2943, 0;
	@%p54 bra 	$L__BB4_2803;
$L__BB4_22:
	ld.param.u64 	%rd2297, [_Z4LAMPPcPiS0_S0_S0_S0_S0_S0_S0_S0_S0_S0_S0_S0_S0_S0_S0_S0_PdS0_S1_S1_S0__param_1];
	shl.b32 	%r1263, %r4408, 2;
	cvta.to.global.u64 	%rd22, %rd2297;
	mul.wide.s32 	%rd445, %r1263, 4;
	add.s64 	%rd23, %rd22, %rd445;
	ld.global.u32 	%r1264, [%rd23+12];
	setp.ne.s32 	%p56, %r1264, 1;
	mov.pred 	%p2943, 0;
	@%p56 bra 	$L__BB4_2801;
	ld.param.u64 	%rd2298, [_Z4LAMPPcPiS0_S0_S0_S0_S0_S0_S0_S0_S0_S0_S0_S0_S0_S0_S0_S0_PdS0_S1_S1_S0__param_1];
	ld.global.u32 	%r41, [%rd23];
	ld.global.u32 	%r1265, [%rd23+4];
	cvta.to.global.u64 	%rd446, %rd2298;
	shl.b32 	%r1266, %r4403, 2;
	mul.wide.s32 	%rd447, %r1266, 4;
	add.s64 	%rd448, %rd446, %rd447;
	ld.global.u32 	%r1267, [%rd448];
	ld.global.u32 	%r1268, [%rd448+4];
	add.s32 	%r42, %r1265, %r41;
	sub.s32 	%r1269, %r1267, %r42;
	add.s32 	%r43, %r1269, %r1268;
	setp.gt.s32 	%p58, %r43, -41;
	@%p58 bra 	$L__BB4_2801;
	setp.lt.u32 	%p60, %r43, -61;
	mov.pred 	%p2943, 0;
	@%p60 bra 	$L__BB4_2802;
	ld.global.u32 	%r1270, [%rd19];
	sub.s32 	%r44, %r1270, %r42;
	setp.gt.s32 	%p62, %r44, -122;
	mov.pred 	%p2943, 0;
	@%p62 bra 	$L__BB4_2801;
	setp.lt.u32 	%p64, %r44, -182;
	mov.pred 	%p2943, 0;
	@%p64 bra 	$L__BB4_2802;
	ld.param.u64 	%rd2374, [_Z4LAMPPcPiS0_S0_S0_S0_S0_S0_S0_S0_S0_S0_S0_S0_S0_S0_S0_S0_PdS0_S1_S1_S0__param_15];
	cvta.to.global.u64 	%rd449, %rd2374;
	ld.global.u32 	%r1271, [%rd449+20];
	setp.eq.s32 	%p65, %r1271, 0;
	@%p65 bra 	$L__BB4_32;
	ld.param.u64 	%rd2366, [_Z4LAMPPcPiS0_S0_S0_S0_S0_S0_S0_S0_S0_S0_S0_S0_S0_S0_S0_S0_PdS0_S1_S1_S0__param_10];
	cvta.to.global.u64 	%rd450, %rd2366;
	mul.wide.s32 	%rd451, %r4392, 4;
	add.s64 	%rd452, %rd450, %rd451;
	ld.global.u32 	%r45, [%rd452];
	setp.eq.s32 	%p66, %r45, -1;
	@%p66 bra 	$L__BB4_30;
	ld.param.u64 	%rd2299, [_Z4LAMPPcPiS0_S0_S0_S0_S0_S0_S0_S0_S0_S0_S0_S0_S0_S0_S0_S0_PdS0_S1_S1_S0__param_1];
	shl.b32 	%r1272, %r45, 2;
	mul.wide.s32 	%rd453, %r1272, 4;
	add.s64 	%rd454, %rd22, %rd453;
	ld.global.u32 	%r1273, [%rd454];
	add.s32 	%r1274, %r1273, 18;
	cvta.to.global.u64 	%rd455, %rd2299;
	shl.b32 	%r1275, %r4397, 2;
	mul.wide.s32 	%rd456, %r1275, 4;
	add.s64 	%rd457, %rd455, %rd456;
	ld.global.u32 	%r1276, [%rd457];
	setp.le.s32 	%p67, %r1274, %r1276;
	@%p67 bra 	$L__BB4_32;
$L__BB4_30:
	ld.param.u64 	%rd2370, [_Z4LAMPPcPiS0_S0_S0_S0_S0_S0_S0_S0_S0_S0_S0_S0_S0_S0_S0_S0_PdS0_S1_S1_S0__param_13];
	sub.s32 	%r1277, %r4403, %r4846;
	cvta.to.global.u64 	%rd458, %rd2370;
	mul.wide.s32 	%rd459, %r1277, 4;
	add.s64 	%rd460, %rd458, %rd459;
	ld.global.u32 	%r46, [%rd460];
	setp.eq.s32 	%p69, %r46, -1;
	mov.pred 	%p2943, 0;
	@%p69 bra 	$L__BB4_2801;
	shl.b32 	%r1278, %r46, 2;
	mul.wide.s32 	%rd461, %r1278, 4;
	add.s64 	%rd462, %rd22, %rd461;
	ld.global.u32 	%r1279, [%rd462];
	add.s32 	%r1280, %r1279, 18;
	setp.gt.s32 	%p71, %r1280, %r41;
	@%p71 bra 	$L__BB4_2801;
$L__BB4_32:
	ld.param.u64 	%rd2364, [_Z4LAMPPcPiS0_S0_S0_S0_S0_S0_S0_S0_S0_S0_S0_S0_S0_S0_S0_S0_PdS0_S1_S1_S0__param_8];
	cvta.to.global.u64 	%rd463, %rd2364;
	mul.wide.s32 	%rd464, %r4408, 4;
	add.s64 	%rd465, %rd463, %rd464;
	ld.global.u32 	%r4413, [%rd465];
	add.u64 	%rd467, %SPL, 56;
	st.local.u32 	[%rd467+20], %r4413;
	setp.ge.s32 	%p73, %r4413, %r4846;
	setp.eq.s32 	%p74, %r4413, -1;
	or.pred  	%p75, %p74, %p73;
	mov.pred 	%p2943, 0;
	@%p75 bra 	$L__BB4_2801;
	ld.param.u64 	%rd2324, [_Z4LAMPPcPiS0_S0_S0_S0_S0_S0_S0_S0_S0_S0_S0_S0_S0_S0_S0_S0_PdS0_S1_S1_S0__param_5];
	cvta.to.global.u64 	%rd468, %rd2324;
	add.s64 	%rd24, %rd468, %rd464;
$L__BB4_34:
	ld.param.u64 	%rd2300, [_Z4LAMPPcPiS0_S0_S0_S0_S0_S0_S0_S0_S0_S0_S0_S0_S0_S0_S0_S0_PdS0_S1_S1_S0__param_1];
	shl.b32 	%r1281, %r4413, 2;
	cvta.to.global.u64 	%rd470, %rd2300;
	mul.wide.s32 	%rd471, %r1281, 4;
	add.s64 	%rd25, %rd470, %rd471;
	ld.global.u32 	%r1282, [%rd25+12];
	setp.ne.s32 	%p76, %r1282, 1;
	@%p76 bra 	$L__BB4_2800;
	ld.global.u32 	%r53, [%rd25];
	ld.global.u32 	%r1283, [%rd23];
	ld.global.u32 	%r54, [%rd23+4];
	add.s32 	%r1284, %r1283, %r54;
	sub.s32 	%r1285, %r53, %r1284;
	setp.gt.s32 	%p78, %r1285, 20;
	@%p78 bra 	$L__BB4_2801;
	ld.param.u64 	%rd2375, [_Z4LAMPPcPiS0_S0_S0_S0_S0_S0_S0_S0_S0_S0_S0_S0_S0_S0_S0_S0_PdS0_S1_S1_S0__param_15];
	ld.global.u32 	%r55, [%rd18];
	ld.global.u32 	%r1286, [%rd25+4];
	add.s32 	%r56, %r1286, %r53;
	cvta.to.global.u64 	%rd26, %rd2375;
	ld.global.u32 	%r57, [%rd26+36];
	setp.le.s32 	%p79, %r56, %r55;
	mov.f64 	%fd3960, 0d0000000000000000;
	@%p79 bra 	$L__BB4_51;
	sub.s32 	%r58, %r56, %r55;
	and.b32  	%r59, %r58, 15;
	sub.s32 	%r1289, %r55, %r56;
	setp.gt.u32 	%p80, %r1289, -16;
	mov.b32 	%r4426, 0;
	mov.u32 	%r4419, %r55;
	@%p80 bra 	$L__BB4_40;
	and.b32  	%r1291, %r58, -16;
	neg.s32 	%r4414, %r1291;
	mov.b32 	%r4426, 0;
	mov.u32 	%r4419, %r55;
$L__BB4_39:
	.pragma "nounroll";
	cvt.s64.s32 	%rd472, %r4419;
	add.s64 	%rd473, %rd4, %rd472;
	ld.global.u8 	%rs211, [%rd473];
	and.b16  	%rs212, %rs211, 251;
	setp.eq.s16 	%p81, %rs212, 67;
	selp.u32 	%r1292, 1, 0, %p81;
	add.s32 	%r1293, %r4426, %r1292;
	ld.global.u8 	%rs213, [%rd473+1];
	and.b16  	%rs214, %rs213, 251;
	setp.eq.s16 	%p82, %rs214, 67;
	selp.u32 	%r1294, 1, 0, %p82;
	add.s32 	%r1295, %r1293, %r1294;
	ld.global.u8 	%rs215, [%rd473+2];
	and.b16  	%rs216, %rs215, 251;
	setp.eq.s16 	%p83, %rs216, 67;
	selp.u32 	%r1296, 1, 0, %p83;
	add.s32 	%r1297, %r1295, %r1296;
	ld.global.u8 	%rs217, [%rd473+3];
	and.b16  	%rs218, %rs217, 251;
	setp.eq.s16 	%p84, %rs218, 67;
	selp.u32 	%r1298, 1, 0, %p84;
	add.s32 	%r1299, %r1297, %r1298;
	ld.global.u8 	%rs219, [%rd473+4];
	and.b16  	%rs220, %rs219, 251;
	setp.eq.s16 	%p85, %rs220, 67;
	selp.u32 	%r1300, 1, 0, %p85;
	add.s32 	%r1301, %r1299, %r1300;
	ld.global.u8 	%rs221, [%rd473+5];
	and.b16  	%rs222, %rs221, 251;
	setp.eq.s16 	%p86, %rs222, 67;
	selp.u32 	%r1302, 1, 0, %p86;
	add.s32 	%r1303, %r1301, %r1302;
	ld.global.u8 	%rs223, [%rd473+6];
	and.b16  	%rs224, %rs223, 251;
	setp.eq.s16 	%p87, %rs224, 67;
	selp.u32 	%r1304, 1, 0, %p87;
	add.s32 	%r1305, %r1303, %r1304;
	ld.global.u8 	%rs225, [%rd473+7];
	and.b16  	%rs226, %rs225, 251;
	setp.eq.s16 	%p88, %rs226, 67;
	selp.u32 	%r1306, 1, 0, %p88;
	add.s32 	%r1307, %r1305, %r1306;
	ld.global.u8 	%rs227, [%rd473+8];
	and.b16  	%rs228, %rs227, 251;
	setp.eq.s16 	%p89, %rs228, 67;
	selp.u32 	%r1308, 1, 0, %p89;
	add.s32 	%r1309, %r1307, %r1308;
	ld.global.u8 	%rs229, [%rd473+9];
	and.b16  	%rs230, %rs229, 251;
	setp.eq.s16 	%p90, %rs230, 67;
	selp.u32 	%r1310, 1, 0, %p90;
	add.s32 	%r1311, %r1309, %r1310;
	ld.global.u8 	%rs231, [%rd473+10];
	and.b16  	%rs232, %rs231, 251;
	setp.eq.s16 	%p91, %rs232, 67;
	selp.u32 	%r1312, 1, 0, %p91;
	add.s32 	%r1313, %r1311, %r1312;
	ld.global.u8 	%rs233, [%rd473+11];
	and.b16  	%rs234, %rs233, 251;
	setp.eq.s16 	%p92, %rs234, 67;
	selp.u32 	%r1314, 1, 0, %p92;
	add.s32 	%r1315, %r1313, %r1314;
	ld.global.u8 	%rs235, [%rd473+12];
	and.b16  	%rs236, %rs235, 251;
	setp.eq.s16 	%p93, %rs236, 67;
	selp.u32 	%r1316, 1, 0, %p93;
	add.s32 	%r1317, %r1315, %r1316;
	ld.global.u8 	%rs237, [%rd473+13];
	and.b16  	%rs238, %rs237, 251;
	setp.eq.s16 	%p94, %rs238, 67;
	selp.u32 	%r1318, 1, 0, %p94;
	add.s32 	%r1319, %r1317, %r1318;
	ld.global.u8 	%rs239, [%rd473+14];
	and.b16  	%rs240, %rs239, 251;
	setp.eq.s16 	%p95, %rs240, 67;
	selp.u32 	%r1320, 1, 0, %p95;
	add.s32 	%r1321, %r1319, %r1320;
	ld.global.u8 	%rs241, [%rd473+15];
	and.b16  	%rs242, %rs241, 251;
	setp.eq.s16 	%p96, %rs242, 67;
	selp.u32 	%r1322, 1, 0, %p96;
	add.s32 	%r4426, %r1321, %r1322;
	add.s32 	%r4419, %r4419, 16;
	add.s32 	%r4414, %r4414, 16;
	setp.ne.s32 	%p97, %r4414, 0;
	@%p97 bra 	$L__BB4_39;
$L__BB4_40:
	setp.eq.s32 	%p98, %r59, 0;
	@%p98 bra 	$L__BB4_50;
	and.b32  	%r70, %r58, 7;
	setp.lt.u32 	%p99, %r59, 8;
	@%p99 bra 	$L__BB4_43;
	cvt.s64.s32 	%rd474, %r4419;
	add.s64 	%rd475, %rd4, %rd474;
	ld.global.u8 	%rs243, [%rd475];
	and.b16  	%rs244, %rs243, 251;
	setp.eq.s16 	%p100, %rs244, 67;
	selp.u32 	%r1324, 1, 0, %p100;
	add.s32 	%r1325, %r4426, %r1324;
	ld.global.u8 	%rs245, [%rd475+1];
	and.b16  	%rs246, %rs245, 251;
	setp.eq.s16 	%p101, %rs246, 67;
	selp.u32 	%r1326, 1, 0, %p101;
	add.s32 	%r1327, %r1325, %r1326;
	ld.global.u8 	%rs247, [%rd475+2];
	and.b16  	%rs248, %rs247, 251;
	setp.eq.s16 	%p102, %rs248, 67;
	selp.u32 	%r1328, 1, 0, %p102;
	add.s32 	%r1329, %r1327, %r1328;
	ld.global.u8 	%rs249, [%rd475+3];
	and.b16  	%rs250, %rs249, 251;
	setp.eq.s16 	%p103, %rs250, 67;
	selp.u32 	%r1330, 1, 0, %p103;
	add.s32 	%r1331, %r1329, %r1330;
	ld.global.u8 	%rs251, [%rd475+4];
	and.b16  	%rs252, %rs251, 251;
	setp.eq.s16 	%p104, %rs252, 67;
	selp.u32 	%r1332, 1, 0, %p104;
	add.s32 	%r1333, %r1331, %r1332;
	ld.global.u8 	%rs253, [%rd475+5];
	and.b16  	%rs254, %rs253, 251;
	setp.eq.s16 	%p105, %rs254, 67;
	selp.u32 	%r1334, 1, 0, %p105;
	add.s32 	%r1335, %r1333, %r1334;
	ld.global.u8 	%rs255, [%rd475+6];
	and.b16  	%rs256, %rs255, 251;
	setp.eq.s16 	%p106, %rs256, 67;
	selp.u32 	%r1336, 1, 0, %p106;
	add.s32 	%r1337, %r1335, %r1336;
	ld.global.u8 	%rs257, [%rd475+7];
	and.b16  	%rs258, %rs257, 251;
	setp.eq.s16 	%p107, %rs258, 67;
	selp.u32 	%r1338, 1, 0, %p107;
	add.s32 	%r4426, %r1337, %r1338;
	add.s32 	%r4419, %r4419, 8;
$L__BB4_43:
	setp.eq.s32 	%p108, %r70, 0;
	@%p108 bra 	$L__BB4_50;
	and.b32  	%r76, %r58, 3;
	setp.lt.u32 	%p109, %r70, 4;
	@%p109 bra 	$L__BB4_46;
	cvt.s64.s32 	%rd476, %r4419;
	add.s64 	%rd477, %rd4, %rd476;
	ld.global.u8 	%rs259, [%rd477];
	and.b16  	%rs260, %rs259, 251;
	setp.eq.s16 	%p110, %rs260, 67;
	selp.u32 	%r1340, 1, 0, %p110;
	add.s32 	%r1341, %r4426, %r1340;
	ld.global.u8 	%rs261, [%rd477+1];
	and.b16  	%rs262, %rs261, 251;
	setp.eq.s16 	%p111, %rs262, 67;
	selp.u32 	%r1342, 1, 0, %p111;
	add.s32 	%r1343, %r1341, %r1342;
	ld.global.u8 	%rs263, [%rd477+2];
	and.b16  	%rs264, %rs263, 251;
	setp.eq.s16 	%p112, %rs264, 67;
	selp.u32 	%r1344, 1, 0, %p112;
	add.s32 	%r1345, %r1343, %r1344;
	ld.global.u8 	%rs265, [%rd477+3];
	and.b16  	%rs266, %rs265, 251;
	setp.eq.s16 	%p113, %rs266, 67;
	selp.u32 	%r1346, 1, 0, %p113;
	add.s32 	%r4426, %r1345, %r1346;
	add.s32 	%r4419, %r4419, 4;
$L__BB4_46:
	setp.eq.s32 	%p114, %r76, 0;
	@%p114 bra 	$L__BB4_50;
	cvt.s64.s32 	%rd478, %r4419;
	add.s64 	%rd27, %rd4, %rd478;
	ld.global.u8 	%rs267, [%rd27];
	and.b16  	%rs268, %rs267, 251;
	setp.eq.s16 	%p115, %rs268, 67;
	selp.u32 	%r1347, 1, 0, %p115;
	add.s32 	%r4426, %r4426, %r1347;
	setp.eq.s32 	%p116, %r76, 1;
	@%p116 bra 	$L__BB4_50;
	ld.global.u8 	%rs269, [%rd27+1];
	and.b16  	%rs270, %rs269, 251;
	setp.eq.s16 	%p117, %rs270, 67;
	selp.u32 	%r1348, 1, 0, %p117;
	add.s32 	%r4426, %r4426, %r1348;
	setp.eq.s32 	%p118, %r76, 2;
	@%p118 bra 	$L__BB4_50;
	ld.global.u8 	%rs271, [%rd27+2];
	and.b16  	%rs272, %rs271, 251;
	setp.eq.s16 	%p119, %rs272, 67;
	selp.u32 	%r1349, 1, 0, %p119;
	add.s32 	%r4426, %r4426, %r1349;
$L__BB4_50:
	cvt.rn.f64.u32 	%fd1317, %r4426;
	mul.f64 	%fd3960, %fd1317, 0d4059000000000000;
$L__BB4_51:
	sub.s32 	%r1350, %r56, %r55;
	cvt.rn.f64.s32 	%fd1318, %r1350;
	div.rn.f64 	%fd1319, %fd3960, %fd1318;
	cvt.rn.f32.f64 	%f1, %fd1319;
	setp.eq.s32 	%p120, %r57, 1;
	setp.ge.f32 	%p121, %f1, 0f42340000;
	and.pred  	%p122, %p120, %p121;
	setp.eq.s32 	%p123, %r57, 0;
	setp.le.f32 	%p124, %f1, 0f42340000;
	and.pred  	%p125, %p123, %p124;
	or.pred  	%p126, %p122, %p125;
	not.pred 	%p127, %p126;
	@%p127 bra 	$L__BB4_2800;
	ld.param.u64 	%rd2301, [_Z4LAMPPcPiS0_S0_S0_S0_S0_S0_S0_S0_S0_S0_S0_S0_S0_S0_S0_S0_PdS0_S1_S1_S0__param_1];
	cvta.to.global.u64 	%rd479, %rd2301;
	shl.b32 	%r1351, %r4403, 2;
	mul.wide.s32 	%rd480, %r1351, 4;
	add.s64 	%rd28, %rd479, %rd480;
	shl.b32 	%r1352, %r4397, 2;
	mul.wide.s32 	%rd481, %r1352, 4;
	add.s64 	%rd29, %rd479, %rd481;
	ld.global.u32 	%r1353, [%rd26+16];
	setp.eq.s32 	%p128, %r1353, 0;
	@%p128 bra 	$L__BB4_109;
	ld.param.u64 	%rd2353, [_Z4LAMPPcPiS0_S0_S0_S0_S0_S0_S0_S0_S0_S0_S0_S0_S0_S0_S0_S0_PdS0_S1_S1_S0__param_7];
	ld.param.u64 	%rd2343, [_Z4LAMPPcPiS0_S0_S0_S0_S0_S0_S0_S0_S0_S0_S0_S0_S0_S0_S0_S0_PdS0_S1_S1_S0__param_6];
	cvta.to.global.u64 	%rd482, %rd2343;
	mul.wide.s32 	%rd483, %r4388, 4;
	add.s64 	%rd484, %rd482, %rd483;
	ld.global.u32 	%r4433, [%rd484];
	cvta.to.global.u64 	%rd485, %rd2353;
	add.s64 	%rd486, %rd485, %rd483;
	ld.global.u32 	%r87, [%rd486];
	setp.ge.s32 	%p129, %r4433, %r87;
	@%p129 bra 	$L__BB4_109;
	ld.param.u64 	%rd2354, [_Z4LAMPPcPiS0_S0_S0_S0_S0_S0_S0_S0_S0_S0_S0_S0_S0_S0_S0_S0_PdS0_S1_S1_S0__param_7];
	ld.param.u64 	%rd2344, [_Z4LAMPPcPiS0_S0_S0_S0_S0_S0_S0_S0_S0_S0_S0_S0_S0_S0_S0_S0_PdS0_S1_S1_S0__param_6];
	cvta.to.global.u64 	%rd487, %rd2344;
	mul.wide.s32 	%rd488, %r4413, 4;
	add.s64 	%rd30, %rd487, %rd488;
	cvta.to.global.u64 	%rd489, %rd2354;
	add.s64 	%rd31, %rd489, %rd488;
	mov.u32 	%r4427, %r4433;
$L__BB4_55:
	ld.param.u64 	%rd2310, [_Z4LAMPPcPiS0_S0_S0_S0_S0_S0_S0_S0_S0_S0_S0_S0_S0_S0_S0_S0_PdS0_S1_S1_S0__param_3];
	shl.b32 	%r1354, %r4427, 2;
	cvta.to.global.u64 	%rd32, %rd2310;
	mul.wide.s32 	%rd490, %r1354, 4;
	add.s64 	%rd33, %rd32, %rd490;
	ld.global.u32 	%r1355, [%rd33+8];
	setp.ne.s32 	%p130, %r1355, 1;
	@%p130 bra 	$L__BB4_81;
	ld.param.u64 	%rd2355, [_Z4LAMPPcPiS0_S0_S0_S0_S0_S0_S0_S0_S0_S0_S0_S0_S0_S0_S0_S0_PdS0_S1_S1_S0__param_7];
	ld.param.u64 	%rd2345, [_Z4LAMPPcPiS0_S0_S0_S0_S0_S0_S0_S0_S0_S0_S0_S0_S0_S0_S0_S0_PdS0_S1_S1_S0__param_6];
	ld.global.u32 	%r89, [%rd33];
	cvta.to.global.u64 	%rd491, %rd2345;
	mul.wide.s32 	%rd492, %r4392, 4;
	add.s64 	%rd493, %rd491, %rd492;
	ld.global.u32 	%r4428, [%rd493];
	cvta.to.global.u64 	%rd494, %rd2355;
	add.s64 	%rd495, %rd494, %rd492;
	ld.global.u32 	%r91, [%rd495];
	setp.ge.s32 	%p131, %r4428, %r91;
	@%p131 bra 	$L__BB4_81;
$L__BB4_57:
	shl.b32 	%r1356, %r4428, 2;
	mul.wide.s32 	%rd496, %r1356, 4;
	add.s64 	%rd34, %rd32, %rd496;
	ld.global.u32 	%r1357, [%rd34];
	setp.ne.s32 	%p132, %r1357, %r89;
	@%p132 bra 	$L__BB4_80;
	ld.global.u32 	%r1358, [%rd34+8];
	setp.ne.s32 	%p133, %r1358, 1;
	@%p133 bra 	$L__BB4_80;
	ld.param.u64 	%rd2356, [_Z4LAMPPcPiS0_S0_S0_S0_S0_S0_S0_S0_S0_S0_S0_S0_S0_S0_S0_S0_PdS0_S1_S1_S0__param_7];
	ld.param.u64 	%rd2346, [_Z4LAMPPcPiS0_S0_S0_S0_S0_S0_S0_S0_S0_S0_S0_S0_S0_S0_S0_S0_PdS0_S1_S1_S0__param_6];
	cvta.to.global.u64 	%rd497, %rd2346;
	mul.wide.s32 	%rd498, %r4397, 4;
	add.s64 	%rd499, %rd497, %rd498;
	ld.global.u32 	%r4429, [%rd499];
	cvta.to.global.u64 	%rd500, %rd2356;
	add.s64 	%rd501, %rd500, %rd498;
	ld.global.u32 	%r94, [%rd501];
	setp.ge.s32 	%p134, %r4429, %r94;
	@%p134 bra 	$L__BB4_80;
$L__BB4_60:
	shl.b32 	%r1359, %r4429, 2;
	mul.wide.s32 	%rd502, %r1359, 4;
	add.s64 	%rd35, %rd32, %rd502;
	ld.global.u32 	%r1360, [%rd35];
	setp.ne.s32 	%p135, %r1360, %r89;
	@%p135 bra 	$L__BB4_79;
	ld.global.u32 	%r1361, [%rd35+12];
	setp.ne.s32 	%p136, %r1361, 1;
	@%p136 bra 	$L__BB4_79;
	ld.param.u64 	%rd2357, [_Z4LAMPPcPiS0_S0_S0_S0_S0_S0_S0_S0_S0_S0_S0_S0_S0_S0_S0_S0_PdS0_S1_S1_S0__param_7];
	ld.param.u64 	%rd2347, [_Z4LAMPPcPiS0_S0_S0_S0_S0_S0_S0_S0_S0_S0_S0_S0_S0_S0_S0_S0_PdS0_S1_S1_S0__param_6];
	cvta.to.global.u64 	%rd503, %rd2347;
	mul.wide.s32 	%rd504, %r4403, 4;
	add.s64 	%rd505, %rd503, %rd504;
	ld.global.u32 	%r4430, [%rd505];
	cvta.to.global.u64 	%rd506, %rd2357;
	add.s64 	%rd507, %rd506, %rd504;
	ld.global.u32 	%r97, [%rd507];
	setp.ge.s32 	%p137, %r4430, %r97;
	@%p137 bra 	$L__BB4_79;
$L__BB4_63:
	shl.b32 	%r1362, %r4430, 2;
	mul.wide.s32 	%rd508, %r1362, 4;
	add.s64 	%rd36, %rd32, %rd508;
	ld.global.u32 	%r1363, [%rd36];
	setp.ne.s32 	%p138, %r1363, %r89;
	@%p138 bra 	$L__BB4_78;
	ld.global.u32 	%r1364, [%rd36+8];
	setp.ne.s32 	%p139, %r1364, 1;
	@%p139 bra 	$L__BB4_78;
	ld.param.u64 	%rd2358, [_Z4LAMPPcPiS0_S0_S0_S0_S0_S0_S0_S0_S0_S0_S0_S0_S0_S0_S0_S0_PdS0_S1_S1_S0__param_7];
	ld.param.u64 	%rd2348, [_Z4LAMPPcPiS0_S0_S0_S0_S0_S0_S0_S0_S0_S0_S0_S0_S0_S0_S0_S0_PdS0_S1_S1_S0__param_6];
	cvta.to.global.u64 	%rd509, %rd2348;
	mul.wide.s32 	%rd510, %r4408, 4;
	add.s64 	%rd511, %rd509, %rd510;
	ld.global.u32 	%r4431, [%rd511];
	cvta.to.global.u64 	%rd512, %rd2358;
	add.s64 	%rd513, %rd512, %rd510;
	ld.global.u32 	%r100, [%rd513];
	setp.ge.s32 	%p140, %r4431, %r100;
	@%p140 bra 	$L__BB4_78;
$L__BB4_66:
	shl.b32 	%r1365, %r4431, 2;
	mul.wide.s32 	%rd514, %r1365, 4;
	add.s64 	%rd37, %rd32, %rd514;
	ld.global.u32 	%r1366, [%rd37];
	setp.ne.s32 	%p141, %r1366, %r89;
	@%p141 bra 	$L__BB4_77;
	ld.global.u32 	%r1367, [%rd37+12];
	setp.ne.s32 	%p142, %r1367, 1;
	@%p142 bra 	$L__BB4_77;
	ld.global.u32 	%r4432, [%rd30];
	ld.global.u32 	%r103, [%rd31];
	setp.ge.s32 	%p143, %r4432, %r103;
	@%p143 bra 	$L__BB4_77;
$L__BB4_69:
	shl.b32 	%r1368, %r4432, 2;
	mul.wide.s32 	%rd515, %r1368, 4;
	add.s64 	%rd38, %rd32, %rd515;
	ld.global.u32 	%r1369, [%rd38];
	setp.ne.s32 	%p144, %r1369, %r89;
	@%p144 bra 	$L__BB4_76;
	ld.global.u32 	%r1370, [%rd38+12];
	setp.ne.s32 	%p145, %r1370, 1;
	@%p145 bra 	$L__BB4_76;
	ld.global.u32 	%r105, [%rd34+4];
	ld.global.u32 	%r106, [%rd33+4];
	setp.lt.s32 	%p146, %r105, %r106;
	@%p146 bra 	$L__BB4_76;
	ld.global.u32 	%r107, [%rd35+4];
	ld.global.u32 	%r1371, [%rd19+4];
	add.s32 	%r1372, %r1371, %r105;
	setp.lt.s32 	%p147, %r107, %r1372;
	@%p147 bra 	$L__BB4_76;
	ld.global.u32 	%r108, [%rd36+4];
	ld.global.u32 	%r1373, [%rd29+4];
	add.s32 	%r1374, %r1373, %r107;
	setp.lt.s32 	%p148, %r108, %r1374;
	@%p148 bra 	$L__BB4_76;
	ld.global.u32 	%r109, [%rd37+4];
	ld.global.u32 	%r1375, [%rd28+4];
	add.s32 	%r1376, %r1375, %r108;
	setp.lt.s32 	%p149, %r109, %r1376;
	@%p149 bra 	$L__BB4_76;
	ld.global.u32 	%r1377, [%rd38+4];
	setp.ge.s32 	%p150, %r1377, %r109;
	sub.s32 	%r1379, %r1377, %r106;
	setp.lt.s32 	%p151, %r1379, 1001;
	and.pred  	%p152, %p150, %p151;
	@%p152 bra 	$L__BB4_2800;
$L__BB4_76:
	add.s32 	%r4432, %r4432, 1;
	setp.lt.s32 	%p153, %r4432, %r103;
	@%p153 bra 	$L__BB4_69;
$L__BB4_77:
	add.s32 	%r4431, %r4431, 1;
	setp.lt.s32 	%p154, %r4431, %r100;
	@%p154 bra 	$L__BB4_66;
$L__BB4_78:
	add.s32 	%r4430, %r4430, 1;
	setp.lt.s32 	%p155, %r4430, %r97;
	@%p155 bra 	$L__BB4_63;
$L__BB4_79:
	add.s32 	%r4429, %r4429, 1;
	setp.lt.s32 	%p156, %r4429, %r94;
	@%p156 bra 	$L__BB4_60;
$L__BB4_80:
	add.s32 	%r4428, %r4428, 1;
	setp.lt.s32 	%p157, %r4428, %r91;
	@%p157 bra 	$L__BB4_57;
$L__BB4_81:
	add.s32 	%r4427, %r4427, 1;
	setp.lt.s32 	%p158, %r4427, %r87;
	@%p158 bra 	$L__BB4_55;
$L__BB4_82:
	shl.b32 	%r1380, %r4433, 2;
	mul.wide.s32 	%rd516, %r1380, 4;
	add.s64 	%rd39, %rd32, %rd516;
	ld.global.u32 	%r1381, [%rd39+12];
	setp.ne.s32 	%p159, %r1381, 1;
	@%p159 bra 	$L__BB4_108;
	ld.param.u64 	%rd2359, [_Z4LAMPPcPiS0_S0_S0_S0_S0_S0_S0_S0_S0_S0_S0_S0_S0_S0_S0_S0_PdS0_S1_S1_S0__param_7];
	ld.param.u64 	%rd2349, [_Z4LAMPPcPiS0_S0_S0_S0_S0_S0_S0_S0_S0_S0_S0_S0_S0_S0_S0_S0_PdS0_S1_S1_S0__param_6];
	ld.global.u32 	%r117, [%rd39];
	cvta.to.global.u64 	%rd517, %rd2349;
	mul.wide.s32 	%rd518, %r4392, 4;
	add.s64 	%rd519, %rd517, %rd518;
	ld.global.u32 	%r4434, [%rd519];
	cvta.to.global.u64 	%rd520, %rd2359;
	add.s64 	%rd521, %rd520, %rd518;
	ld.global.u32 	%r119, [%rd521];
	setp.ge.s32 	%p160, %r4434, %r119;
	@%p160 bra 	$L__BB4_108;
$L__BB4_84:
	shl.b32 	%r1382, %r4434, 2;
	mul.wide.s32 	%rd522, %r1382, 4;
	add.s64 	%rd40, %rd32, %rd522;
	ld.global.u32 	%r1383, [%rd40];
	setp.ne.s32 	%p161, %r1383, %r117;
	@%p161 bra 	$L__BB4_107;
	ld.global.u32 	%r1384, [%rd40+12];
	setp.ne.s32 	%p162, %r1384, 1;
	@%p162 bra 	$L__BB4_107;
	ld.param.u64 	%rd2360, [_Z4LAMPPcPiS0_S0_S0_S0_S0_S0_S0_S0_S0_S0_S0_S0_S0_S0_S0_S0_PdS0_S1_S1_S0__param_7];
	ld.param.u64 	%rd2350, [_Z4LAMPPcPiS0_S0_S0_S0_S0_S0_S0_S0_S0_S0_S0_S0_S0_S0_S0_S0_PdS0_S1_S1_S0__param_6];
	cvta.to.global.u64 	%rd523, %rd2350;
	mul.wide.s32 	%rd524, %r4397, 4;
	add.s64 	%rd525, %rd523, %rd524;
	ld.global.u32 	%r4435, [%rd525];
	cvta.to.global.u64 	%rd526, %rd2360;
	add.s64 	%rd527, %rd526, %rd524;
	ld.global.u32 	%r122, [%rd527];
	setp.ge.s32 	%p163, %r4435, %r122;
	@%p163 bra 	$L__BB4_107;
$L__BB4_87:
	shl.b32 	%r1385, %r4435, 2;
	mul.wide.s32 	%rd528, %r1385, 4;
	add.s64 	%rd41, %rd32, %rd528;
	ld.global.u32 	%r1386, [%rd41];
	setp.ne.s32 	%p164, %r1386, %r117;
	@%p164 bra 	$L__BB4_106;
	ld.global.u32 	%r1387, [%rd41+8];
	setp.ne.s32 	%p165, %r1387, 1;
	@%p165 bra 	$L__BB4_106;
	ld.param.u64 	%rd2361, [_Z4LAMPPcPiS0_S0_S0_S0_S0_S0_S0_S0_S0_S0_S0_S0_S0_S0_S0_S0_PdS0_S1_S1_S0__param_7];
	ld.param.u64 	%rd2351, [_Z4LAMPPcPiS0_S0_S0_S0_S0_S0_S0_S0_S0_S0_S0_S0_S0_S0_S0_S0_PdS0_S1_S1_S0__param_6];
	cvta.to.global.u64 	%rd529, %rd2351;
	mul.wide.s32 	%rd530, %r4403, 4;
	add.s64 	%rd531, %rd529, %rd530;
	ld.global.u32 	%r4436, [%rd531];
	cvta.to.global.u64 	%rd532, %rd2361;
	add.s64 	%rd533, %rd532, %rd530;
	ld.global.u32 	%r125, [%rd533];
	setp.ge.s32 	%p166, %r4436, %r125;
	@%p166 bra 	$L__BB4_106;
$L__BB4_90:
	shl.b32 	%r1388, %r4436, 2;
	mul.wide.s32 	%rd534, %r1388, 4;
	add.s64 	%rd42, %rd32, %rd534;
	ld.global.u32 	%r1389, [%rd42];
	setp.ne.s32 	%p167, %r1389, %r117;
	@%p167 bra 	$L__BB4_105;
	ld.global.u32 	%r1390, [%rd42+12];
	setp.ne.s32 	%p168, %r1390, 1;
	@%p168 bra 	$L__BB4_105;
	ld.param.u64 	%rd2362, [_Z4LAMPPcPiS0_S0_S0_S0_S0_S0_S0_S0_S0_S0_S0_S0_S0_S0_S0_S0_PdS0_S1_S1_S0__param_7];
	ld.param.u64 	%rd2352, [_Z4LAMPPcPiS0_S0_S0_S0_S0_S0_S0_S0_S0_S0_S0_S0_S0_S0_S0_S0_PdS0_S1_S1_S0__param_6];
	cvta.to.global.u64 	%rd535, %rd2352;
	mul.wide.s32 	%rd536, %r4408, 4;
	add.s64 	%rd537, %rd535, %rd536;
	ld.global.u32 	%r4437, [%rd537];
	cvta.to.global.u64 	%rd538, %rd2362;
	add.s64 	%rd539, %rd538, %rd536;
	ld.global.u32 	%r128, [%rd539];
	setp.ge.s32 	%p169, %r4437, %r128;
	@%p169 bra 	$L__BB4_105;
$L__BB4_93:
	shl.b32 	%r1391, %r4437, 2;
	mul.wide.s32 	%rd540, %r1391, 4;
	add.s64 	%rd43, %rd32, %rd540;
	ld.global.u32 	%r1392, [%rd43];
	setp.ne.s32 	%p170, %r1392, %r117;
	@%p170 bra 	$L__BB4_104;
	ld.global.u32 	%r1393, [%rd43+8];
	setp.ne.s32 	%p171, %r1393, 1;
	@%p171 bra 	$L__BB4_104;
	ld.global.u32 	%r4438, [%rd30];
	ld.global.u32 	%r131, [%rd31];
	setp.ge.s32 	%p172, %r4438, %r131;
	@%p172 bra 	$L__BB4_104;
$L__BB4_96:
	shl.b32 	%r1394, %r4438, 2;
	mul.wide.s32 	%rd541, %r1394, 4;
	add.s64 	%rd44, %rd32, %rd541;
	ld.global.u32 	%r1395, [%rd44];
	setp.ne.s32 	%p173, %r1395, %r117;
	@%p173 bra 	$L__BB4_103;
	ld.global.u32 	%r1396, [%rd44+8];
	setp.ne.s32 	%p174, %r1396, 1;
	@%p174 bra 	$L__BB4_103;
	ld.global.u32 	%r133, [%rd39+4];
	ld.global.u32 	%r134, [%rd40+4];
	setp.lt.s32 	%p175, %r133, %r134;
	@%p175 bra 	$L__BB4_103;
	ld.global.u32 	%r135, [%rd41+4];
	ld.global.u32 	%r1397, [%rd29+4];
	add.s32 	%r1398, %r1397, %r135;
	setp.lt.s32 	%p176, %r134, %r1398;
	@%p176 bra 	$L__BB4_103;
	ld.global.u32 	%r136, [%rd42+4];
	ld.global.u32 	%r1399, [%rd28+4];
	add.s32 	%r1400, %r1399, %r136;
	setp.lt.s32 	%p177, %r135, %r1400;
	@%p177 bra 	$L__BB4_103;
	ld.global.u32 	%r137, [%rd43+4];
	add.s32 	%r1401, %r54, %r137;
	setp.lt.s32 	%p178, %r136, %r1401;
	@%p178 bra 	$L__BB4_103;
	ld.global.u32 	%r1402, [%rd44+4];
	setp.ge.s32 	%p179, %r137, %r1402;
	sub.s32 	%r1404, %r133, %r1402;
	setp.lt.s32 	%p180, %r1404, 1001;
	and.pred  	%p181, %p179, %p180;
	@%p181 bra 	$L__BB4_2800;
$L__BB4_103:
	add.s32 	%r4438, %r4438, 1;
	setp.lt.s32 	%p182, %r4438, %r131;
	@%p182 bra 	$L__BB4_96;
$L__BB4_104:
	add.s32 	%r4437, %r4437, 1;
	setp.lt.s32 	%p183, %r4437, %r128;
	@%p183 bra 	$L__BB4_93;
$L__BB4_105:
	add.s32 	%r4436, %r4436, 1;
	setp.lt.s32 	%p184, %r4436, %r125;
	@%p184 bra 	$L__BB4_90;
$L__BB4_106:
	add.s32 	%r4435, %r4435, 1;
	setp.lt.s32 	%p185, %r4435, %r122;
	@%p185 bra 	$L__BB4_87;
$L__BB4_107:
	add.s32 	%r4434, %r4434, 1;
	setp.lt.s32 	%p186, %r4434, %r119;
	@%p186 bra 	$L__BB4_84;
$L__BB4_108:
	add.s32 	%r4433, %r4433, 1;
	setp.lt.s32 	%p187, %r4433, %r87;
	@%p187 bra 	$L__BB4_82;
$L__BB4_109:
	ld.global.u32 	%r1406, [%rd26+12];
	setp.eq.s32 	%p188, %r1406, 0;
	mov.b32 	%r4492, 1;
	@%p188 bra 	$L__BB4_212;
	ld.global.u32 	%r144, [%rd26+28];
	setp.lt.s32 	%p189, %r144, 1;
	@%p189 bra 	$L__BB4_122;
	ld.param.u64 	%rd2389, [_Z4LAMPPcPiS0_S0_S0_S0_S0_S0_S0_S0_S0_S0_S0_S0_S0_S0_S0_S0_PdS0_S1_S1_S0__param_17];
	cvta.to.global.u64 	%rd45, %rd2389;
	mul.lo.s32 	%r145, %r144, %r4388;
	and.b32  	%r146, %r144, 7;
	setp.lt.u32 	%p190, %r144, 8;
	mov.b32 	%r4441, 0;
	@%p190 bra 	$L__BB4_114;
	and.b32  	%r4441, %r144, 2147483640;
	mov.b32 	%r4439, 0;
$L__BB4_113:
	.pragma "nounroll";
	add.s32 	%r1409, %r4439, %r145;
	mul.wide.s32 	%rd542, %r1409, 4;
	add.s64 	%rd543, %rd45, %rd542;
	mov.b32 	%r1410, 0;
	st.global.u32 	[%rd543], %r1410;
	st.global.u32 	[%rd543+4], %r1410;
	st.global.u32 	[%rd543+8], %r1410;
	st.global.u32 	[%rd543+12], %r1410;
	st.global.u32 	[%rd543+16], %r1410;
	st.global.u32 	[%rd543+20], %r1410;
	st.global.u32 	[%rd543+24], %r1410;
	st.global.u32 	[%rd543+28], %r1410;
	add.s32 	%r4439, %r4439, 8;
	setp.ne.s32 	%p191, %r4439, %r4441;
	@%p191 bra 	$L__BB4_113;
$L__BB4_114:
	setp.eq.s32 	%p192, %r146, 0;
	@%p192 bra 	$L__BB4_122;
	and.b32  	%r151, %r144, 3;
	setp.lt.u32 	%p193, %r146, 4;
	@%p193 bra 	$L__BB4_117;
	add.s32 	%r1411, %r4441, %r145;
	mul.wide.s32 	%rd544, %r1411, 4;
	add.s64 	%rd545, %rd45, %rd544;
	mov.b32 	%r1412, 0;
	st.global.u32 	[%rd545], %r1412;
	st.global.u32 	[%rd545+4], %r1412;
	st.global.u32 	[%rd545+8], %r1412;
	st.global.u32 	[%rd545+12], %r1412;
	add.s32 	%r4441, %r4441, 4;
$L__BB4_117:
	setp.eq.s32 	%p194, %r151, 0;
	@%p194 bra 	$L__BB4_122;
	setp.eq.s32 	%p195, %r151, 1;
	@%p195 bra 	$L__BB4_120;
	add.s32 	%r1413, %r4441, %r145;
	mul.wide.s32 	%rd546, %r1413, 4;
	add.s64 	%rd547, %rd45, %rd546;
	mov.b32 	%r1414, 0;
	st.global.u32 	[%rd547], %r1414;
	st.global.u32 	[%rd547+4], %r1414;
	add.s32 	%r4441, %r4441, 2;
$L__BB4_120:
	and.b32  	%r1415, %r144, 1;
	setp.eq.b32 	%p196, %r1415, 1;
	not.pred 	%p197, %p196;
	@%p197 bra 	$L__BB4_122;
	add.s32 	%r1416, %r4441, %r145;
	mul.wide.s32 	%rd548, %r1416, 4;
	add.s64 	%rd549, %rd45, %rd548;
	mov.b32 	%r1417, 0;
	st.global.u32 	[%rd549], %r1417;
$L__BB4_122:
	ld.param.u64 	%rd2325, [_Z4LAMPPcPiS0_S0_S0_S0_S0_S0_S0_S0_S0_S0_S0_S0_S0_S0_S0_S0_PdS0_S1_S1_S0__param_5];
	ld.param.u64 	%rd2311, [_Z4LAMPPcPiS0_S0_S0_S0_S0_S0_S0_S0_S0_S0_S0_S0_S0_S0_S0_S0_PdS0_S1_S1_S0__param_4];
	cvta.to.global.u64 	%rd550, %rd2311;
	mul.wide.s32 	%rd551, %r4388, 4;
	add.s64 	%rd552, %rd550, %rd551;
	ld.global.u32 	%r4444, [%rd552];
	cvta.to.global.u64 	%rd553, %rd2325;
	add.s64 	%rd554, %rd553, %rd551;
	ld.global.u32 	%r4460, [%rd554];
	setp.ge.s32 	%p198, %r4444, %r4460;
	@%p198 bra 	$L__BB4_160;
	ld.param.u64 	%rd2326, [_Z4LAMPPcPiS0_S0_S0_S0_S0_S0_S0_S0_S0_S0_S0_S0_S0_S0_S0_S0_PdS0_S1_S1_S0__param_5];
	ld.param.u64 	%rd2312, [_Z4LAMPPcPiS0_S0_S0_S0_S0_S0_S0_S0_S0_S0_S0_S0_S0_S0_S0_S0_PdS0_S1_S1_S0__param_4];
	cvta.to.global.u64 	%rd555, %rd2312;
	mul.wide.s32 	%rd556, %r4413, 4;
	add.s64 	%rd46, %rd555, %rd556;
	cvta.to.global.u64 	%rd557, %rd2326;
	add.s64 	%rd47, %rd557, %rd556;
$L__BB4_124:
	shl.b32 	%r1418, %r4444, 2;
	mul.wide.s32 	%rd558, %r1418, 4;
	add.s64 	%rd48, %rd5, %rd558;
	ld.global.u32 	%r1419, [%rd48+8];
	setp.ne.s32 	%p199, %r1419, 1;
	@%p199 bra 	$L__BB4_158;
	ld.param.u64 	%rd2390, [_Z4LAMPPcPiS0_S0_S0_S0_S0_S0_S0_S0_S0_S0_S0_S0_S0_S0_S0_S0_PdS0_S1_S1_S0__param_17];
	ld.global.u32 	%r160, [%rd48];
	mad.lo.s32 	%r1420, %r144, %r4388, %r160;
	cvta.to.global.u64 	%rd559, %rd2390;
	mul.wide.s32 	%rd560, %r1420, 4;
	add.s64 	%rd49, %rd559, %rd560;
	ld.global.u32 	%r1421, [%rd49];
	setp.eq.s32 	%p200, %r1421, 1;
	@%p200 bra 	$L__BB4_158;
	ld.param.u64 	%rd2327, [_Z4LAMPPcPiS0_S0_S0_S0_S0_S0_S0_S0_S0_S0_S0_S0_S0_S0_S0_S0_PdS0_S1_S1_S0__param_5];
	ld.param.u64 	%rd2313, [_Z4LAMPPcPiS0_S0_S0_S0_S0_S0_S0_S0_S0_S0_S0_S0_S0_S0_S0_S0_PdS0_S1_S1_S0__param_4];
	cvta.to.global.u64 	%rd561, %rd2313;
	mul.wide.s32 	%rd562, %r4392, 4;
	add.s64 	%rd563, %rd561, %rd562;
	ld.global.u32 	%r4446, [%rd563];
	cvta.to.global.u64 	%rd564, %rd2327;
	add.s64 	%rd565, %rd564, %rd562;
	ld.global.u32 	%r4459, [%rd565];
	setp.ge.s32 	%p201, %r4446, %r4459;
	@%p201 bra 	$L__BB4_158;
$L__BB4_127:
	shl.b32 	%r1422, %r4446, 2;
	mul.wide.s32 	%rd566, %r1422, 4;
	add.s64 	%rd50, %rd5, %rd566;
	ld.global.u32 	%r1423, [%rd50];
	setp.ne.s32 	%p202, %r1423, %r160;
	@%p202 bra 	$L__BB4_156;
	ld.global.u32 	%r1424, [%rd50+8];
	setp.ne.s32 	%p203, %r1424, 1;
	@%p203 bra 	$L__BB4_156;
	ld.param.u64 	%rd2328, [_Z4LAMPPcPiS0_S0_S0_S0_S0_S0_S0_S0_S0_S0_S0_S0_S0_S0_S0_S0_PdS0_S1_S1_S0__param_5];
	ld.param.u64 	%rd2314, [_Z4LAMPPcPiS0_S0_S0_S0_S0_S0_S0_S0_S0_S0_S0_S0_S0_S0_S0_S0_PdS0_S1_S1_S0__param_4];
	cvta.to.global.u64 	%rd567, %rd2314;
	mul.wide.s32 	%rd568, %r4397, 4;
	add.s64 	%rd569, %rd567, %rd568;
	ld.global.u32 	%r4448, [%rd569];
	cvta.to.global.u64 	%rd570, %rd2328;
	add.s64 	%rd571, %rd570, %rd568;
	ld.global.u32 	%r4458, [%rd571];
	setp.ge.s32 	%p204, %r4448, %r4458;
	@%p204 bra 	$L__BB4_156;
$L__BB4_130:
	shl.b32 	%r1425, %r4448, 2;
	mul.wide.s32 	%rd572, %r1425, 4;
	add.s64 	%rd51, %rd5, %rd572;
	ld.global.u32 	%r1426, [%rd51];
	setp.ne.s32 	%p205, %r1426, %r160;
	@%p205 bra 	$L__BB4_154;
	ld.global.u32 	%r1427, [%rd51+12];
	setp.ne.s32 	%p206, %r1427, 1;
	@%p206 bra 	$L__BB4_154;
	ld.param.u64 	%rd2329, [_Z4LAMPPcPiS0_S0_S0_S0_S0_S0_S0_S0_S0_S0_S0_S0_S0_S0_S0_S0_PdS0_S1_S1_S0__param_5];
	ld.param.u64 	%rd2315, [_Z4LAMPPcPiS0_S0_S0_S0_S0_S0_S0_S0_S0_S0_S0_S0_S0_S0_S0_S0_PdS0_S1_S1_S0__param_4];
	cvta.to.global.u64 	%rd573, %rd2315;
	mul.wide.s32 	%rd574, %r4403, 4;
	add.s64 	%rd575, %rd573, %rd574;
	ld.global.u32 	%r4450, [%rd575];
	cvta.to.global.u64 	%rd576, %rd2329;
	add.s64 	%rd577, %rd576, %rd574;
	ld.global.u32 	%r4457, [%rd577];
	setp.ge.s32 	%p207, %r4450, %r4457;
	@%p207 bra 	$L__BB4_154;
$L__BB4_133:
	shl.b32 	%r1428, %r4450, 2;
	mul.wide.s32 	%rd578, %r1428, 4;
	add.s64 	%rd52, %rd5, %rd578;
	ld.global.u32 	%r1429, [%rd52];
	setp.ne.s32 	%p208, %r1429, %r160;
	@%p208 bra 	$L__BB4_152;
	ld.global.u32 	%r1430, [%rd52+8];
	setp.ne.s32 	%p209, %r1430, 1;
	@%p209 bra 	$L__BB4_152;
	ld.param.u64 	%rd2316, [_Z4LAMPPcPiS0_S0_S0_S0_S0_S0_S0_S0_S0_S0_S0_S0_S0_S0_S0_S0_PdS0_S1_S1_S0__param_4];
	cvta.to.global.u64 	%rd579, %rd2316;
	mul.wide.s32 	%rd580, %r4408, 4;
	add.s64 	%rd581, %rd579, %rd580;
	ld.global.u32 	%r4452, [%rd581];
	ld.global.u32 	%r4456, [%rd24];
	setp.ge.s32 	%p210, %r4452, %r4456;
	@%p210 bra 	$L__BB4_152;
$L__BB4_136:
	shl.b32 	%r1431, %r4452, 2;
	mul.wide.s32 	%rd582, %r1431, 4;
	add.s64 	%rd53, %rd5, %rd582;
	ld.global.u32 	%r1432, [%rd53];
	setp.ne.s32 	%p211, %r1432, %r160;
	@%p211 bra 	$L__BB4_150;
	ld.global.u32 	%r1433, [%rd53+12];
	setp.ne.s32 	%p212, %r1433, 1;
	@%p212 bra 	$L__BB4_150;
	ld.global.u32 	%r4454, [%rd46];
	ld.global.u32 	%r4455, [%rd47];
	setp.ge.s32 	%p213, %r4454, %r4455;
	@%p213 bra 	$L__BB4_150;
$L__BB4_139:
	shl.b32 	%r1434, %r4454, 2;
	mul.wide.s32 	%rd583, %r1434, 4;
	add.s64 	%rd54, %rd5, %rd583;
	ld.global.u32 	%r1435, [%rd54];
	setp.ne.s32 	%p214, %r1435, %r160;
	@%p214 bra 	$L__BB4_148;
	ld.global.u32 	%r1436, [%rd54+12];
	setp.ne.s32 	%p215, %r1436, 1;
	@%p215 bra 	$L__BB4_148;
	ld.global.u32 	%r181, [%rd50+4];
	ld.global.u32 	%r1437, [%rd48+4];
	ld.global.u32 	%r1438, [%rd18+4];
	add.s32 	%r1439, %r1437, %r1438;
	sub.s32 	%r1440, %r181, %r1439;
	setp.gt.u32 	%p216, %r1440, 20;
	@%p216 bra 	$L__BB4_148;
	ld.global.u32 	%r182, [%rd51+4];
	sub.s32 	%r1441, %r181, %r182;
	add.s32 	%r1442, %r1441, 61;
	setp.gt.u32 	%p217, %r1442, 20;
	@%p217 bra 	$L__BB4_148;
	ld.global.u32 	%r183, [%rd52+4];
	ld.global.u32 	%r1443, [%rd29+4];
	add.s32 	%r1444, %r1443, %r182;
	setp.lt.s32 	%p218, %r183, %r1444;
	@%p218 bra 	$L__BB4_148;
	ld.global.u32 	%r184, [%rd53+4];
	ld.global.u32 	%r185, [%rd23+4];
	ld.global.u32 	%r1445, [%rd28+4];
	add.s32 	%r1446, %r1445, %r183;
	add.s32 	%r1447, %r184, %r185;
	add.s32 	%r186, %r1447, -61;
	sub.s32 	%r1448, %r1446, %r186;
	setp.gt.u32 	%p219, %r1448, 20;
	@%p219 bra 	$L__BB4_148;
	sub.s32 	%r1449, %r181, %r186;
	add.s32 	%r1450, %r1449, 121;
	setp.gt.u32 	%p220, %r1450, 60;
	@%p220 bra 	$L__BB4_148;
	ld.global.u32 	%r1451, [%rd54+4];
	sub.s32 	%r1453, %r1451, %r1447;
	setp.gt.u32 	%p221, %r1453, 20;
	@%p221 bra 	$L__BB4_148;
	mov.b32 	%r1454, 1;
	st.global.u32 	[%rd49], %r1454;
	ld.global.u32 	%r4455, [%rd47];
$L__BB4_148:
	add.s32 	%r4454, %r4454, 1;
	setp.lt.s32 	%p222, %r4454, %r4455;
	@%p222 bra 	$L__BB4_139;
	ld.global.u32 	%r4456, [%rd24];
$L__BB4_150:
	add.s32 	%r4452, %r4452, 1;
	setp.lt.s32 	%p223, %r4452, %r4456;
	@%p223 bra 	$L__BB4_136;
	ld.param.u64 	%rd2330, [_Z4LAMPPcPiS0_S0_S0_S0_S0_S0_S0_S0_S0_S0_S0_S0_S0_S0_S0_S0_PdS0_S1_S1_S0__param_5];
	cvta.to.global.u64 	%rd584, %rd2330;
	mul.wide.s32 	%rd585, %r4403, 4;
	add.s64 	%rd586, %rd584, %rd585;
	ld.global.u32 	%r4457, [%rd586];
$L__BB4_152:
	add.s32 	%r4450, %r4450, 1;
	setp.lt.s32 	%p224, %r4450, %r4457;
	@%p224 bra 	$L__BB4_133;
	ld.param.u64 	%rd2331, [_Z4LAMPPcPiS0_S0_S0_S0_S0_S0_S0_S0_S0_S0_S0_S0_S0_S0_S0_S0_PdS0_S1_S1_S0__param_5];
	cvta.to.global.u64 	%rd587, %rd2331;
	mul.wide.s32 	%rd588, %r4397, 4;
	add.s64 	%rd589, %rd587, %rd588;
	ld.global.u32 	%r4458, [%rd589];
$L__BB4_154:
	add.s32 	%r4448, %r4448, 1;
	setp.lt.s32 	%p225, %r4448, %r4458;
	@%p225 bra 	$L__BB4_130;
	ld.param.u64 	%rd2332, [_Z4LAMPPcPiS0_S0_S0_S0_S0_S0_S0_S0_S0_S0_S0_S0_S0_S0_S0_S0_PdS0_S1_S1_S0__param_5];
	cvta.to.global.u64 	%rd590, %rd2332;
	mul.wide.s32 	%rd591, %r4392, 4;
	add.s64 	%rd592, %rd590, %rd591;
	ld.global.u32 	%r4459, [%rd592];
$L__BB4_156:
	add.s32 	%r4446, %r4446, 1;
	setp.lt.s32 	%p226, %r4446, %r4459;
	@%p226 bra 	$L__BB4_127;
	ld.param.u64 	%rd2333, [_Z4LAMPPcPiS0_S0_S0_S0_S0_S0_S0_S0_S0_S0_S0_S0_S0_S0_S0_S0_PdS0_S1_S1_S0__param_5];
	cvta.to.global.u64 	%rd593, %rd2333;
	mul.wide.s32 	%rd594, %r4388, 4;
	add.s64 	%rd595, %rd593, %rd594;
	ld.global.u32 	%r4460, [%rd595];
$L__BB4_158:
	add.s32 	%r4444, %r4444, 1;
	setp.lt.s32 	%p227, %r4444, %r4460;
	@%p227 bra 	$L__BB4_124;
	ld.param.u64 	%rd2317, [_Z4LAMPPcPiS0_S0_S0_S0_S0_S0_S0_S0_S0_S0_S0_S0_S0_S0_S0_S0_PdS0_S1_S1_S0__param_4];
	cvta.to.global.u64 	%rd596, %rd2317;
	mul.wide.s32 	%rd597, %r4388, 4;
	add.s64 	%rd598, %rd596, %rd597;
	ld.global.u32 	%r4444, [%rd598];
$L__BB4_160:
	ld.param.u64 	%rd2391, [_Z4LAMPPcPiS0_S0_S0_S0_S0_S0_S0_S0_S0_S0_S0_S0_S0_S0_S0_S0_PdS0_S1_S1_S0__param_17];
	cvta.to.global.u64 	%rd55, %rd2391;
	setp.ge.s32 	%p228, %r4444, %r4460;
	@%p228 bra 	$L__BB4_197;
	ld.param.u64 	%rd2334, [_Z4LAMPPcPiS0_S0_S0_S0_S0_S0_S0_S0_S0_S0_S0_S0_S0_S0_S0_S0_PdS0_S1_S1_S0__param_5];
	ld.param.u64 	%rd2318, [_Z4LAMPPcPiS0_S0_S0_S0_S0_S0_S0_S0_S0_S0_S0_S0_S0_S0_S0_S0_PdS0_S1_S1_S0__param_4];
	cvta.to.global.u64 	%rd599, %rd2318;
	mul.wide.s32 	%rd600, %r4413, 4;
	add.s64 	%rd56, %rd599, %rd600;
	cvta.to.global.u64 	%rd601, %rd2334;
	add.s64 	%rd57, %rd601, %rd600;
$L__BB4_162:
	shl.b32 	%r1455, %r4444, 2;
	mul.wide.s32 	%rd602, %r1455, 4;
	add.s64 	%rd58, %rd5, %rd602;
	ld.global.u32 	%r1456, [%rd58+12];
	setp.ne.s32 	%p229, %r1456, 1;
	@%p229 bra 	$L__BB4_196;
	ld.global.u32 	%r213, [%rd58];
	mad.lo.s32 	%r1457, %r144, %r4388, %r213;
	mul.wide.s32 	%rd603, %r1457, 4;
	add.s64 	%rd59, %rd55, %rd603;
	ld.global.u32 	%r1458, [%rd59];
	setp.eq.s32 	%p230, %r1458, 1;
	@%p230 bra 	$L__BB4_196;
	ld.param.u64 	%rd2335, [_Z4LAMPPcPiS0_S0_S0_S0_S0_S0_S0_S0_S0_S0_S0_S0_S0_S0_S0_S0_PdS0_S1_S1_S0__param_5];
	ld.param.u64 	%rd2319, [_Z4LAMPPcPiS0_S0_S0_S0_S0_S0_S0_S0_S0_S0_S0_S0_S0_S0_S0_S0_PdS0_S1_S1_S0__param_4];
	cvta.to.global.u64 	%rd604, %rd2319;
	mul.wide.s32 	%rd605, %r4392, 4;
	add.s64 	%rd606, %rd604, %rd605;
	ld.global.u32 	%r4466, [%rd606];
	cvta.to.global.u64 	%rd607, %rd2335;
	add.s64 	%rd608, %rd607, %rd605;
	ld.global.u32 	%r4479, [%rd608];
	setp.ge.s32 	%p231, %r4466, %r4479;
	@%p231 bra 	$L__BB4_196;
$L__BB4_165:
	shl.b32 	%r1459, %r4466, 2;
	mul.wide.s32 	%rd609, %r1459, 4;
	add.s64 	%rd60, %rd5, %rd609;
	ld.global.u32 	%r1460, [%rd60];
	setp.ne.s32 	%p232, %r1460, %r213;
	@%p232 bra 	$L__BB4_194;
	ld.global.u32 	%r1461, [%rd60+12];
	setp.ne.s32 	%p233, %r1461, 1;
	@%p233 bra 	$L__BB4_194;
	ld.param.u64 	%rd2336, [_Z4LAMPPcPiS0_S0_S0_S0_S0_S0_S0_S0_S0_S0_S0_S0_S0_S0_S0_S0_PdS0_S1_S1_S0__param_5];
	ld.param.u64 	%rd2320, [_Z4LAMPPcPiS0_S0_S0_S0_S0_S0_S0_S0_S0_S0_S0_S0_S0_S0_S0_S0_PdS0_S1_S1_S0__param_4];
	cvta.to.global.u64 	%rd610, %rd2320;
	mul.wide.s32 	%rd611, %r4397, 4;
	add.s64 	%rd612, %rd610, %rd611;
	ld.global.u32 	%r4468, [%rd612];
	cvta.to.global.u64 	%rd613, %rd2336;
	add.s64 	%rd614, %rd613, %rd611;
	ld.global.u32 	%r4478, [%rd614];
	setp.ge.s32 	%p234, %r4468, %r4478;
	@%p234 bra 	$L__BB4_194;
$L__BB4_168:
	shl.b32 	%r1462, %r4468, 2;
	mul.wide.s32 	%rd615, %r1462, 4;
	add.s64 	%rd61, %rd5, %rd615;
	ld.global.u32 	%r1463, [%rd61];
	setp.ne.s32 	%p235, %r1463, %r213;
	@%p235 bra 	$L__BB4_192;
	ld.global.u32 	%r1464, [%rd61+8];
	setp.ne.s32 	%p236, %r1464, 1;
	@%p236 bra 	$L__BB4_192;
	ld.param.u64 	%rd2337, [_Z4LAMPPcPiS0_S0_S0_S0_S0_S0_S0_S0_S0_S0_S0_S0_S0_S0_S0_S0_PdS0_S1_S1_S0__param_5];
	ld.param.u64 	%rd2321, [_Z4LAMPPcPiS0_S0_S0_S0_S0_S0_S0_S0_S0_S0_S0_S0_S0_S0_S0_S0_PdS0_S1_S1_S0__param_4];
	cvta.to.global.u64 	%rd616, %rd2321;
	mul.wide.s32 	%rd617, %r4403, 4;
	add.s64 	%rd618, %rd616, %rd617;
	ld.global.u32 	%r4470, [%rd618];
	cvta.to.global.u64 	%rd619, %rd2337;
	add.s64 	%rd620, %rd619, %rd617;
	ld.global.u32 	%r4477, [%rd620];
	setp.ge.s32 	%p237, %r4470, %r4477;
	@%p237 bra 	$L__BB4_192;
$L__BB4_171:
	shl.b32 	%r1465, %r4470, 2;
	mul.wide.s32 	%rd621, %r1465, 4;
	add.s64 	%rd62, %rd5, %rd621;
	ld.global.u32 	%r1466, [%rd62];
	setp.ne.s32 	%p238, %r1466, %r213;
	@%p238 bra 	$L__BB4_190;
	ld.global.u32 	%r1467, [%rd62+12];
	setp.ne.s32 	%p239, %r1467, 1;
	@%p239 bra 	$L__BB4_190;
	ld.param.u64 	%rd2322, [_Z4LAMPPcPiS0_S0_S0_S0_S0_S0_S0_S0_S0_S0_S0_S0_S0_S0_S0_S0_PdS0_S1_S1_S0__param_4];
	cvta.to.global.u64 	%rd622, %rd2322;
	mul.wide.s32 	%rd623, %r4408, 4;
	add.s64 	%rd624, %rd622, %rd623;
	ld.global.u32 	%r4472, [%rd624];
	ld.global.u32 	%r4476, [%rd24];
	setp.ge.s32 	%p240, %r4472, %r4476;
	@%p240 bra 	$L__BB4_190;
$L__BB4_174:
	shl.b32 	%r1468, %r4472, 2;
	mul.wide.s32 	%rd625, %r1468, 4;
	add.s64 	%rd63, %rd5, %rd625;
	ld.global.u32 	%r1469, [%rd63];
	setp.ne.s32 	%p241, %r1469, %r213;
	@%p241 bra 	$L__BB4_188;
	ld.global.u32 	%r1470, [%rd63+8];
	setp.ne.s32 	%p242, %r1470, 1;
	@%p242 bra 	$L__BB4_188;
	ld.global.u32 	%r4474, [%rd56];
	ld.global.u32 	%r4475, [%rd57];
	setp.ge.s32 	%p243, %r4474, %r4475;
	@%p243 bra 	$L__BB4_188;
$L__BB4_177:
	shl.b32 	%r1471, %r4474, 2;
	mul.wide.s32 	%rd626, %r1471, 4;
	add.s64 	%rd64, %rd5, %rd626;
	ld.global.u32 	%r1472, [%rd64];
	setp.ne.s32 	%p244, %r1472, %r213;
	@%p244 bra 	$L__BB4_186;
	ld.global.u32 	%r1473, [%rd64+8];
	setp.ne.s32 	%p245, %r1473, 1;
	@%p245 bra 	$L__BB4_186;
	ld.global.u32 	%r1474, [%rd58+4];
	ld.global.u32 	%r1475, [%rd60+4];
	ld.global.u32 	%r1476, [%rd19+4];
	add.s32 	%r234, %r1475, %r1476;
	sub.s32 	%r1477, %r1474, %r234;
	setp.gt.u32 	%p246, %r1477, 20;
	@%p246 bra 	$L__BB4_186;
	ld.global.u32 	%r235, [%rd61+4];
	ld.global.u32 	%r1478, [%rd29+4];
	add.s32 	%r1479, %r1478, %r235;
	sub.s32 	%r1480, %r1479, %r234;
	add.s32 	%r1481, %r1480, 61;
	setp.gt.u32 	%p247, %r1481, 20;
	@%p247 bra 	$L__BB4_186;
	ld.global.u32 	%r236, [%rd62+4];
	ld.global.u32 	%r1482, [%rd28+4];
	add.s32 	%r1483, %r1482, %r236;
	setp.lt.s32 	%p248, %r235, %r1483;
	@%p248 bra 	$L__BB4_186;
	ld.global.u32 	%r237, [%rd63+4];
	sub.s32 	%r1484, %r237, %r236;
	add.s32 	%r1485, %r1484, 61;
	setp.gt.u32 	%p249, %r1485, 20;
	@%p249 bra 	$L__BB4_186;
	sub.s32 	%r1486, %r237, %r234;
	add.s32 	%r1487, %r1486, 182;
	setp.gt.u32 	%p250, %r1487, 60;
	@%p250 bra 	$L__BB4_186;
	ld.global.u32 	%r1488, [%rd64+4];
	ld.global.u32 	%r1489, [%rd25+4];
	add.s32 	%r1490, %r1488, %r1489;
	sub.s32 	%r1491, %r237, %r1490;
	setp.gt.u32 	%p251, %r1491, 20;
	@%p251 bra 	$L__BB4_186;
	mov.b32 	%r1492, 1;
	st.global.u32 	[%rd59], %r1492;
	ld.global.u32 	%r4475, [%rd57];
$L__BB4_186:
	add.s32 	%r4474, %r4474, 1;
	setp.lt.s32 	%p252, %r4474, %r4475;
	@%p252 bra 	$L__BB4_177;
	ld.global.u32 	%r4476, [%rd24];
$L__BB4_188:
	add.s32 	%r4472, %r4472, 1;
	setp.lt.s32 	%p253, %r4472, %r4476;
	@%p253 bra 	$L__BB4_174;
	ld.param.u64 	%rd2338, [_Z4LAMPPcPiS0_S0_S0_S0_S0_S0_S0_S0_S0_S0_S0_S0_S0_S0_S0_S0_PdS0_S1_S1_S0__param_5];
	cvta.to.global.u64 	%rd627, %rd2338;
	mul.wide.s32 	%rd628, %r4403, 4;
	add.s64 	%rd629, %rd627, %rd628;
	ld.global.u32 	%r4477, [%rd629];
$L__BB4_190:
	add.s32 	%r4470, %r4470, 1;
	setp.lt.s32 	%p254, %r4470, %r4477;
	@%p254 bra 	$L__BB4_171;
	ld.param.u64 	%rd2339, [_Z4LAMPPcPiS0_S0_S0_S0_S0_S0_S0_S0_S0_S0_S0_S0_S0_S0_S0_S0_PdS0_S1_S1_S0__param_5];
	cvta.to.global.u64 	%rd630, %rd2339;
	mul.wide.s32 	%rd631, %r4397, 4;
	add.s64 	%rd632, %rd630, %rd631;
	ld.global.u32 	%r4478, [%rd632];
$L__BB4_192:
	add.s32 	%r4468, %r4468, 1;
	setp.lt.s32 	%p255, %r4468, %r4478;
	@%p255 bra 	$L__BB4_168;
	ld.param.u64 	%rd2340, [_Z4LAMPPcPiS0_S0_S0_S0_S0_S0_S0_S0_S0_S0_S0_S0_S0_S0_S0_S0_PdS0_S1_S1_S0__param_5];
	cvta.to.global.u64 	%rd633, %rd2340;
	mul.wide.s32 	%rd634, %r4392, 4;
	add.s64 	%rd635, %rd633, %rd634;
	ld.global.u32 	%r4479, [%rd635];
$L__BB4_194:
	add.s32 	%r4466, %r4466, 1;
	setp.lt.s32 	%p256, %r4466, %r4479;
	@%p256 bra 	$L__BB4_165;
	ld.param.u64 	%rd2341, [_Z4LAMPPcPiS0_S0_S0_S0_S0_S0_S0_S0_S0_S0_S0_S0_S0_S0_S0_S0_PdS0_S1_S1_S0__param_5];
	cvta.to.global.u64 	%rd636, %rd2341;
	mul.wide.s32 	%rd637, %r4388, 4;
	add.s64 	%rd638, %rd636, %rd637;
	ld.global.u32 	%r4460, [%rd638];
$L__BB4_196:
	add.s32 	%r4444, %r4444, 1;
	setp.lt.s32 	%p257, %r4444, %r4460;
	@%p257 bra 	$L__BB4_162;
$L__BB4_197:
	mov.b32 	%r4492, 0;
	@%p189 bra 	$L__BB4_211;
	mul.lo.s32 	%r208, %r144, %r4388;
	and.b32  	%r209, %r144, 15;
	setp.lt.u32 	%p259, %r144, 16;
	mov.b32 	%r4492, 0;
	mov.u32 	%r4485, %r4492;
	@%p259 bra 	$L__BB4_201;
	and.b32  	%r4485, %r144, 2147483632;
	mov.b32 	%r4492, 0;
	mov.u32 	%r4482, %r4492;
$L__BB4_200:
	.pragma "nounroll";
	add.s32 	%r1497, %r4482, %r208;
	mul.wide.s32 	%rd639, %r1497, 4;
	add.s64 	%rd640, %rd55, %rd639;
	ld.global.u32 	%r1498, [%rd640];
	add.s32 	%r1499, %r1498, %r4492;
	ld.global.u32 	%r1500, [%rd640+4];
	add.s32 	%r1501, %r1500, %r1499;
	ld.global.u32 	%r1502, [%rd640+8];
	add.s32 	%r1503, %r1502, %r1501;
	ld.global.u32 	%r1504, [%rd640+12];
	add.s32 	%r1505, %r1504, %r1503;
	ld.global.u32 	%r1506, [%rd640+16];
	add.s32 	%r1507, %r1506, %r1505;
	ld.global.u32 	%r1508, [%rd640+20];
	add.s32 	%r1509, %r1508, %r1507;
	ld.global.u32 	%r1510, [%rd640+24];
	add.s32 	%r1511, %r1510, %r1509;
	ld.global.u32 	%r1512, [%rd640+28];
	add.s32 	%r1513, %r1512, %r1511;
	ld.global.u32 	%r1514, [%rd640+32];
	add.s32 	%r1515, %r1514, %r1513;
	ld.global.u32 	%r1516, [%rd640+36];
	add.s32 	%r1517, %r1516, %r1515;
	ld.global.u32 	%r1518, [%rd640+40];
	add.s32 	%r1519, %r1518, %r1517;
	ld.global.u32 	%r1520, [%rd640+44];
	add.s32 	%r1521, %r1520, %r1519;
	ld.global.u32 	%r1522, [%rd640+48];
	add.s32 	%r1523, %r1522, %r1521;
	ld.global.u32 	%r1524, [%rd640+52];
	add.s32 	%r1525, %r1524, %r1523;
	ld.global.u32 	%r1526, [%rd640+56];
	add.s32 	%r1527, %r1526, %r1525;
	ld.global.u32 	%r1528, [%rd640+60];
	add.s32 	%r4492, %r1528, %r1527;
	add.s32 	%r4482, %r4482, 16;
	setp.ne.s32 	%p260, %r4482, %r4485;
	@%p260 bra 	$L__BB4_200;
$L__BB4_201:
	setp.eq.s32 	%p261, %r209, 0;
	@%p261 bra 	$L__BB4_211;
	and.b32  	%r263, %r144, 7;
	setp.lt.u32 	%p262, %r209, 8;
	@%p262 bra 	$L__BB4_204;
	add.s32 	%r1530, %r4485, %r208;
	mul.wide.s32 	%rd641, %r1530, 4;
	add.s64 	%rd642, %rd55, %rd641;
	ld.global.u32 	%r1531, [%rd642];
	add.s32 	%r1532, %r1531, %r4492;
	ld.global.u32 	%r1533, [%rd642+4];
	add.s32 	%r1534, %r1533, %r1532;
	ld.global.u32 	%r1535, [%rd642+8];
	add.s32 	%r1536, %r1535, %r1534;
	ld.global.u32 	%r1537, [%rd642+12];
	add.s32 	%r1538, %r1537, %r1536;
	ld.global.u32 	%r1539, [%rd642+16];
	add.s32 	%r1540, %r1539, %r1538;
	ld.global.u32 	%r1541, [%rd642+20];
	add.s32 	%r1542, %r1541, %r1540;
	ld.global.u32 	%r1543, [%rd642+24];
	add.s32 	%r1544, %r1543, %r1542;
	ld.global.u32 	%r1545, [%rd642+28];
	add.s32 	%r4492, %r1545, %r1544;
	add.s32 	%r4485, %r4485, 8;
$L__BB4_204:
	setp.eq.s32 	%p263, %r263, 0;
	@%p263 bra 	$L__BB4_211;
	and.b32  	%r269, %r144, 3;
	setp.lt.u32 	%p264, %r263, 4;
	@%p264 bra 	$L__BB4_207;
	add.s32 	%r1547, %r4485, %r208;
	mul.wide.s32 	%rd643, %r1547, 4;
	add.s64 	%rd644, %rd55, %rd643;
	ld.global.u32 	%r1548, [%rd644];
	add.s32 	%r1549, %r1548, %r4492;
	ld.global.u32 	%r1550, [%rd644+4];
	add.s32 	%r1551, %r1550, %r1549;
	ld.global.u32 	%r1552, [%rd644+8];
	add.s32 	%r1553, %r1552, %r1551;
	ld.global.u32 	%r1554, [%rd644+12];
	add.s32 	%r4492, %r1554, %r1553;
	add.s32 	%r4485, %r4485, 4;
$L__BB4_207:
	setp.eq.s32 	%p265, %r269, 0;
	@%p265 bra 	$L__BB4_211;
	add.s32 	%r1555, %r4485, %r208;
	mul.wide.s32 	%rd645, %r1555, 4;
	add.s64 	%rd65, %rd55, %rd645;
	ld.global.u32 	%r1556, [%rd65];
	add.s32 	%r4492, %r1556, %r4492;
	setp.eq.s32 	%p266, %r269, 1;
	@%p266 bra 	$L__BB4_211;
	ld.global.u32 	%r1557, [%rd65+4];
	add.s32 	%r4492, %r1557, %r4492;
	setp.eq.s32 	%p267, %r269, 2;
	@%p267 bra 	$L__BB4_211;
	ld.global.u32 	%r1558, [%rd65+8];
	add.s32 	%r4492, %r1558, %r4492;
$L__BB4_211:
	ld.global.u32 	%r1559, [%rd26+32];
	setp.lt.s32 	%p268, %r4492, %r1559;
	@%p268 bra 	$L__BB4_2800;
$L__BB4_212:
	ld.global.u32 	%r1560, [%rd26+24];
	setp.eq.s32 	%p269, %r1560, 0;
	@%p269 bra 	$L__BB4_2797;
	mov.b32 	%r4494, 0;
$L__BB4_214:
	setp.ne.s32 	%p270, %r4494, 2;
	@%p270 bra 	$L__BB4_2796;
	ld.param.u64 	%rd2376, [_Z4LAMPPcPiS0_S0_S0_S0_S0_S0_S0_S0_S0_S0_S0_S0_S0_S0_S0_S0_PdS0_S1_S1_S0__param_15];
	ld.param.u64 	%rd2302, [_Z4LAMPPcPiS0_S0_S0_S0_S0_S0_S0_S0_S0_S0_S0_S0_S0_S0_S0_S0_PdS0_S1_S1_S0__param_1];
	cvta.to.global.u64 	%rd646, %rd2302;
	shl.b32 	%r1562, %r4403, 2;
	mul.wide.s32 	%rd647, %r1562, 4;
	add.s64 	%rd66, %rd646, %rd647;
	cvta.to.global.u64 	%rd648, %rd2376;
	ld.global.u32 	%r281, [%rd648+52];
	ld.global.u32 	%r282, [%rd648+56];
	shl.b32 	%r1563, %r4397, 2;
	mul.wide.s32 	%rd649, %r1563, 4;
	add.s64 	%rd650, %rd646, %rd649;
	ld.global.u32 	%r283, [%rd650];
	ld.global.u32 	%r284, [%rd650+4];
	and.b32  	%r1564, %r284, -2147483647;
	setp.eq.s32 	%p271, %r1564, 1;
	@%p271 bra 	$L__BB4_239;
	setp.lt.s32 	%p272, %r284, 2;
	@%p272 bra 	$L__BB4_226;
	add.s32 	%r285, %r284, %r283;
	shr.u32 	%r1566, %r284, 31;
	add.s32 	%r1567, %r284, %r1566;
	shr.s32 	%r286, %r1567, 1;
	mov.b32 	%r4495, 0;
$L__BB4_218:
	add.s32 	%r1568, %r4495, %r283;
	cvt.s64.s32 	%rd651, %r1568;
	add.s64 	%rd652, %rd4, %rd651;
	ld.global.u8 	%rs1, [%rd652];
	setp.ne.s16 	%p273, %rs1, 65;
	not.b32 	%r1569, %r4495;
	add.s32 	%r1570, %r285, %r1569;
	cvt.s64.s32 	%rd653, %r1570;
	add.s64 	%rd654, %rd4, %rd653;
	ld.global.u8 	%rs2, [%rd654];
	@%p273 bra 	$L__BB4_220;
	setp.ne.s16 	%p274, %rs2, 84;
	@%p274 bra 	$L__BB4_239;
$L__BB4_220:
	setp.ne.s16 	%p275, %rs1, 84;
	@%p275 bra 	$L__BB4_222;
	setp.ne.s16 	%p276, %rs2, 65;
	@%p276 bra 	$L__BB4_239;
$L__BB4_222:
	setp.eq.s16 	%p277, %rs1, 84;
	setp.eq.s16 	%p278, %rs1, 65;
	setp.ne.s16 	%p279, %rs2, 65;
	or.pred  	%p280, %p279, %p277;
	setp.ne.s16 	%p281, %rs2, 84;
	or.pred  	%p282, %p281, %p278;
	and.pred  	%p283, %p280, %p282;
	not.pred 	%p284, %p283;
	@%p284 bra 	$L__BB4_239;
	setp.eq.s16 	%p285, %rs1, 67;
	setp.ne.s16 	%p286, %rs2, 71;
	and.pred  	%p287, %p286, %p285;
	@%p287 bra 	$L__BB4_239;
	setp.eq.s16 	%p290, %rs1, 71;
	setp.ne.s16 	%p291, %rs2, 67;
	xor.pred  	%p292, %p290, %p291;
	or.pred  	%p293, %p286, %p285;
	and.pred  	%p294, %p292, %p293;
	not.pred 	%p295, %p294;
	@%p295 bra 	$L__BB4_239;
	add.s32 	%r4495, %r4495, 1;
	setp.ne.s32 	%p296, %r4495, %r286;
	@%p296 bra 	$L__BB4_218;
$L__BB4_226:
	ld.global.u32 	%r289, [%rd66];
	ld.global.u32 	%r290, [%rd66+4];
	and.b32  	%r1571, %r290, -2147483647;
	setp.eq.s32 	%p297, %r1571, 1;
	@%p297 bra 	$L__BB4_239;
	setp.lt.s32 	%p298, %r290, 2;
	@%p298 bra 	$L__BB4_237;
	add.s32 	%r291, %r290, %r289;
	shr.u32 	%r1573, %r290, 31;
	add.s32 	%r1574, %r290, %r1573;
	shr.s32 	%r292, %r1574, 1;
	mov.b32 	%r4496, 0;
$L__BB4_229:
	add.s32 	%r1575, %r4496, %r289;
	cvt.s64.s32 	%rd655, %r1575;
	add.s64 	%rd656, %rd4, %rd655;
	ld.global.u8 	%rs3, [%rd656];
	setp.ne.s16 	%p299, %rs3, 65;
	not.b32 	%r1576, %r4496;
	add.s32 	%r1577, %r291, %r1576;
	cvt.s64.s32 	%rd657, %r1577;
	add.s64 	%rd658, %rd4, %rd657;
	ld.global.u8 	%rs4, [%rd658];
	@%p299 bra 	$L__BB4_231;
	setp.ne.s16 	%p300, %rs4, 84;
	@%p300 bra 	$L__BB4_239;
$L__BB4_231:
	setp.ne.s16 	%p301, %rs3, 84;
	@%p301 bra 	$L__BB4_233;
	setp.ne.s16 	%p302, %rs4, 65;
	@%p302 bra 	$L__BB4_239;
$L__BB4_233:
	setp.eq.s16 	%p303, %rs3, 84;
	setp.eq.s16 	%p304, %rs3, 65;
	setp.ne.s16 	%p305, %rs4, 65;
	or.pred  	%p306, %p305, %p303;
	setp.ne.s16 	%p307, %rs4, 84;
	or.pred  	%p308, %p307, %p304;
	and.pred  	%p309, %p306, %p308;
	not.pred 	%p310, %p309;
	@%p310 bra 	$L__BB4_239;
	setp.eq.s16 	%p311, %rs3, 67;
	setp.ne.s16 	%p312, %rs4, 71;
	and.pred  	%p313, %p312, %p311;
	@%p313 bra 	$L__BB4_239;
	setp.eq.s16 	%p316, %rs3, 71;
	setp.ne.s16 	%p317, %rs4, 67;
	xor.pred  	%p318, %p316, %p317;
	or.pred  	%p319, %p312, %p311;
	and.pred  	%p320, %p318, %p319;
	not.pred 	%p321, %p320;
	@%p321 bra 	$L__BB4_239;
	add.s32 	%r4496, %r4496, 1;
	setp.ne.s32 	%p322, %r4496, %r292;
	@%p322 bra 	$L__BB4_229;
$L__BB4_237:
	setp.gt.u32 	%p323, %r2, 2146435070;
	mov.f64 	%fd3961, %fd2;
	@%p323 bra 	$L__BB4_241;
	setp.gt.u32 	%p324, %r4, 1073127582;
	selp.f64 	%fd1320, %fd4, %fd3, %p324;
	selp.u32 	%r1578, 1, 0, %p324;
	add.s32 	%r1579, %r3, %r1578;
	add.f64 	%fd1321, %fd1320, 0dBFF0000000000000;
	add.f64 	%fd1322, %fd1320, 0d3FF0000000000000;
	rcp.approx.ftz.f64 	%fd1323, %fd1322;
	neg.f64 	%fd1324, %fd1322;
	fma.rn.f64 	%fd1325, %fd1324, %fd1323, 0d3FF0000000000000;
	fma.rn.f64 	%fd1326, %fd1325, %fd1325, %fd1325;
	fma.rn.f64 	%fd1327, %fd1326, %fd1323, %fd1323;
	mul.f64 	%fd1328, %fd1321, %fd1327;
	fma.rn.f64 	%fd1329, %fd1321, %fd1327, %fd1328;
	mul.f64 	%fd1330, %fd1329, %fd1329;
	fma.rn.f64 	%fd1331, %fd1330, 0d3EB1380B3AE80F1E, 0d3ED0EE258B7A8B04;
	fma.rn.f64 	%fd1332, %fd1331, %fd1330, 0d3EF3B2669F02676F;
	fma.rn.f64 	%fd1333, %fd1332, %fd1330, 0d3F1745CBA9AB0956;
	fma.rn.f64 	%fd1334, %fd1333, %fd1330, 0d3F3C71C72D1B5154;
	fma.rn.f64 	%fd1335, %fd1334, %fd1330, 0d3F624924923BE72D;
	fma.rn.f64 	%fd1336, %fd1335, %fd1330, 0d3F8999999999A3C4;
	fma.rn.f64 	%fd1337, %fd1336, %fd1330, 0d3FB5555555555554;
	sub.f64 	%fd1338, %fd1321, %fd1329;
	add.f64 	%fd1339, %fd1338, %fd1338;
	neg.f64 	%fd1340, %fd1329;
	fma.rn.f64 	%fd1341, %fd1340, %fd1321, %fd1339;
	mul.f64 	%fd1342, %fd1327, %fd1341;
	mul.f64 	%fd1343, %fd1330, %fd1337;
	fma.rn.f64 	%fd1344, %fd1343, %fd1329, %fd1342;
	xor.b32  	%r1580, %r1579, -2147483648;
	mov.b32 	%r1581, 1127219200;
	mov.b64 	%fd1345, {%r1580, %r1581};
	sub.f64 	%fd1346, %fd1345, %fd1;
	fma.rn.f64 	%fd1347, %fd1346, 0d3FE62E42FEFA39EF, %fd1329;
	fma.rn.f64 	%fd1348, %fd1346, 0dBFE62E42FEFA39EF, %fd1347;
	sub.f64 	%fd1349, %fd1348, %fd1329;
	sub.f64 	%fd1350, %fd1344, %fd1349;
	fma.rn.f64 	%fd1351, %fd1346, 0d3C7ABC9E3B39803F, %fd1350;
	add.f64 	%fd3961, %fd1347, %fd1351;
	bra.uni 	$L__BB4_241;
$L__BB4_239:
	setp.gt.u32 	%p325, %r5, 2146435070;
	mov.f64 	%fd3961, %fd5;
	@%p325 bra 	$L__BB4_241;
	setp.gt.u32 	%p326, %r7, 1073127582;
	selp.f64 	%fd1352, %fd7, %fd6, %p326;
	selp.u32 	%r1582, 1, 0, %p326;
	add.s32 	%r1583, %r6, %r1582;
	add.f64 	%fd1353, %fd1352, 0dBFF0000000000000;
	add.f64 	%fd1354, %fd1352, 0d3FF0000000000000;
	rcp.approx.ftz.f64 	%fd1355, %fd1354;
	neg.f64 	%fd1356, %fd1354;
	fma.rn.f64 	%fd1357, %fd1356, %fd1355, 0d3FF0000000000000;
	fma.rn.f64 	%fd1358, %fd1357, %fd1357, %fd1357;
	fma.rn.f64 	%fd1359, %fd1358, %fd1355, %fd1355;
	mul.f64 	%fd1360, %fd1353, %fd1359;
	fma.rn.f64 	%fd1361, %fd1353, %fd1359, %fd1360;
	mul.f64 	%fd1362, %fd1361, %fd1361;
	fma.rn.f64 	%fd1363, %fd1362, 0d3EB1380B3AE80F1E, 0d3ED0EE258B7A8B04;
	fma.rn.f64 	%fd1364, %fd1363, %fd1362, 0d3EF3B2669F02676F;
	fma.rn.f64 	%fd1365, %fd1364, %fd1362, 0d3F1745CBA9AB0956;
	fma.rn.f64 	%fd1366, %fd1365, %fd1362, 0d3F3C71C72D1B5154;
	fma.rn.f64 	%fd1367, %fd1366, %fd1362, 0d3F624924923BE72D;
	fma.rn.f64 	%fd1368, %fd1367, %fd1362, 0d3F8999999999A3C4;
	fma.rn.f64 	%fd1369, %fd1368, %fd1362, 0d3FB5555555555554;
	sub.f64 	%fd1370, %fd1353, %fd1361;
	add.f64 	%fd1371, %fd1370, %fd1370;
	neg.f64 	%fd1372, %fd1361;
	fma.rn.f64 	%fd1373, %fd1372, %fd1353, %fd1371;
	mul.f64 	%fd1374, %fd1359, %fd1373;
	mul.f64 	%fd1375, %fd1362, %fd1369;
	fma.rn.f64 	%fd1376, %fd1375, %fd1361, %fd1374;
	xor.b32  	%r1584, %r1583, -2147483648;
	mov.b32 	%r1585, 1127219200;
	mov.b64 	%fd1377, {%r1584, %r1585};
	sub.f64 	%fd1378, %fd1377, %fd1;
	fma.rn.f64 	%fd1379, %fd1378, 0d3FE62E42FEFA39EF, %fd1361;
	fma.rn.f64 	%fd1380, %fd1378, 0dBFE62E42FEFA39EF, %fd1379;
	sub.f64 	%fd1381, %fd1380, %fd1361;
	sub.f64 	%fd1382, %fd1376, %fd1381;
	fma.rn.f64 	%fd1383, %fd1378, 0d3C7ABC9E3B39803F, %fd1382;
	add.f64 	%fd3961, %fd1379, %fd1383;
$L__BB4_241:
	mul.f64 	%fd13, %fd3961, 0d3FFFCB923A29C77A;
	ld.global.u32 	%r295, [%rd66+4];
	setp.eq.s32 	%p327, %r281, 0;
	@%p327 bra 	$L__BB4_248;
	setp.lt.s32 	%p328, %r284, 1;
	@%p328 bra 	$L__BB4_383;
	and.b32  	%r296, %r284, 3;
	setp.lt.u32 	%p329, %r284, 4;
	mov.b32 	%r4500, 1;
	@%p329 bra 	$L__BB4_324;
	and.b32  	%r297, %r284, 2147483644;
	mov.b32 	%r4500, 1;
$L__BB4_245:
	mov.u32 	%r303, %r4500;
	sub.s32 	%r1588, %r283, %r303;
	add.s32 	%r1589, %r1588, %r284;
	cvt.s64.s32 	%rd659, %r1589;
	add.s64 	%rd69, %rd4, %rd659;
	ld.global.u8 	%rs284, [%rd69];
	mov.b16 	%rs1232, 0;
	setp.gt.s16 	%p330, %rs284, 70;
	@%p330 bra 	$L__BB4_292;
	setp.eq.s16 	%p333, %rs284, 65;
	@%p333 bra 	$L__BB4_247;
	bra.uni 	$L__BB4_290;
$L__BB4_247:
	mov.b16 	%rs1232, 3;
	bra.uni 	$L__BB4_296;
$L__BB4_248:
	setp.lt.s32 	%p369, %r284, 1;
	@%p369 bra 	$L__BB4_383;
	add.s32 	%r298, %r283, -1;
	and.b32  	%r299, %r284, 3;
	setp.lt.u32 	%p370, %r284, 4;
	mov.b32 	%r4499, 1;
	@%p370 bra 	$L__BB4_287;
	and.b32  	%r300, %r284, 2147483644;
	mov.b32 	%r4499, 1;
$L__BB4_251:
	mov.u32 	%r301, %r4499;
	add.s32 	%r1595, %r301, %r298;
	cvt.s64.s32 	%rd663, %r1595;
	add.s64 	%rd67, %rd4, %rd663;
	ld.global.u8 	%rs326, [%rd67];
	mov.b16 	%rs1228, 0;
	setp.gt.s16 	%p371, %rs326, 70;
	@%p371 bra 	$L__BB4_255;
	setp.eq.s16 	%p374, %rs326, 65;
	@%p374 bra 	$L__BB4_259;
	setp.eq.s16 	%p375, %rs326, 67;
	@%p375 bra 	$L__BB4_254;
	bra.uni 	$L__BB4_258;
$L__BB4_254:
	mov.b16 	%rs1228, 1;
	bra.uni 	$L__BB4_259;
$L__BB4_255:
	setp.eq.s16 	%p372, %rs326, 71;
	@%p372 bra 	$L__BB4_2808;
	setp.eq.s16 	%p373, %rs326, 84;
	@%p373 bra 	$L__BB4_257;
	bra.uni 	$L__BB4_258;
$L__BB4_257:
	mov.b16 	%rs1228, 3;
	bra.uni 	$L__BB4_259;
$L__BB4_258:
	mov.b16 	%rs1228, 4;
$L__BB4_259:
	cvt.u64.u32 	%rd664, %r301;
	add.s64 	%rd68, %rd10, %rd664;
	st.local.u8 	[%rd68], %rs1228;
	ld.global.u8 	%rs332, [%rd67+1];
	mov.b16 	%rs1229, 0;
	setp.gt.s16 	%p376, %rs332, 70;
	@%p376 bra 	$L__BB4_263;
	setp.eq.s16 	%p379, %rs332, 65;
	@%p379 bra 	$L__BB4_268;
	setp.eq.s16 	%p380, %rs332, 67;
	@%p380 bra 	$L__BB4_262;
	bra.uni 	$L__BB4_267;
$L__BB4_262:
	mov.b16 	%rs1229, 1;
	bra.uni 	$L__BB4_268;
$L__BB4_263:
	setp.eq.s16 	%p377, %rs332, 71;
	@%p377 bra 	$L__BB4_266;
	setp.ne.s16 	%p378, %rs332, 84;
	@%p378 bra 	$L__BB4_267;
	mov.b16 	%rs1229, 3;
	bra.uni 	$L__BB4_268;
$L__BB4_266:
	mov.b16 	%rs1229, 2;
	bra.uni 	$L__BB4_268;
$L__BB4_267:
	mov.b16 	%rs1229, 4;
$L__BB4_268:
	st.local.u8 	[%rd68+1], %rs1229;
	ld.global.u8 	%rs338, [%rd67+2];
	mov.b16 	%rs1230, 0;
	setp.gt.s16 	%p381, %rs338, 70;
	@%p381 bra 	$L__BB4_272;
	setp.eq.s16 	%p384, %rs338, 65;
	@%p384 bra 	$L__BB4_277;
	setp.eq.s16 	%p385, %rs338, 67;
	@%p385 bra 	$L__BB4_271;
	bra.uni 	$L__BB4_276;
$L__BB4_271:
	mov.b16 	%rs1230, 1;
	bra.uni 	$L__BB4_277;
$L__BB4_272:
	setp.eq.s16 	%p382, %rs338, 71;
	@%p382 bra 	$L__BB4_275;
	setp.ne.s16 	%p383, %rs338, 84;
	@%p383 bra 	$L__BB4_276;
	mov.b16 	%rs1230, 3;
	bra.uni 	$L__BB4_277;
$L__BB4_275:
	mov.b16 	%rs1230, 2;
	bra.uni 	$L__BB4_277;
$L__BB4_276:
	mov.b16 	%rs1230, 4;
$L__BB4_277:
	st.local.u8 	[%rd68+2], %rs1230;
	ld.global.u8 	%rs344, [%rd67+3];
	mov.b16 	%rs1231, 0;
	setp.gt.s16 	%p386, %rs344, 70;
	@%p386 bra 	$L__BB4_281;
	setp.eq.s16 	%p389, %rs344, 65;
	@%p389 bra 	$L__BB4_286;
	setp.eq.s16 	%p390, %rs344, 67;
	@%p390 bra 	$L__BB4_280;
	bra.uni 	$L__BB4_285;
$L__BB4_280:
	mov.b16 	%rs1231, 1;
	bra.uni 	$L__BB4_286;
$L__BB4_281:
	setp.eq.s16 	%p387, %rs344, 71;
	@%p387 bra 	$L__BB4_284;
	setp.ne.s16 	%p388, %rs344, 84;
	@%p388 bra 	$L__BB4_285;
	mov.b16 	%rs1231, 3;
	bra.uni 	$L__BB4_286;
$L__BB4_284:
	mov.b16 	%rs1231, 2;
	bra.uni 	$L__BB4_286;
$L__BB4_285:
	mov.b16 	%rs1231, 4;
$L__BB4_286:
	st.local.u8 	[%rd68+3], %rs1231;
	add.s32 	%r4499, %r301, 4;
	add.s32 	%r1596, %r301, 3;
	setp.eq.s32 	%p391, %r1596, %r300;
	@%p391 bra 	$L__BB4_287;
	bra.uni 	$L__BB4_251;
$L__BB4_287:
	setp.eq.s32 	%p392, %r299, 0;
	@%p392 bra 	$L__BB4_383;
	add.s32 	%r1597, %r4499, %r298;
	cvt.s64.s32 	%rd665, %r1597;
	add.s64 	%rd71, %rd4, %rd665;
	ld.global.u8 	%rs350, [%rd71];
	mov.b16 	%rs1236, 0;
	setp.gt.s16 	%p393, %rs350, 70;
	@%p393 bra 	$L__BB4_330;
	setp.eq.s16 	%p396, %rs350, 65;
	@%p396 bra 	$L__BB4_335;
	bra.uni 	$L__BB4_328;
$L__BB4_290:
	setp.eq.s16 	%p334, %rs284, 67;
	@%p334 bra 	$L__BB4_291;
	bra.uni 	$L__BB4_295;
$L__BB4_291:
	mov.b16 	%rs1232, 2;
	bra.uni 	$L__BB4_296;
$L__BB4_292:
	setp.eq.s16 	%p331, %rs284, 84;
	@%p331 bra 	$L__BB4_296;
	setp.ne.s16 	%p332, %rs284, 71;
	@%p332 bra 	$L__BB4_295;
	mov.b16 	%rs1232, 1;
	bra.uni 	$L__BB4_296;
$L__BB4_295:
	mov.b16 	%rs1232, 4;
$L__BB4_296:
	cvt.u64.u32 	%rd660, %r303;
	add.s64 	%rd70, %rd10, %rd660;
	st.local.u8 	[%rd70], %rs1232;
	ld.global.u8 	%rs290, [%rd69+-1];
	mov.b16 	%rs1233, 0;
	setp.gt.s16 	%p335, %rs290, 70;
	@%p335 bra 	$L__BB4_300;
	setp.eq.s16 	%p338, %rs290, 65;
	@%p338 bra 	$L__BB4_303;
	setp.eq.s16 	%p339, %rs290, 67;
	@%p339 bra 	$L__BB4_299;
	bra.uni 	$L__BB4_304;
$L__BB4_299:
	mov.b16 	%rs1233, 2;
	bra.uni 	$L__BB4_305;
$L__BB4_300:
	setp.eq.s16 	%p336, %rs290, 84;
	@%p336 bra 	$L__BB4_305;
	setp.ne.s16 	%p337, %rs290, 71;
	@%p337 bra 	$L__BB4_304;
	mov.b16 	%rs1233, 1;
	bra.uni 	$L__BB4_305;
$L__BB4_303:
	mov.b16 	%rs1233, 3;
	bra.uni 	$L__BB4_305;
$L__BB4_304:
	mov.b16 	%rs1233, 4;
$L__BB4_305:
	st.local.u8 	[%rd70+1], %rs1233;
	ld.global.u8 	%rs296, [%rd69+-2];
	mov.b16 	%rs1234, 0;
	setp.gt.s16 	%p340, %rs296, 70;
	@%p340 bra 	$L__BB4_309;
	setp.eq.s16 	%p343, %rs296, 65;
	@%p343 bra 	$L__BB4_312;
	setp.eq.s16 	%p344, %rs296, 67;
	@%p344 bra 	$L__BB4_308;
	bra.uni 	$L__BB4_313;
$L__BB4_308:
	mov.b16 	%rs1234, 2;
	bra.uni 	$L__BB4_314;
$L__BB4_309:
	setp.eq.s16 	%p341, %rs296, 84;
	@%p341 bra 	$L__BB4_314;
	setp.ne.s16 	%p342, %rs296, 71;
	@%p342 bra 	$L__BB4_313;
	mov.b16 	%rs1234, 1;
	bra.uni 	$L__BB4_314;
$L__BB4_312:
	mov.b16 	%rs1234, 3;
	bra.uni 	$L__BB4_314;
$L__BB4_313:
	mov.b16 	%rs1234, 4;
$L__BB4_314:
	st.local.u8 	[%rd70+2], %rs1234;
	ld.global.u8 	%rs302, [%rd69+-3];
	mov.b16 	%rs1235, 0;
	setp.gt.s16 	%p345, %rs302, 70;
	@%p345 bra 	$L__BB4_318;
	setp.eq.s16 	%p348, %rs302, 65;
	@%p348 bra 	$L__BB4_321;
	setp.eq.s16 	%p349, %rs302, 67;
	@%p349 bra 	$L__BB4_317;
	bra.uni 	$L__BB4_322;
$L__BB4_317:
	mov.b16 	%rs1235, 2;
	bra.uni 	$L__BB4_323;
$L__BB4_318:
	setp.eq.s16 	%p346, %rs302, 84;
	@%p346 bra 	$L__BB4_323;
	setp.ne.s16 	%p347, %rs302, 71;
	@%p347 bra 	$L__BB4_322;
	mov.b16 	%rs1235, 1;
	bra.uni 	$L__BB4_323;
$L__BB4_321:
	mov.b16 	%rs1235, 3;
	bra.uni 	$L__BB4_323;
$L__BB4_322:
	mov.b16 	%rs1235, 4;
$L__BB4_323:
	st.local.u8 	[%rd70+3], %rs1235;
	add.s32 	%r4500, %r303, 4;
	add.s32 	%r1590, %r303, 3;
	setp.eq.s32 	%p350, %r1590, %r297;
	@%p350 bra 	$L__BB4_324;
	bra.uni 	$L__BB4_245;
$L__BB4_324:
	setp.eq.s32 	%p351, %r296, 0;
	@%p351 bra 	$L__BB4_383;
	sub.s32 	%r1591, %r283, %r4500;
	add.s32 	%r1592, %r1591, %r284;
	cvt.s64.s32 	%rd661, %r1592;
	add.s64 	%rd73, %rd4, %rd661;
	ld.global.u8 	%rs308, [%rd73];
	mov.b16 	%rs1239, 0;
	setp.gt.s16 	%p352, %rs308, 70;
	@%p352 bra 	$L__BB4_358;
	setp.eq.s16 	%p355, %rs308, 65;
	@%p355 bra 	$L__BB4_327;
	bra.uni 	$L__BB4_356;
$L__BB4_327:
	mov.b16 	%rs1239, 3;
	bra.uni 	$L__BB4_362;
$L__BB4_328:
	setp.eq.s16 	%p397, %rs350, 67;
	@%p397 bra 	$L__BB4_329;
	bra.uni 	$L__BB4_334;
$L__BB4_329:
	mov.b16 	%rs1236, 1;
	bra.uni 	$L__BB4_335;
$L__BB4_330:
	setp.eq.s16 	%p394, %rs350, 71;
	@%p394 bra 	$L__BB4_333;
	setp.ne.s16 	%p395, %rs350, 84;
	@%p395 bra 	$L__BB4_334;
	mov.b16 	%rs1236, 3;
	bra.uni 	$L__BB4_335;
$L__BB4_333:
	mov.b16 	%rs1236, 2;
	bra.uni 	$L__BB4_335;
$L__BB4_334:
	mov.b16 	%rs1236, 4;
$L__BB4_335:
	cvt.u64.u32 	%rd666, %r4499;
	add.s64 	%rd72, %rd10, %rd666;
	st.local.u8 	[%rd72], %rs1236;
	setp.eq.s32 	%p398, %r299, 1;
	@%p398 bra 	$L__BB4_383;
	ld.global.u8 	%rs356, [%rd71+1];
	mov.b16 	%rs1237, 0;
	setp.gt.s16 	%p399, %rs356, 70;
	@%p399 bra 	$L__BB4_340;
	setp.eq.s16 	%p402, %rs356, 65;
	@%p402 bra 	$L__BB4_345;
	setp.eq.s16 	%p403, %rs356, 67;
	@%p403 bra 	$L__BB4_339;
	bra.uni 	$L__BB4_344;
$L__BB4_339:
	mov.b16 	%rs1237, 1;
	bra.uni 	$L__BB4_345;
$L__BB4_340:
	setp.eq.s16 	%p400, %rs356, 71;
	@%p400 bra 	$L__BB4_343;
	setp.ne.s16 	%p401, %rs356, 84;
	@%p401 bra 	$L__BB4_344;
	mov.b16 	%rs1237, 3;
	bra.uni 	$L__BB4_345;
$L__BB4_343:
	mov.b16 	%rs1237, 2;
	bra.uni 	$L__BB4_345;
$L__BB4_344:
	mov.b16 	%rs1237, 4;
$L__BB4_345:
	st.local.u8 	[%rd72+1], %rs1237;
	setp.eq.s32 	%p404, %r299, 2;
	@%p404 bra 	$L__BB4_383;
	ld.global.u8 	%rs362, [%rd71+2];
	mov.b16 	%rs1238, 0;
	setp.gt.s16 	%p405, %rs362, 70;
	@%p405 bra 	$L__BB4_350;
	setp.eq.s16 	%p408, %rs362, 65;
	@%p408 bra 	$L__BB4_355;
	setp.eq.s16 	%p409, %rs362, 67;
	@%p409 bra 	$L__BB4_349;
	bra.uni 	$L__BB4_354;
$L__BB4_349:
	mov.b16 	%rs1238, 1;
	bra.uni 	$L__BB4_355;
$L__BB4_350:
	setp.eq.s16 	%p406, %rs362, 71;
	@%p406 bra 	$L__BB4_353;
	setp.ne.s16 	%p407, %rs362, 84;
	@%p407 bra 	$L__BB4_354;
	mov.b16 	%rs1238, 3;
	bra.uni 	$L__BB4_355;
$L__BB4_353:
	mov.b16 	%rs1238, 2;
	bra.uni 	$L__BB4_355;
$L__BB4_354:
	mov.b16 	%rs1238, 4;
$L__BB4_355:
	st.local.u8 	[%rd72+2], %rs1238;
	bra.uni 	$L__BB4_383;
$L__BB4_356:
	setp.eq.s16 	%p356, %rs308, 67;
	@%p356 bra 	$L__BB4_357;
	bra.uni 	$L__BB4_361;
$L__BB4_357:
	mov.b16 	%rs1239, 2;
	bra.uni 	$L__BB4_362;
$L__BB4_358:
	setp.eq.s16 	%p353, %rs308, 84;
	@%p353 bra 	$L__BB4_362;
	setp.ne.s16 	%p354, %rs308, 71;
	@%p354 bra 	$L__BB4_361;
	mov.b16 	%rs1239, 1;
	bra.uni 	$L__BB4_362;
$L__BB4_361:
	mov.b16 	%rs1239, 4;
$L__BB4_362:
	cvt.u64.u32 	%rd662, %r4500;
	add.s64 	%rd74, %rd10, %rd662;
	st.local.u8 	[%rd74], %rs1239;
	setp.eq.s32 	%p357, %r296, 1;
	@%p357 bra 	$L__BB4_383;
	ld.global.u8 	%rs314, [%rd73+-1];
	mov.b16 	%rs1240, 0;
	setp.gt.s16 	%p358, %rs314, 70;
	@%p358 bra 	$L__BB4_367;
	setp.eq.s16 	%p361, %rs314, 65;
	@%p361 bra 	$L__BB4_370;
	setp.eq.s16 	%p362, %rs314, 67;
	@%p362 bra 	$L__BB4_366;
	bra.uni 	$L__BB4_371;
$L__BB4_366:
	mov.b16 	%rs1240, 2;
	bra.uni 	$L__BB4_372;
$L__BB4_367:
	setp.eq.s16 	%p359, %rs314, 84;
	@%p359 bra 	$L__BB4_372;
	setp.ne.s16 	%p360, %rs314, 71;
	@%p360 bra 	$L__BB4_371;
	mov.b16 	%rs1240, 1;
	bra.uni 	$L__BB4_372;
$L__BB4_370:
	mov.b16 	%rs1240, 3;
	bra.uni 	$L__BB4_372;
$L__BB4_371:
	mov.b16 	%rs1240, 4;
$L__BB4_372:
	st.local.u8 	[%rd74+1], %rs1240;
	setp.eq.s32 	%p363, %r296, 2;
	@%p363 bra 	$L__BB4_383;
	ld.global.u8 	%rs320, [%rd73+-2];
	mov.b16 	%rs1241, 0;
	setp.gt.s16 	%p364, %rs320, 70;
	@%p364 bra 	$L__BB4_377;
	setp.eq.s16 	%p367, %rs320, 65;
	@%p367 bra 	$L__BB4_380;
	setp.eq.s16 	%p368, %rs320, 67;
	@%p368 bra 	$L__BB4_376;
	bra.uni 	$L__BB4_381;
$L__BB4_376:
	mov.b16 	%rs1241, 2;
	bra.uni 	$L__BB4_382;
$L__BB4_377:
	setp.eq.s16 	%p365, %rs320, 84;
	@%p365 bra 	$L__BB4_382;
	setp.ne.s16 	%p366, %rs320, 71;
	@%p366 bra 	$L__BB4_381;
	mov.b16 	%rs1241, 1;
	bra.uni 	$L__BB4_382;
$L__BB4_380:
	mov.b16 	%rs1241, 3;
	bra.uni 	$L__BB4_382;
$L__BB4_381:
	mov.b16 	%rs1241, 4;
$L__BB4_382:
	st.local.u8 	[%rd74+2], %rs1241;
$L__BB4_383:
	setp.eq.s32 	%p410, %r282, 0;
	@%p410 bra 	$L__BB4_390;
	setp.lt.s32 	%p411, %r295, 1;
	@%p411 bra 	$L__BB4_525;
	ld.global.u32 	%r1599, [%rd66];
	add.s32 	%r307, %r1599, -1;
	add.s32 	%r1600, %r295, -1;
	and.b32  	%r308, %r295, 3;
	setp.lt.u32 	%p412, %r1600, 3;
	mov.b32 	%r4504, 1;
	@%p412 bra 	$L__BB4_466;
	and.b32  	%r309, %r295, 2147483644;
	mov.b32 	%r4504, 1;
$L__BB4_387:
	mov.u32 	%r315, %r4504;
	add.s32 	%r1602, %r315, %r307;
	cvt.s64.s32 	%rd667, %r1602;
	add.s64 	%rd77, %rd4, %rd667;
	ld.global.u8 	%rs368, [%rd77];
	mov.b16 	%rs1246, 0;
	setp.gt.s16 	%p413, %rs368, 70;
	@%p413 bra 	$L__BB4_434;
	setp.eq.s16 	%p416, %rs368, 65;
	@%p416 bra 	$L__BB4_389;
	bra.uni 	$L__BB4_432;
$L__BB4_389:
	mov.b16 	%rs1246, 3;
	bra.uni 	$L__BB4_438;
$L__BB4_390:
	setp.lt.s32 	%p452, %r295, 1;
	@%p452 bra 	$L__BB4_525;
	ld.global.u32 	%r310, [%rd66];
	add.s32 	%r1606, %r295, -1;
	and.b32  	%r311, %r295, 3;
	setp.lt.u32 	%p453, %r1606, 3;
	mov.b32 	%r4503, 1;
	@%p453 bra 	$L__BB4_429;
	and.b32  	%r312, %r295, 2147483644;
	mov.b32 	%r4503, 1;
$L__BB4_393:
	mov.u32 	%r313, %r4503;
	sub.s32 	%r1608, %r310, %r313;
	add.s32 	%r1609, %r1608, %r295;
	cvt.s64.s32 	%rd671, %r1609;
	add.s64 	%rd75, %rd4, %rd671;
	ld.global.u8 	%rs410, [%rd75];
	mov.b16 	%rs1242, 0;
	setp.gt.s16 	%p454, %rs410, 70;
	@%p454 bra 	$L__BB4_397;
	setp.eq.s16 	%p457, %rs410, 65;
	@%p457 bra 	$L__BB4_401;
	setp.eq.s16 	%p458, %rs410, 67;
	@%p458 bra 	$L__BB4_396;
	bra.uni 	$L__BB4_400;
$L__BB4_396:
	mov.b16 	%rs1242, 1;
	bra.uni 	$L__BB4_401;
$L__BB4_397:
	setp.eq.s16 	%p455, %rs410, 71;
	@%p455 bra 	$L__BB4_2809;
	setp.eq.s16 	%p456, %rs410, 84;
	@%p456 bra 	$L__BB4_399;
	bra.uni 	$L__BB4_400;
$L__BB4_399:
	mov.b16 	%rs1242, 3;
	bra.uni 	$L__BB4_401;
$L__BB4_400:
	mov.b16 	%rs1242, 4;
$L__BB4_401:
	cvt.u64.u32 	%rd672, %r313;
	add.s64 	%rd76, %rd11, %rd672;
	st.local.u8 	[%rd76], %rs1242;
	ld.global.u8 	%rs416, [%rd75+-1];
	mov.b16 	%rs1243, 0;
	setp.gt.s16 	%p459, %rs416, 70;
	@%p459 bra 	$L__BB4_405;
	setp.eq.s16 	%p462, %rs416, 65;
	@%p462 bra 	$L__BB4_410;
	setp.eq.s16 	%p463, %rs416, 67;
	@%p463 bra 	$L__BB4_404;
	bra.uni 	$L__BB4_409;
$L__BB4_404:
	mov.b16 	%rs1243, 1;
	bra.uni 	$L__BB4_410;
$L__BB4_405:
	setp.eq.s16 	%p460, %rs416, 71;
	@%p460 bra 	$L__BB4_408;
	setp.ne.s16 	%p461, %rs416, 84;
	@%p461 bra 	$L__BB4_409;
	mov.b16 	%rs1243, 3;
	bra.uni 	$L__BB4_410;
$L__BB4_408:
	mov.b16 	%rs1243, 2;
	bra.uni 	$L__BB4_410;
$L__BB4_409:
	mov.b16 	%rs1243, 4;
$L__BB4_410:
	st.local.u8 	[%rd76+1], %rs1243;
	ld.global.u8 	%rs422, [%rd75+-2];
	mov.b16 	%rs1244, 0;
	setp.gt.s16 	%p464, %rs422, 70;
	@%p464 bra 	$L__BB4_414;
	setp.eq.s16 	%p467, %rs422, 65;
	@%p467 bra 	$L__BB4_419;
	setp.eq.s16 	%p468, %rs422, 67;
	@%p468 bra 	$L__BB4_413;
	bra.uni 	$L__BB4_418;
$L__BB4_413:
	mov.b16 	%rs1244, 1;
	bra.uni 	$L__BB4_419;
$L__BB4_414:
	setp.eq.s16 	%p465, %rs422, 71;
	@%p465 bra 	$L__BB4_417;
	setp.ne.s16 	%p466, %rs422, 84;
	@%p466 bra 	$L__BB4_418;
	mov.b16 	%rs1244, 3;
	bra.uni 	$L__BB4_419;
$L__BB4_417:
	mov.b16 	%rs1244, 2;
	bra.uni 	$L__BB4_419;
$L__BB4_418:
	mov.b16 	%rs1244, 4;
$L__BB4_419:
	st.local.u8 	[%rd76+2], %rs1244;
	ld.global.u8 	%rs428, [%rd75+-3];
	mov.b16 	%rs1245, 0;
	setp.gt.s16 	%p469, %rs428, 70;
	@%p469 bra 	$L__BB4_423;
	setp.eq.s16 	%p472, %rs428, 65;
	@%p472 bra 	$L__BB4_428;
	setp.eq.s16 	%p473, %rs428, 67;
	@%p473 bra 	$L__BB4_422;
	bra.uni 	$L__BB4_427;
$L__BB4_422:
	mov.b16 	%rs1245, 1;
	bra.uni 	$L__BB4_428;
$L__BB4_423:
	setp.eq.s16 	%p470, %rs428, 71;
	@%p470 bra 	$L__BB4_426;
	setp.ne.s16 	%p471, %rs428, 84;
	@%p471 bra 	$L__BB4_427;
	mov.b16 	%rs1245, 3;
	bra.uni 	$L__BB4_428;
$L__BB4_426:
	mov.b16 	%rs1245, 2;
	bra.uni 	$L__BB4_428;
$L__BB4_427:
	mov.b16 	%rs1245, 4;
$L__BB4_428:
	st.local.u8 	[%rd76+3], %rs1245;
	add.s32 	%r4503, %r313, 4;
	add.s32 	%r1610, %r313, 3;
	setp.eq.s32 	%p474, %r1610, %r312;
	@%p474 bra 	$L__BB4_429;
	bra.uni 	$L__BB4_393;
$L__BB4_429:
	setp.eq.s32 	%p475, %r311, 0;
	@%p475 bra 	$L__BB4_525;
	sub.s32 	%r1611, %r310, %r4503;
	add.s32 	%r1612, %r1611, %r295;
	cvt.s64.s32 	%rd673, %r1612;
	add.s64 	%rd79, %rd4, %rd673;
	ld.global.u8 	%rs434, [%rd79];
	mov.b16 	%rs1250, 0;
	setp.gt.s16 	%p476, %rs434, 70;
	@%p476 bra 	$L__BB4_472;
	setp.eq.s16 	%p479, %rs434, 65;
	@%p479 bra 	$L__BB4_477;
	bra.uni 	$L__BB4_470;
$L__BB4_432:
	setp.eq.s16 	%p417, %rs368, 67;
	@%p417 bra 	$L__BB4_433;
	bra.uni 	$L__BB4_437;
$L__BB4_433:
	mov.b16 	%rs1246, 2;
	bra.uni 	$L__BB4_438;
$L__BB4_434:
	setp.eq.s16 	%p414, %rs368, 84;
	@%p414 bra 	$L__BB4_438;
	setp.ne.s16 	%p415, %rs368, 71;
	@%p415 bra 	$L__BB4_437;
	mov.b16 	%rs1246, 1;
	bra.uni 	$L__BB4_438;
$L__BB4_437:
	mov.b16 	%rs1246, 4;
$L__BB4_438:
	cvt.u64.u32 	%rd668, %r315;
	add.s64 	%rd78, %rd11, %rd668;
	st.local.u8 	[%rd78], %rs1246;
	ld.global.u8 	%rs374, [%rd77+1];
	mov.b16 	%rs1247, 0;
	setp.gt.s16 	%p418, %rs374, 70;
	@%p418 bra 	$L__BB4_442;
	setp.eq.s16 	%p421, %rs374, 65;
	@%p421 bra 	$L__BB4_445;
	setp.eq.s16 	%p422, %rs374, 67;
	@%p422 bra 	$L__BB4_441;
	bra.uni 	$L__BB4_446;
$L__BB4_441:
	mov.b16 	%rs1247, 2;
	bra.uni 	$L__BB4_447;
$L__BB4_442:
	setp.eq.s16 	%p419, %rs374, 84;
	@%p419 bra 	$L__BB4_447;
	setp.ne.s16 	%p420, %rs374, 71;
	@%p420 bra 	$L__BB4_446;
	mov.b16 	%rs1247, 1;
	bra.uni 	$L__BB4_447;
$L__BB4_445:
	mov.b16 	%rs1247, 3;
	bra.uni 	$L__BB4_447;
$L__BB4_446:
	mov.b16 	%rs1247, 4;
$L__BB4_447:
	st.local.u8 	[%rd78+1], %rs1247;
	ld.global.u8 	%rs380, [%rd77+2];
	mov.b16 	%rs1248, 0;
	setp.gt.s16 	%p423, %rs380, 70;
	@%p423 bra 	$L__BB4_451;
	setp.eq.s16 	%p426, %rs380, 65;
	@%p426 bra 	$L__BB4_454;
	setp.eq.s16 	%p427, %rs380, 67;
	@%p427 bra 	$L__BB4_450;
	bra.uni 	$L__BB4_455;
$L__BB4_450:
	mov.b16 	%rs1248, 2;
	bra.uni 	$L__BB4_456;
$L__BB4_451:
	setp.eq.s16 	%p424, %rs380, 84;
	@%p424 bra 	$L__BB4_456;
	setp.ne.s16 	%p425, %rs380, 71;
	@%p425 bra 	$L__BB4_455;
	mov.b16 	%rs1248, 1;
	bra.uni 	$L__BB4_456;
$L__BB4_454:
	mov.b16 	%rs1248, 3;
	bra.uni 	$L__BB4_456;
$L__BB4_455:
	mov.b16 	%rs1248, 4;
$L__BB4_456:
	st.local.u8 	[%rd78+2], %rs1248;
	ld.global.u8 	%rs386, [%rd77+3];
	mov.b16 	%rs1249, 0;
	setp.gt.s16 	%p428, %rs386, 70;
	@%p428 bra 	$L__BB4_460;
	setp.eq.s16 	%p431, %rs386, 65;
	@%p431 bra 	$L__BB4_463;
	setp.eq.s16 	%p432, %rs386, 67;
	@%p432 bra 	$L__BB4_459;
	bra.uni 	$L__BB4_464;
$L__BB4_459:
	mov.b16 	%rs1249, 2;
	bra.uni 	$L__BB4_465;
$L__BB4_460:
	setp.eq.s16 	%p429, %rs386, 84;
	@%p429 bra 	$L__BB4_465;
	setp.ne.s16 	%p430, %rs386, 71;
	@%p430 bra 	$L__BB4_464;
	mov.b16 	%rs1249, 1;
	bra.uni 	$L__BB4_465;
$L__BB4_463:
	mov.b16 	%rs1249, 3;
	bra.uni 	$L__BB4_465;
$L__BB4_464:
	mov.b16 	%rs1249, 4;
$L__BB4_465:
	st.local.u8 	[%rd78+3], %rs1249;
	add.s32 	%r4504, %r315, 4;
	add.s32 	%r1603, %r315, 3;
	setp.eq.s32 	%p433, %r1603, %r309;
	@%p433 bra 	$L__BB4_466;
	bra.uni 	$L__BB4_387;
$L__BB4_466:
	setp.eq.s32 	%p434, %r308, 0;
	@%p434 bra 	$L__BB4_525;
	add.s32 	%r1604, %r4504, %r307;
	cvt.s64.s32 	%rd669, %r1604;
	add.s64 	%rd81, %rd4, %rd669;
	ld.global.u8 	%rs392, [%rd81];
	mov.b16 	%rs1253, 0;
	setp.gt.s16 	%p435, %rs392, 70;
	@%p435 bra 	$L__BB4_500;
	setp.eq.s16 	%p438, %rs392, 65;
	@%p438 bra 	$L__BB4_469;
	bra.uni 	$L__BB4_498;
$L__BB4_469:
	mov.b16 	%rs1253, 3;
	bra.uni 	$L__BB4_504;
$L__BB4_470:
	setp.eq.s16 	%p480, %rs434, 67;
	@%p480 bra 	$L__BB4_471;
	bra.uni 	$L__BB4_476;
$L__BB4_471:
	mov.b16 	%rs1250, 1;
	bra.uni 	$L__BB4_477;
$L__BB4_472:
	setp.eq.s16 	%p477, %rs434, 71;
	@%p477 bra 	$L__BB4_475;
	setp.ne.s16 	%p478, %rs434, 84;
	@%p478 bra 	$L__BB4_476;
	mov.b16 	%rs1250, 3;
	bra.uni 	$L__BB4_477;
$L__BB4_475:
	mov.b16 	%rs1250, 2;
	bra.uni 	$L__BB4_477;
$L__BB4_476:
	mov.b16 	%rs1250, 4;
$L__BB4_477:
	cvt.u64.u32 	%rd674, %r4503;
	add.s64 	%rd80, %rd11, %rd674;
	st.local.u8 	[%rd80], %rs1250;
	setp.eq.s32 	%p481, %r311, 1;
	@%p481 bra 	$L__BB4_525;
	ld.global.u8 	%rs440, [%rd79+-1];
	mov.b16 	%rs1251, 0;
	setp.gt.s16 	%p482, %rs440, 70;
	@%p482 bra 	$L__BB4_482;
	setp.eq.s16 	%p485, %rs440, 65;
	@%p485 bra 	$L__BB4_487;
	setp.eq.s16 	%p486, %rs440, 67;
	@%p486 bra 	$L__BB4_481;
	bra.uni 	$L__BB4_486;
$L__BB4_481:
	mov.b16 	%rs1251, 1;
	bra.uni 	$L__BB4_487;
$L__BB4_482:
	setp.eq.s16 	%p483, %rs440, 71;
	@%p483 bra 	$L__BB4_485;
	setp.ne.s16 	%p484, %rs440, 84;
	@%p484 bra 	$L__BB4_486;
	mov.b16 	%rs1251, 3;
	bra.uni 	$L__BB4_487;
$L__BB4_485:
	mov.b16 	%rs1251, 2;
	bra.uni 	$L__BB4_487;
$L__BB4_486:
	mov.b16 	%rs1251, 4;
$L__BB4_487:
	st.local.u8 	[%rd80+1], %rs1251;
	setp.eq.s32 	%p487, %r311, 2;
	@%p487 bra 	$L__BB4_525;
	ld.global.u8 	%rs446, [%rd79+-2];
	mov.b16 	%rs1252, 0;
	setp.gt.s16 	%p488, %rs446, 70;
	@%p488 bra 	$L__BB4_492;
	setp.eq.s16 	%p491, %rs446, 65;
	@%p491 bra 	$L__BB4_497;
	setp.eq.s16 	%p492, %rs446, 67;
	@%p492 bra 	$L__BB4_491;
	bra.uni 	$L__BB4_496;
$L__BB4_491:
	mov.b16 	%rs1252, 1;
	bra.uni 	$L__BB4_497;
$L__BB4_492:
	setp.eq.s16 	%p489, %rs446, 71;
	@%p489 bra 	$L__BB4_495;
	setp.ne.s16 	%p490, %rs446, 84;
	@%p490 bra 	$L__BB4_496;
	mov.b16 	%rs1252, 3;
	bra.uni 	$L__BB4_497;
$L__BB4_495:
	mov.b16 	%rs1252, 2;
	bra.uni 	$L__BB4_497;
$L__BB4_496:
	mov.b16 	%rs1252, 4;
$L__BB4_497:
	st.local.u8 	[%rd80+2], %rs1252;
	bra.uni 	$L__BB4_525;
$L__BB4_498:
	setp.eq.s16 	%p439, %rs392, 67;
	@%p439 bra 	$L__BB4_499;
	bra.uni 	$L__BB4_503;
$L__BB4_499:
	mov.b16 	%rs1253, 2;
	bra.uni 	$L__BB4_504;
$L__BB4_500:
	setp.eq.s16 	%p436, %rs392, 84;
	@%p436 bra 	$L__BB4_504;
	setp.ne.s16 	%p437, %rs392, 71;
	@%p437 bra 	$L__BB4_503;
	mov.b16 	%rs1253, 1;
	bra.uni 	$L__BB4_504;
$L__BB4_503:
	mov.b16 	%rs1253, 4;
$L__BB4_504:
	cvt.u64.u32 	%rd670, %r4504;
	add.s64 	%rd82, %rd11, %rd670;
	st.local.u8 	[%rd82], %rs1253;
	setp.eq.s32 	%p440, %r308, 1;
	@%p440 bra 	$L__BB4_525;
	ld.global.u8 	%rs398, [%rd81+1];
	mov.b16 	%rs1254, 0;
	setp.gt.s16 	%p441, %rs398, 70;
	@%p441 bra 	$L__BB4_509;
	setp.eq.s16 	%p444, %rs398, 65;
	@%p444 bra 	$L__BB4_512;
	setp.eq.s16 	%p445, %rs398, 67;
	@%p445 bra 	$L__BB4_508;
	bra.uni 	$L__BB4_513;
$L__BB4_508:
	mov.b16 	%rs1254, 2;
	bra.uni 	$L__BB4_514;
$L__BB4_509:
	setp.eq.s16 	%p442, %rs398, 84;
	@%p442 bra 	$L__BB4_514;
	setp.ne.s16 	%p443, %rs398, 71;
	@%p443 bra 	$L__BB4_513;
	mov.b16 	%rs1254, 1;
	bra.uni 	$L__BB4_514;
$L__BB4_512:
	mov.b16 	%rs1254, 3;
	bra.uni 	$L__BB4_514;
$L__BB4_513:
	mov.b16 	%rs1254, 4;
$L__BB4_514:
	st.local.u8 	[%rd82+1], %rs1254;
	setp.eq.s32 	%p446, %r308, 2;
	@%p446 bra 	$L__BB4_525;
	ld.global.u8 	%rs404, [%rd81+2];
	mov.b16 	%rs1255, 0;
	setp.gt.s16 	%p447, %rs404, 70;
	@%p447 bra 	$L__BB4_519;
	setp.eq.s16 	%p450, %rs404, 65;
	@%p450 bra 	$L__BB4_522;
	setp.eq.s16 	%p451, %rs404, 67;
	@%p451 bra 	$L__BB4_518;
	bra.uni 	$L__BB4_523;
$L__BB4_518:
	mov.b16 	%rs1255, 2;
	bra.uni 	$L__BB4_524;
$L__BB4_519:
	setp.eq.s16 	%p448, %rs404, 84;
	@%p448 bra 	$L__BB4_524;
	setp.ne.s16 	%p449, %rs404, 71;
	@%p449 bra 	$L__BB4_523;
	mov.b16 	%rs1255, 1;
	bra.uni 	$L__BB4_524;
$L__BB4_522:
	mov.b16 	%rs1255, 3;
	bra.uni 	$L__BB4_524;
$L__BB4_523:
	mov.b16 	%rs1255, 4;
$L__BB4_524:
	st.local.u8 	[%rd82+2], %rs1255;
$L__BB4_525:
	cvt.s64.s32 	%rd675, %r295;
	add.s64 	%rd676, %rd11, %rd675;
	mov.b16 	%rs451, 4;
	st.local.u8 	[%rd676+1], %rs451;
	st.local.u8 	[%rd11], %rs451;
	cvt.s64.s32 	%rd677, %r284;
	add.s64 	%rd678, %rd10, %rd677;
	st.local.u8 	[%rd678+1], %rs451;
	st.local.u8 	[%rd10], %rs451;
	setp.lt.s32 	%p493, %r284, 1;
	mov.b32 	%r4519, 0;
	mov.f64 	%fd4035, 0dFFF0000000000000;
	mov.u32 	%r4520, %r4519;
	@%p493 bra 	$L__BB4_623;
	add.s32 	%r319, %r295, -1;
	and.b32  	%r320, %r295, 3;
	and.b32  	%r321, %r295, 2147483644;
	mov.b32 	%r4505, 1;
$L__BB4_527:
	mov.u32 	%r322, %r4505;
	setp.lt.s32 	%p494, %r295, 1;
	@%p494 bra 	$L__BB4_556;
	setp.lt.u32 	%p495, %r319, 3;
	cvt.u64.u32 	%rd679, %r322;
	add.s64 	%rd680, %rd10, %rd679;
	ld.local.s8 	%r323, [%rd680];
	add.s32 	%r1616, %r322, -1;
	mad.lo.s32 	%r324, %r1616, %r295, %r17;
	mov.b32 	%r4507, 1;
	@%p495 bra 	$L__BB4_543;
	mov.b32 	%r4506, 1;
$L__BB4_530:
	cvt.u64.u32 	%rd681, %r4506;
	add.s64 	%rd83, %rd11, %rd681;
	ld.local.s8 	%r1618, [%rd83];
	add.s32 	%r1619, %r1618, %r323;
	setp.eq.s32 	%p496, %r1619, 3;
	add.s32 	%r1620, %r324, %r4506;
	mul.wide.s32 	%rd682, %r1620, 8;
	add.s64 	%rd84, %rd3, %rd682;
	@%p496 bra 	$L__BB4_532;
	mov.b64 	%rd683, 9218868437227405312;
	st.global.u64 	[%rd84], %rd683;
	mov.f64 	%fd3962, 0dBFF0000000000000;
	bra.uni 	$L__BB4_533;
$L__BB4_532:
	mov.b64 	%rd684, 0;
	st.global.u64 	[%rd84], %rd684;
	mov.f64 	%fd3962, 0dC0A9300000000000;
$L__BB4_533:
	st.global.f64 	[%rd84+5000], %fd3962;
	ld.local.s8 	%r1621, [%rd83+1];
	add.s32 	%r1622, %r1621, %r323;
	setp.eq.s32 	%p497, %r1622, 3;
	@%p497 bra 	$L__BB4_535;
	mov.b64 	%rd685, 9218868437227405312;
	st.global.u64 	[%rd84+8], %rd685;
	mov.f64 	%fd3963, 0dBFF0000000000000;
	bra.uni 	$L__BB4_536;
$L__BB4_535:
	mov.b64 	%rd686, 0;
	st.global.u64 	[%rd84+8], %rd686;
	mov.f64 	%fd3963, 0dC0A9300000000000;
$L__BB4_536:
	st.global.f64 	[%rd84+5008], %fd3963;
	ld.local.s8 	%r1623, [%rd83+2];
	add.s32 	%r1624, %r1623, %r323;
	setp.eq.s32 	%p498, %r1624, 3;
	@%p498 bra 	$L__BB4_538;
	mov.b64 	%rd687, 9218868437227405312;
	st.global.u64 	[%rd84+16], %rd687;
	mov.f64 	%fd3964, 0dBFF0000000000000;
	bra.uni 	$L__BB4_539;
$L__BB4_538:
	mov.b64 	%rd688, 0;
	st.global.u64 	[%rd84+16], %rd688;
	mov.f64 	%fd3964, 0dC0A9300000000000;
$L__BB4_539:
	st.global.f64 	[%rd84+5016], %fd3964;
	ld.local.s8 	%r1625, [%rd83+3];
	add.s32 	%r1626, %r1625, %r323;
	setp.eq.s32 	%p499, %r1626, 3;
	@%p499 bra 	$L__BB4_541;
	mov.b64 	%rd689, 9218868437227405312;
	st.global.u64 	[%rd84+24], %rd689;
	mov.f64 	%fd3965, 0dBFF0000000000000;
	bra.uni 	$L__BB4_542;
$L__BB4_541:
	mov.b64 	%rd690, 0;
	st.global.u64 	[%rd84+24], %rd690;
	mov.f64 	%fd3965, 0dC0A9300000000000;
$L__BB4_542:
	st.global.f64 	[%rd84+5024], %fd3965;
	add.s32 	%r4507, %r4506, 4;
	add.s32 	%r1627, %r4506, 3;
	setp.ne.s32 	%p500, %r1627, %r321;
	mov.u32 	%r4506, %r4507;
	@%p500 bra 	$L__BB4_530;
$L__BB4_543:
	setp.eq.s32 	%p501, %r320, 0;
	@%p501 bra 	$L__BB4_556;
	cvt.u64.u32 	%rd691, %r4507;
	add.s64 	%rd85, %rd11, %rd691;
	ld.local.s8 	%r1628, [%rd85];
	add.s32 	%r1629, %r1628, %r323;
	setp.eq.s32 	%p502, %r1629, 3;
	add.s32 	%r1630, %r324, %r4507;
	mul.wide.s32 	%rd692, %r1630, 8;
	add.s64 	%rd86, %rd3, %rd692;
	@%p502 bra 	$L__BB4_546;
	mov.b64 	%rd693, 9218868437227405312;
	st.global.u64 	[%rd86], %rd693;
	mov.f64 	%fd3966, 0dBFF0000000000000;
	bra.uni 	$L__BB4_547;
$L__BB4_546:
	mov.b64 	%rd694, 0;
	st.global.u64 	[%rd86], %rd694;
	mov.f64 	%fd3966, 0dC0A9300000000000;
$L__BB4_547:
	setp.eq.s32 	%p503, %r320, 1;
	st.global.f64 	[%rd86+5000], %fd3966;
	@%p503 bra 	$L__BB4_556;
	ld.local.s8 	%r1631, [%rd85+1];
	add.s32 	%r1632, %r1631, %r323;
	setp.eq.s32 	%p504, %r1632, 3;
	@%p504 bra 	$L__BB4_550;
	mov.b64 	%rd695, 9218868437227405312;
	st.global.u64 	[%rd86+8], %rd695;
	mov.f64 	%fd3967, 0dBFF0000000000000;
	bra.uni 	$L__BB4_551;
$L__BB4_550:
	mov.b64 	%rd696, 0;
	st.global.u64 	[%rd86+8], %rd696;
	mov.f64 	%fd3967, 0dC0A9300000000000;
$L__BB4_551:
	setp.eq.s32 	%p505, %r320, 2;
	st.global.f64 	[%rd86+5008], %fd3967;
	@%p505 bra 	$L__BB4_556;
	ld.local.s8 	%r1633, [%rd85+2];
	add.s32 	%r1634, %r1633, %r323;
	setp.eq.s32 	%p506, %r1634, 3;
	@%p506 bra 	$L__BB4_554;
	mov.b64 	%rd697, 9218868437227405312;
	st.global.u64 	[%rd86+16], %rd697;
	mov.f64 	%fd3968, 0dBFF0000000000000;
	bra.uni 	$L__BB4_555;
$L__BB4_554:
	mov.b64 	%rd698, 0;
	st.global.u64 	[%rd86+16], %rd698;
	mov.f64 	%fd3968, 0dC0A9300000000000;
$L__BB4_555:
	st.global.f64 	[%rd86+5016], %fd3968;
$L__BB4_556:
	add.s32 	%r4505, %r322, 1;
	setp.eq.s32 	%p507, %r322, %r284;
	@%p507 bra 	$L__BB4_557;
	bra.uni 	$L__BB4_527;
$L__BB4_557:
	mov.b32 	%r4508, 1;
$L__BB4_558:
	@%p494 bra 	$L__BB4_604;
	cvt.u64.u32 	%rd699, %r4508;
	add.s64 	%rd87, %rd10, %rd699;
	mov.b32 	%r4509, 1;
$L__BB4_560:
	mov.u32 	%r330, %r4509;
	add.s32 	%r331, %r4508, -1;
	mad.lo.s32 	%r1637, %r331, %r295, %r17;
	add.s32 	%r1638, %r1637, %r330;
	mul.wide.s32 	%rd700, %r1638, 8;
	add.s64 	%rd88, %rd3, %rd700;
	ld.global.f64 	%fd3972, [%rd88];
	abs.f64 	%fd1399, %fd3972;
	setp.geu.f64 	%p509, %fd1399, 0d41CDCD64FF800000;
	@%p509 bra 	$L__BB4_603;
	ld.local.u8 	%rs33, [%rd87];
	cvt.u32.u16 	%r1639, %rs33;
	cvt.s32.s8 	%r1640, %r1639;
	cvt.u64.u32 	%rd701, %r330;
	add.s64 	%rd89, %rd11, %rd701;
	ld.local.u8 	%rs34, [%rd89];
	cvt.u64.u16 	%rd702, %rs34;
	cvt.s64.s8 	%rd90, %rd702;
	cvt.u32.u16 	%r1641, %rs34;
	cvt.s32.s8 	%r1642, %r1641;
	add.s32 	%r1643, %r1642, %r1640;
	setp.eq.s32 	%p510, %r1643, 3;
	@%p510 bra 	$L__BB4_563;
	mov.b64 	%rd703, -4616189618054758400;
	st.global.u64 	[%rd88+5000], %rd703;
	mov.b64 	%rd704, 9218868437227405312;
	st.global.u64 	[%rd88], %rd704;
	mov.f64 	%fd3974, 0dBFF0000000000000;
	mov.f64 	%fd3972, 0d7FF0000000000000;
	mov.f64 	%fd3973, %fd3972;
	bra.uni 	$L__BB4_574;
$L__BB4_563:
	cvt.u32.u16 	%r1644, %rs33;
	cvt.s32.s8 	%r1645, %r1644;
	mul.wide.s32 	%rd705, %r1645, 5;
	add.s64 	%rd91, %rd705, %rd90;
	shl.b64 	%rd706, %rd91, 3;
	add.s64 	%rd707, %rd2, %rd706;
	ld.global.f64 	%fd3974, [%rd707+45440];
	ld.local.u8 	%rs452, [%rd87+-1];
	cvt.u64.u16 	%rd708, %rs452;
	cvt.s64.s8 	%rd92, %rd708;
	cvt.u32.u16 	%r1646, %rs34;
	ld.local.s8 	%rs453, [%rd89+-1];
	cvt.u32.u16 	%r1647, %rs453;
	prmt.b32 	%r1648, %r1647, %r1646, 0x3340U;
	prmt.b32 	%r1649, %r1644, 0, 0x3340U;
	prmt.b32 	%r1650, %r1648, %r1649, 0x5410U;
	cvt.u32.u16 	%r1651, %rs452;
	cvt.s32.s8 	%r1652, %r1651;
	mov.b32 	%r1653, 359705;
	dp4a.s32.u32 	%r1654, %r1650, %r1653, %r1652;
	mul.wide.s32 	%rd709, %r1654, 8;
	add.s64 	%rd710, %rd2, %rd709;
	ld.global.f64 	%fd1402, [%rd710+35440];
	add.f64 	%fd1403, %fd3974, %fd1402;
	ld.global.f64 	%fd3973, [%rd707+45640];
	ld.global.f64 	%fd1404, [%rd710+40440];
	add.f64 	%fd1405, %fd3973, %fd1404;
	abs.f64 	%fd1406, %fd1405;
	setp.gt.f64 	%p511, %fd1406, 0d41CDCD64FF800000;
	selp.f64 	%fd24, 0dBFF0000000000000, %fd1403, %p511;
	selp.f64 	%fd25, 0d7FF0000000000000, %fd1405, %p511;
	cvt.u16.u64 	%rs454, %rd90;
	mov.b32 	%r1655, {%rs453, %rs454};
	mov.b32 	%r1656, 6405;
	dp2a.lo.s32.u32 	%r1657, %r1655, %r1656, %r1645;
	mul.wide.s32 	%rd711, %r1657, 8;
	add.s64 	%rd93, %rd2, %rd711;
	ld.global.f64 	%fd26, [%rd93+21000];
	abs.f64 	%fd1407, %fd26;
	setp.geu.f64 	%p512, %fd1407, 0d41CDCD64FF800000;
	@%p512 bra 	$L__BB4_569;
	mad.lo.s64 	%rd715, %rd90, 24, %rd91;
	add.s64 	%rd716, %rd715, %rd92;
	shl.b64 	%rd717, %rd716, 3;
	add.s64 	%rd94, %rd2, %rd717;
	ld.global.f64 	%fd27, [%rd94+23000];
	abs.f64 	%fd1422, %fd27;
	setp.geu.f64 	%p517, %fd1422, 0d41CDCD64FF800000;
	@%p517 bra 	$L__BB4_567;
	ld.global.f64 	%fd1435, [%rd93+20000];
	add.f64 	%fd1436, %fd3974, %fd1435;
	ld.global.f64 	%fd1437, [%rd94+22000];
	add.f64 	%fd1438, %fd1436, %fd1437;
	add.f64 	%fd1439, %fd3973, %fd26;
	add.f64 	%fd1440, %fd1439, %fd27;
	abs.f64 	%fd1441, %fd1440;
	setp.gt.f64 	%p521, %fd1441, 0d41CDCD64FF800000;
	selp.f64 	%fd3969, 0dBFF0000000000000, %fd1438, %p521;
	selp.f64 	%fd3970, 0d7FF0000000000000, %fd1440, %p521;
	add.f64 	%fd1442, %fd3970, 0d4069000000000000;
	add.f64 	%fd1443, %fd3969, 0dC016CCCCCCCCCCCD;
	add.f64 	%fd1444, %fd13, %fd1443;
	div.rn.f64 	%fd3971, %fd1442, %fd1444;
	abs.f64 	%fd1445, %fd25;
	setp.geu.f64 	%p522, %fd1445, 0d41CDCD64FF800000;
	@%p522 bra 	$L__BB4_572;
	add.f64 	%fd1446, %fd25, 0d4069000000000000;
	add.f64 	%fd1447, %fd24, 0dC016CCCCCCCCCCCD;
	add.f64 	%fd1448, %fd13, %fd1447;
	div.rn.f64 	%fd1449, %fd1446, %fd1448;
	setp.lt.f64 	%p523, %fd1449, %fd3971;
	selp.f64 	%fd3969, %fd3969, %fd24, %p523;
	selp.f64 	%fd3970, %fd3970, %fd25, %p523;
	selp.f64 	%fd3971, %fd3971, %fd1449, %p523;
	bra.uni 	$L__BB4_572;
$L__BB4_567:
	ld.global.f64 	%fd1423, [%rd93+20000];
	add.f64 	%fd1424, %fd3974, %fd1423;
	add.f64 	%fd1425, %fd3973, %fd26;
	abs.f64 	%fd1426, %fd1425;
	setp.gt.f64 	%p518, %fd1426, 0d41CDCD64FF800000;
	selp.f64 	%fd3969, 0dBFF0000000000000, %fd1424, %p518;
	selp.f64 	%fd3970, 0d7FF0000000000000, %fd1425, %p518;
	add.f64 	%fd1427, %fd3970, 0d4069000000000000;
	add.f64 	%fd1428, %fd3969, 0dC016CCCCCCCCCCCD;
	add.f64 	%fd1429, %fd13, %fd1428;
	div.rn.f64 	%fd3971, %fd1427, %fd1429;
	abs.f64 	%fd1430, %fd25;
	setp.geu.f64 	%p519, %fd1430, 0d41CDCD64FF800000;
	@%p519 bra 	$L__BB4_572;
	add.f64 	%fd1431, %fd25, 0d4069000000000000;
	add.f64 	%fd1432, %fd24, 0dC016CCCCCCCCCCCD;
	add.f64 	%fd1433, %fd13, %fd1432;
	div.rn.f64 	%fd1434, %fd1431, %fd1433;
	setp.lt.f64 	%p520, %fd1434, %fd3971;
	selp.f64 	%fd3969, %fd3969, %fd24, %p520;
	selp.f64 	%fd3970, %fd3970, %fd25, %p520;
	selp.f64 	%fd3971, %fd3971, %fd1434, %p520;
	bra.uni 	$L__BB4_572;
$L__BB4_569:
	mad.lo.s64 	%rd712, %rd90, 24, %rd91;
	add.s64 	%rd713, %rd712, %rd92;
	shl.b64 	%rd714, %rd713, 3;
	add.s64 	%rd95, %rd2, %rd714;
	ld.global.f64 	%fd40, [%rd95+23000];
	abs.f64 	%fd1409, %fd40;
	setp.geu.f64 	%p513, %fd1409, 0d41CDCD64FF800000;
	mov.f64 	%fd3969, %fd24;
	mov.f64 	%fd3970, %fd25;
	@%p513 bra 	$L__BB4_572;
	ld.global.f64 	%fd1410, [%rd95+22000];
	add.f64 	%fd1411, %fd3974, %fd1410;
	add.f64 	%fd1412, %fd3973, %fd40;
	abs.f64 	%fd1413, %fd1412;
	setp.gt.f64 	%p514, %fd1413, 0d41CDCD64FF800000;
	selp.f64 	%fd3969, 0dBFF0000000000000, %fd1411, %p514;
	selp.f64 	%fd3970, 0d7FF0000000000000, %fd1412, %p514;
	add.f64 	%fd1414, %fd3970, 0d4069000000000000;
	add.f64 	%fd1415, %fd3969, 0dC016CCCCCCCCCCCD;
	add.f64 	%fd1416, %fd13, %fd1415;
	div.rn.f64 	%fd3971, %fd1414, %fd1416;
	abs.f64 	%fd1417, %fd25;
	setp.geu.f64 	%p515, %fd1417, 0d41CDCD64FF800000;
	@%p515 bra 	$L__BB4_572;
	add.f64 	%fd1418, %fd25, 0d4069000000000000;
	add.f64 	%fd1419, %fd24, 0dC016CCCCCCCCCCCD;
	add.f64 	%fd1420, %fd13, %fd1419;
	div.rn.f64 	%fd1421, %fd1418, %fd1420;
	setp.lt.f64 	%p516, %fd1421, %fd3971;
	selp.f64 	%fd3969, %fd3969, %fd24, %p516;
	selp.f64 	%fd3970, %fd3970, %fd25, %p516;
	selp.f64 	%fd3971, %fd3971, %fd1421, %p516;
$L__BB4_572:
	add.f64 	%fd1450, %fd3974, 0dC016CCCCCCCCCCCD;
	add.f64 	%fd50, %fd13, %fd1450;
	abs.f64 	%fd1451, %fd3970;
	setp.geu.f64 	%p524, %fd1451, 0d41CDCD64FF800000;
	@%p524 bra 	$L__BB4_574;
	add.f64 	%fd1452, %fd3973, 0d4069000000000000;
	div.rn.f64 	%fd1453, %fd1452, %fd50;
	setp.lt.f64 	%p525, %fd3971, %fd1453;
	selp.f64 	%fd3973, %fd3973, %fd3970, %p525;
	selp.f64 	%fd3974, %fd3974, %fd3969, %p525;
$L__BB4_574:
	abs.f64 	%fd1454, %fd3973;
	setp.geu.f64 	%p526, %fd1454, 0d41CDCD64FF800000;
	@%p526 bra 	$L__BB4_576;
	st.global.f64 	[%rd88+5000], %fd3974;
	st.global.f64 	[%rd88], %fd3973;
	mov.f64 	%fd3972, %fd3973;
$L__BB4_576:
	min.u32 	%r1658, %r4508, %r330;
	setp.lt.u32 	%p527, %r1658, 2;
	mov.f64 	%fd3976, 0dBFF0000000000000;
	mov.f64 	%fd3977, 0d7FF0000000000000;
	@%p527 bra 	$L__BB4_603;
	ld.global.f64 	%fd57, [%rd88+5000];
	add.f64 	%fd1457, %fd3972, 0d4069000000000000;
	add.f64 	%fd1458, %fd57, 0dC016CCCCCCCCCCCD;
	add.f64 	%fd1459, %fd13, %fd1458;
	div.rn.f64 	%fd58, %fd1457, %fd1459;
	mul.lo.s32 	%r1659, %r331, %r295;
	sub.s32 	%r1660, %r1659, %r295;
	mad.lo.s32 	%r1661, %r4388, 1250, %r1660;
	add.s32 	%r1662, %r1661, %r330;
	add.s32 	%r1663, %r1662, -2;
	mul.wide.s32 	%rd718, %r1663, 8;
	add.s64 	%rd96, %rd3, %rd718;
	ld.global.f64 	%fd59, [%rd96];
	abs.f64 	%fd1460, %fd59;
	setp.geu.f64 	%p528, %fd1460, 0d41CDCD64FF800000;
	@%p528 bra 	$L__BB4_580;
	cvt.u32.u16 	%r1664, %rs33;
	ld.local.u8 	%r1665, [%rd87+-1];
	prmt.b32 	%r1666, %r1665, %r1664, 0x3340U;
	ld.local.u8 	%r1667, [%rd89+-1];
	prmt.b32 	%r1668, %r1667, 0, 0x3340U;
	prmt.b32 	%r1669, %r1666, %r1668, 0x5410U;
	cvt.u32.u16 	%r1670, %rs34;
	cvt.s32.s8 	%r1671, %r1670;
	mov.b32 	%r1672, 334205;
	dp4a.s32.u32 	%r1673, %r1669, %r1672, %r1671;
	mul.wide.s32 	%rd719, %r1673, 8;
	add.s64 	%rd97, %rd2, %rd719;
	ld.global.f64 	%fd60, [%rd97+5000];
	abs.f64 	%fd1463, %fd60;
	setp.geu.f64 	%p529, %fd1463, 0d41CDCD64FF800000;
	@%p529 bra 	$L__BB4_580;
	ld.global.f64 	%fd1464, [%rd96+5000];
	ld.global.f64 	%fd1465, [%rd97];
	add.f64 	%fd3976, %fd1464, %fd1465;
	add.f64 	%fd3977, %fd59, %fd60;
$L__BB4_580:
	add.f64 	%fd1466, %fd3977, 0d4069000000000000;
	add.f64 	%fd1467, %fd3976, 0dC016CCCCCCCCCCCD;
	add.f64 	%fd1468, %fd13, %fd1467;
	div.rn.f64 	%fd65, %fd1466, %fd1468;
	setp.lt.f64 	%p530, %fd3976, 0dC0A3880000000000;
	selp.f64 	%fd4002, 0dC0A9300000000000, %fd3976, %p530;
	selp.f64 	%fd4003, 0d0000000000000000, %fd3977, %p530;
	setp.lt.f64 	%p531, %fd57, 0dC0A3880000000000;
	selp.f64 	%fd68, 0dC0A9300000000000, %fd57, %p531;
	selp.f64 	%fd69, 0d0000000000000000, %fd3972, %p531;
	setp.gt.f64 	%p532, %fd65, %fd58;
	@%p532 bra 	$L__BB4_582;
	setp.leu.f64 	%p533, %fd68, 0d0000000000000000;
	setp.leu.f64 	%p534, %fd69, 0d0000000000000000;
	or.pred  	%p535, %p533, %p534;
	@%p535 bra 	$L__BB4_583;
$L__BB4_582:
	st.global.f64 	[%rd88+5000], %fd4002;
	st.global.f64 	[%rd88], %fd4003;
	bra.uni 	$L__BB4_585;
$L__BB4_583:
	setp.ltu.f64 	%p536, %fd58, %fd65;
	mov.f64 	%fd4002, %fd57;
	mov.f64 	%fd4003, %fd3972;
	@%p536 bra 	$L__BB4_585;
	st.global.f64 	[%rd88+5000], %fd68;
	st.global.f64 	[%rd88], %fd69;
	mov.f64 	%fd4002, %fd68;
	mov.f64 	%fd4003, %fd69;
$L__BB4_585:
	cvt.u64.u16 	%rd720, %rs34;
	cvt.s64.s8 	%rd98, %rd720;
	cvt.u64.u16 	%rd721, %rs33;
	cvt.s64.s8 	%rd100, %rd721;
	mov.b32 	%r4510, 3;
	mad.lo.s64 	%rd752, %rd100, 5, %rd98;
	shl.b64 	%rd753, %rd752, 3;
	add.s64 	%rd754, %rd2, %rd753;
$L__BB4_586:
	sub.s32 	%r1675, %r330, %r4510;
	add.s32 	%r1676, %r1675, 1;
	setp.gt.u32 	%p537, %r1675, 2147483646;
	selp.b32 	%r1677, %r1675, 0, %p537;
	add.s32 	%r1678, %r4508, %r1677;
	add.s32 	%r4512, %r1678, -1;
	selp.b32 	%r4511, 1, %r1676, %p537;
	setp.lt.s32 	%p538, %r4512, 1;
	setp.ge.s32 	%p539, %r4511, %r330;
	or.pred  	%p540, %p538, %p539;
	@%p540 bra 	$L__BB4_602;
$L__BB4_587:
	mov.u32 	%r336, %r4512;
	add.s32 	%r4512, %r336, -1;
	add.s32 	%r1680, %r17, %r4511;
	mad.lo.s32 	%r1681, %r4512, %r295, %r1680;
	mul.wide.s32 	%rd722, %r1681, 8;
	add.s64 	%rd101, %rd3, %rd722;
	ld.global.f64 	%fd88, [%rd101];
	abs.f64 	%fd1469, %fd88;
	setp.geu.f64 	%p541, %fd1469, 0d41CDCD64FF800000;
	@%p541 bra 	$L__BB4_601;
	not.b32 	%r1682, %r336;
	add.s32 	%r338, %r4508, %r1682;
	not.b32 	%r1683, %r4511;
	add.s32 	%r339, %r330, %r1683;
	add.s32 	%r340, %r339, %r338;
	setp.eq.s32 	%p542, %r338, 0;
	setp.gt.s32 	%p543, %r339, 0;
	and.pred  	%p544, %p542, %p543;
	@%p544 bra 	$L__BB4_590;
	setp.ne.s32 	%p545, %r339, 0;
	setp.lt.s32 	%p546, %r338, 1;
	or.pred  	%p547, %p546, %p545;
	@%p547 bra 	$L__BB4_595;
$L__BB4_590:
	setp.ne.s32 	%p556, %r339, 1;
	setp.ne.s32 	%p557, %r338, 1;
	and.pred  	%p558, %p557, %p556;
	@%p558 bra 	$L__BB4_594;
	setp.eq.s32 	%p561, %r338, 1;
	setp.eq.s32 	%p562, %r339, 1;
	and.pred  	%p564, %p542, %p562;
	setp.eq.s32 	%p565, %r339, 0;
	and.pred  	%p566, %p561, %p565;
	or.pred  	%p567, %p564, %p566;
	mov.f64 	%fd3997, 0d0000000000000000;
	mov.f64 	%fd3996, 0dC0A9300000000000;
	not.pred 	%p568, %p567;
	@%p568 bra 	$L__BB4_593;
	mul.wide.u32 	%rd755, %r340, 8;
	add.s64 	%rd756, %rd2, %rd755;
	ld.global.f64 	%fd1541, [%rd756+25192];
	cvt.u64.u32 	%rd757, %r336;
	add.s64 	%rd758, %rd10, %rd757;
	cvt.s64.s32 	%rd759, %r4511;
	add.s64 	%rd760, %rd11, %rd759;
	ld.local.u8 	%r1723, [%rd758];
	cvt.u32.u16 	%r1724, %rs33;
	prmt.b32 	%r1725, %r1723, %r1724, 0x3340U;
	ld.local.u8 	%r1726, [%rd760];
	prmt.b32 	%r1727, %r1726, 0, 0x3340U;
	prmt.b32 	%r1728, %r1725, %r1727, 0x5410U;
	cvt.u32.u64 	%r1729, %rd98;
	mov.b32 	%r1730, 334205;
	dp4a.s32.u32 	%r1731, %r1728, %r1730, %r1729;
	mul.wide.s32 	%rd761, %r1731, 8;
	add.s64 	%rd762, %rd2, %rd761;
	ld.global.f64 	%fd1542, [%rd762+5000];
	add.f64 	%fd3997, %fd1541, %fd1542;
	ld.global.f64 	%fd1543, [%rd756+24472];
	ld.global.f64 	%fd1544, [%rd762];
	add.f64 	%fd3996, %fd1543, %fd1544;
$L__BB4_593:
	add.f64 	%fd1545, %fd3997, %fd88;
	ld.global.f64 	%fd1546, [%rd101+5000];
	add.f64 	%fd1547, %fd3996, %fd1546;
	abs.f64 	%fd1548, %fd1545;
	setp.gt.f64 	%p569, %fd1548, 0d41CDCD64FF800000;
	selp.f64 	%fd1549, 0dBFF0000000000000, %fd1547, %p569;
	selp.f64 	%fd1550, 0d7FF0000000000000, %fd1545, %p569;
	add.f64 	%fd1551, %fd1550, 0d4069000000000000;
	add.f64 	%fd1552, %fd1549, 0dC016CCCCCCCCCCCD;
	add.f64 	%fd1553, %fd13, %fd1552;
	div.rn.f64 	%fd1554, %fd1551, %fd1553;
	add.f64 	%fd1555, %fd4003, 0d4069000000000000;
	add.f64 	%fd1556, %fd4002, 0dC016CCCCCCCCCCCD;
	add.f64 	%fd1557, %fd13, %fd1556;
	div.rn.f64 	%fd1558, %fd1555, %fd1557;
	setp.gt.f64 	%p570, %fd1554, %fd1558;
	selp.f64 	%fd4004, %fd1550, 0d7FF0000000000000, %p570;
	selp.f64 	%fd4005, %fd1549, 0dBFF0000000000000, %p570;
	bra.uni 	$L__BB4_599;
$L__BB4_594:
	mul.wide.s32 	%rd741, %r340, 8;
	add.s64 	%rd742, %rd2, %rd741;
	ld.global.f64 	%fd1515, [%rd742+25192];
	cvt.u64.u32 	%rd743, %r336;
	add.s64 	%rd744, %rd10, %rd743;
	ld.local.s8 	%r1722, [%rd744];
	mul.wide.s32 	%rd745, %r1722, 5;
	cvt.s64.s32 	%rd746, %r4511;
	add.s64 	%rd747, %rd11, %rd746;
	ld.local.s8 	%rd748, [%rd747];
	add.s64 	%rd749, %rd745, %rd748;
	shl.b64 	%rd750, %rd749, 3;
	add.s64 	%rd751, %rd2, %rd750;
	ld.global.f64 	%fd1516, [%rd751+45640];
	add.f64 	%fd1517, %fd1515, %fd1516;
	ld.global.f64 	%fd1518, [%rd754+45640];
	add.f64 	%fd1519, %fd1517, %fd1518;
	add.f64 	%fd1520, %fd1519, %fd88;
	ld.global.f64 	%fd1521, [%rd742+24472];
	ld.global.f64 	%fd1522, [%rd751+45440];
	add.f64 	%fd1523, %fd1521, %fd1522;
	ld.global.f64 	%fd1524, [%rd754+45440];
	add.f64 	%fd1525, %fd1523, %fd1524;
	ld.global.f64 	%fd1526, [%rd101+5000];
	add.f64 	%fd1527, %fd1525, %fd1526;
	abs.f64 	%fd1528, %fd1520;
	setp.gt.f64 	%p559, %fd1528, 0d41CDCD64FF800000;
	selp.f64 	%fd1529, 0dBFF0000000000000, %fd1527, %p559;
	selp.f64 	%fd1530, 0d7FF0000000000000, %fd1520, %p559;
	add.f64 	%fd1531, %fd1530, 0d4069000000000000;
	add.f64 	%fd1532, %fd1529, 0dC016CCCCCCCCCCCD;
	add.f64 	%fd1533, %fd13, %fd1532;
	div.rn.f64 	%fd1534, %fd1531, %fd1533;
	add.f64 	%fd1535, %fd4003, 0d4069000000000000;
	add.f64 	%fd1536, %fd4002, 0dC016CCCCCCCCCCCD;
	add.f64 	%fd1537, %fd13, %fd1536;
	div.rn.f64 	%fd1538, %fd1535, %fd1537;
	setp.gt.f64 	%p560, %fd1534, %fd1538;
	selp.f64 	%fd4004, %fd1530, 0d7FF0000000000000, %p560;
	selp.f64 	%fd4005, %fd1529, 0dBFF0000000000000, %p560;
	bra.uni 	$L__BB4_599;
$L__BB4_595:
	setp.ne.s32 	%p548, %r338, 1;
	setp.ne.s32 	%p549, %r339, 1;
	or.pred  	%p550, %p548, %p549;
	@%p550 bra 	$L__BB4_598;
	cvt.u64.u32 	%rd733, %r336;
	add.s64 	%rd734, %rd10, %rd733;
	cvt.s64.s32 	%rd735, %r4511;
	add.s64 	%rd736, %rd11, %rd735;
	ld.local.s8 	%r1704, [%rd736+1];
	ld.local.u8 	%r1705, [%rd734+1];
	ld.local.u8 	%r1706, [%rd734];
	prmt.b32 	%r1707, %r1706, %r1705, 0x3340U;
	ld.local.u8 	%r1708, [%rd736];
	prmt.b32 	%r1709, %r1708, 0, 0x3340U;
	prmt.b32 	%r1710, %r1707, %r1709, 0x5410U;
	mov.b32 	%r1711, 334205;
	dp4a.s32.u32 	%r1712, %r1710, %r1711, %r1704;
	mul.wide.s32 	%rd737, %r1712, 8;
	add.s64 	%rd738, %rd2, %rd737;
	ld.global.f64 	%fd1498, [%rd738+10000];
	ld.local.s8 	%r1713, [%rd87+-1];
	cvt.u32.u16 	%r1714, %rs34;
	ld.local.u8 	%r1715, [%rd89+-1];
	prmt.b32 	%r1716, %r1715, %r1714, 0x3340U;
	cvt.u32.u16 	%r1717, %rs33;
	prmt.b32 	%r1718, %r1717, 0, 0x3340U;
	prmt.b32 	%r1719, %r1716, %r1718, 0x5410U;
	mov.b32 	%r1720, 359705;
	dp4a.s32.u32 	%r1721, %r1719, %r1720, %r1713;
	mul.wide.s32 	%rd739, %r1721, 8;
	add.s64 	%rd740, %rd2, %rd739;
	ld.global.f64 	%fd1499, [%rd740+10000];
	add.f64 	%fd1500, %fd1498, %fd1499;
	ld.global.f64 	%fd1501, [%rd101+5000];
	add.f64 	%fd1502, %fd1500, %fd1501;
	ld.global.f64 	%fd1503, [%rd738+15000];
	ld.global.f64 	%fd1504, [%rd740+15000];
	add.f64 	%fd1505, %fd1503, %fd1504;
	add.f64 	%fd1506, %fd1505, %fd88;
	abs.f64 	%fd1507, %fd1506;
	setp.gt.f64 	%p553, %fd1507, 0d41CDCD64FF800000;
	selp.f64 	%fd97, 0dBFF0000000000000, %fd1502, %p553;
	selp.f64 	%fd98, 0d7FF0000000000000, %fd1506, %p553;
	add.f64 	%fd1508, %fd98, 0d4069000000000000;
	add.f64 	%fd1509, %fd97, 0dC016CCCCCCCCCCCD;
	add.f64 	%fd1510, %fd13, %fd1509;
	div.rn.f64 	%fd99, %fd1508, %fd1510;
	add.f64 	%fd1511, %fd4003, 0d4069000000000000;
	add.f64 	%fd1512, %fd4002, 0dC016CCCCCCCCCCCD;
	add.f64 	%fd1513, %fd13, %fd1512;
	div.rn.f64 	%fd100, %fd1511, %fd1513;
	sub.f64 	%fd1514, %fd99, %fd100;
	setp.ltu.f64 	%p554, %fd1514, 0d3EB0C6F7A0B5ED8D;
	mov.f64 	%fd4005, 0dBFF0000000000000;
	mov.f64 	%fd4004, 0d7FF0000000000000;
	@%p554 bra 	$L__BB4_599;
	setp.gt.f64 	%p555, %fd99, %fd100;
	selp.f64 	%fd4004, %fd98, 0d7FF0000000000000, %p555;
	selp.f64 	%fd4005, %fd97, 0dBFF0000000000000, %p555;
	bra.uni 	$L__BB4_599;
$L__BB4_598:
	mul.wide.s32 	%rd723, %r340, 8;
	add.s64 	%rd724, %rd2, %rd723;
	ld.global.f64 	%fd1470, [%rd724+24952];
	cvt.u64.u32 	%rd725, %r336;
	add.s64 	%rd726, %rd10, %rd725;
	cvt.s64.s32 	%rd727, %r4511;
	add.s64 	%rd728, %rd11, %rd727;
	ld.local.s8 	%r1684, [%rd728+1];
	ld.local.u8 	%r1685, [%rd726+1];
	ld.local.u8 	%r1686, [%rd726];
	prmt.b32 	%r1687, %r1686, %r1685, 0x3340U;
	ld.local.u8 	%r1688, [%rd728];
	prmt.b32 	%r1689, %r1688, 0, 0x3340U;
	prmt.b32 	%r1690, %r1687, %r1689, 0x5410U;
	mov.b32 	%r1691, 334205;
	dp4a.s32.u32 	%r1692, %r1690, %r1691, %r1684;
	mul.wide.s32 	%rd729, %r1692, 8;
	add.s64 	%rd730, %rd2, %rd729;
	ld.global.f64 	%fd1471, [%rd730+30440];
	add.f64 	%fd1472, %fd1470, %fd1471;
	ld.local.s8 	%r1693, [%rd87+-1];
	cvt.u32.u16 	%r1694, %rs34;
	ld.local.u8 	%r1695, [%rd89+-1];
	prmt.b32 	%r1696, %r1695, %r1694, 0x3340U;
	cvt.u32.u16 	%r1697, %rs33;
	prmt.b32 	%r1698, %r1697, 0, 0x3340U;
	prmt.b32 	%r1699, %r1696, %r1698, 0x5410U;
	mov.b32 	%r1700, 359705;
	dp4a.s32.u32 	%r1701, %r1699, %r1700, %r1693;
	mul.wide.s32 	%rd731, %r1701, 8;
	add.s64 	%rd732, %rd2, %rd731;
	ld.global.f64 	%fd1473, [%rd732+30440];
	add.f64 	%fd1474, %fd1472, %fd1473;
	add.f64 	%fd1475, %fd1474, %fd88;
	ld.global.f64 	%fd1476, [%rd724+24232];
	ld.global.f64 	%fd1477, [%rd730+25440];
	add.f64 	%fd1478, %fd1476, %fd1477;
	ld.global.f64 	%fd1479, [%rd732+25440];
	add.f64 	%fd1480, %fd1478, %fd1479;
	sub.s32 	%r1702, %r338, %r339;
	abs.s32 	%r1703, %r1702;
	cvt.rn.f64.s32 	%fd1481, %r1703;
	fma.rn.f64 	%fd1482, %fd1481, 0dBFEEF3E864B31D04, %fd1480;
	ld.global.f64 	%fd1483, [%rd101+5000];
	add.f64 	%fd1484, %fd1483, %fd1482;
	abs.f64 	%fd1485, %fd1475;
	setp.gt.f64 	%p551, %fd1485, 0d41CDCD64FF800000;
	selp.f64 	%fd1486, 0dBFF0000000000000, %fd1484, %p551;
	selp.f64 	%fd1487, 0d7FF0000000000000, %fd1475, %p551;
	add.f64 	%fd1488, %fd1487, 0d4069000000000000;
	add.f64 	%fd1489, %fd1486, 0dC016CCCCCCCCCCCD;
	add.f64 	%fd1490, %fd13, %fd1489;
	div.rn.f64 	%fd1491, %fd1488, %fd1490;
	add.f64 	%fd1492, %fd4003, 0d4069000000000000;
	add.f64 	%fd1493, %fd4002, 0dC016CCCCCCCCCCCD;
	add.f64 	%fd1494, %fd13, %fd1493;
	div.rn.f64 	%fd1495, %fd1492, %fd1494;
	setp.gt.f64 	%p552, %fd1491, %fd1495;
	selp.f64 	%fd4004, %fd1487, 0d7FF0000000000000, %p552;
	selp.f64 	%fd4005, %fd1486, 0dBFF0000000000000, %p552;
$L__BB4_599:
	setp.lt.f64 	%p571, %fd4005, 0dC0A3880000000000;
	selp.f64 	%fd113, 0d0000000000000000, %fd4004, %p571;
	selp.f64 	%fd114, 0dC0A9300000000000, %fd4005, %p571;
	abs.f64 	%fd1559, %fd113;
	setp.geu.f64 	%p572, %fd1559, 0d41CDCD64FF800000;
	@%p572 bra 	$L__BB4_601;
	st.global.f64 	[%rd88], %fd113;
	st.global.f64 	[%rd88+5000], %fd114;
	mov.f64 	%fd4002, %fd114;
	mov.f64 	%fd4003, %fd113;
$L__BB4_601:
	add.s32 	%r4511, %r4511, 1;
	setp.gt.u32 	%p573, %r336, 1;
	setp.lt.s32 	%p574, %r4511, %r330;
	and.pred  	%p575, %p573, %p574;
	@%p575 bra 	$L__BB4_587;
$L__BB4_602:
	add.s32 	%r4510, %r4510, 1;
	setp.ne.s32 	%p576, %r4510, 33;
	@%p576 bra 	$L__BB4_586;
$L__BB4_603:
	add.s32 	%r4509, %r330, 1;
	setp.ne.s32 	%p577, %r330, %r295;
	@%p577 bra 	$L__BB4_560;
$L__BB4_604:
	add.s32 	%r344, %r4508, 1;
	setp.eq.s32 	%p578, %r4508, %r284;
	mov.u32 	%r4508, %r344;
	@%p578 bra 	$L__BB4_605;
	bra.uni 	$L__BB4_558;
$L__BB4_605:
	mov.f64 	%fd4035, 0dFFF0000000000000;
	mov.b32 	%r4520, 0;
	mov.b32 	%r4513, 1;
	mov.u32 	%r4519, %r4520;
$L__BB4_606:
	setp.lt.s32 	%p579, %r295, 1;
	@%p579 bra 	$L__BB4_622;
	cvt.u64.u32 	%rd763, %r4513;
	add.s64 	%rd102, %rd10, %rd763;
	ld.local.u8 	%rs35, [%rd102];
	add.s32 	%r1735, %r4513, -1;
	mad.lo.s32 	%r348, %r1735, %r295, %r17;
	cvt.u64.u16 	%rd764, %rs35;
	cvt.s64.s8 	%rd103, %rd764;
	mov.b32 	%r4516, 1;
$L__BB4_608:
	mov.u32 	%r349, %r4516;
	cvt.u64.u32 	%rd765, %r349;
	add.s64 	%rd104, %rd11, %rd765;
	ld.local.u8 	%rs36, [%rd104];
	cvt.u32.u16 	%r1736, %rs36;
	cvt.s32.s8 	%r1737, %r1736;
	cvt.u32.u16 	%r1738, %rs35;
	cvt.s32.s8 	%r1739, %r1738;
	add.s32 	%r1740, %r1737, %r1739;
	setp.ne.s32 	%p580, %r1740, 3;
	mov.f64 	%fd4034, 0dBFF0000000000000;
	mov.f64 	%fd4033, 0d7FF0000000000000;
	@%p580 bra 	$L__BB4_621;
	cvt.u32.u16 	%r1741, %rs36;
	cvt.u64.u16 	%rd766, %rs36;
	cvt.s64.s8 	%rd767, %rd766;
	mad.lo.s64 	%rd768, %rd103, 5, %rd767;
	shl.b64 	%rd769, %rd768, 3;
	add.s64 	%rd770, %rd2, %rd769;
	ld.global.f64 	%fd4034, [%rd770+45440];
	ld.local.s8 	%r1742, [%rd104+1];
	cvt.u32.u16 	%r1743, %rs35;
	ld.local.s8 	%rs455, [%rd102+1];
	cvt.u32.u16 	%r1744, %rs455;
	prmt.b32 	%r1745, %r1743, %r1744, 0x3340U;
	prmt.b32 	%r1746, %r1741, 0, 0x3340U;
	prmt.b32 	%r1747, %r1745, %r1746, 0x5410U;
	mov.b32 	%r1748, 334205;
	dp4a.s32.u32 	%r1749, %r1747, %r1748, %r1742;
	mul.wide.s32 	%rd771, %r1749, 8;
	add.s64 	%rd772, %rd2, %rd771;
	ld.global.f64 	%fd1564, [%rd772+35440];
	add.f64 	%fd1565, %fd4034, %fd1564;
	ld.global.f64 	%fd4033, [%rd770+45640];
	ld.global.f64 	%fd1566, [%rd772+40440];
	add.f64 	%fd1567, %fd4033, %fd1566;
	abs.f64 	%fd1568, %fd1567;
	setp.gt.f64 	%p581, %fd1568, 0d41CDCD64FF800000;
	selp.f64 	%fd135, 0dBFF0000000000000, %fd1565, %p581;
	selp.f64 	%fd136, 0d7FF0000000000000, %fd1567, %p581;
	cvt.u16.u64 	%rs456, %rd103;
	mov.b32 	%r1750, {%rs456, %rs455};
	cvt.s32.s8 	%r1751, %r1741;
	mov.b32 	%r1752, 1305;
	dp2a.lo.s32.u32 	%r1753, %r1750, %r1752, %r1751;
	mul.wide.s32 	%rd773, %r1753, 8;
	add.s64 	%rd105, %rd2, %rd773;
	ld.global.f64 	%fd137, [%rd105+21000];
	abs.f64 	%fd138, %fd137;
	setp.geu.f64 	%p582, %fd138, 0d41CDCD64FF800000;
	cvt.s16.s8 	%rs457, %rs36;
	mov.b32 	%r1754, {%rs456, %rs457};
	dp2a.lo.s32.u32 	%r1755, %r1754, %r1752, %r1742;
	mul.wide.s32 	%rd774, %r1755, 8;
	add.s64 	%rd106, %rd2, %rd774;
	mov.f64 	%fd4024, %fd135;
	mov.f64 	%fd4025, %fd136;
	@%p582 bra 	$L__BB4_613;
	ld.global.f64 	%fd139, [%rd106+23000];
	abs.f64 	%fd1570, %fd139;
	setp.geu.f64 	%p583, %fd1570, 0d41CDCD64FF800000;
	mov.f64 	%fd4024, %fd135;
	mov.f64 	%fd4025, %fd136;
	@%p583 bra 	$L__BB4_613;
	ld.global.f64 	%fd1571, [%rd105+20000];
	add.f64 	%fd1572, %fd4034, %fd1571;
	ld.global.f64 	%fd1573, [%rd106+22000];
	add.f64 	%fd1574, %fd1572, %fd1573;
	add.f64 	%fd1575, %fd4033, %fd137;
	add.f64 	%fd1576, %fd1575, %fd139;
	abs.f64 	%fd1577, %fd1576;
	setp.gt.f64 	%p584, %fd1577, 0d41CDCD64FF800000;
	selp.f64 	%fd4024, 0dBFF0000000000000, %fd1574, %p584;
	selp.f64 	%fd4025, 0d7FF0000000000000, %fd1576, %p584;
	add.f64 	%fd1578, %fd4025, 0d4069000000000000;
	add.f64 	%fd1579, %fd4024, 0dC016CCCCCCCCCCCD;
	add.f64 	%fd1580, %fd13, %fd1579;
	div.rn.f64 	%fd4026, %fd1578, %fd1580;
	abs.f64 	%fd1581, %fd136;
	setp.geu.f64 	%p585, %fd1581, 0d41CDCD64FF800000;
	@%p585 bra 	$L__BB4_613;
	add.f64 	%fd1582, %fd136, 0d4069000000000000;
	add.f64 	%fd1583, %fd135, 0dC016CCCCCCCCCCCD;
	add.f64 	%fd1584, %fd13, %fd1583;
	div.rn.f64 	%fd1585, %fd1582, %fd1584;
	setp.lt.f64 	%p586, %fd1585, %fd4026;
	selp.f64 	%fd4024, %fd4024, %fd135, %p586;
	selp.f64 	%fd4025, %fd4025, %fd136, %p586;
	selp.f64 	%fd4026, %fd4026, %fd1585, %p586;
$L__BB4_613:
	mov.f64 	%fd4027, %fd4024;
	mov.f64 	%fd4028, %fd4025;
	@%p582 bra 	$L__BB4_616;
	ld.global.f64 	%fd1586, [%rd105+20000];
	add.f64 	%fd1587, %fd4034, %fd1586;
	add.f64 	%fd1588, %fd4033, %fd137;
	abs.f64 	%fd1589, %fd1588;
	setp.gt.f64 	%p588, %fd1589, 0d41CDCD64FF800000;
	selp.f64 	%fd4027, 0dBFF0000000000000, %fd1587, %p588;
	selp.f64 	%fd4028, 0d7FF0000000000000, %fd1588, %p588;
	add.f64 	%fd1590, %fd4028, 0d4069000000000000;
	add.f64 	%fd1591, %fd4027, 0dC016CCCCCCCCCCCD;
	add.f64 	%fd1592, %fd13, %fd1591;
	div.rn.f64 	%fd4026, %fd1590, %fd1592;
	abs.f64 	%fd1593, %fd4025;
	setp.geu.f64 	%p589, %fd1593, 0d41CDCD64FF800000;
	@%p589 bra 	$L__BB4_616;
	add.f64 	%fd1594, %fd4025, 0d4069000000000000;
	add.f64 	%fd1595, %fd4024, 0dC016CCCCCCCCCCCD;
	add.f64 	%fd1596, %fd13, %fd1595;
	div.rn.f64 	%fd1597, %fd1594, %fd1596;
	setp.lt.f64 	%p590, %fd1597, %fd4026;
	selp.f64 	%fd4027, %fd4027, %fd4024, %p590;
	selp.f64 	%fd4028, %fd4028, %fd4025, %p590;
	selp.f64 	%fd4026, %fd4026, %fd1597, %p590;
$L__BB4_616:
	ld.global.f64 	%fd158, [%rd106+23000];
	abs.f64 	%fd1598, %fd158;
	setp.geu.f64 	%p591, %fd1598, 0d41CDCD64FF800000;
	mov.f64 	%fd4030, %fd4027;
	mov.f64 	%fd4031, %fd4028;
	@%p591 bra 	$L__BB4_619;
	ld.global.f64 	%fd1599, [%rd106+22000];
	add.f64 	%fd1600, %fd4034, %fd1599;
	add.f64 	%fd1601, %fd4033, %fd158;
	abs.f64 	%fd1602, %fd1601;
	setp.gt.f64 	%p592, %fd1602, 0d41CDCD64FF800000;
	selp.f64 	%fd4030, 0dBFF0000000000000, %fd1600, %p592;
	selp.f64 	%fd4031, 0d7FF0000000000000, %fd1601, %p592;
	add.f64 	%fd1603, %fd4031, 0d4069000000000000;
	add.f64 	%fd1604, %fd4030, 0dC016CCCCCCCCCCCD;
	add.f64 	%fd1605, %fd13, %fd1604;
	div.rn.f64 	%fd4026, %fd1603, %fd1605;
	abs.f64 	%fd1606, %fd4028;
	setp.geu.f64 	%p593, %fd1606, 0d41CDCD64FF800000;
	@%p593 bra 	$L__BB4_619;
	add.f64 	%fd1607, %fd4028, 0d4069000000000000;
	add.f64 	%fd1608, %fd4027, 0dC016CCCCCCCCCCCD;
	add.f64 	%fd1609, %fd13, %fd1608;
	div.rn.f64 	%fd1610, %fd1607, %fd1609;
	setp.lt.f64 	%p594, %fd1610, %fd4026;
	selp.f64 	%fd4030, %fd4030, %fd4027, %p594;
	selp.f64 	%fd4031, %fd4031, %fd4028, %p594;
	selp.f64 	%fd4026, %fd4026, %fd1610, %p594;
$L__BB4_619:
	add.f64 	%fd1611, %fd4034, 0dC016CCCCCCCCCCCD;
	add.f64 	%fd168, %fd13, %fd1611;
	abs.f64 	%fd1612, %fd4031;
	setp.geu.f64 	%p595, %fd1612, 0d41CDCD64FF800000;
	@%p595 bra 	$L__BB4_621;
	add.f64 	%fd1613, %fd4033, 0d4069000000000000;
	div.rn.f64 	%fd1614, %fd1613, %fd168;
	setp.lt.f64 	%p596, %fd4026, %fd1614;
	selp.f64 	%fd4033, %fd4033, %fd4031, %p596;
	selp.f64 	%fd4034, %fd4034, %fd4030, %p596;
$L__BB4_621:
	add.f64 	%fd1615, %fd4034, 0d3EB0C6F7A0B5ED8D;
	add.f64 	%fd1616, %fd4033, 0d3EB0C6F7A0B5ED8D;
	add.s32 	%r1756, %r348, %r349;
	mul.wide.s32 	%rd775, %r1756, 8;
	add.s64 	%rd776, %rd3, %rd775;
	ld.global.f64 	%fd1617, [%rd776];
	add.f64 	%fd1618, %fd1616, %fd1617;
	add.f64 	%fd1619, %fd1618, 0d4069000000000000;
	ld.global.f64 	%fd1620, [%rd776+5000];
	add.f64 	%fd1621, %fd1615, %fd1620;
	add.f64 	%fd1622, %fd1621, 0dC016CCCCCCCCCCCD;
	add.f64 	%fd1623, %fd13, %fd1622;
	div.rn.f64 	%fd1624, %fd1619, %fd1623;
	add.f64 	%fd1625, %fd1624, 0dC071126666666666;
	setp.gt.f64 	%p597, %fd1625, %fd4035;
	setp.lt.f64 	%p598, %fd1621, 0d0000000000000000;
	setp.lt.f64 	%p599, %fd1618, 0d0000000000000000;
	and.pred  	%p600, %p598, %p599;
	and.pred  	%p601, %p600, %p597;
	selp.f64 	%fd4035, %fd1625, %fd4035, %p601;
	selp.b32 	%r4519, %r349, %r4519, %p601;
	selp.b32 	%r4520, %r4513, %r4520, %p601;
	add.s32 	%r4516, %r349, 1;
	setp.ne.s32 	%p602, %r349, %r295;
	@%p602 bra 	$L__BB4_608;
$L__BB4_622:
	add.s32 	%r357, %r4513, 1;
	setp.ne.s32 	%p603, %r4513, %r284;
	mov.u32 	%r4513, %r357;
	@%p603 bra 	$L__BB4_606;
$L__BB4_623:
	abs.f64 	%fd176, %fd4035;
	setp.gt.f64 	%p604, %fd176, 0d41CDCD64FF800000;
	selp.b32 	%r4542, 1, %r4519, %p604;
	selp.b32 	%r4543, 1, %r4520, %p604;
	cvt.s64.s32 	%rd777, %r4543;
	add.s64 	%rd107, %rd10, %rd777;
	ld.local.u8 	%rs1257, [%rd107];
	cvt.u32.u16 	%r1757, %rs1257;
	cvt.s32.s8 	%r1758, %r1757;
	cvt.s64.s32 	%rd778, %r4542;
	add.s64 	%rd108, %rd11, %rd778;
	ld.local.u8 	%rs1256, [%rd108];
	cvt.u32.u16 	%r1759, %rs1256;
	cvt.s32.s8 	%r1760, %r1759;
	add.s32 	%r1761, %r1760, %r1758;
	setp.ne.s32 	%p605, %r1761, 3;
	mov.f64 	%fd4047, 0dBFF0000000000000;
	mov.f64 	%fd4046, 0d7FF0000000000000;
	@%p605 bra 	$L__BB4_636;
	cvt.u32.u16 	%r1762, %rs1257;
	cvt.u32.u16 	%r1763, %rs1256;
	cvt.u64.u16 	%rd779, %rs1256;
	cvt.s64.s8 	%rd780, %rd779;
	cvt.s32.s8 	%r1764, %r1762;
	mul.wide.s32 	%rd781, %r1764, 5;
	add.s64 	%rd782, %rd781, %rd780;
	shl.b64 	%rd783, %rd782, 3;
	add.s64 	%rd784, %rd2, %rd783;
	ld.global.f64 	%fd4047, [%rd784+45440];
	ld.local.s8 	%r1765, [%rd108+1];
	ld.local.s8 	%rs458, [%rd107+1];
	cvt.u32.u16 	%r1766, %rs458;
	prmt.b32 	%r1767, %r1762, %r1766, 0x3340U;
	prmt.b32 	%r1768, %r1763, 0, 0x3340U;
	prmt.b32 	%r1769, %r1767, %r1768, 0x5410U;
	mov.b32 	%r1770, 334205;
	dp4a.s32.u32 	%r1771, %r1769, %r1770, %r1765;
	mul.wide.s32 	%rd785, %r1771, 8;
	add.s64 	%rd786, %rd2, %rd785;
	ld.global.f64 	%fd1629, [%rd786+35440];
	add.f64 	%fd1630, %fd4047, %fd1629;
	ld.global.f64 	%fd4046, [%rd784+45640];
	ld.global.f64 	%fd1631, [%rd786+40440];
	add.f64 	%fd1632, %fd4046, %fd1631;
	abs.f64 	%fd1633, %fd1632;
	setp.gt.f64 	%p606, %fd1633, 0d41CDCD64FF800000;
	selp.f64 	%fd179, 0dBFF0000000000000, %fd1630, %p606;
	selp.f64 	%fd180, 0d7FF0000000000000, %fd1632, %p606;
	cvt.s16.s8 	%rs459, %rs1257;
	mov.b32 	%r1772, {%rs459, %rs458};
	cvt.s32.s8 	%r1773, %r1763;
	mov.b32 	%r1774, 1305;
	dp2a.lo.s32.u32 	%r1775, %r1772, %r1774, %r1773;
	mul.wide.s32 	%rd787, %r1775, 8;
	add.s64 	%rd109, %rd2, %rd787;
	ld.global.f64 	%fd181, [%rd109+21000];
	abs.f64 	%fd182, %fd181;
	setp.geu.f64 	%p607, %fd182, 0d41CDCD64FF800000;
	cvt.s16.s8 	%rs460, %rs1256;
	mov.b32 	%r1776, {%rs459, %rs460};
	dp2a.lo.s32.u32 	%r362, %r1776, %r1774, %r1765;
	mul.wide.s32 	%rd788, %r362, 8;
	add.s64 	%rd110, %rd2, %rd788;
	mov.f64 	%fd4037, %fd179;
	mov.f64 	%fd4038, %fd180;
	@%p607 bra 	$L__BB4_628;
	ld.global.f64 	%fd183, [%rd110+23000];
	abs.f64 	%fd1635, %fd183;
	setp.geu.f64 	%p608, %fd1635, 0d41CDCD64FF800000;
	mov.f64 	%fd4037, %fd179;
	mov.f64 	%fd4038, %fd180;
	@%p608 bra 	$L__BB4_628;
	ld.global.f64 	%fd1636, [%rd109+20000];
	add.f64 	%fd1637, %fd4047, %fd1636;
	mul.wide.s32 	%rd789, %r362, 8;
	add.s64 	%rd790, %rd2, %rd789;
	ld.global.f64 	%fd1638, [%rd790+22000];
	add.f64 	%fd1639, %fd1637, %fd1638;
	add.f64 	%fd1640, %fd4046, %fd181;
	add.f64 	%fd1641, %fd1640, %fd183;
	abs.f64 	%fd1642, %fd1641;
	setp.gt.f64 	%p609, %fd1642, 0d41CDCD64FF800000;
	selp.f64 	%fd4037, 0dBFF0000000000000, %fd1639, %p609;
	selp.f64 	%fd4038, 0d7FF0000000000000, %fd1641, %p609;
	add.f64 	%fd1643, %fd4038, 0d4069000000000000;
	add.f64 	%fd1644, %fd4037, 0dC016CCCCCCCCCCCD;
	add.f64 	%fd1645, %fd13, %fd1644;
	div.rn.f64 	%fd4039, %fd1643, %fd1645;
	abs.f64 	%fd1646, %fd180;
	setp.geu.f64 	%p610, %fd1646, 0d41CDCD64FF800000;
	@%p610 bra 	$L__BB4_628;
	add.f64 	%fd1647, %fd180, 0d4069000000000000;
	add.f64 	%fd1648, %fd179, 0dC016CCCCCCCCCCCD;
	add.f64 	%fd1649, %fd13, %fd1648;
	div.rn.f64 	%fd1650, %fd1647, %fd1649;
	setp.lt.f64 	%p611, %fd1650, %fd4039;
	selp.f64 	%fd4037, %fd4037, %fd179, %p611;
	selp.f64 	%fd4038, %fd4038, %fd180, %p611;
	selp.f64 	%fd4039, %fd4039, %fd1650, %p611;
$L__BB4_628:
	mov.f64 	%fd4040, %fd4037;
	mov.f64 	%fd4041, %fd4038;
	@%p607 bra 	$L__BB4_631;
	ld.global.f64 	%fd1651, [%rd109+20000];
	add.f64 	%fd1652, %fd4047, %fd1651;
	add.f64 	%fd1653, %fd4046, %fd181;
	abs.f64 	%fd1654, %fd1653;
	setp.gt.f64 	%p613, %fd1654, 0d41CDCD64FF800000;
	selp.f64 	%fd4040, 0dBFF0000000000000, %fd1652, %p613;
	selp.f64 	%fd4041, 0d7FF0000000000000, %fd1653, %p613;
	add.f64 	%fd1655, %fd4041, 0d4069000000000000;
	add.f64 	%fd1656, %fd4040, 0dC016CCCCCCCCCCCD;
	add.f64 	%fd1657, %fd13, %fd1656;
	div.rn.f64 	%fd4039, %fd1655, %fd1657;
	abs.f64 	%fd1658, %fd4038;
	setp.geu.f64 	%p614, %fd1658, 0d41CDCD64FF800000;
	@%p614 bra 	$L__BB4_631;
	add.f64 	%fd1659, %fd4038, 0d4069000000000000;
	add.f64 	%fd1660, %fd4037, 0dC016CCCCCCCCCCCD;
	add.f64 	%fd1661, %fd13, %fd1660;
	div.rn.f64 	%fd1662, %fd1659, %fd1661;
	setp.lt.f64 	%p615, %fd1662, %fd4039;
	selp.f64 	%fd4040, %fd4040, %fd4037, %p615;
	selp.f64 	%fd4041, %fd4041, %fd4038, %p615;
	selp.f64 	%fd4039, %fd4039, %fd1662, %p615;
$L__BB4_631:
	mul.wide.s32 	%rd791, %r362, 8;
	add.s64 	%rd111, %rd2, %rd791;
	ld.global.f64 	%fd202, [%rd111+23000];
	abs.f64 	%fd1663, %fd202;
	setp.geu.f64 	%p616, %fd1663, 0d41CDCD64FF800000;
	mov.f64 	%fd4043, %fd4040;
	mov.f64 	%fd4044, %fd4041;
	@%p616 bra 	$L__BB4_634;
	ld.global.f64 	%fd1664, [%rd111+22000];
	add.f64 	%fd1665, %fd4047, %fd1664;
	add.f64 	%fd1666, %fd4046, %fd202;
	abs.f64 	%fd1667, %fd1666;
	setp.gt.f64 	%p617, %fd1667, 0d41CDCD64FF800000;
	selp.f64 	%fd4043, 0dBFF0000000000000, %fd1665, %p617;
	selp.f64 	%fd4044, 0d7FF0000000000000, %fd1666, %p617;
	add.f64 	%fd1668, %fd4044, 0d4069000000000000;
	add.f64 	%fd1669, %fd4043, 0dC016CCCCCCCCCCCD;
	add.f64 	%fd1670, %fd13, %fd1669;
	div.rn.f64 	%fd4039, %fd1668, %fd1670;
	abs.f64 	%fd1671, %fd4041;
	setp.geu.f64 	%p618, %fd1671, 0d41CDCD64FF800000;
	@%p618 bra 	$L__BB4_634;
	add.f64 	%fd1672, %fd4041, 0d4069000000000000;
	add.f64 	%fd1673, %fd4040, 0dC016CCCCCCCCCCCD;
	add.f64 	%fd1674, %fd13, %fd1673;
	div.rn.f64 	%fd1675, %fd1672, %fd1674;
	setp.lt.f64 	%p619, %fd1675, %fd4039;
	selp.f64 	%fd4043, %fd4043, %fd4040, %p619;
	selp.f64 	%fd4044, %fd4044, %fd4041, %p619;
	selp.f64 	%fd4039, %fd4039, %fd1675, %p619;
$L__BB4_634:
	abs.f64 	%fd1676, %fd4044;
	setp.geu.f64 	%p620, %fd1676, 0d41CDCD64FF800000;
	@%p620 bra 	$L__BB4_636;
	add.f64 	%fd1677, %fd4046, 0d4069000000000000;
	add.f64 	%fd1678, %fd4047, 0dC016CCCCCCCCCCCD;
	add.f64 	%fd1679, %fd13, %fd1678;
	div.rn.f64 	%fd1680, %fd1677, %fd1679;
	setp.lt.f64 	%p621, %fd4039, %fd1680;
	selp.f64 	%fd4046, %fd4046, %fd4044, %p621;
	selp.f64 	%fd4047, %fd4047, %fd4043, %p621;
$L__BB4_636:
	mul.lo.s32 	%r363, %r4388, 50;
	setp.lt.s32 	%p622, %r284, 1;
	@%p622 bra 	$L__BB4_648;
	and.b32  	%r364, %r284, 7;
	setp.lt.u32 	%p623, %r284, 8;
	mov.b32 	%r4523, 0;
	@%p623 bra 	$L__BB4_640;
	and.b32  	%r4523, %r284, 2147483640;
	mov.b32 	%r4526, 0;
$L__BB4_639:
	.pragma "nounroll";
	add.s32 	%r1779, %r4526, %r363;
	mul.wide.s32 	%rd792, %r1779, 4;
	add.s64 	%rd793, %rd1, %rd792;
	mov.b32 	%r1780, 0;
	st.global.u32 	[%rd793], %r1780;
	st.global.u32 	[%rd793+4], %r1780;
	st.global.u32 	[%rd793+8], %r1780;
	st.global.u32 	[%rd793+12], %r1780;
	st.global.u32 	[%rd793+16], %r1780;
	st.global.u32 	[%rd793+20], %r1780;
	st.global.u32 	[%rd793+24], %r1780;
	st.global.u32 	[%rd793+28], %r1780;
	add.s32 	%r4526, %r4526, 8;
	setp.eq.s32 	%p624, %r4526, %r4523;
	@%p624 bra 	$L__BB4_640;
	bra.uni 	$L__BB4_639;
$L__BB4_640:
	setp.eq.s32 	%p625, %r364, 0;
	@%p625 bra 	$L__BB4_648;
	setp.lt.u32 	%p626, %r364, 4;
	@%p626 bra 	$L__BB4_643;
	add.s32 	%r1781, %r4523, %r363;
	mul.wide.s32 	%rd794, %r1781, 4;
	add.s64 	%rd795, %rd1, %rd794;
	mov.b32 	%r1782, 0;
	st.global.u32 	[%rd795], %r1782;
	st.global.u32 	[%rd795+4], %r1782;
	st.global.u32 	[%rd795+8], %r1782;
	st.global.u32 	[%rd795+12], %r1782;
	add.s32 	%r4523, %r4523, 4;
$L__BB4_643:
	and.b32  	%r369, %r284, 3;
	setp.eq.s32 	%p627, %r369, 0;
	@%p627 bra 	$L__BB4_648;
	setp.eq.s32 	%p628, %r369, 1;
	@%p628 bra 	$L__BB4_646;
	add.s32 	%r1783, %r4523, %r363;
	mul.wide.s32 	%rd796, %r1783, 4;
	add.s64 	%rd797, %rd1, %rd796;
	mov.b32 	%r1784, 0;
	st.global.u32 	[%rd797], %r1784;
	st.global.u32 	[%rd797+4], %r1784;
	add.s32 	%r4523, %r4523, 2;
$L__BB4_646:
	and.b32  	%r1785, %r284, 1;
	setp.eq.b32 	%p629, %r1785, 1;
	not.pred 	%p630, %p629;
	@%p630 bra 	$L__BB4_648;
	add.s32 	%r1786, %r4523, %r363;
	mul.wide.s32 	%rd798, %r1786, 4;
	add.s64 	%rd799, %rd1, %rd798;
	mov.b32 	%r1787, 0;
	st.global.u32 	[%rd799], %r1787;
$L__BB4_648:
	mad.lo.s32 	%r372, %r4388, -1200, %r17;
	setp.lt.s32 	%p631, %r295, 1;
	@%p631 bra 	$L__BB4_660;
	add.s32 	%r373, %r372, 27;
	and.b32  	%r374, %r295, 7;
	setp.lt.u32 	%p632, %r295, 8;
	mov.b32 	%r4528, 0;
	@%p632 bra 	$L__BB4_652;
	and.b32  	%r4528, %r295, 2147483640;
	mov.b32 	%r4527, 0;
$L__BB4_651:
	.pragma "nounroll";
	cvt.u64.u32 	%rd800, %r4527;
	cvt.s64.s32 	%rd801, %r363;
	add.s64 	%rd802, %rd801, %rd800;
	shl.b64 	%rd803, %rd802, 2;
	add.s64 	%rd804, %rd1, %rd803;
	mov.b32 	%r1790, 0;
	st.global.u32 	[%rd804+100], %r1790;
	add.s32 	%r1791, %r4527, %r373;
	mul.wide.s32 	%rd805, %r1791, 4;
	add.s64 	%rd806, %rd1, %rd805;
	st.global.u32 	[%rd806], %r1790;
	st.global.u32 	[%rd806+4], %r1790;
	st.global.u32 	[%rd806+8], %r1790;
	st.global.u32 	[%rd806+12], %r1790;
	st.global.u32 	[%rd806+16], %r1790;
	st.global.u32 	[%rd806+20], %r1790;
	st.global.u32 	[%rd806+24], %r1790;
	add.s32 	%r4527, %r4527, 8;
	setp.ne.s32 	%p633, %r4527, %r4528;
	@%p633 bra 	$L__BB4_651;
$L__BB4_652:
	setp.eq.s32 	%p634, %r374, 0;
	@%p634 bra 	$L__BB4_660;
	setp.lt.u32 	%p635, %r374, 4;
	@%p635 bra 	$L__BB4_655;
	cvt.u64.u32 	%rd807, %r4528;
	cvt.s64.s32 	%rd808, %r363;
	add.s64 	%rd809, %rd808, %rd807;
	shl.b64 	%rd810, %rd809, 2;
	add.s64 	%rd811, %rd1, %rd810;
	mov.b32 	%r1792, 0;
	st.global.u32 	[%rd811+100], %r1792;
	add.s32 	%r1793, %r4528, %r373;
	mul.wide.s32 	%rd812, %r1793, 4;
	add.s64 	%rd813, %rd1, %rd812;
	st.global.u32 	[%rd813], %r1792;
	st.global.u32 	[%rd813+4], %r1792;
	st.global.u32 	[%rd813+8], %r1792;
	add.s32 	%r4528, %r4528, 4;
$L__BB4_655:
	and.b32  	%r383, %r295, 3;
	setp.eq.s32 	%p636, %r383, 0;
	@%p636 bra 	$L__BB4_660;
	setp.eq.s32 	%p637, %r383, 1;
	@%p637 bra 	$L__BB4_658;
	cvt.u64.u32 	%rd814, %r4528;
	cvt.s64.s32 	%rd815, %r363;
	add.s64 	%rd816, %rd815, %rd814;
	shl.b64 	%rd817, %rd816, 2;
	add.s64 	%rd818, %rd1, %rd817;
	mov.b32 	%r1794, 0;
	st.global.u32 	[%rd818+100], %r1794;
	add.s32 	%r1795, %r4528, %r373;
	mul.wide.s32 	%rd819, %r1795, 4;
	add.s64 	%rd820, %rd1, %rd819;
	st.global.u32 	[%rd820], %r1794;
	add.s32 	%r4528, %r4528, 2;
$L__BB4_658:
	and.b32  	%r1796, %r295, 1;
	setp.eq.b32 	%p638, %r1796, 1;
	not.pred 	%p639, %p638;
	@%p639 bra 	$L__BB4_660;
	cvt.u64.u32 	%rd821, %r4528;
	cvt.s64.s32 	%rd822, %r363;
	add.s64 	%rd823, %rd822, %rd821;
	shl.b64 	%rd824, %rd823, 2;
	add.s64 	%rd825, %rd1, %rd824;
	mov.b32 	%r1797, 0;
	st.global.u32 	[%rd825+100], %r1797;
$L__BB4_660:
	add.s32 	%r1798, %r4543, -1;
	add.s32 	%r1799, %r17, %r4542;
	mad.lo.s32 	%r1800, %r1798, %r295, %r1799;
	mul.wide.s32 	%rd826, %r1800, 8;
	add.s64 	%rd112, %rd3, %rd826;
	ld.global.f64 	%fd1682, [%rd112];
	abs.f64 	%fd1683, %fd1682;
	setp.geu.f64 	%p640, %fd1683, 0d41CDCD64FF800000;
	mov.f64 	%fd4058, 0d0000000000000000;
	@%p640 bra 	$L__BB4_731;
	add.s32 	%r1801, %r372, %r4543;
	mul.wide.s32 	%rd827, %r1801, 4;
	add.s64 	%rd828, %rd1, %rd827;
	st.global.u32 	[%rd828], %r4542;
	add.s32 	%r1802, %r372, %r4542;
	add.s32 	%r1803, %r1802, 25;
	mul.wide.s32 	%rd829, %r1803, 4;
	add.s64 	%rd830, %rd1, %rd829;
	st.global.u32 	[%rd830], %r4543;
	bra.uni 	$L__BB4_663;
$L__BB4_662:
	cvt.s64.s32 	%rd2266, %r4543;
	add.s64 	%rd2267, %rd10, %rd2266;
	ld.local.u8 	%rs1257, [%rd2267];
	cvt.s64.s32 	%rd2268, %r4542;
	add.s64 	%rd2269, %rd11, %rd2268;
	ld.local.u8 	%rs1256, [%rd2269];
$L__BB4_663:
	mad.lo.s32 	%r390, %r4388, 1250, 624;
	cvt.u32.u16 	%r1804, %rs1257;
	cvt.s32.s8 	%r1805, %r1804;
	cvt.u32.u16 	%r1806, %rs1256;
	cvt.s32.s8 	%r1807, %r1806;
	add.s32 	%r1808, %r1807, %r1805;
	setp.eq.s32 	%p641, %r1808, 3;
	@%p641 bra 	$L__BB4_665;
	add.s32 	%r1809, %r4543, -1;
	add.s32 	%r1810, %r390, %r4542;
	mad.lo.s32 	%r1811, %r1809, %r295, %r1810;
	mul.wide.s32 	%rd831, %r1811, 8;
	add.s64 	%rd832, %rd3, %rd831;
	mov.b64 	%rd833, -4616189618054758400;
	st.global.u64 	[%rd832], %rd833;
	mov.b64 	%rd834, 9218868437227405312;
	st.global.u64 	[%rd832+-5000], %rd834;
	mov.f64 	%fd4052, 0dBFF0000000000000;
	mov.f64 	%fd4051, 0d7FF0000000000000;
	bra.uni 	$L__BB4_676;
$L__BB4_665:
	cvt.s32.s8 	%r1813, %r1804;
	mul.wide.s32 	%rd835, %r1813, 5;
	cvt.u64.u16 	%rd836, %rs1256;
	cvt.s64.s8 	%rd113, %rd836;
	add.s64 	%rd114, %rd835, %rd113;
	shl.b64 	%rd837, %rd114, 3;
	add.s64 	%rd838, %rd2, %rd837;
	ld.global.f64 	%fd4052, [%rd838+45440];
	cvt.s64.s32 	%rd839, %r4542;
	add.s64 	%rd840, %rd11, %rd839;
	cvt.s64.s32 	%rd841, %r4543;
	add.s64 	%rd842, %rd10, %rd841;
	ld.local.u8 	%rs461, [%rd842+-1];
	cvt.u64.u16 	%rd843, %rs461;
	cvt.s64.s8 	%rd115, %rd843;
	ld.local.s8 	%rs462, [%rd840+-1];
	cvt.u32.u16 	%r1814, %rs462;
	cvt.u32.u16 	%r1815, %rs1256;
	prmt.b32 	%r1816, %r1815, %r1814, 0x3340U;
	prmt.b32 	%r1817, %r1804, 0, 0x3340U;
	prmt.b32 	%r1818, %r1816, %r1817, 0x5410U;
	cvt.u32.u16 	%r1819, %rs461;
	cvt.s32.s8 	%r1820, %r1819;
	mov.b32 	%r1821, 334205;
	dp4a.s32.u32 	%r1822, %r1818, %r1821, %r1820;
	mul.wide.s32 	%rd844, %r1822, 8;
	add.s64 	%rd845, %rd2, %rd844;
	ld.global.f64 	%fd1686, [%rd845+35440];
	add.f64 	%fd1687, %fd4052, %fd1686;
	ld.global.f64 	%fd4051, [%rd838+45640];
	ld.global.f64 	%fd1688, [%rd845+40440];
	add.f64 	%fd1689, %fd4051, %fd1688;
	abs.f64 	%fd1690, %fd1689;
	setp.gt.f64 	%p642, %fd1690, 0d41CDCD64FF800000;
	selp.f64 	%fd218, 0dBFF0000000000000, %fd1687, %p642;
	selp.f64 	%fd219, 0d7FF0000000000000, %fd1689, %p642;
	cvt.s16.s8 	%rs463, %rs1256;
	mov.b32 	%r1823, {%rs463, %rs462};
	mov.b32 	%r1824, 1305;
	dp2a.lo.s32.u32 	%r1825, %r1823, %r1824, %r1813;
	mul.wide.s32 	%rd846, %r1825, 8;
	add.s64 	%rd116, %rd2, %rd846;
	ld.global.f64 	%fd220, [%rd116+21000];
	abs.f64 	%fd1691, %fd220;
	setp.geu.f64 	%p643, %fd1691, 0d41CDCD64FF800000;
	@%p643 bra 	$L__BB4_671;
	mad.lo.s64 	%rd850, %rd113, 24, %rd114;
	add.s64 	%rd851, %rd850, %rd115;
	shl.b64 	%rd852, %rd851, 3;
	add.s64 	%rd117, %rd2, %rd852;
	ld.global.f64 	%fd221, [%rd117+23000];
	abs.f64 	%fd1706, %fd221;
	setp.geu.f64 	%p648, %fd1706, 0d41CDCD64FF800000;
	@%p648 bra 	$L__BB4_669;
	ld.global.f64 	%fd1719, [%rd116+20000];
	add.f64 	%fd1720, %fd4052, %fd1719;
	ld.global.f64 	%fd1721, [%rd117+22000];
	add.f64 	%fd1722, %fd1720, %fd1721;
	add.f64 	%fd1723, %fd4051, %fd220;
	add.f64 	%fd1724, %fd1723, %fd221;
	abs.f64 	%fd1725, %fd1724;
	setp.gt.f64 	%p652, %fd1725, 0d41CDCD64FF800000;
	selp.f64 	%fd4048, 0dBFF0000000000000, %fd1722, %p652;
	selp.f64 	%fd4049, 0d7FF0000000000000, %fd1724, %p652;
	add.f64 	%fd1726, %fd4049, 0d4069000000000000;
	add.f64 	%fd1727, %fd4048, 0dC016CCCCCCCCCCCD;
	add.f64 	%fd1728, %fd13, %fd1727;
	div.rn.f64 	%fd4050, %fd1726, %fd1728;
	abs.f64 	%fd1729, %fd219;
	setp.geu.f64 	%p653, %fd1729, 0d41CDCD64FF800000;
	@%p653 bra 	$L__BB4_674;
	add.f64 	%fd1730, %fd219, 0d4069000000000000;
	add.f64 	%fd1731, %fd218, 0dC016CCCCCCCCCCCD;
	add.f64 	%fd1732, %fd13, %fd1731;
	div.rn.f64 	%fd1733, %fd1730, %fd1732;
	setp.lt.f64 	%p654, %fd1733, %fd4050;
	selp.f64 	%fd4048, %fd4048, %fd218, %p654;
	selp.f64 	%fd4049, %fd4049, %fd219, %p654;
	selp.f64 	%fd4050, %fd4050, %fd1733, %p654;
	bra.uni 	$L__BB4_674;
$L__BB4_669:
	ld.global.f64 	%fd1707, [%rd116+20000];
	add.f64 	%fd1708, %fd4052, %fd1707;
	add.f64 	%fd1709, %fd4051, %fd220;
	abs.f64 	%fd1710, %fd1709;
	setp.gt.f64 	%p649, %fd1710, 0d41CDCD64FF800000;
	selp.f64 	%fd4048, 0dBFF0000000000000, %fd1708, %p649;
	selp.f64 	%fd4049, 0d7FF0000000000000, %fd1709, %p649;
	add.f64 	%fd1711, %fd4049, 0d4069000000000000;
	add.f64 	%fd1712, %fd4048, 0dC016CCCCCCCCCCCD;
	add.f64 	%fd1713, %fd13, %fd1712;
	div.rn.f64 	%fd4050, %fd1711, %fd1713;
	abs.f64 	%fd1714, %fd219;
	setp.geu.f64 	%p650, %fd1714, 0d41CDCD64FF800000;
	@%p650 bra 	$L__BB4_674;
	add.f64 	%fd1715, %fd219, 0d4069000000000000;
	add.f64 	%fd1716, %fd218, 0dC016CCCCCCCCCCCD;
	add.f64 	%fd1717, %fd13, %fd1716;
	div.rn.f64 	%fd1718, %fd1715, %fd1717;
	setp.lt.f64 	%p651, %fd1718, %fd4050;
	selp.f64 	%fd4048, %fd4048, %fd218, %p651;
	selp.f64 	%fd4049, %fd4049, %fd219, %p651;
	selp.f64 	%fd4050, %fd4050, %fd1718, %p651;
	bra.uni 	$L__BB4_674;
$L__BB4_671:
	mad.lo.s64 	%rd847, %rd113, 24, %rd114;
	add.s64 	%rd848, %rd847, %rd115;
	shl.b64 	%rd849, %rd848, 3;
	add.s64 	%rd118, %rd2, %rd849;
	ld.global.f64 	%fd234, [%rd118+23000];
	abs.f64 	%fd1693, %fd234;
	setp.geu.f64 	%p644, %fd1693, 0d41CDCD64FF800000;
	mov.f64 	%fd4048, %fd218;
	mov.f64 	%fd4049, %fd219;
	@%p644 bra 	$L__BB4_674;
	ld.global.f64 	%fd1694, [%rd118+22000];
	add.f64 	%fd1695, %fd4052, %fd1694;
	add.f64 	%fd1696, %fd4051, %fd234;
	abs.f64 	%fd1697, %fd1696;
	setp.gt.f64 	%p645, %fd1697, 0d41CDCD64FF800000;
	selp.f64 	%fd4048, 0dBFF0000000000000, %fd1695, %p645;
	selp.f64 	%fd4049, 0d7FF0000000000000, %fd1696, %p645;
	add.f64 	%fd1698, %fd4049, 0d4069000000000000;
	add.f64 	%fd1699, %fd4048, 0dC016CCCCCCCCCCCD;
	add.f64 	%fd1700, %fd13, %fd1699;
	div.rn.f64 	%fd4050, %fd1698, %fd1700;
	abs.f64 	%fd1701, %fd219;
	setp.geu.f64 	%p646, %fd1701, 0d41CDCD64FF800000;
	@%p646 bra 	$L__BB4_674;
	add.f64 	%fd1702, %fd219, 0d4069000000000000;
	add.f64 	%fd1703, %fd218, 0dC016CCCCCCCCCCCD;
	add.f64 	%fd1704, %fd13, %fd1703;
	div.rn.f64 	%fd1705, %fd1702, %fd1704;
	setp.lt.f64 	%p647, %fd1705, %fd4050;
	selp.f64 	%fd4048, %fd4048, %fd218, %p647;
	selp.f64 	%fd4049, %fd4049, %fd219, %p647;
	selp.f64 	%fd4050, %fd4050, %fd1705, %p647;
$L__BB4_674:
	add.f64 	%fd1734, %fd4052, 0dC016CCCCCCCCCCCD;
	add.f64 	%fd244, %fd13, %fd1734;
	abs.f64 	%fd1735, %fd4049;
	setp.geu.f64 	%p655, %fd1735, 0d41CDCD64FF800000;
	@%p655 bra 	$L__BB4_676;
	add.f64 	%fd1736, %fd4051, 0d4069000000000000;
	div.rn.f64 	%fd1737, %fd1736, %fd244;
	setp.lt.f64 	%p656, %fd4050, %fd1737;
	selp.f64 	%fd4051, %fd4051, %fd4049, %p656;
	selp.f64 	%fd4052, %fd4052, %fd4048, %p656;
$L__BB4_676:
	mad.lo.s32 	%r391, %r4388, -1200, %r17;
	add.s32 	%r392, %r4543, -1;
	mul.lo.s32 	%r393, %r392, %r295;
	add.s32 	%r394, %r390, %r4542;
	add.s32 	%r1826, %r394, %r393;
	mul.wide.s32 	%rd853, %r1826, 8;
	add.s64 	%rd119, %rd3, %rd853;
	ld.global.f64 	%fd249, [%rd119];
	abs.f64 	%fd250, %fd249;
	abs.f64 	%fd1738, %fd4052;
	max.f64 	%fd1740, %fd250, %fd1738;
	setp.gt.f64 	%p657, %fd1740, 0d41CDCD64FF800000;
	sub.f64 	%fd1741, %fd249, %fd4052;
	abs.f64 	%fd1742, %fd1741;
	setp.geu.f64 	%p658, %fd1742, 0d3EE4F8B588E368F1;
	or.pred  	%p659, %p657, %p658;
	@%p659 bra 	$L__BB4_678;
	ld.global.f64 	%fd1744, [%rd119+-5000];
	abs.f64 	%fd1745, %fd1744;
	abs.f64 	%fd1746, %fd4051;
	max.f64 	%fd1748, %fd1745, %fd1746;
	setp.leu.f64 	%p660, %fd1748, 0d41CDCD64FF800000;
	sub.f64 	%fd1749, %fd1744, %fd4051;
	abs.f64 	%fd1750, %fd1749;
	setp.lt.f64 	%p661, %fd1750, 0d3EE4F8B588E368F1;
	and.pred  	%p662, %p660, %p661;
	@%p662 bra 	$L__BB4_700;
$L__BB4_678:
	mov.pred 	%p2933, -1;
	min.s32 	%r4271, %r4542, %r4543;
	setp.lt.s32 	%p2856, %r4271, 2;
	@%p2856 bra 	$L__BB4_681;
	add.s32 	%r395, %r4542, -1;
	cvt.u64.u32 	%rd2197, %r392;
	add.s64 	%rd2198, %rd10, %rd2197;
	cvt.u64.u32 	%rd2199, %r4543;
	add.s64 	%rd2200, %rd10, %rd2199;
	cvt.u64.u32 	%rd2201, %r395;
	add.s64 	%rd2202, %rd11, %rd2201;
	cvt.u64.u32 	%rd2203, %r4542;
	add.s64 	%rd2204, %rd11, %rd2203;
	ld.local.s8 	%r4272, [%rd2204];
	ld.local.u8 	%r4273, [%rd2198];
	ld.local.u8 	%r4274, [%rd2200];
	prmt.b32 	%r4275, %r4274, %r4273, 0x3340U;
	ld.local.u8 	%r4276, [%rd2202];
	prmt.b32 	%r4277, %r4276, 0, 0x3340U;
	prmt.b32 	%r4278, %r4275, %r4277, 0x5410U;
	mov.b32 	%r4279, 359705;
	dp4a.s32.u32 	%r4280, %r4278, %r4279, %r4272;
	mul.wide.s32 	%rd2205, %r4280, 8;
	add.s64 	%rd2206, %rd2, %rd2205;
	ld.global.f64 	%fd3863, [%rd2206];
	sub.s32 	%r4281, %r393, %r295;
	add.s32 	%r4282, %r394, %r4281;
	add.s32 	%r4283, %r4282, -1;
	mul.wide.s32 	%rd2207, %r4283, 8;
	add.s64 	%rd2208, %rd3, %rd2207;
	ld.global.f64 	%fd3864, [%rd2208];
	add.f64 	%fd3865, %fd3863, %fd3864;
	abs.f64 	%fd3866, %fd3865;
	max.f64 	%fd3868, %fd250, %fd3866;
	setp.gt.f64 	%p2858, %fd3868, 0d41CDCD64FF800000;
	sub.f64 	%fd3869, %fd249, %fd3865;
	abs.f64 	%fd3870, %fd3869;
	setp.geu.f64 	%p2859, %fd3870, 0d3EE4F8B588E368F1;
	or.pred  	%p2860, %p2858, %p2859;
	@%p2860 bra 	$L__BB4_681;
	add.s32 	%r4284, %r391, %r392;
	mul.wide.s32 	%rd2209, %r4284, 4;
	add.s64 	%rd2210, %rd1, %rd2209;
	st.global.u32 	[%rd2210], %r395;
	add.s32 	%r4285, %r391, %r395;
	add.s32 	%r4286, %r4285, 25;
	mul.wide.s32 	%rd2211, %r4286, 4;
	add.s64 	%rd2212, %rd1, %rd2211;
	st.global.u32 	[%rd2212], %r392;
	mov.pred 	%p2933, 0;
	mov.u32 	%r4542, %r395;
	mov.u32 	%r4543, %r392;
$L__BB4_681:
	not.pred 	%p2862, %p2933;
	@%p2862 bra 	$L__BB4_662;
	mov.b32 	%r4539, 3;
$L__BB4_683:
	mov.u32 	%r400, %r4539;
	add.s32 	%r401, %r4543, -1;
	sub.s32 	%r4288, %r4542, %r400;
	add.s32 	%r4289, %r4288, 1;
	setp.gt.u32 	%p2864, %r4288, 2147483646;
	abs.s32 	%r4290, %r4288;
	selp.b32 	%r402, %r4290, 0, %p2864;
	sub.s32 	%r4541, %r401, %r402;
	selp.b32 	%r4540, 1, %r4289, %p2864;
	setp.lt.s32 	%p2865, %r4541, 1;
	setp.ge.s32 	%p2866, %r4540, %r4542;
	mov.pred 	%p2934, -1;
	or.pred  	%p2867, %p2865, %p2866;
	@%p2867 bra 	$L__BB4_699;
	cvt.s64.s32 	%rd2213, %r4542;
	add.s64 	%rd120, %rd11, %rd2213;
	cvt.s64.s32 	%rd2214, %r4543;
	add.s64 	%rd121, %rd10, %rd2214;
	add.s32 	%r4292, %r17, %r4542;
	mad.lo.s32 	%r4293, %r401, %r295, %r4292;
	mul.wide.s32 	%rd2215, %r4293, 8;
	add.s64 	%rd122, %rd3, %rd2215;
	ld.global.f64 	%fd251, [%rd122+5000];
	abs.f64 	%fd252, %fd251;
	add.s32 	%r4294, %r402, %r4542;
	not.b32 	%r4295, %r4540;
	add.s32 	%r4296, %r4295, %r4294;
	mul.wide.s32 	%rd2216, %r4296, 8;
	add.s64 	%rd123, %rd2, %rd2216;
	add.f64 	%fd3872, %fd251, 0dC016CCCCCCCCCCCD;
	add.f64 	%fd253, %fd13, %fd3872;
	mul.wide.u32 	%rd2217, %r4296, 8;
	add.s64 	%rd124, %rd2, %rd2217;
$L__BB4_685:
	not.b32 	%r4297, %r4541;
	add.s32 	%r407, %r4543, %r4297;
	not.b32 	%r4298, %r4540;
	add.s32 	%r408, %r4542, %r4298;
	setp.eq.s32 	%p2868, %r407, 0;
	setp.gt.s32 	%p2869, %r408, 0;
	and.pred  	%p2870, %p2868, %p2869;
	@%p2870 bra 	$L__BB4_687;
	setp.ne.s32 	%p2871, %r408, 0;
	setp.lt.s32 	%p2872, %r407, 1;
	or.pred  	%p2873, %p2872, %p2871;
	@%p2873 bra 	$L__BB4_692;
$L__BB4_687:
	setp.ne.s32 	%p2880, %r408, 1;
	setp.ne.s32 	%p2881, %r407, 1;
	and.pred  	%p2882, %p2881, %p2880;
	@%p2882 bra 	$L__BB4_691;
	setp.eq.s32 	%p2884, %r407, 1;
	setp.eq.s32 	%p2885, %r408, 1;
	setp.eq.s32 	%p2886, %r407, 0;
	and.pred  	%p2887, %p2886, %p2885;
	setp.eq.s32 	%p2888, %r408, 0;
	and.pred  	%p2889, %p2884, %p2888;
	or.pred  	%p2890, %p2887, %p2889;
	mov.f64 	%fd4054, 0d0000000000000000;
	mov.f64 	%fd4053, 0dC0A9300000000000;
	not.pred 	%p2891, %p2890;
	@%p2891 bra 	$L__BB4_690;
	ld.global.f64 	%fd3927, [%rd124+25192];
	cvt.u64.u32 	%rd2254, %r4541;
	add.s64 	%rd2255, %rd10, %rd2254;
	cvt.s64.s32 	%rd2256, %r4540;
	add.s64 	%rd2257, %rd11, %rd2256;
	ld.local.s8 	%r4349, [%rd120];
	ld.local.u8 	%r4350, [%rd2255];
	ld.local.u8 	%r4351, [%rd121];
	prmt.b32 	%r4352, %r4350, %r4351, 0x3340U;
	ld.local.u8 	%r4353, [%rd2257];
	prmt.b32 	%r4354, %r4353, 0, 0x3340U;
	prmt.b32 	%r4355, %r4352, %r4354, 0x5410U;
	mov.b32 	%r4356, 334205;
	dp4a.s32.u32 	%r4357, %r4355, %r4356, %r4349;
	mul.wide.s32 	%rd2258, %r4357, 8;
	add.s64 	%rd2259, %rd2, %rd2258;
	ld.global.f64 	%fd3928, [%rd2259+5000];
	add.f64 	%fd4054, %fd3927, %fd3928;
	ld.global.f64 	%fd3929, [%rd124+24472];
	ld.global.f64 	%fd3930, [%rd2259];
	add.f64 	%fd4053, %fd3929, %fd3930;
$L__BB4_690:
	add.s32 	%r4358, %r4541, -1;
	add.s32 	%r4359, %r17, %r4540;
	mad.lo.s32 	%r4360, %r4358, %r295, %r4359;
	mul.wide.s32 	%rd2260, %r4360, 8;
	add.s64 	%rd2261, %rd3, %rd2260;
	ld.global.f64 	%fd3931, [%rd2261];
	add.f64 	%fd3932, %fd4054, %fd3931;
	ld.global.f64 	%fd3933, [%rd2261+5000];
	add.f64 	%fd3934, %fd4053, %fd3933;
	abs.f64 	%fd3935, %fd3932;
	setp.gt.f64 	%p2892, %fd3935, 0d41CDCD64FF800000;
	selp.f64 	%fd4056, 0dBFF0000000000000, %fd3934, %p2892;
	selp.f64 	%fd4055, 0d7FF0000000000000, %fd3932, %p2892;
	bra.uni 	$L__BB4_695;
$L__BB4_691:
	ld.global.f64 	%fd3910, [%rd123+25192];
	cvt.u64.u32 	%rd2238, %r4541;
	add.s64 	%rd2239, %rd10, %rd2238;
	ld.local.s8 	%r4344, [%rd2239];
	mul.wide.s32 	%rd2240, %r4344, 5;
	cvt.s64.s32 	%rd2241, %r4540;
	add.s64 	%rd2242, %rd11, %rd2241;
	ld.local.s8 	%rd2243, [%rd2242];
	add.s64 	%rd2244, %rd2240, %rd2243;
	shl.b64 	%rd2245, %rd2244, 3;
	add.s64 	%rd2246, %rd2, %rd2245;
	ld.global.f64 	%fd3911, [%rd2246+45640];
	add.f64 	%fd3912, %fd3910, %fd3911;
	ld.local.s8 	%r4345, [%rd121];
	mul.wide.s32 	%rd2247, %r4345, 5;
	ld.local.s8 	%rd2248, [%rd120];
	add.s64 	%rd2249, %rd2247, %rd2248;
	shl.b64 	%rd2250, %rd2249, 3;
	add.s64 	%rd2251, %rd2, %rd2250;
	ld.global.f64 	%fd3913, [%rd2251+45640];
	add.f64 	%fd3914, %fd3912, %fd3913;
	add.s32 	%r4346, %r4541, -1;
	add.s32 	%r4347, %r17, %r4540;
	mad.lo.s32 	%r4348, %r4346, %r295, %r4347;
	mul.wide.s32 	%rd2252, %r4348, 8;
	add.s64 	%rd2253, %rd3, %rd2252;
	ld.global.f64 	%fd3915, [%rd2253];
	add.f64 	%fd3916, %fd3914, %fd3915;
	ld.global.f64 	%fd3917, [%rd123+24472];
	ld.global.f64 	%fd3918, [%rd2246+45440];
	add.f64 	%fd3919, %fd3917, %fd3918;
	ld.global.f64 	%fd3920, [%rd2251+45440];
	add.f64 	%fd3921, %fd3919, %fd3920;
	ld.global.f64 	%fd3922, [%rd2253+5000];
	add.f64 	%fd3923, %fd3921, %fd3922;
	abs.f64 	%fd3924, %fd3916;
	setp.gt.f64 	%p2883, %fd3924, 0d41CDCD64FF800000;
	selp.f64 	%fd4056, 0dBFF0000000000000, %fd3923, %p2883;
	selp.f64 	%fd4055, 0d7FF0000000000000, %fd3916, %p2883;
	bra.uni 	$L__BB4_695;
$L__BB4_692:
	setp.ne.s32 	%p2874, %r407, 1;
	setp.ne.s32 	%p2875, %r408, 1;
	or.pred  	%p2876, %p2874, %p2875;
	@%p2876 bra 	$L__BB4_694;
	cvt.u64.u32 	%rd2228, %r4541;
	add.s64 	%rd2229, %rd10, %rd2228;
	cvt.s64.s32 	%rd2230, %r4540;
	add.s64 	%rd2231, %rd11, %rd2230;
	ld.local.s8 	%r4322, [%rd2231+1];
	ld.local.u8 	%r4323, [%rd2229+1];
	ld.local.u8 	%r4324, [%rd2229];
	prmt.b32 	%r4325, %r4324, %r4323, 0x3340U;
	ld.local.u8 	%r4326, [%rd2231];
	prmt.b32 	%r4327, %r4326, 0, 0x3340U;
	prmt.b32 	%r4328, %r4325, %r4327, 0x5410U;
	mov.b32 	%r4329, 334205;
	dp4a.s32.u32 	%r4330, %r4328, %r4329, %r4322;
	mul.wide.s32 	%rd2232, %r4330, 8;
	add.s64 	%rd2233, %rd2, %rd2232;
	ld.global.f64 	%fd3890, [%rd2233+10000];
	ld.local.s8 	%r4331, [%rd121+-1];
	ld.local.u8 	%r4332, [%rd120];
	ld.local.u8 	%r4333, [%rd120+-1];
	prmt.b32 	%r4334, %r4333, %r4332, 0x3340U;
	ld.local.u8 	%r4335, [%rd121];
	prmt.b32 	%r4336, %r4335, 0, 0x3340U;
	prmt.b32 	%r4337, %r4334, %r4336, 0x5410U;
	mov.b32 	%r4338, 359705;
	dp4a.s32.u32 	%r4339, %r4337, %r4338, %r4331;
	mul.wide.s32 	%rd2234, %r4339, 8;
	add.s64 	%rd2235, %rd2, %rd2234;
	ld.global.f64 	%fd3891, [%rd2235+10000];
	add.f64 	%fd3892, %fd3890, %fd3891;
	add.s32 	%r4340, %r4541, -1;
	mad.lo.s32 	%r4341, %r4388, 1250, %r4540;
	mad.lo.s32 	%r4342, %r4340, %r295, %r4341;
	add.s32 	%r4343, %r4342, 624;
	mul.wide.s32 	%rd2236, %r4343, 8;
	add.s64 	%rd2237, %rd3, %rd2236;
	ld.global.f64 	%fd3893, [%rd2237];
	add.f64 	%fd3894, %fd3892, %fd3893;
	ld.global.f64 	%fd3895, [%rd2233+15000];
	ld.global.f64 	%fd3896, [%rd2235+15000];
	add.f64 	%fd3897, %fd3895, %fd3896;
	ld.global.f64 	%fd3898, [%rd2237+-5000];
	add.f64 	%fd3899, %fd3897, %fd3898;
	abs.f64 	%fd3900, %fd3899;
	setp.gt.f64 	%p2878, %fd3900, 0d41CDCD64FF800000;
	selp.f64 	%fd3901, 0dBFF0000000000000, %fd3894, %p2878;
	selp.f64 	%fd3902, 0d7FF0000000000000, %fd3899, %p2878;
	add.f64 	%fd3903, %fd3902, 0d4069000000000000;
	add.f64 	%fd3904, %fd3901, 0dC016CCCCCCCCCCCD;
	add.f64 	%fd3905, %fd13, %fd3904;
	div.rn.f64 	%fd3906, %fd3903, %fd3905;
	ld.global.f64 	%fd3907, [%rd122];
	add.f64 	%fd3908, %fd3907, 0d4069000000000000;
	div.rn.f64 	%fd3909, %fd3908, %fd253;
	setp.ltu.f64 	%p2879, %fd3906, %fd3909;
	selp.f64 	%fd4055, 0d7FF0000000000000, %fd3902, %p2879;
	selp.f64 	%fd4056, 0dBFF0000000000000, %fd3901, %p2879;
	bra.uni 	$L__BB4_695;
$L__BB4_694:
	ld.global.f64 	%fd3873, [%rd123+24952];
	cvt.u64.u32 	%rd2218, %r4541;
	add.s64 	%rd2219, %rd10, %rd2218;
	cvt.s64.s32 	%rd2220, %r4540;
	add.s64 	%rd2221, %rd11, %rd2220;
	ld.local.s8 	%r4299, [%rd2221+1];
	ld.local.u8 	%r4300, [%rd2219+1];
	ld.local.u8 	%r4301, [%rd2219];
	prmt.b32 	%r4302, %r4301, %r4300, 0x3340U;
	ld.local.u8 	%r4303, [%rd2221];
	prmt.b32 	%r4304, %r4303, 0, 0x3340U;
	prmt.b32 	%r4305, %r4302, %r4304, 0x5410U;
	mov.b32 	%r4306, 334205;
	dp4a.s32.u32 	%r4307, %r4305, %r4306, %r4299;
	mul.wide.s32 	%rd2222, %r4307, 8;
	add.s64 	%rd2223, %rd2, %rd2222;
	ld.global.f64 	%fd3874, [%rd2223+30440];
	add.f64 	%fd3875, %fd3873, %fd3874;
	ld.local.s8 	%r4308, [%rd121+-1];
	ld.local.u8 	%r4309, [%rd120];
	ld.local.u8 	%r4310, [%rd120+-1];
	prmt.b32 	%r4311, %r4310, %r4309, 0x3340U;
	ld.local.u8 	%r4312, [%rd121];
	prmt.b32 	%r4313, %r4312, 0, 0x3340U;
	prmt.b32 	%r4314, %r4311, %r4313, 0x5410U;
	mov.b32 	%r4315, 359705;
	dp4a.s32.u32 	%r4316, %r4314, %r4315, %r4308;
	mul.wide.s32 	%rd2224, %r4316, 8;
	add.s64 	%rd2225, %rd2, %rd2224;
	ld.global.f64 	%fd3876, [%rd2225+30440];
	add.f64 	%fd3877, %fd3875, %fd3876;
	add.s32 	%r4317, %r4541, -1;
	add.s32 	%r4318, %r17, %r4540;
	mad.lo.s32 	%r4319, %r4317, %r295, %r4318;
	mul.wide.s32 	%rd2226, %r4319, 8;
	add.s64 	%rd2227, %rd3, %rd2226;
	ld.global.f64 	%fd3878, [%rd2227];
	add.f64 	%fd3879, %fd3877, %fd3878;
	ld.global.f64 	%fd3880, [%rd123+24232];
	ld.global.f64 	%fd3881, [%rd2223+25440];
	add.f64 	%fd3882, %fd3880, %fd3881;
	ld.global.f64 	%fd3883, [%rd2225+25440];
	add.f64 	%fd3884, %fd3882, %fd3883;
	sub.s32 	%r4320, %r407, %r408;
	abs.s32 	%r4321, %r4320;
	cvt.rn.f64.s32 	%fd3885, %r4321;
	fma.rn.f64 	%fd3886, %fd3885, 0dBFEEF3E864B31D04, %fd3884;
	ld.global.f64 	%fd3887, [%rd2227+5000];
	add.f64 	%fd3888, %fd3887, %fd3886;
	abs.f64 	%fd3889, %fd3879;
	setp.gt.f64 	%p2877, %fd3889, 0d41CDCD64FF800000;
	selp.f64 	%fd4056, 0dBFF0000000000000, %fd3888, %p2877;
	selp.f64 	%fd4055, 0d7FF0000000000000, %fd3879, %p2877;
$L__BB4_695:
	abs.f64 	%fd3936, %fd4056;
	max.f64 	%fd3938, %fd252, %fd3936;
	setp.gt.f64 	%p2893, %fd3938, 0d41CDCD64FF800000;
	sub.f64 	%fd3939, %fd251, %fd4056;
	abs.f64 	%fd3940, %fd3939;
	setp.geu.f64 	%p2894, %fd3940, 0d3EE4F8B588E368F1;
	or.pred  	%p2895, %p2893, %p2894;
	@%p2895 bra 	$L__BB4_698;
	ld.global.f64 	%fd3942, [%rd122];
	abs.f64 	%fd3943, %fd3942;
	abs.f64 	%fd3944, %fd4055;
	max.f64 	%fd3946, %fd3943, %fd3944;
	setp.gt.f64 	%p2896, %fd3946, 0d41CDCD64FF800000;
	sub.f64 	%fd3947, %fd3942, %fd4055;
	abs.f64 	%fd3948, %fd3947;
	setp.geu.f64 	%p2897, %fd3948, 0d3EE4F8B588E368F1;
	or.pred  	%p2898, %p2896, %p2897;
	@%p2898 bra 	$L__BB4_698;
	mad.lo.s32 	%r4361, %r4388, -1200, %r17;
	add.s32 	%r4362, %r4361, %r4541;
	mul.wide.s32 	%rd2262, %r4362, 4;
	add.s64 	%rd2263, %rd1, %rd2262;
	st.global.u32 	[%rd2263], %r4540;
	add.s32 	%r4363, %r4361, %r4540;
	add.s32 	%r4364, %r4363, 25;
	mul.wide.s32 	%rd2264, %r4364, 4;
	add.s64 	%rd2265, %rd1, %rd2264;
	st.global.u32 	[%rd2265], %r4541;
	mov.pred 	%p2934, 0;
	mov.u32 	%r4542, %r4540;
	mov.u32 	%r4543, %r4541;
	bra.uni 	$L__BB4_699;
$L__BB4_698:
	add.s32 	%r409, %r4541, -1;
	add.s32 	%r4540, %r4540, 1;
	setp.gt.s32 	%p2901, %r4541, 1;
	setp.lt.s32 	%p2902, %r4540, %r4542;
	and.pred  	%p2903, %p2901, %p2902;
	mov.u32 	%r4541, %r409;
	@%p2903 bra 	$L__BB4_685;
$L__BB4_699:
	add.s32 	%r4539, %r400, 1;
	setp.lt.u32 	%p2904, %r400, 32;
	and.pred  	%p2905, %p2934, %p2904;
	@%p2905 bra 	$L__BB4_683;
	bra.uni 	$L__BB4_662;
$L__BB4_700:
	ld.global.f64 	%fd1753, [%rd112];
	add.f64 	%fd268, %fd4046, %fd1753;
	ld.global.f64 	%fd1754, [%rd112+5000];
	add.f64 	%fd269, %fd4047, %fd1754;
	mov.f64 	%fd4057, 0d3FE0000000000000;
	@%p604 bra 	$L__BB4_730;
	mul.lo.s32 	%r414, %r4388, 50;
	mov.b32 	%r4567, 0;
	@%p622 bra 	$L__BB4_715;
	setp.lt.u32 	%p665, %r284, 16;
	mov.b32 	%r4567, 0;
	mov.u32 	%r4546, %r4567;
	@%p665 bra 	$L__BB4_705;
	and.b32  	%r4546, %r284, 2147483632;
	mov.b32 	%r4567, 0;
	mov.u32 	%r4555, %r4567;
$L__BB4_704:
	.pragma "nounroll";
	add.s32 	%r1831, %r4555, %r414;
	mul.wide.s32 	%rd854, %r1831, 4;
	add.s64 	%rd855, %rd1, %rd854;
	ld.global.u32 	%r1832, [%rd855];
	setp.gt.s32 	%p666, %r1832, 0;
	selp.u32 	%r1833, 1, 0, %p666;
	add.s32 	%r1834, %r4567, %r1833;
	ld.global.u32 	%r1835, [%rd855+4];
	setp.gt.s32 	%p667, %r1835, 0;
	selp.u32 	%r1836, 1, 0, %p667;
	add.s32 	%r1837, %r1834, %r1836;
	ld.global.u32 	%r1838, [%rd855+8];
	setp.gt.s32 	%p668, %r1838, 0;
	selp.u32 	%r1839, 1, 0, %p668;
	add.s32 	%r1840, %r1837, %r1839;
	ld.global.u32 	%r1841, [%rd855+12];
	setp.gt.s32 	%p669, %r1841, 0;
	selp.u32 	%r1842, 1, 0, %p669;
	add.s32 	%r1843, %r1840, %r1842;
	ld.global.u32 	%r1844, [%rd855+16];
	setp.gt.s32 	%p670, %r1844, 0;
	selp.u32 	%r1845, 1, 0, %p670;
	add.s32 	%r1846, %r1843, %r1845;
	ld.global.u32 	%r1847, [%rd855+20];
	setp.gt.s32 	%p671, %r1847, 0;
	selp.u32 	%r1848, 1, 0, %p671;
	add.s32 	%r1849, %r1846, %r1848;
	ld.global.u32 	%r1850, [%rd855+24];
	setp.gt.s32 	%p672, %r1850, 0;
	selp.u32 	%r1851, 1, 0, %p672;
	add.s32 	%r1852, %r1849, %r1851;
	ld.global.u32 	%r1853, [%rd855+28];
	setp.gt.s32 	%p673, %r1853, 0;
	selp.u32 	%r1854, 1, 0, %p673;
	add.s32 	%r1855, %r1852, %r1854;
	ld.global.u32 	%r1856, [%rd855+32];
	setp.gt.s32 	%p674, %r1856, 0;
	selp.u32 	%r1857, 1, 0, %p674;
	add.s32 	%r1858, %r1855, %r1857;
	ld.global.u32 	%r1859, [%rd855+36];
	setp.gt.s32 	%p675, %r1859, 0;
	selp.u32 	%r1860, 1, 0, %p675;
	add.s32 	%r1861, %r1858, %r1860;
	ld.global.u32 	%r1862, [%rd855+40];
	setp.gt.s32 	%p676, %r1862, 0;
	selp.u32 	%r1863, 1, 0, %p676;
	add.s32 	%r1864, %r1861, %r1863;
	ld.global.u32 	%r1865, [%rd855+44];
	setp.gt.s32 	%p677, %r1865, 0;
	selp.u32 	%r1866, 1, 0, %p677;
	add.s32 	%r1867, %r1864, %r1866;
	ld.global.u32 	%r1868, [%rd855+48];
	setp.gt.s32 	%p678, %r1868, 0;
	selp.u32 	%r1869, 1, 0, %p678;
	add.s32 	%r1870, %r1867, %r1869;
	ld.global.u32 	%r1871, [%rd855+52];
	setp.gt.s32 	%p679, %r1871, 0;
	selp.u32 	%r1872, 1, 0, %p679;
	add.s32 	%r1873, %r1870, %r1872;
	ld.global.u32 	%r1874, [%rd855+56];
	setp.gt.s32 	%p680, %r1874, 0;
	selp.u32 	%r1875, 1, 0, %p680;
	add.s32 	%r1876, %r1873, %r1875;
	ld.global.u32 	%r1877, [%rd855+60];
	setp.gt.s32 	%p681, %r1877, 0;
	selp.u32 	%r1878, 1, 0, %p681;
	add.s32 	%r4567, %r1876, %r1878;
	add.s32 	%r4555, %r4555, 16;
	setp.eq.s32 	%p682, %r4555, %r4546;
	@%p682 bra 	$L__BB4_705;
	bra.uni 	$L__BB4_704;
$L__BB4_705:
	and.b32  	%r419, %r284, 15;
	setp.eq.s32 	%p683, %r419, 0;
	@%p683 bra 	$L__BB4_715;
	setp.lt.u32 	%p684, %r419, 8;
	@%p684 bra 	$L__BB4_708;
	add.s32 	%r1880, %r4546, %r414;
	mul.wide.s32 	%rd856, %r1880, 4;
	add.s64 	%rd857, %rd1, %rd856;
	ld.global.u32 	%r1881, [%rd857];
	setp.gt.s32 	%p685, %r1881, 0;
	selp.u32 	%r1882, 1, 0, %p685;
	add.s32 	%r1883, %r4567, %r1882;
	ld.global.u32 	%r1884, [%rd857+4];
	setp.gt.s32 	%p686, %r1884, 0;
	selp.u32 	%r1885, 1, 0, %p686;
	add.s32 	%r1886, %r1883, %r1885;
	ld.global.u32 	%r1887, [%rd857+8];
	setp.gt.s32 	%p687, %r1887, 0;
	selp.u32 	%r1888, 1, 0, %p687;
	add.s32 	%r1889, %r1886, %r1888;
	ld.global.u32 	%r1890, [%rd857+12];
	setp.gt.s32 	%p688, %r1890, 0;
	selp.u32 	%r1891, 1, 0, %p688;
	add.s32 	%r1892, %r1889, %r1891;
	ld.global.u32 	%r1893, [%rd857+16];
	setp.gt.s32 	%p689, %r1893, 0;
	selp.u32 	%r1894, 1, 0, %p689;
	add.s32 	%r1895, %r1892, %r1894;
	ld.global.u32 	%r1896, [%rd857+20];
	setp.gt.s32 	%p690, %r1896, 0;
	selp.u32 	%r1897, 1, 0, %p690;
	add.s32 	%r1898, %r1895, %r1897;
	ld.global.u32 	%r1899, [%rd857+24];
	setp.gt.s32 	%p691, %r1899, 0;
	selp.u32 	%r1900, 1, 0, %p691;
	add.s32 	%r1901, %r1898, %r1900;
	ld.global.u32 	%r1902, [%rd857+28];
	setp.gt.s32 	%p692, %r1902, 0;
	selp.u32 	%r1903, 1, 0, %p692;
	add.s32 	%r4567, %r1901, %r1903;
	add.s32 	%r4546, %r4546, 8;
$L__BB4_708:
	and.b32  	%r425, %r284, 7;
	setp.eq.s32 	%p693, %r425, 0;
	@%p693 bra 	$L__BB4_715;
	and.b32  	%r426, %r284, 3;
	setp.lt.u32 	%p694, %r425, 4;
	@%p694 bra 	$L__BB4_711;
	add.s32 	%r1905, %r4546, %r414;
	mul.wide.s32 	%rd858, %r1905, 4;
	add.s64 	%rd859, %rd1, %rd858;
	ld.global.u32 	%r1906, [%rd859];
	setp.gt.s32 	%p695, %r1906, 0;
	selp.u32 	%r1907, 1, 0, %p695;
	add.s32 	%r1908, %r4567, %r1907;
	ld.global.u32 	%r1909, [%rd859+4];
	setp.gt.s32 	%p696, %r1909, 0;
	selp.u32 	%r1910, 1, 0, %p696;
	add.s32 	%r1911, %r1908, %r1910;
	ld.global.u32 	%r1912, [%rd859+8];
	setp.gt.s32 	%p697, %r1912, 0;
	selp.u32 	%r1913, 1, 0, %p697;
	add.s32 	%r1914, %r1911, %r1913;
	ld.global.u32 	%r1915, [%rd859+12];
	setp.gt.s32 	%p698, %r1915, 0;
	selp.u32 	%r1916, 1, 0, %p698;
	add.s32 	%r4567, %r1914, %r1916;
	add.s32 	%r4546, %r4546, 4;
$L__BB4_711:
	setp.eq.s32 	%p699, %r426, 0;
	@%p699 bra 	$L__BB4_715;
	add.s32 	%r1917, %r4546, %r414;
	mul.wide.s32 	%rd860, %r1917, 4;
	add.s64 	%rd125, %rd1, %rd860;
	ld.global.u32 	%r1918, [%rd125];
	setp.gt.s32 	%p700, %r1918, 0;
	selp.u32 	%r1919, 1, 0, %p700;
	add.s32 	%r4567, %r4567, %r1919;
	setp.eq.s32 	%p701, %r426, 1;
	@%p701 bra 	$L__BB4_715;
	ld.global.u32 	%r1920, [%rd125+4];
	setp.gt.s32 	%p702, %r1920, 0;
	selp.u32 	%r1921, 1, 0, %p702;
	add.s32 	%r4567, %r4567, %r1921;
	setp.eq.s32 	%p703, %r426, 2;
	@%p703 bra 	$L__BB4_715;
	ld.global.u32 	%r1922, [%rd125+8];
	setp.gt.s32 	%p704, %r1922, 0;
	selp.u32 	%r1923, 1, 0, %p704;
	add.s32 	%r4567, %r4567, %r1923;
$L__BB4_715:
	setp.lt.s32 	%p705, %r295, 1;
	@%p705 bra 	$L__BB4_729;
	add.s32 	%r436, %r391, 27;
	setp.lt.u32 	%p706, %r295, 16;
	mov.b32 	%r4560, 0;
	@%p706 bra 	$L__BB4_719;
	and.b32  	%r4560, %r295, 2147483632;
	mov.b32 	%r4557, 0;
$L__BB4_718:
	.pragma "nounroll";
	cvt.u64.u32 	%rd861, %r4557;
	cvt.s64.s32 	%rd862, %r414;
	add.s64 	%rd863, %rd861, %rd862;
	shl.b64 	%rd864, %rd863, 2;
	add.s64 	%rd865, %rd1, %rd864;
	ld.global.u32 	%r1927, [%rd865+100];
	setp.gt.s32 	%p707, %r1927, 0;
	selp.u32 	%r1928, 1, 0, %p707;
	add.s32 	%r1929, %r4567, %r1928;
	add.s32 	%r1930, %r4557, %r436;
	mul.wide.s32 	%rd866, %r1930, 4;
	add.s64 	%rd867, %rd1, %rd866;
	ld.global.u32 	%r1931, [%rd867];
	setp.gt.s32 	%p708, %r1931, 0;
	selp.u32 	%r1932, 1, 0, %p708;
	add.s32 	%r1933, %r1929, %r1932;
	ld.global.u32 	%r1934, [%rd867+4];
	setp.gt.s32 	%p709, %r1934, 0;
	selp.u32 	%r1935, 1, 0, %p709;
	add.s32 	%r1936, %r1933, %r1935;
	ld.global.u32 	%r1937, [%rd867+8];
	setp.gt.s32 	%p710, %r1937, 0;
	selp.u32 	%r1938, 1, 0, %p710;
	add.s32 	%r1939, %r1936, %r1938;
	ld.global.u32 	%r1940, [%rd867+12];
	setp.gt.s32 	%p711, %r1940, 0;
	selp.u32 	%r1941, 1, 0, %p711;
	add.s32 	%r1942, %r1939, %r1941;
	ld.global.u32 	%r1943, [%rd867+16];
	setp.gt.s32 	%p712, %r1943, 0;
	selp.u32 	%r1944, 1, 0, %p712;
	add.s32 	%r1945, %r1942, %r1944;
	ld.global.u32 	%r1946, [%rd867+20];
	setp.gt.s32 	%p713, %r1946, 0;
	selp.u32 	%r1947, 1, 0, %p713;
	add.s32 	%r1948, %r1945, %r1947;
	ld.global.u32 	%r1949, [%rd867+24];
	setp.gt.s32 	%p714, %r1949, 0;
	selp.u32 	%r1950, 1, 0, %p714;
	add.s32 	%r1951, %r1948, %r1950;
	ld.global.u32 	%r1952, [%rd867+28];
	setp.gt.s32 	%p715, %r1952, 0;
	selp.u32 	%r1953, 1, 0, %p715;
	add.s32 	%r1954, %r1951, %r1953;
	ld.global.u32 	%r1955, [%rd867+32];
	setp.gt.s32 	%p716, %r1955, 0;
	selp.u32 	%r1956, 1, 0, %p716;
	add.s32 	%r1957, %r1954, %r1956;
	ld.global.u32 	%r1958, [%rd867+36];
	setp.gt.s32 	%p717, %r1958, 0;
	selp.u32 	%r1959, 1, 0, %p717;
	add.s32 	%r1960, %r1957, %r1959;
	ld.global.u32 	%r1961, [%rd867+40];
	setp.gt.s32 	%p718, %r1961, 0;
	selp.u32 	%r1962, 1, 0, %p718;
	add.s32 	%r1963, %r1960, %r1962;
	ld.global.u32 	%r1964, [%rd867+44];
	setp.gt.s32 	%p719, %r1964, 0;
	selp.u32 	%r1965, 1, 0, %p719;
	add.s32 	%r1966, %r1963, %r1965;
	ld.global.u32 	%r1967, [%rd867+48];
	setp.gt.s32 	%p720, %r1967, 0;
	selp.u32 	%r1968, 1, 0, %p720;
	add.s32 	%r1969, %r1966, %r1968;
	ld.global.u32 	%r1970, [%rd867+52];
	setp.gt.s32 	%p721, %r1970, 0;
	selp.u32 	%r1971, 1, 0, %p721;
	add.s32 	%r1972, %r1969, %r1971;
	ld.global.u32 	%r1973, [%rd867+56];
	setp.gt.s32 	%p722, %r1973, 0;
	selp.u32 	%r1974, 1, 0, %p722;
	add.s32 	%r4567, %r1972, %r1974;
	add.s32 	%r4557, %r4557, 16;
	setp.ne.s32 	%p723, %r4557, %r4560;
	@%p723 bra 	$L__BB4_718;
$L__BB4_719:
	and.b32  	%r449, %r295, 15;
	setp.eq.s32 	%p724, %r449, 0;
	@%p724 bra 	$L__BB4_729;
	setp.lt.u32 	%p725, %r449, 8;
	@%p725 bra 	$L__BB4_722;
	cvt.u64.u32 	%rd868, %r4560;
	cvt.s64.s32 	%rd869, %r414;
	add.s64 	%rd870, %rd868, %rd869;
	shl.b64 	%rd871, %rd870, 2;
	add.s64 	%rd872, %rd1, %rd871;
	ld.global.u32 	%r1976, [%rd872+100];
	setp.gt.s32 	%p726, %r1976, 0;
	selp.u32 	%r1977, 1, 0, %p726;
	add.s32 	%r1978, %r4567, %r1977;
	add.s32 	%r1979, %r4560, %r436;
	mul.wide.s32 	%rd873, %r1979, 4;
	add.s64 	%rd874, %rd1, %rd873;
	ld.global.u32 	%r1980, [%rd874];
	setp.gt.s32 	%p727, %r1980, 0;
	selp.u32 	%r1981, 1, 0, %p727;
	add.s32 	%r1982, %r1978, %r1981;
	ld.global.u32 	%r1983, [%rd874+4];
	setp.gt.s32 	%p728, %r1983, 0;
	selp.u32 	%r1984, 1, 0, %p728;
	add.s32 	%r1985, %r1982, %r1984;
	ld.global.u32 	%r1986, [%rd874+8];
	setp.gt.s32 	%p729, %r1986, 0;
	selp.u32 	%r1987, 1, 0, %p729;
	add.s32 	%r1988, %r1985, %r1987;
	ld.global.u32 	%r1989, [%rd874+12];
	setp.gt.s32 	%p730, %r1989, 0;
	selp.u32 	%r1990, 1, 0, %p730;
	add.s32 	%r1991, %r1988, %r1990;
	ld.global.u32 	%r1992, [%rd874+16];
	setp.gt.s32 	%p731, %r1992, 0;
	selp.u32 	%r1993, 1, 0, %p731;
	add.s32 	%r1994, %r1991, %r1993;
	ld.global.u32 	%r1995, [%rd874+20];
	setp.gt.s32 	%p732, %r1995, 0;
	selp.u32 	%r1996, 1, 0, %p732;
	add.s32 	%r1997, %r1994, %r1996;
	ld.global.u32 	%r1998, [%rd874+24];
	setp.gt.s32 	%p733, %r1998, 0;
	selp.u32 	%r1999, 1, 0, %p733;
	add.s32 	%r4567, %r1997, %r1999;
	add.s32 	%r4560, %r4560, 8;
$L__BB4_722:
	and.b32  	%r455, %r295, 7;
	setp.eq.s32 	%p734, %r455, 0;
	@%p734 bra 	$L__BB4_729;
	and.b32  	%r456, %r295, 3;
	setp.lt.u32 	%p735, %r455, 4;
	@%p735 bra 	$L__BB4_725;
	cvt.u64.u32 	%rd875, %r4560;
	cvt.s64.s32 	%rd876, %r414;
	add.s64 	%rd877, %rd875, %rd876;
	shl.b64 	%rd878, %rd877, 2;
	add.s64 	%rd879, %rd1, %rd878;
	ld.global.u32 	%r2001, [%rd879+100];
	setp.gt.s32 	%p736, %r2001, 0;
	selp.u32 	%r2002, 1, 0, %p736;
	add.s32 	%r2003, %r4567, %r2002;
	add.s32 	%r2004, %r4560, %r436;
	mul.wide.s32 	%rd880, %r2004, 4;
	add.s64 	%rd881, %rd1, %rd880;
	ld.global.u32 	%r2005, [%rd881];
	setp.gt.s32 	%p737, %r2005, 0;
	selp.u32 	%r2006, 1, 0, %p737;
	add.s32 	%r2007, %r2003, %r2006;
	ld.global.u32 	%r2008, [%rd881+4];
	setp.gt.s32 	%p738, %r2008, 0;
	selp.u32 	%r2009, 1, 0, %p738;
	add.s32 	%r2010, %r2007, %r2009;
	ld.global.u32 	%r2011, [%rd881+8];
	setp.gt.s32 	%p739, %r2011, 0;
	selp.u32 	%r2012, 1, 0, %p739;
	add.s32 	%r4567, %r2010, %r2012;
	add.s32 	%r4560, %r4560, 4;
$L__BB4_725:
	setp.eq.s32 	%p740, %r456, 0;
	@%p740 bra 	$L__BB4_729;
	cvt.u64.u32 	%rd882, %r4560;
	cvt.s64.s32 	%rd883, %r414;
	add.s64 	%rd884, %rd882, %rd883;
	shl.b64 	%rd885, %rd884, 2;
	add.s64 	%rd886, %rd1, %rd885;
	ld.global.u32 	%r2013, [%rd886+100];
	setp.gt.s32 	%p741, %r2013, 0;
	selp.u32 	%r2014, 1, 0, %p741;
	add.s32 	%r4567, %r4567, %r2014;
	setp.eq.s32 	%p742, %r456, 1;
	@%p742 bra 	$L__BB4_729;
	add.s32 	%r2015, %r4560, %r436;
	mul.wide.s32 	%rd887, %r2015, 4;
	add.s64 	%rd126, %rd1, %rd887;
	ld.global.u32 	%r2016, [%rd126];
	setp.gt.s32 	%p743, %r2016, 0;
	selp.u32 	%r2017, 1, 0, %p743;
	add.s32 	%r4567, %r4567, %r2017;
	setp.eq.s32 	%p744, %r456, 2;
	@%p744 bra 	$L__BB4_729;
	ld.global.u32 	%r2018, [%rd126+4];
	setp.gt.s32 	%p745, %r2018, 0;
	selp.u32 	%r2019, 1, 0, %p745;
	add.s32 	%r4567, %r4567, %r2019;
$L__BB4_729:
	shr.u32 	%r2020, %r4567, 1;
	add.s32 	%r2021, %r2020, -1;
	cvt.rn.f64.s32 	%fd1755, %r2021;
	add.f64 	%fd1756, %fd269, 0dC016CCCCCCCCCCCD;
	fma.rn.f64 	%fd1757, %fd1755, 0dBFE0A2B1704FF434, %fd1756;
	add.f64 	%fd1758, %fd13, %fd1757;
	add.f64 	%fd1759, %fd268, 0d4069000000000000;
	div.rn.f64 	%fd1760, %fd1759, %fd1758;
	add.f64 	%fd1761, %fd1760, 0dC071126666666666;
	fma.rn.f64 	%fd4057, %fd1761, 0d4059000000000000, 0d3FE0000000000000;
$L__BB4_730:
	cvt.rzi.s32.f64 	%r2022, %fd4057;
	cvt.rn.f64.s32 	%fd1762, %r2022;
	div.rn.f64 	%fd4058, %fd1762, 0d4059000000000000;
$L__BB4_731:
	ld.param.u64 	%rd2377, [_Z4LAMPPcPiS0_S0_S0_S0_S0_S0_S0_S0_S0_S0_S0_S0_S0_S0_S0_S0_PdS0_S1_S1_S0__param_15];
	cvta.to.global.u64 	%rd127, %rd2377;
	ld.global.u32 	%r2023, [%rd127+36];
	mad.lo.s32 	%r2024, %r2023, 5, 44;
	cvt.rn.f64.s32 	%fd1763, %r2024;
	setp.gt.f64 	%p746, %fd4058, %fd1763;
	@%p746 bra 	$L__BB4_2800;
	ld.param.u64 	%rd2395, [_Z4LAMPPcPiS0_S0_S0_S0_S0_S0_S0_S0_S0_S0_S0_S0_S0_S0_S0_S0_PdS0_S1_S1_S0__param_20];
	ld.param.u64 	%rd2303, [_Z4LAMPPcPiS0_S0_S0_S0_S0_S0_S0_S0_S0_S0_S0_S0_S0_S0_S0_S0_PdS0_S1_S1_S0__param_1];
	cvta.to.global.u64 	%rd888, %rd2303;
	shl.b32 	%r2025, %r4403, 2;
	mul.wide.s32 	%rd889, %r2025, 4;
	add.s64 	%rd128, %rd888, %rd889;
	cvta.to.global.u64 	%rd890, %rd2395;
	shl.b32 	%r2026, %r4388, 1;
	mul.wide.s32 	%rd891, %r2026, 8;
	add.s64 	%rd892, %rd890, %rd891;
	st.global.f64 	[%rd892], %fd4058;
	ld.global.u32 	%r466, [%rd127+52];
	ld.global.u32 	%r467, [%rd127+56];
	shl.b32 	%r2027, %r4397, 2;
	mul.wide.s32 	%rd893, %r2027, 4;
	add.s64 	%rd894, %rd888, %rd893;
	ld.global.u32 	%r468, [%rd894];
	ld.global.u32 	%r469, [%rd894+4];
	and.b32  	%r2028, %r469, -2147483647;
	setp.eq.s32 	%p747, %r2028, 1;
	@%p747 bra 	$L__BB4_756;
	setp.lt.s32 	%p748, %r469, 2;
	@%p748 bra 	$L__BB4_743;
	add.s32 	%r470, %r469, %r468;
	shr.u32 	%r2030, %r469, 31;
	add.s32 	%r2031, %r469, %r2030;
	shr.s32 	%r471, %r2031, 1;
	mov.b32 	%r4568, 0;
$L__BB4_735:
	add.s32 	%r2032, %r4568, %r468;
	cvt.s64.s32 	%rd895, %r2032;
	add.s64 	%rd896, %rd4, %rd895;
	ld.global.u8 	%rs43, [%rd896];
	setp.ne.s16 	%p749, %rs43, 65;
	not.b32 	%r2033, %r4568;
	add.s32 	%r2034, %r470, %r2033;
	cvt.s64.s32 	%rd897, %r2034;
	add.s64 	%rd898, %rd4, %rd897;
	ld.global.u8 	%rs44, [%rd898];
	@%p749 bra 	$L__BB4_737;
	setp.ne.s16 	%p750, %rs44, 84;
	@%p750 bra 	$L__BB4_756;
$L__BB4_737:
	setp.ne.s16 	%p751, %rs43, 84;
	@%p751 bra 	$L__BB4_739;
	setp.ne.s16 	%p752, %rs44, 65;
	@%p752 bra 	$L__BB4_756;
$L__BB4_739:
	setp.eq.s16 	%p753, %rs43, 84;
	setp.eq.s16 	%p754, %rs43, 65;
	setp.ne.s16 	%p755, %rs44, 65;
	or.pred  	%p756, %p755, %p753;
	setp.ne.s16 	%p757, %rs44, 84;
	or.pred  	%p758, %p757, %p754;
	and.pred  	%p759, %p756, %p758;
	not.pred 	%p760, %p759;
	@%p760 bra 	$L__BB4_756;
	setp.eq.s16 	%p761, %rs43, 67;
	setp.ne.s16 	%p762, %rs44, 71;
	and.pred  	%p763, %p762, %p761;
	@%p763 bra 	$L__BB4_756;
	setp.eq.s16 	%p766, %rs43, 71;
	setp.ne.s16 	%p767, %rs44, 67;
	xor.pred  	%p768, %p766, %p767;
	or.pred  	%p769, %p762, %p761;
	and.pred  	%p770, %p768, %p769;
	not.pred 	%p771, %p770;
	@%p771 bra 	$L__BB4_756;
	add.s32 	%r4568, %r4568, 1;
	setp.ne.s32 	%p772, %r4568, %r471;
	@%p772 bra 	$L__BB4_735;
$L__BB4_743:
	ld.global.u32 	%r474, [%rd128];
	ld.global.u32 	%r475, [%rd128+4];
	and.b32  	%r2035, %r475, -2147483647;
	setp.eq.s32 	%p773, %r2035, 1;
	@%p773 bra 	$L__BB4_756;
	setp.lt.s32 	%p774, %r475, 2;
	@%p774 bra 	$L__BB4_754;
	add.s32 	%r476, %r475, %r474;
	shr.u32 	%r2037, %r475, 31;
	add.s32 	%r2038, %r475, %r2037;
	shr.s32 	%r477, %r2038, 1;
	mov.b32 	%r4569, 0;
$L__BB4_746:
	add.s32 	%r2039, %r4569, %r474;
	cvt.s64.s32 	%rd899, %r2039;
	add.s64 	%rd900, %rd4, %rd899;
	ld.global.u8 	%rs45, [%rd900];
	setp.ne.s16 	%p775, %rs45, 65;
	not.b32 	%r2040, %r4569;
	add.s32 	%r2041, %r476, %r2040;
	cvt.s64.s32 	%rd901, %r2041;
	add.s64 	%rd902, %rd4, %rd901;
	ld.global.u8 	%rs46, [%rd902];
	@%p775 bra 	$L__BB4_748;
	setp.ne.s16 	%p776, %rs46, 84;
	@%p776 bra 	$L__BB4_756;
$L__BB4_748:
	setp.ne.s16 	%p777, %rs45, 84;
	@%p777 bra 	$L__BB4_750;
	setp.ne.s16 	%p778, %rs46, 65;
	@%p778 bra 	$L__BB4_756;
$L__BB4_750:
	setp.eq.s16 	%p779, %rs45, 84;
	setp.eq.s16 	%p780, %rs45, 65;
	setp.ne.s16 	%p781, %rs46, 65;
	or.pred  	%p782, %p781, %p779;
	setp.ne.s16 	%p783, %rs46, 84;
	or.pred  	%p784, %p783, %p780;
	and.pred  	%p785, %p782, %p784;
	not.pred 	%p786, %p785;
	@%p786 bra 	$L__BB4_756;
	setp.eq.s16 	%p787, %rs45, 67;
	setp.ne.s16 	%p788, %rs46, 71;
	and.pred  	%p789, %p788, %p787;
	@%p789 bra 	$L__BB4_756;
	setp.eq.s16 	%p792, %rs45, 71;
	setp.ne.s16 	%p793, %rs46, 67;
	xor.pred  	%p794, %p792, %p793;
	or.pred  	%p795, %p788, %p787;
	and.pred  	%p796, %p794, %p795;
	not.pred 	%p797, %p796;
	@%p797 bra 	$L__BB4_756;
	add.s32 	%r4569, %r4569, 1;
	setp.ne.s32 	%p798, %r4569, %r477;
	@%p798 bra 	$L__BB4_746;
$L__BB4_754:
	setp.gt.u32 	%p799, %r2, 2146435070;
	mov.f64 	%fd4059, %fd2;
	@%p799 bra 	$L__BB4_758;
	setp.gt.u32 	%p800, %r4, 1073127582;
	selp.f64 	%fd1764, %fd4, %fd3, %p800;
	selp.u32 	%r2042, 1, 0, %p800;
	add.s32 	%r2043, %r3, %r2042;
	add.f64 	%fd1765, %fd1764, 0dBFF0000000000000;
	add.f64 	%fd1766, %fd1764, 0d3FF0000000000000;
	rcp.approx.ftz.f64 	%fd1767, %fd1766;
	neg.f64 	%fd1768, %fd1766;
	fma.rn.f64 	%fd1769, %fd1768, %fd1767, 0d3FF0000000000000;
	fma.rn.f64 	%fd1770, %fd1769, %fd1769, %fd1769;
	fma.rn.f64 	%fd1771, %fd1770, %fd1767, %fd1767;
	mul.f64 	%fd1772, %fd1765, %fd1771;
	fma.rn.f64 	%fd1773, %fd1765, %fd1771, %fd1772;
	mul.f64 	%fd1774, %fd1773, %fd1773;
	fma.rn.f64 	%fd1775, %fd1774, 0d3EB1380B3AE80F1E, 0d3ED0EE258B7A8B04;
	fma.rn.f64 	%fd1776, %fd1775, %fd1774, 0d3EF3B2669F02676F;
	fma.rn.f64 	%fd1777, %fd1776, %fd1774, 0d3F1745CBA9AB0956;
	fma.rn.f64 	%fd1778, %fd1777, %fd1774, 0d3F3C71C72D1B5154;
	fma.rn.f64 	%fd1779, %fd1778, %fd1774, 0d3F624924923BE72D;
	fma.rn.f64 	%fd1780, %fd1779, %fd1774, 0d3F8999999999A3C4;
	fma.rn.f64 	%fd1781, %fd1780, %fd1774, 0d3FB5555555555554;
	sub.f64 	%fd1782, %fd1765, %fd1773;
	add.f64 	%fd1783, %fd1782, %fd1782;
	neg.f64 	%fd1784, %fd1773;
	fma.rn.f64 	%fd1785, %fd1784, %fd1765, %fd1783;
	mul.f64 	%fd1786, %fd1771, %fd1785;
	mul.f64 	%fd1787, %fd1774, %fd1781;
	fma.rn.f64 	%fd1788, %fd1787, %fd1773, %fd1786;
	xor.b32  	%r2044, %r2043, -2147483648;
	mov.b32 	%r2045, 1127219200;
	mov.b64 	%fd1789, {%r2044, %r2045};
	sub.f64 	%fd1790, %fd1789, %fd1;
	fma.rn.f64 	%fd1791, %fd1790, 0d3FE62E42FEFA39EF, %fd1773;
	fma.rn.f64 	%fd1792, %fd1790, 0dBFE62E42FEFA39EF, %fd1791;
	sub.f64 	%fd1793, %fd1792, %fd1773;
	sub.f64 	%fd1794, %fd1788, %fd1793;
	fma.rn.f64 	%fd1795, %fd1790, 0d3C7ABC9E3B39803F, %fd1794;
	add.f64 	%fd4059, %fd1791, %fd1795;
	bra.uni 	$L__BB4_758;
$L__BB4_756:
	setp.gt.u32 	%p801, %r5, 2146435070;
	mov.f64 	%fd4059, %fd5;
	@%p801 bra 	$L__BB4_758;
	setp.gt.u32 	%p802, %r7, 1073127582;
	selp.f64 	%fd1796, %fd7, %fd6, %p802;
	selp.u32 	%r2046, 1, 0, %p802;
	add.s32 	%r2047, %r6, %r2046;
	add.f64 	%fd1797, %fd1796, 0dBFF0000000000000;
	add.f64 	%fd1798, %fd1796, 0d3FF0000000000000;
	rcp.approx.ftz.f64 	%fd1799, %fd1798;
	neg.f64 	%fd1800, %fd1798;
	fma.rn.f64 	%fd1801, %fd1800, %fd1799, 0d3FF0000000000000;
	fma.rn.f64 	%fd1802, %fd1801, %fd1801, %fd1801;
	fma.rn.f64 	%fd1803, %fd1802, %fd1799, %fd1799;
	mul.f64 	%fd1804, %fd1797, %fd1803;
	fma.rn.f64 	%fd1805, %fd1797, %fd1803, %fd1804;
	mul.f64 	%fd1806, %fd1805, %fd1805;
	fma.rn.f64 	%fd1807, %fd1806, 0d3EB1380B3AE80F1E, 0d3ED0EE258B7A8B04;
	fma.rn.f64 	%fd1808, %fd1807, %fd1806, 0d3EF3B2669F02676F;
	fma.rn.f64 	%fd1809, %fd1808, %fd1806, 0d3F1745CBA9AB0956;
	fma.rn.f64 	%fd1810, %fd1809, %fd1806, 0d3F3C71C72D1B5154;
	fma.rn.f64 	%fd1811, %fd1810, %fd1806, 0d3F624924923BE72D;
	fma.rn.f64 	%fd1812, %fd1811, %fd1806, 0d3F8999999999A3C4;
	fma.rn.f64 	%fd1813, %fd1812, %fd1806, 0d3FB5555555555554;
	sub.f64 	%fd1814, %fd1797, %fd1805;
	add.f64 	%fd1815, %fd1814, %fd1814;
	neg.f64 	%fd1816, %fd1805;
	fma.rn.f64 	%fd1817, %fd1816, %fd1797, %fd1815;
	mul.f64 	%fd1818, %fd1803, %fd1817;
	mul.f64 	%fd1819, %fd1806, %fd1813;
	fma.rn.f64 	%fd1820, %fd1819, %fd1805, %fd1818;
	xor.b32  	%r2048, %r2047, -2147483648;
	mov.b32 	%r2049, 1127219200;
	mov.b64 	%fd1821, {%r2048, %r2049};
	sub.f64 	%fd1822, %fd1821, %fd1;
	fma.rn.f64 	%fd1823, %fd1822, 0d3FE62E42FEFA39EF, %fd1805;
	fma.rn.f64 	%fd1824, %fd1822, 0dBFE62E42FEFA39EF, %fd1823;
	sub.f64 	%fd1825, %fd1824, %fd1805;
	sub.f64 	%fd1826, %fd1820, %fd1825;
	fma.rn.f64 	%fd1827, %fd1822, 0d3C7ABC9E3B39803F, %fd1826;
	add.f64 	%fd4059, %fd1823, %fd1827;
$L__BB4_758:
	mul.f64 	%fd277, %fd4059, 0d3FFFCB923A29C77A;
	ld.global.u32 	%r480, [%rd128+4];
	setp.eq.s32 	%p803, %r466, 0;
	@%p803 bra 	$L__BB4_765;
	setp.lt.s32 	%p804, %r469, 1;
	@%p804 bra 	$L__BB4_900;
	and.b32  	%r481, %r469, 3;
	setp.lt.u32 	%p805, %r469, 4;
	mov.b32 	%r4573, 1;
	@%p805 bra 	$L__BB4_841;
	and.b32  	%r482, %r469, 2147483644;
	mov.b32 	%r4573, 1;
$L__BB4_762:
	mov.u32 	%r488, %r4573;
	sub.s32 	%r2052, %r468, %r488;
	add.s32 	%r2053, %r2052, %r469;
	cvt.s64.s32 	%rd903, %r2053;
	add.s64 	%rd131, %rd4, %rd903;
	ld.global.u8 	%rs475, [%rd131];
	mov.b16 	%rs1262, 0;
	setp.gt.s16 	%p806, %rs475, 70;
	@%p806 bra 	$L__BB4_809;
	setp.eq.s16 	%p809, %rs475, 65;
	@%p809 bra 	$L__BB4_764;
	bra.uni 	$L__BB4_807;
$L__BB4_764:
	mov.b16 	%rs1262, 3;
	bra.uni 	$L__BB4_813;
$L__BB4_765:
	setp.lt.s32 	%p845, %r469, 1;
	@%p845 bra 	$L__BB4_900;
	add.s32 	%r483, %r468, -1;
	and.b32  	%r484, %r469, 3;
	setp.lt.u32 	%p846, %r469, 4;
	mov.b32 	%r4572, 1;
	@%p846 bra 	$L__BB4_804;
	and.b32  	%r485, %r469, 2147483644;
	mov.b32 	%r4572, 1;
$L__BB4_768:
	mov.u32 	%r486, %r4572;
	add.s32 	%r2059, %r486, %r483;
	cvt.s64.s32 	%rd907, %r2059;
	add.s64 	%rd129, %rd4, %rd907;
	ld.global.u8 	%rs517, [%rd129];
	mov.b16 	%rs1258, 0;
	setp.gt.s16 	%p847, %rs517, 70;
	@%p847 bra 	$L__BB4_772;
	setp.eq.s16 	%p850, %rs517, 65;
	@%p850 bra 	$L__BB4_776;
	setp.eq.s16 	%p851, %rs517, 67;
	@%p851 bra 	$L__BB4_771;
	bra.uni 	$L__BB4_775;
$L__BB4_771:
	mov.b16 	%rs1258, 1;
	bra.uni 	$L__BB4_776;
$L__BB4_772:
	setp.eq.s16 	%p848, %rs517, 71;
	@%p848 bra 	$L__BB4_2810;
	setp.eq.s16 	%p849, %rs517, 84;
	@%p849 bra 	$L__BB4_774;
	bra.uni 	$L__BB4_775;
$L__BB4_774:
	mov.b16 	%rs1258, 3;
	bra.uni 	$L__BB4_776;
$L__BB4_775:
	mov.b16 	%rs1258, 4;
$L__BB4_776:
	cvt.u64.u32 	%rd908, %r486;
	add.s64 	%rd130, %rd8, %rd908;
	st.local.u8 	[%rd130], %rs1258;
	ld.global.u8 	%rs523, [%rd129+1];
	mov.b16 	%rs1259, 0;
	setp.gt.s16 	%p852, %rs523, 70;
	@%p852 bra 	$L__BB4_780;
	setp.eq.s16 	%p855, %rs523, 65;
	@%p855 bra 	$L__BB4_785;
	setp.eq.s16 	%p856, %rs523, 67;
	@%p856 bra 	$L__BB4_779;
	bra.uni 	$L__BB4_784;
$L__BB4_779:
	mov.b16 	%rs1259, 1;
	bra.uni 	$L__BB4_785;
$L__BB4_780:
	setp.eq.s16 	%p853, %rs523, 71;
	@%p853 bra 	$L__BB4_783;
	setp.ne.s16 	%p854, %rs523, 84;
	@%p854 bra 	$L__BB4_784;
	mov.b16 	%rs1259, 3;
	bra.uni 	$L__BB4_785;
$L__BB4_783:
	mov.b16 	%rs1259, 2;
	bra.uni 	$L__BB4_785;
$L__BB4_784:
	mov.b16 	%rs1259, 4;
$L__BB4_785:
	st.local.u8 	[%rd130+1], %rs1259;
	ld.global.u8 	%rs529, [%rd129+2];
	mov.b16 	%rs1260, 0;
	setp.gt.s16 	%p857, %rs529, 70;
	@%p857 bra 	$L__BB4_789;
	setp.eq.s16 	%p860, %rs529, 65;
	@%p860 bra 	$L__BB4_794;
	setp.eq.s16 	%p861, %rs529, 67;
	@%p861 bra 	$L__BB4_788;
	bra.uni 	$L__BB4_793;
$L__BB4_788:
	mov.b16 	%rs1260, 1;
	bra.uni 	$L__BB4_794;
$L__BB4_789:
	setp.eq.s16 	%p858, %rs529, 71;
	@%p858 bra 	$L__BB4_792;
	setp.ne.s16 	%p859, %rs529, 84;
	@%p859 bra 	$L__BB4_793;
	mov.b16 	%rs1260, 3;
	bra.uni 	$L__BB4_794;
$L__BB4_792:
	mov.b16 	%rs1260, 2;
	bra.uni 	$L__BB4_794;
$L__BB4_793:
	mov.b16 	%rs1260, 4;
$L__BB4_794:
	st.local.u8 	[%rd130+2], %rs1260;
	ld.global.u8 	%rs535, [%rd129+3];
	mov.b16 	%rs1261, 0;
	setp.gt.s16 	%p862, %rs535, 70;
	@%p862 bra 	$L__BB4_798;
	setp.eq.s16 	%p865, %rs535, 65;
	@%p865 bra 	$L__BB4_803;
	setp.eq.s16 	%p866, %rs535, 67;
	@%p866 bra 	$L__BB4_797;
	bra.uni 	$L__BB4_802;
$L__BB4_797:
	mov.b16 	%rs1261, 1;
	bra.uni 	$L__BB4_803;
$L__BB4_798:
	setp.eq.s16 	%p863, %rs535, 71;
	@%p863 bra 	$L__BB4_801;
	setp.ne.s16 	%p864, %rs535, 84;
	@%p864 bra 	$L__BB4_802;
	mov.b16 	%rs1261, 3;
	bra.uni 	$L__BB4_803;
$L__BB4_801:
	mov.b16 	%rs1261, 2;
	bra.uni 	$L__BB4_803;
$L__BB4_802:
	mov.b16 	%rs1261, 4;
$L__BB4_803:
	st.local.u8 	[%rd130+3], %rs1261;
	add.s32 	%r4572, %r486, 4;
	add.s32 	%r2060, %r486, 3;
	setp.eq.s32 	%p867, %r2060, %r485;
	@%p867 bra 	$L__BB4_804;
	bra.uni 	$L__BB4_768;
$L__BB4_804:
	setp.eq.s32 	%p868, %r484, 0;
	@%p868 bra 	$L__BB4_900;
	add.s32 	%r2061, %r4572, %r483;
	cvt.s64.s32 	%rd909, %r2061;
	add.s64 	%rd133, %rd4, %rd909;
	ld.global.u8 	%rs541, [%rd133];
	mov.b16 	%rs1266, 0;
	setp.gt.s16 	%p869, %rs541, 70;
	@%p869 bra 	$L__BB4_847;
	setp.eq.s16 	%p872, %rs541, 65;
	@%p872 bra 	$L__BB4_852;
	bra.uni 	$L__BB4_845;
$L__BB4_807:
	setp.eq.s16 	%p810, %rs475, 67;
	@%p810 bra 	$L__BB4_808;
	bra.uni 	$L__BB4_812;
$L__BB4_808:
	mov.b16 	%rs1262, 2;
	bra.uni 	$L__BB4_813;
$L__BB4_809:
	setp.eq.s16 	%p807, %rs475, 84;
	@%p807 bra 	$L__BB4_813;
	setp.ne.s16 	%p808, %rs475, 71;
	@%p808 bra 	$L__BB4_812;
	mov.b16 	%rs1262, 1;
	bra.uni 	$L__BB4_813;
$L__BB4_812:
	mov.b16 	%rs1262, 4;
$L__BB4_813:
	cvt.u64.u32 	%rd904, %r488;
	add.s64 	%rd132, %rd8, %rd904;
	st.local.u8 	[%rd132], %rs1262;
	ld.global.u8 	%rs481, [%rd131+-1];
	mov.b16 	%rs1263, 0;
	setp.gt.s16 	%p811, %rs481, 70;
	@%p811 bra 	$L__BB4_817;
	setp.eq.s16 	%p814, %rs481, 65;
	@%p814 bra 	$L__BB4_820;
	setp.eq.s16 	%p815, %rs481, 67;
	@%p815 bra 	$L__BB4_816;
	bra.uni 	$L__BB4_821;
$L__BB4_816:
	mov.b16 	%rs1263, 2;
	bra.uni 	$L__BB4_822;
$L__BB4_817:
	setp.eq.s16 	%p812, %rs481, 84;
	@%p812 bra 	$L__BB4_822;
	setp.ne.s16 	%p813, %rs481, 71;
	@%p813 bra 	$L__BB4_821;
	mov.b16 	%rs1263, 1;
	bra.uni 	$L__BB4_822;
$L__BB4_820:
	mov.b16 	%rs1263, 3;
	bra.uni 	$L__BB4_822;
$L__BB4_821:
	mov.b16 	%rs1263, 4;
$L__BB4_822:
	st.local.u8 	[%rd132+1], %rs1263;
	ld.global.u8 	%rs487, [%rd131+-2];
	mov.b16 	%rs1264, 0;
	setp.gt.s16 	%p816, %rs487, 70;
	@%p816 bra 	$L__BB4_826;
	setp.eq.s16 	%p819, %rs487, 65;
	@%p819 bra 	$L__BB4_829;
	setp.eq.s16 	%p820, %rs487, 67;
	@%p820 bra 	$L__BB4_825;
	bra.uni 	$L__BB4_830;
$L__BB4_825:
	mov.b16 	%rs1264, 2;
	bra.uni 	$L__BB4_831;
$L__BB4_826:
	setp.eq.s16 	%p817, %rs487, 84;
	@%p817 bra 	$L__BB4_831;
	setp.ne.s16 	%p818, %rs487, 71;
	@%p818 bra 	$L__BB4_830;
	mov.b16 	%rs1264, 1;
	bra.uni 	$L__BB4_831;
$L__BB4_829:
	mov.b16 	%rs1264, 3;
	bra.uni 	$L__BB4_831;
$L__BB4_830:
	mov.b16 	%rs1264, 4;
$L__BB4_831:
	st.local.u8 	[%rd132+2], %rs1264;
	ld.global.u8 	%rs493, [%rd131+-3];
	mov.b16 	%rs1265, 0;
	setp.gt.s16 	%p821, %rs493, 70;
	@%p821 bra 	$L__BB4_835;
	setp.eq.s16 	%p824, %rs493, 65;
	@%p824 bra 	$L__BB4_838;
	setp.eq.s16 	%p825, %rs493, 67;
	@%p825 bra 	$L__BB4_834;
	bra.uni 	$L__BB4_839;
$L__BB4_834:
	mov.b16 	%rs1265, 2;
	bra.uni 	$L__BB4_840;
$L__BB4_835:
	setp.eq.s16 	%p822, %rs493, 84;
	@%p822 bra 	$L__BB4_840;
	setp.ne.s16 	%p823, %rs493, 71;
	@%p823 bra 	$L__BB4_839;
	mov.b16 	%rs1265, 1;
	bra.uni 	$L__BB4_840;
$L__BB4_838:
	mov.b16 	%rs1265, 3;
	bra.uni 	$L__BB4_840;
$L__BB4_839:
	mov.b16 	%rs1265, 4;
$L__BB4_840:
	st.local.u8 	[%rd132+3], %rs1265;
	add.s32 	%r4573, %r488, 4;
	add.s32 	%r2054, %r488, 3;
	setp.eq.s32 	%p826, %r2054, %r482;
	@%p826 bra 	$L__BB4_841;
	bra.uni 	$L__BB4_762;
$L__BB4_841:
	setp.eq.s32 	%p827, %r481, 0;
	@%p827 bra 	$L__BB4_900;
	sub.s32 	%r2055, %r468, %r4573;
	add.s32 	%r2056, %r2055, %r469;
	cvt.s64.s32 	%rd905, %r2056;
	add.s64 	%rd135, %rd4, %rd905;
	ld.global.u8 	%rs499, [%rd135];
	mov.b16 	%rs1269, 0;
	setp.gt.s16 	%p828, %rs499, 70;
	@%p828 bra 	$L__BB4_875;
	setp.eq.s16 	%p831, %rs499, 65;
	@%p831 bra 	$L__BB4_844;
	bra.uni 	$L__BB4_873;
$L__BB4_844:
	mov.b16 	%rs1269, 3;
	bra.uni 	$L__BB4_879;
$L__BB4_845:
	setp.eq.s16 	%p873, %rs541, 67;
	@%p873 bra 	$L__BB4_846;
	bra.uni 	$L__BB4_851;
$L__BB4_846:
	mov.b16 	%rs1266, 1;
	bra.uni 	$L__BB4_852;
$L__BB4_847:
	setp.eq.s16 	%p870, %rs541, 71;
	@%p870 bra 	$L__BB4_850;
	setp.ne.s16 	%p871, %rs541, 84;
	@%p871 bra 	$L__BB4_851;
	mov.b16 	%rs1266, 3;
	bra.uni 	$L__BB4_852;
$L__BB4_850:
	mov.b16 	%rs1266, 2;
	bra.uni 	$L__BB4_852;
$L__BB4_851:
	mov.b16 	%rs1266, 4;
$L__BB4_852:
	cvt.u64.u32 	%rd910, %r4572;
	add.s64 	%rd134, %rd8, %rd910;
	st.local.u8 	[%rd134], %rs1266;
	setp.eq.s32 	%p874, %r484, 1;
	@%p874 bra 	$L__BB4_900;
	ld.global.u8 	%rs547, [%rd133+1];
	mov.b16 	%rs1267, 0;
	setp.gt.s16 	%p875, %rs547, 70;
	@%p875 bra 	$L__BB4_857;
	setp.eq.s16 	%p878, %rs547, 65;
	@%p878 bra 	$L__BB4_862;
	setp.eq.s16 	%p879, %rs547, 67;
	@%p879 bra 	$L__BB4_856;
	bra.uni 	$L__BB4_861;
$L__BB4_856:
	mov.b16 	%rs1267, 1;
	bra.uni 	$L__BB4_862;
$L__BB4_857:
	setp.eq.s16 	%p876, %rs547, 71;
	@%p876 bra 	$L__BB4_860;
	setp.ne.s16 	%p877, %rs547, 84;
	@%p877 bra 	$L__BB4_861;
	mov.b16 	%rs1267, 3;
	bra.uni 	$L__BB4_862;
$L__BB4_860:
	mov.b16 	%rs1267, 2;
	bra.uni 	$L__BB4_862;
$L__BB4_861:
	mov.b16 	%rs1267, 4;
$L__BB4_862:
	st.local.u8 	[%rd134+1], %rs1267;
	setp.eq.s32 	%p880, %r484, 2;
	@%p880 bra 	$L__BB4_900;
	ld.global.u8 	%rs553, [%rd133+2];
	mov.b16 	%rs1268, 0;
	setp.gt.s16 	%p881, %rs553, 70;
	@%p881 bra 	$L__BB4_867;
	setp.eq.s16 	%p884, %rs553, 65;
	@%p884 bra 	$L__BB4_872;
	setp.eq.s16 	%p885, %rs553, 67;
	@%p885 bra 	$L__BB4_866;
	bra.uni 	$L__BB4_871;
$L__BB4_866:
	mov.b16 	%rs1268, 1;
	bra.uni 	$L__BB4_872;
$L__BB4_867:
	setp.eq.s16 	%p882, %rs553, 71;
	@%p882 bra 	$L__BB4_870;
	setp.ne.s16 	%p883, %rs553, 84;
	@%p883 bra 	$L__BB4_871;
	mov.b16 	%rs1268, 3;
	bra.uni 	$L__BB4_872;
$L__BB4_870:
	mov.b16 	%rs1268, 2;
	bra.uni 	$L__BB4_872;
$L__BB4_871:
	mov.b16 	%rs1268, 4;
$L__BB4_872:
	st.local.u8 	[%rd134+2], %rs1268;
	bra.uni 	$L__BB4_900;
$L__BB4_873:
	setp.eq.s16 	%p832, %rs499, 67;
	@%p832 bra 	$L__BB4_874;
	bra.uni 	$L__BB4_878;
$L__BB4_874:
	mov.b16 	%rs1269, 2;
	bra.uni 	$L__BB4_879;
$L__BB4_875:
	setp.eq.s16 	%p829, %rs499, 84;
	@%p829 bra 	$L__BB4_879;
	setp.ne.s16 	%p830, %rs499, 71;
	@%p830 bra 	$L__BB4_878;
	mov.b16 	%rs1269, 1;
	bra.uni 	$L__BB4_879;
$L__BB4_878:
	mov.b16 	%rs1269, 4;
$L__BB4_879:
	cvt.u64.u32 	%rd906, %r4573;
	add.s64 	%rd136, %rd8, %rd906;
	st.local.u8 	[%rd136], %rs1269;
	setp.eq.s32 	%p833, %r481, 1;
	@%p833 bra 	$L__BB4_900;
	ld.global.u8 	%rs505, [%rd135+-1];
	mov.b16 	%rs1270, 0;
	setp.gt.s16 	%p834, %rs505, 70;
	@%p834 bra 	$L__BB4_884;
	setp.eq.s16 	%p837, %rs505, 65;
	@%p837 bra 	$L__BB4_887;
	setp.eq.s16 	%p838, %rs505, 67;
	@%p838 bra 	$L__BB4_883;
	bra.uni 	$L__BB4_888;
$L__BB4_883:
	mov.b16 	%rs1270, 2;
	bra.uni 	$L__BB4_889;
$L__BB4_884:
	setp.eq.s16 	%p835, %rs505, 84;
	@%p835 bra 	$L__BB4_889;
	setp.ne.s16 	%p836, %rs505, 71;
	@%p836 bra 	$L__BB4_888;
	mov.b16 	%rs1270, 1;
	bra.uni 	$L__BB4_889;
$L__BB4_887:
	mov.b16 	%rs1270, 3;
	bra.uni 	$L__BB4_889;
$L__BB4_888:
	mov.b16 	%rs1270, 4;
$L__BB4_889:
	st.local.u8 	[%rd136+1], %rs1270;
	setp.eq.s32 	%p839, %r481, 2;
	@%p839 bra 	$L__BB4_900;
	ld.global.u8 	%rs511, [%rd135+-2];
	mov.b16 	%rs1271, 0;
	setp.gt.s16 	%p840, %rs511, 70;
	@%p840 bra 	$L__BB4_894;
	setp.eq.s16 	%p843, %rs511, 65;
	@%p843 bra 	$L__BB4_897;
	setp.eq.s16 	%p844, %rs511, 67;
	@%p844 bra 	$L__BB4_893;
	bra.uni 	$L__BB4_898;
$L__BB4_893:
	mov.b16 	%rs1271, 2;
	bra.uni 	$L__BB4_899;
$L__BB4_894:
	setp.eq.s16 	%p841, %rs511, 84;
	@%p841 bra 	$L__BB4_899;
	setp.ne.s16 	%p842, %rs511, 71;
	@%p842 bra 	$L__BB4_898;
	mov.b16 	%rs1271, 1;
	bra.uni 	$L__BB4_899;
$L__BB4_897:
	mov.b16 	%rs1271, 3;
	bra.uni 	$L__BB4_899;
$L__BB4_898:
	mov.b16 	%rs1271, 4;
$L__BB4_899:
	st.local.u8 	[%rd136+2], %rs1271;
$L__BB4_900:
	setp.eq.s32 	%p886, %r467, 0;
	@%p886 bra 	$L__BB4_907;
	setp.lt.s32 	%p887, %r480, 1;
	@%p887 bra 	$L__BB4_1042;
	ld.global.u32 	%r2063, [%rd128];
	add.s32 	%r492, %r2063, -1;
	add.s32 	%r2064, %r480, -1;
	and.b32  	%r493, %r480, 3;
	setp.lt.u32 	%p888, %r2064, 3;
	mov.b32 	%r4577, 1;
	@%p888 bra 	$L__BB4_983;
	and.b32  	%r494, %r480, 2147483644;
	mov.b32 	%r4577, 1;
$L__BB4_904:
	mov.u32 	%r500, %r4577;
	add.s32 	%r2066, %r500, %r492;
	cvt.s64.s32 	%rd911, %r2066;
	add.s64 	%rd139, %rd4, %rd911;
	ld.global.u8 	%rs559, [%rd139];
	mov.b16 	%rs1276, 0;
	setp.gt.s16 	%p889, %rs559, 70;
	@%p889 bra 	$L__BB4_951;
	setp.eq.s16 	%p892, %rs559, 65;
	@%p892 bra 	$L__BB4_906;
	bra.uni 	$L__BB4_949;
$L__BB4_906:
	mov.b16 	%rs1276, 3;
	bra.uni 	$L__BB4_955;
$L__BB4_907:
	setp.lt.s32 	%p928, %r480, 1;
	@%p928 bra 	$L__BB4_1042;
	ld.global.u32 	%r495, [%rd128];
	add.s32 	%r2070, %r480, -1;
	and.b32  	%r496, %r480, 3;
	setp.lt.u32 	%p929, %r2070, 3;
	mov.b32 	%r4576, 1;
	@%p929 bra 	$L__BB4_946;
	and.b32  	%r497, %r480, 2147483644;
	mov.b32 	%r4576, 1;
$L__BB4_910:
	mov.u32 	%r498, %r4576;
	sub.s32 	%r2072, %r495, %r498;
	add.s32 	%r2073, %r2072, %r480;
	cvt.s64.s32 	%rd915, %r2073;
	add.s64 	%rd137, %rd4, %rd915;
	ld.global.u8 	%rs601, [%rd137];
	mov.b16 	%rs1272, 0;
	setp.gt.s16 	%p930, %rs601, 70;
	@%p930 bra 	$L__BB4_914;
	setp.eq.s16 	%p933, %rs601, 65;
	@%p933 bra 	$L__BB4_918;
	setp.eq.s16 	%p934, %rs601, 67;
	@%p934 bra 	$L__BB4_913;
	bra.uni 	$L__BB4_917;
$L__BB4_913:
	mov.b16 	%rs1272, 1;
	bra.uni 	$L__BB4_918;
$L__BB4_914:
	setp.eq.s16 	%p931, %rs601, 71;
	@%p931 bra 	$L__BB4_2811;
	setp.eq.s16 	%p932, %rs601, 84;
	@%p932 bra 	$L__BB4_916;
	bra.uni 	$L__BB4_917;
$L__BB4_916:
	mov.b16 	%rs1272, 3;
	bra.uni 	$L__BB4_918;
$L__BB4_917:
	mov.b16 	%rs1272, 4;
$L__BB4_918:
	cvt.u64.u32 	%rd916, %r498;
	add.s64 	%rd138, %rd9, %rd916;
	st.local.u8 	[%rd138], %rs1272;
	ld.global.u8 	%rs607, [%rd137+-1];
	mov.b16 	%rs1273, 0;
	setp.gt.s16 	%p935, %rs607, 70;
	@%p935 bra 	$L__BB4_922;
	setp.eq.s16 	%p938, %rs607, 65;
	@%p938 bra 	$L__BB4_927;
	setp.eq.s16 	%p939, %rs607, 67;
	@%p939 bra 	$L__BB4_921;
	bra.uni 	$L__BB4_926;
$L__BB4_921:
	mov.b16 	%rs1273, 1;
	bra.uni 	$L__BB4_927;
$L__BB4_922:
	setp.eq.s16 	%p936, %rs607, 71;
	@%p936 bra 	$L__BB4_925;
	setp.ne.s16 	%p937, %rs607, 84;
	@%p937 bra 	$L__BB4_926;
	mov.b16 	%rs1273, 3;
	bra.uni 	$L__BB4_927;
$L__BB4_925:
	mov.b16 	%rs1273, 2;
	bra.uni 	$L__BB4_927;
$L__BB4_926:
	mov.b16 	%rs1273, 4;
$L__BB4_927:
	st.local.u8 	[%rd138+1], %rs1273;
	ld.global.u8 	%rs613, [%rd137+-2];
	mov.b16 	%rs1274, 0;
	setp.gt.s16 	%p940, %rs613, 70;
	@%p940 bra 	$L__BB4_931;
	setp.eq.s16 	%p943, %rs613, 65;
	@%p943 bra 	$L__BB4_936;
	setp.eq.s16 	%p944, %rs613, 67;
	@%p944 bra 	$L__BB4_930;
	bra.uni 	$L__BB4_935;
$L__BB4_930:
	mov.b16 	%rs1274, 1;
	bra.uni 	$L__BB4_936;
$L__BB4_931:
	setp.eq.s16 	%p941, %rs613, 71;
	@%p941 bra 	$L__BB4_934;
	setp.ne.s16 	%p942, %rs613, 84;
	@%p942 bra 	$L__BB4_935;
	mov.b16 	%rs1274, 3;
	bra.uni 	$L__BB4_936;
$L__BB4_934:
	mov.b16 	%rs1274, 2;
	bra.uni 	$L__BB4_936;
$L__BB4_935:
	mov.b16 	%rs1274, 4;
$L__BB4_936:
	st.local.u8 	[%rd138+2], %rs1274;
	ld.global.u8 	%rs619, [%rd137+-3];
	mov.b16 	%rs1275, 0;
	setp.gt.s16 	%p945, %rs619, 70;
	@%p945 bra 	$L__BB4_940;
	setp.eq.s16 	%p948, %rs619, 65;
	@%p948 bra 	$L__BB4_945;
	setp.eq.s16 	%p949, %rs619, 67;
	@%p949 bra 	$L__BB4_939;
	bra.uni 	$L__BB4_944;
$L__BB4_939:
	mov.b16 	%rs1275, 1;
	bra.uni 	$L__BB4_945;
$L__BB4_940:
	setp.eq.s16 	%p946, %rs619, 71;
	@%p946 bra 	$L__BB4_943;
	setp.ne.s16 	%p947, %rs619, 84;
	@%p947 bra 	$L__BB4_944;
	mov.b16 	%rs1275, 3;
	bra.uni 	$L__BB4_945;
$L__BB4_943:
	mov.b16 	%rs1275, 2;
	bra.uni 	$L__BB4_945;
$L__BB4_944:
	mov.b16 	%rs1275, 4;
$L__BB4_945:
	st.local.u8 	[%rd138+3], %rs1275;
	add.s32 	%r4576, %r498, 4;
	add.s32 	%r2074, %r498, 3;
	setp.eq.s32 	%p950, %r2074, %r497;
	@%p950 bra 	$L__BB4_946;
	bra.uni 	$L__BB4_910;
$L__BB4_946:
	setp.eq.s32 	%p951, %r496, 0;
	@%p951 bra 	$L__BB4_1042;
	sub.s32 	%r2075, %r495, %r4576;
	add.s32 	%r2076, %r2075, %r480;
	cvt.s64.s32 	%rd917, %r2076;
	add.s64 	%rd141, %rd4, %rd917;
	ld.global.u8 	%rs625, [%rd141];
	mov.b16 	%rs1280, 0;
	setp.gt.s16 	%p952, %rs625, 70;
	@%p952 bra 	$L__BB4_989;
	setp.eq.s16 	%p955, %rs625, 65;
	@%p955 bra 	$L__BB4_994;
	bra.uni 	$L__BB4_987;
$L__BB4_949:
	setp.eq.s16 	%p893, %rs559, 67;
	@%p893 bra 	$L__BB4_950;
	bra.uni 	$L__BB4_954;
$L__BB4_950:
	mov.b16 	%rs1276, 2;
	bra.uni 	$L__BB4_955;
$L__BB4_951:
	setp.eq.s16 	%p890, %rs559, 84;
	@%p890 bra 	$L__BB4_955;
	setp.ne.s16 	%p891, %rs559, 71;
	@%p891 bra 	$L__BB4_954;
	mov.b16 	%rs1276, 1;
	bra.uni 	$L__BB4_955;
$L__BB4_954:
	mov.b16 	%rs1276, 4;
$L__BB4_955:
	cvt.u64.u32 	%rd912, %r500;
	add.s64 	%rd140, %rd9, %rd912;
	st.local.u8 	[%rd140], %rs1276;
	ld.global.u8 	%rs565, [%rd139+1];
	mov.b16 	%rs1277, 0;
	setp.gt.s16 	%p894, %rs565, 70;
	@%p894 bra 	$L__BB4_959;
	setp.eq.s16 	%p897, %rs565, 65;
	@%p897 bra 	$L__BB4_962;
	setp.eq.s16 	%p898, %rs565, 67;
	@%p898 bra 	$L__BB4_958;
	bra.uni 	$L__BB4_963;
$L__BB4_958:
	mov.b16 	%rs1277, 2;
	bra.uni 	$L__BB4_964;
$L__BB4_959:
	setp.eq.s16 	%p895, %rs565, 84;
	@%p895 bra 	$L__BB4_964;
	setp.ne.s16 	%p896, %rs565, 71;
	@%p896 bra 	$L__BB4_963;
	mov.b16 	%rs1277, 1;
	bra.uni 	$L__BB4_964;
$L__BB4_962:
	mov.b16 	%rs1277, 3;
	bra.uni 	$L__BB4_964;
$L__BB4_963:
	mov.b16 	%rs1277, 4;
$L__BB4_964:
	st.local.u8 	[%rd140+1], %rs1277;
	ld.global.u8 	%rs571, [%rd139+2];
	mov.b16 	%rs1278, 0;
	setp.gt.s16 	%p899, %rs571, 70;
	@%p899 bra 	$L__BB4_968;
	setp.eq.s16 	%p902, %rs571, 65;
	@%p902 bra 	$L__BB4_971;
	setp.eq.s16 	%p903, %rs571, 67;
	@%p903 bra 	$L__BB4_967;
	bra.uni 	$L__BB4_972;
$L__BB4_967:
	mov.b16 	%rs1278, 2;
	bra.uni 	$L__BB4_973;
$L__BB4_968:
	setp.eq.s16 	%p900, %rs571, 84;
	@%p900 bra 	$L__BB4_973;
	setp.ne.s16 	%p901, %rs571, 71;
	@%p901 bra 	$L__BB4_972;
	mov.b16 	%rs1278, 1;
	bra.uni 	$L__BB4_973;
$L__BB4_971:
	mov.b16 	%rs1278, 3;
	bra.uni 	$L__BB4_973;
$L__BB4_972:
	mov.b16 	%rs1278, 4;
$L__BB4_973:
	st.local.u8 	[%rd140+2], %rs1278;
	ld.global.u8 	%rs577, [%rd139+3];
	mov.b16 	%rs1279, 0;
	setp.gt.s16 	%p904, %rs577, 70;
	@%p904 bra 	$L__BB4_977;
	setp.eq.s16 	%p907, %rs577, 65;
	@%p907 bra 	$L__BB4_980;
	setp.eq.s16 	%p908, %rs577, 67;
	@%p908 bra 	$L__BB4_976;
	bra.uni 	$L__BB4_981;
$L__BB4_976:
	mov.b16 	%rs1279, 2;
	bra.uni 	$L__BB4_982;
$L__BB4_977:
	setp.eq.s16 	%p905, %rs577, 84;
	@%p905 bra 	$L__BB4_982;
	setp.ne.s16 	%p906, %rs577, 71;
	@%p906 bra 	$L__BB4_981;
	mov.b16 	%rs1279, 1;
	bra.uni 	$L__BB4_982;
$L__BB4_980:
	mov.b16 	%rs1279, 3;
	bra.uni 	$L__BB4_982;
$L__BB4_981:
	mov.b16 	%rs1279, 4;
$L__BB4_982:
	st.local.u8 	[%rd140+3], %rs1279;
	add.s32 	%r4577, %r500, 4;
	add.s32 	%r2067, %r500, 3;
	setp.eq.s32 	%p909, %r2067, %r494;
	@%p909 bra 	$L__BB4_983;
	bra.uni 	$L__BB4_904;
$L__BB4_983:
	setp.eq.s32 	%p910, %r493, 0;
	@%p910 bra 	$L__BB4_1042;
	add.s32 	%r2068, %r4577, %r492;
	cvt.s64.s32 	%rd913, %r2068;
	add.s64 	%rd143, %rd4, %rd913;
	ld.global.u8 	%rs583, [%rd143];
	mov.b16 	%rs1283, 0;
	setp.gt.s16 	%p911, %rs583, 70;
	@%p911 bra 	$L__BB4_1017;
	setp.eq.s16 	%p914, %rs583, 65;
	@%p914 bra 	$L__BB4_986;
	bra.uni 	$L__BB4_1015;
$L__BB4_986:
	mov.b16 	%rs1283, 3;
	bra.uni 	$L__BB4_1021;
$L__BB4_987:
	setp.eq.s16 	%p956, %rs625, 67;
	@%p956 bra 	$L__BB4_988;
	bra.uni 	$L__BB4_993;
$L__BB4_988:
	mov.b16 	%rs1280, 1;
	bra.uni 	$L__BB4_994;
$L__BB4_989:
	setp.eq.s16 	%p953, %rs625, 71;
	@%p953 bra 	$L__BB4_992;
	setp.ne.s16 	%p954, %rs625, 84;
	@%p954 bra 	$L__BB4_993;
	mov.b16 	%rs1280, 3;
	bra.uni 	$L__BB4_994;
$L__BB4_992:
	mov.b16 	%rs1280, 2;
	bra.uni 	$L__BB4_994;
$L__BB4_993:
	mov.b16 	%rs1280, 4;
$L__BB4_994:
	cvt.u64.u32 	%rd918, %r4576;
	add.s64 	%rd142, %rd9, %rd918;
	st.local.u8 	[%rd142], %rs1280;
	setp.eq.s32 	%p957, %r496, 1;
	@%p957 bra 	$L__BB4_1042;
	ld.global.u8 	%rs631, [%rd141+-1];
	mov.b16 	%rs1281, 0;
	setp.gt.s16 	%p958, %rs631, 70;
	@%p958 bra 	$L__BB4_999;
	setp.eq.s16 	%p961, %rs631, 65;
	@%p961 bra 	$L__BB4_1004;
	setp.eq.s16 	%p962, %rs631, 67;
	@%p962 bra 	$L__BB4_998;
	bra.uni 	$L__BB4_1003;
$L__BB4_998:
	mov.b16 	%rs1281, 1;
	bra.uni 	$L__BB4_1004;
$L__BB4_999:
	setp.eq.s16 	%p959, %rs631, 71;
	@%p959 bra 	$L__BB4_1002;
	setp.ne.s16 	%p960, %rs631, 84;
	@%p960 bra 	$L__BB4_1003;
	mov.b16 	%rs1281, 3;
	bra.uni 	$L__BB4_1004;
$L__BB4_1002:
	mov.b16 	%rs1281, 2;
	bra.uni 	$L__BB4_1004;
$L__BB4_1003:
	mov.b16 	%rs1281, 4;
$L__BB4_1004:
	st.local.u8 	[%rd142+1], %rs1281;
	setp.eq.s32 	%p963, %r496, 2;
	@%p963 bra 	$L__BB4_1042;
	ld.global.u8 	%rs637, [%rd141+-2];
	mov.b16 	%rs1282, 0;
	setp.gt.s16 	%p964, %rs637, 70;
	@%p964 bra 	$L__BB4_1009;
	setp.eq.s16 	%p967, %rs637, 65;
	@%p967 bra 	$L__BB4_1014;
	setp.eq.s16 	%p968, %rs637, 67;
	@%p968 bra 	$L__BB4_1008;
	bra.uni 	$L__BB4_1013;
$L__BB4_1008:
	mov.b16 	%rs1282, 1;
	bra.uni 	$L__BB4_1014;
$L__BB4_1009:
	setp.eq.s16 	%p965, %rs637, 71;
	@%p965 bra 	$L__BB4_1012;
	setp.ne.s16 	%p966, %rs637, 84;
	@%p966 bra 	$L__BB4_1013;
	mov.b16 	%rs1282, 3;
	bra.uni 	$L__BB4_1014;
$L__BB4_1012:
	mov.b16 	%rs1282, 2;
	bra.uni 	$L__BB4_1014;
$L__BB4_1013:
	mov.b16 	%rs1282, 4;
$L__BB4_1014:
	st.local.u8 	[%rd142+2], %rs1282;
	bra.uni 	$L__BB4_1042;
$L__BB4_1015:
	setp.eq.s16 	%p915, %rs583, 67;
	@%p915 bra 	$L__BB4_1016;
	bra.uni 	$L__BB4_1020;
$L__BB4_1016:
	mov.b16 	%rs1283, 2;
	bra.uni 	$L__BB4_1021;
$L__BB4_1017:
	setp.eq.s16 	%p912, %rs583, 84;
	@%p912 bra 	$L__BB4_1021;
	setp.ne.s16 	%p913, %rs583, 71;
	@%p913 bra 	$L__BB4_1020;
	mov.b16 	%rs1283, 1;
	bra.uni 	$L__BB4_1021;
$L__BB4_1020:
	mov.b16 	%rs1283, 4;
$L__BB4_1021:
	cvt.u64.u32 	%rd914, %r4577;
	add.s64 	%rd144, %rd9, %rd914;
	st.local.u8 	[%rd144], %rs1283;
	setp.eq.s32 	%p916, %r493, 1;
	@%p916 bra 	$L__BB4_1042;
	ld.global.u8 	%rs589, [%rd143+1];
	mov.b16 	%rs1284, 0;
	setp.gt.s16 	%p917, %rs589, 70;
	@%p917 bra 	$L__BB4_1026;
	setp.eq.s16 	%p920, %rs589, 65;
	@%p920 bra 	$L__BB4_1029;
	setp.eq.s16 	%p921, %rs589, 67;
	@%p921 bra 	$L__BB4_1025;
	bra.uni 	$L__BB4_1030;
$L__BB4_1025:
	mov.b16 	%rs1284, 2;
	bra.uni 	$L__BB4_1031;
$L__BB4_1026:
	setp.eq.s16 	%p918, %rs589, 84;
	@%p918 bra 	$L__BB4_1031;
	setp.ne.s16 	%p919, %rs589, 71;
	@%p919 bra 	$L__BB4_1030;
	mov.b16 	%rs1284, 1;
	bra.uni 	$L__BB4_1031;
$L__BB4_1029:
	mov.b16 	%rs1284, 3;
	bra.uni 	$L__BB4_1031;
$L__BB4_1030:
	mov.b16 	%rs1284, 4;
$L__BB4_1031:
	st.local.u8 	[%rd144+1], %rs1284;
	setp.eq.s32 	%p922, %r493, 2;
	@%p922 bra 	$L__BB4_1042;
	ld.global.u8 	%rs595, [%rd143+2];
	mov.b16 	%rs1285, 0;
	setp.gt.s16 	%p923, %rs595, 70;
	@%p923 bra 	$L__BB4_1036;
	setp.eq.s16 	%p926, %rs595, 65;
	@%p926 bra 	$L__BB4_1039;
	setp.eq.s16 	%p927, %rs595, 67;
	@%p927 bra 	$L__BB4_1035;
	bra.uni 	$L__BB4_1040;
$L__BB4_1035:
	mov.b16 	%rs1285, 2;
	bra.uni 	$L__BB4_1041;
$L__BB4_1036:
	setp.eq.s16 	%p924, %rs595, 84;
	@%p924 bra 	$L__BB4_1041;
	setp.ne.s16 	%p925, %rs595, 71;
	@%p925 bra 	$L__BB4_1040;
	mov.b16 	%rs1285, 1;
	bra.uni 	$L__BB4_1041;
$L__BB4_1039:
	mov.b16 	%rs1285, 3;
	bra.uni 	$L__BB4_1041;
$L__BB4_1040:
	mov.b16 	%rs1285, 4;
$L__BB4_1041:
	st.local.u8 	[%rd144+2], %rs1285;
$L__BB4_1042:
	cvt.s64.s32 	%rd919, %r480;
	add.s64 	%rd920, %rd9, %rd919;
	mov.b16 	%rs642, 4;
	st.local.u8 	[%rd920+1], %rs642;
	st.local.u8 	[%rd9], %rs642;
	cvt.s64.s32 	%rd921, %r469;
	add.s64 	%rd922, %rd8, %rd921;
	st.local.u8 	[%rd922+1], %rs642;
	st.local.u8 	[%rd8], %rs642;
	setp.lt.s32 	%p969, %r469, 1;
	@%p969 bra 	$L__BB4_1080;
	add.s32 	%r504, %r480, -1;
	and.b32  	%r505, %r480, 3;
	and.b32  	%r506, %r480, 2147483644;
	mov.b32 	%r4578, 1;
$L__BB4_1044:
	mov.u32 	%r507, %r4578;
	setp.lt.s32 	%p970, %r480, 1;
	@%p970 bra 	$L__BB4_1073;
	setp.lt.u32 	%p971, %r504, 3;
	cvt.u64.u32 	%rd923, %r507;
	add.s64 	%rd924, %rd8, %rd923;
	ld.local.s8 	%r508, [%rd924];
	add.s32 	%r2079, %r507, -1;
	mad.lo.s32 	%r509, %r2079, %r480, %r17;
	mov.b32 	%r4580, 1;
	@%p971 bra 	$L__BB4_1060;
	mov.b32 	%r4579, 1;
$L__BB4_1047:
	cvt.u64.u32 	%rd925, %r4579;
	add.s64 	%rd145, %rd9, %rd925;
	ld.local.s8 	%r2081, [%rd145];
	add.s32 	%r2082, %r2081, %r508;
	setp.eq.s32 	%p972, %r2082, 3;
	add.s32 	%r2083, %r509, %r4579;
	mul.wide.s32 	%rd926, %r2083, 8;
	add.s64 	%rd146, %rd3, %rd926;
	@%p972 bra 	$L__BB4_1049;
	mov.b64 	%rd927, 9218868437227405312;
	st.global.u64 	[%rd146], %rd927;
	mov.f64 	%fd4060, 0dBFF0000000000000;
	bra.uni 	$L__BB4_1050;
$L__BB4_1049:
	mov.b64 	%rd928, 0;
	st.global.u64 	[%rd146], %rd928;
	mov.f64 	%fd4060, 0dC0A9300000000000;
$L__BB4_1050:
	st.global.f64 	[%rd146+5000], %fd4060;
	ld.local.s8 	%r2084, [%rd145+1];
	add.s32 	%r2085, %r2084, %r508;
	setp.eq.s32 	%p973, %r2085, 3;
	@%p973 bra 	$L__BB4_1052;
	mov.b64 	%rd929, 9218868437227405312;
	st.global.u64 	[%rd146+8], %rd929;
	mov.f64 	%fd4061, 0dBFF0000000000000;
	bra.uni 	$L__BB4_1053;
$L__BB4_1052:
	mov.b64 	%rd930, 0;
	st.global.u64 	[%rd146+8], %rd930;
	mov.f64 	%fd4061, 0dC0A9300000000000;
$L__BB4_1053:
	st.global.f64 	[%rd146+5008], %fd4061;
	ld.local.s8 	%r2086, [%rd145+2];
	add.s32 	%r2087, %r2086, %r508;
	setp.eq.s32 	%p974, %r2087, 3;
	@%p974 bra 	$L__BB4_1055;
	mov.b64 	%rd931, 9218868437227405312;
	st.global.u64 	[%rd146+16], %rd931;
	mov.f64 	%fd4062, 0dBFF0000000000000;
	bra.uni 	$L__BB4_1056;
$L__BB4_1055:
	mov.b64 	%rd932, 0;
	st.global.u64 	[%rd146+16], %rd932;
	mov.f64 	%fd4062, 0dC0A9300000000000;
$L__BB4_1056:
	st.global.f64 	[%rd146+5016], %fd4062;
	ld.local.s8 	%r2088, [%rd145+3];
	add.s32 	%r2089, %r2088, %r508;
	setp.eq.s32 	%p975, %r2089, 3;
	@%p975 bra 	$L__BB4_1058;
	mov.b64 	%rd933, 9218868437227405312;
	st.global.u64 	[%rd146+24], %rd933;
	mov.f64 	%fd4063, 0dBFF0000000000000;
	bra.uni 	$L__BB4_1059;
$L__BB4_1058:
	mov.b64 	%rd934, 0;
	st.global.u64 	[%rd146+24], %rd934;
	mov.f64 	%fd4063, 0dC0A9300000000000;
$L__BB4_1059:
	st.global.f64 	[%rd146+5024], %fd4063;
	add.s32 	%r4580, %r4579, 4;
	add.s32 	%r2090, %r4579, 3;
	setp.ne.s32 	%p976, %r2090, %r506;
	mov.u32 	%r4579, %r4580;
	@%p976 bra 	$L__BB4_1047;
$L__BB4_1060:
	setp.eq.s32 	%p977, %r505, 0;
	@%p977 bra 	$L__BB4_1073;
	cvt.u64.u32 	%rd935, %r4580;
	add.s64 	%rd147, %rd9, %rd935;
	ld.local.s8 	%r2091, [%rd147];
	add.s32 	%r2092, %r2091, %r508;
	setp.eq.s32 	%p978, %r2092, 3;
	add.s32 	%r2093, %r509, %r4580;
	mul.wide.s32 	%rd936, %r2093, 8;
	add.s64 	%rd148, %rd3, %rd936;
	@%p978 bra 	$L__BB4_1063;
	mov.b64 	%rd937, 9218868437227405312;
	st.global.u64 	[%rd148], %rd937;
	mov.f64 	%fd4064, 0dBFF0000000000000;
	bra.uni 	$L__BB4_1064;
$L__BB4_1063:
	mov.b64 	%rd938, 0;
	st.global.u64 	[%rd148], %rd938;
	mov.f64 	%fd4064, 0dC0A9300000000000;
$L__BB4_1064:
	setp.eq.s32 	%p979, %r505, 1;
	st.global.f64 	[%rd148+5000], %fd4064;
	@%p979 bra 	$L__BB4_1073;
	ld.local.s8 	%r2094, [%rd147+1];
	add.s32 	%r2095, %r2094, %r508;
	setp.eq.s32 	%p980, %r2095, 3;
	@%p980 bra 	$L__BB4_1067;
	mov.b64 	%rd939, 9218868437227405312;
	st.global.u64 	[%rd148+8], %rd939;
	mov.f64 	%fd4065, 0dBFF0000000000000;
	bra.uni 	$L__BB4_1068;
$L__BB4_1067:
	mov.b64 	%rd940, 0;
	st.global.u64 	[%rd148+8], %rd940;
	mov.f64 	%fd4065, 0dC0A9300000000000;
$L__BB4_1068:
	setp.eq.s32 	%p981, %r505, 2;
	st.global.f64 	[%rd148+5008], %fd4065;
	@%p981 bra 	$L__BB4_1073;
	ld.local.s8 	%r2096, [%rd147+2];
	add.s32 	%r2097, %r2096, %r508;
	setp.eq.s32 	%p982, %r2097, 3;
	@%p982 bra 	$L__BB4_1071;
	mov.b64 	%rd941, 9218868437227405312;
	st.global.u64 	[%rd148+16], %rd941;
	mov.f64 	%fd4066, 0dBFF0000000000000;
	bra.uni 	$L__BB4_1072;
$L__BB4_1071:
	mov.b64 	%rd942, 0;
	st.global.u64 	[%rd148+16], %rd942;
	mov.f64 	%fd4066, 0dC0A9300000000000;
$L__BB4_1072:
	st.global.f64 	[%rd148+5016], %fd4066;
$L__BB4_1073:
	add.s32 	%r4578, %r507, 1;
	setp.eq.s32 	%p983, %r507, %r469;
	@%p983 bra 	$L__BB4_1074;
	bra.uni 	$L__BB4_1044;
$L__BB4_1074:
	mov.b32 	%r4581, 1;
$L__BB4_1075:
	@%p970 bra 	$L__BB4_1153;
	cvt.u64.u32 	%rd943, %r4581;
	add.s64 	%rd151, %rd8, %rd943;
	mov.b32 	%r4582, 1;
$L__BB4_1077:
	mov.u32 	%r516, %r4582;
	add.s32 	%r517, %r4581, -1;
	mad.lo.s32 	%r2100, %r517, %r480, %r17;
	add.s32 	%r2101, %r2100, %r516;
	mul.wide.s32 	%rd944, %r2101, 8;
	add.s64 	%rd152, %rd3, %rd944;
	ld.global.f64 	%fd4070, [%rd152];
	abs.f64 	%fd1842, %fd4070;
	setp.geu.f64 	%p985, %fd1842, 0d41CDCD64FF800000;
	@%p985 bra 	$L__BB4_1152;
	ld.local.u8 	%rs76, [%rd151];
	cvt.u32.u16 	%r2102, %rs76;
	cvt.s32.s8 	%r2103, %r2102;
	cvt.u64.u32 	%rd945, %r516;
	add.s64 	%rd153, %rd9, %rd945;
	ld.local.u8 	%rs77, [%rd153];
	cvt.u64.u16 	%rd946, %rs77;
	cvt.s64.s8 	%rd154, %rd946;
	cvt.u32.u16 	%r2104, %rs77;
	cvt.s32.s8 	%r2105, %r2104;
	add.s32 	%r2106, %r2105, %r2103;
	setp.eq.s32 	%p986, %r2106, 3;
	@%p986 bra 	$L__BB4_1112;
	mov.b64 	%rd947, -4616189618054758400;
	st.global.u64 	[%rd152+5000], %rd947;
	mov.b64 	%rd948, 9218868437227405312;
	st.global.u64 	[%rd152], %rd948;
	mov.f64 	%fd4072, 0dBFF0000000000000;
	mov.f64 	%fd4070, 0d7FF0000000000000;
	mov.f64 	%fd4071, %fd4070;
	bra.uni 	$L__BB4_1123;
$L__BB4_1080:
	setp.lt.s32 	%p1055, %r480, 1;
	mov.b32 	%r4588, 0;
	mov.f64 	%fd4132, 0dFFF0000000000000;
	@%p1055 bra 	$L__BB4_1096;
	cvt.s64.s32 	%rd1007, %r469;
	add.s64 	%rd149, %rd8, %rd1007;
	ld.local.u8 	%rs75, [%rd149];
	add.s32 	%r2198, %r469, -1;
	mad.lo.s32 	%r514, %r2198, %r480, %r17;
	cvt.u64.u16 	%rd1008, %rs75;
	cvt.s64.s8 	%rd150, %rd1008;
	mov.f64 	%fd4132, 0dFFF0000000000000;
	mov.b32 	%r4588, 0;
	mov.b32 	%r4586, 1;
$L__BB4_1082:
	mov.u32 	%r531, %r4586;
	cvt.u64.u32 	%rd1009, %r531;
	add.s64 	%rd166, %rd9, %rd1009;
	ld.local.u8 	%rs78, [%rd166];
	cvt.u32.u16 	%r2199, %rs78;
	cvt.s32.s8 	%r2200, %r2199;
	cvt.u32.u16 	%r2201, %rs75;
	cvt.s32.s8 	%r2202, %r2201;
	add.s32 	%r2203, %r2200, %r2202;
	setp.ne.s32 	%p1056, %r2203, 3;
	mov.f64 	%fd4131, 0dBFF0000000000000;
	mov.f64 	%fd4130, 0d7FF0000000000000;
	@%p1056 bra 	$L__BB4_1095;
	cvt.u32.u16 	%r2204, %rs78;
	cvt.u64.u16 	%rd1010, %rs78;
	cvt.s64.s8 	%rd1011, %rd1010;
	mad.lo.s64 	%rd1012, %rd150, 5, %rd1011;
	shl.b64 	%rd1013, %rd1012, 3;
	add.s64 	%rd1014, %rd2, %rd1013;
	ld.global.f64 	%fd4131, [%rd1014+45440];
	ld.local.s8 	%r2205, [%rd166+1];
	cvt.u32.u16 	%r2206, %rs75;
	ld.local.s8 	%rs646, [%rd149+1];
	cvt.u32.u16 	%r2207, %rs646;
	prmt.b32 	%r2208, %r2206, %r2207, 0x3340U;
	prmt.b32 	%r2209, %r2204, 0, 0x3340U;
	prmt.b32 	%r2210, %r2208, %r2209, 0x5410U;
	mov.b32 	%r2211, 334205;
	dp4a.s32.u32 	%r2212, %r2210, %r2211, %r2205;
	mul.wide.s32 	%rd1015, %r2212, 8;
	add.s64 	%rd1016, %rd2, %rd1015;
	ld.global.f64 	%fd2008, [%rd1016+35440];
	add.f64 	%fd2009, %fd4131, %fd2008;
	ld.global.f64 	%fd4130, [%rd1014+45640];
	ld.global.f64 	%fd2010, [%rd1016+40440];
	add.f64 	%fd2011, %fd4130, %fd2010;
	abs.f64 	%fd2012, %fd2011;
	setp.gt.f64 	%p1057, %fd2012, 0d41CDCD64FF800000;
	selp.f64 	%fd398, 0dBFF0000000000000, %fd2009, %p1057;
	selp.f64 	%fd399, 0d7FF0000000000000, %fd2011, %p1057;
	cvt.u16.u64 	%rs647, %rd150;
	mov.b32 	%r2213, {%rs647, %rs646};
	cvt.s32.s8 	%r2214, %r2204;
	mov.b32 	%r2215, 1305;
	dp2a.lo.s32.u32 	%r2216, %r2213, %r2215, %r2214;
	mul.wide.s32 	%rd1017, %r2216, 8;
	add.s64 	%rd167, %rd2, %rd1017;
	ld.global.f64 	%fd400, [%rd167+21000];
	abs.f64 	%fd401, %fd400;
	setp.geu.f64 	%p1058, %fd401, 0d41CDCD64FF800000;
	cvt.s16.s8 	%rs648, %rs78;
	mov.b32 	%r2217, {%rs647, %rs648};
	dp2a.lo.s32.u32 	%r2218, %r2217, %r2215, %r2205;
	mul.wide.s32 	%rd1018, %r2218, 8;
	add.s64 	%rd168, %rd2, %rd1018;
	mov.f64 	%fd4121, %fd398;
	mov.f64 	%fd4122, %fd399;
	@%p1058 bra 	$L__BB4_1087;
	ld.global.f64 	%fd402, [%rd168+23000];
	abs.f64 	%fd2014, %fd402;
	setp.geu.f64 	%p1059, %fd2014, 0d41CDCD64FF800000;
	mov.f64 	%fd4121, %fd398;
	mov.f64 	%fd4122, %fd399;
	@%p1059 bra 	$L__BB4_1087;
	ld.global.f64 	%fd2015, [%rd167+20000];
	add.f64 	%fd2016, %fd4131, %fd2015;
	ld.global.f64 	%fd2017, [%rd168+22000];
	add.f64 	%fd2018, %fd2016, %fd2017;
	add.f64 	%fd2019, %fd4130, %fd400;
	add.f64 	%fd2020, %fd2019, %fd402;
	abs.f64 	%fd2021, %fd2020;
	setp.gt.f64 	%p1060, %fd2021, 0d41CDCD64FF800000;
	selp.f64 	%fd4121, 0dBFF0000000000000, %fd2018, %p1060;
	selp.f64 	%fd4122, 0d7FF0000000000000, %fd2020, %p1060;
	add.f64 	%fd2022, %fd4122, 0d4069000000000000;
	add.f64 	%fd2023, %fd4121, 0dC016CCCCCCCCCCCD;
	add.f64 	%fd2024, %fd277, %fd2023;
	div.rn.f64 	%fd4123, %fd2022, %fd2024;
	abs.f64 	%fd2025, %fd399;
	setp.geu.f64 	%p1061, %fd2025, 0d41CDCD64FF800000;
	@%p1061 bra 	$L__BB4_1087;
	add.f64 	%fd2026, %fd399, 0d4069000000000000;
	add.f64 	%fd2027, %fd398, 0dC016CCCCCCCCCCCD;
	add.f64 	%fd2028, %fd277, %fd2027;
	div.rn.f64 	%fd2029, %fd2026, %fd2028;
	setp.lt.f64 	%p1062, %fd2029, %fd4123;
	selp.f64 	%fd4121, %fd4121, %fd398, %p1062;
	selp.f64 	%fd4122, %fd4122, %fd399, %p1062;
	selp.f64 	%fd4123, %fd4123, %fd2029, %p1062;
$L__BB4_1087:
	mov.f64 	%fd4124, %fd4121;
	mov.f64 	%fd4125, %fd4122;
	@%p1058 bra 	$L__BB4_1090;
	ld.global.f64 	%fd2030, [%rd167+20000];
	add.f64 	%fd2031, %fd4131, %fd2030;
	add.f64 	%fd2032, %fd4130, %fd400;
	abs.f64 	%fd2033, %fd2032;
	setp.gt.f64 	%p1064, %fd2033, 0d41CDCD64FF800000;
	selp.f64 	%fd4124, 0dBFF0000000000000, %fd2031, %p1064;
	selp.f64 	%fd4125, 0d7FF0000000000000, %fd2032, %p1064;
	add.f64 	%fd2034, %fd4125, 0d4069000000000000;
	add.f64 	%fd2035, %fd4124, 0dC016CCCCCCCCCCCD;
	add.f64 	%fd2036, %fd277, %fd2035;
	div.rn.f64 	%fd4123, %fd2034, %fd2036;
	abs.f64 	%fd2037, %fd4122;
	setp.geu.f64 	%p1065, %fd2037, 0d41CDCD64FF800000;
	@%p1065 bra 	$L__BB4_1090;
	add.f64 	%fd2038, %fd4122, 0d4069000000000000;
	add.f64 	%fd2039, %fd4121, 0dC016CCCCCCCCCCCD;
	add.f64 	%fd2040, %fd277, %fd2039;
	div.rn.f64 	%fd2041, %fd2038, %fd2040;
	setp.lt.f64 	%p1066, %fd2041, %fd4123;
	selp.f64 	%fd4124, %fd4124, %fd4121, %p1066;
	selp.f64 	%fd4125, %fd4125, %fd4122, %p1066;
	selp.f64 	%fd4123, %fd4123, %fd2041, %p1066;
$L__BB4_1090:
	ld.global.f64 	%fd421, [%rd168+23000];
	abs.f64 	%fd2042, %fd421;
	setp.geu.f64 	%p1067, %fd2042, 0d41CDCD64FF800000;
	mov.f64 	%fd4127, %fd4124;
	mov.f64 	%fd4128, %fd4125;
	@%p1067 bra 	$L__BB4_1093;
	ld.global.f64 	%fd2043, [%rd168+22000];
	add.f64 	%fd2044, %fd4131, %fd2043;
	add.f64 	%fd2045, %fd4130, %fd421;
	abs.f64 	%fd2046, %fd2045;
	setp.gt.f64 	%p1068, %fd2046, 0d41CDCD64FF800000;
	selp.f64 	%fd4127, 0dBFF0000000000000, %fd2044, %p1068;
	selp.f64 	%fd4128, 0d7FF0000000000000, %fd2045, %p1068;
	add.f64 	%fd2047, %fd4128, 0d4069000000000000;
	add.f64 	%fd2048, %fd4127, 0dC016CCCCCCCCCCCD;
	add.f64 	%fd2049, %fd277, %fd2048;
	div.rn.f64 	%fd4123, %fd2047, %fd2049;
	abs.f64 	%fd2050, %fd4125;
	setp.geu.f64 	%p1069, %fd2050, 0d41CDCD64FF800000;
	@%p1069 bra 	$L__BB4_1093;
	add.f64 	%fd2051, %fd4125, 0d4069000000000000;
	add.f64 	%fd2052, %fd4124, 0dC016CCCCCCCCCCCD;
	add.f64 	%fd2053, %fd277, %fd2052;
	div.rn.f64 	%fd2054, %fd2051, %fd2053;
	setp.lt.f64 	%p1070, %fd2054, %fd4123;
	selp.f64 	%fd4127, %fd4127, %fd4124, %p1070;
	selp.f64 	%fd4128, %fd4128, %fd4125, %p1070;
	selp.f64 	%fd4123, %fd4123, %fd2054, %p1070;
$L__BB4_1093:
	add.f64 	%fd2055, %fd4131, 0dC016CCCCCCCCCCCD;
	add.f64 	%fd431, %fd277, %fd2055;
	abs.f64 	%fd2056, %fd4128;
	setp.geu.f64 	%p1071, %fd2056, 0d41CDCD64FF800000;
	@%p1071 bra 	$L__BB4_1095;
	add.f64 	%fd2057, %fd4130, 0d4069000000000000;
	div.rn.f64 	%fd2058, %fd2057, %fd431;
	setp.lt.f64 	%p1072, %fd4123, %fd2058;
	selp.f64 	%fd4130, %fd4130, %fd4128, %p1072;
	selp.f64 	%fd4131, %fd4131, %fd4127, %p1072;
$L__BB4_1095:
	add.f64 	%fd2059, %fd4131, 0d3EB0C6F7A0B5ED8D;
	add.f64 	%fd2060, %fd4130, 0d3EB0C6F7A0B5ED8D;
	add.s32 	%r2219, %r514, %r531;
	mul.wide.s32 	%rd1019, %r2219, 8;
	add.s64 	%rd1020, %rd3, %rd1019;
	ld.global.f64 	%fd2061, [%rd1020];
	add.f64 	%fd2062, %fd2060, %fd2061;
	add.f64 	%fd2063, %fd2062, 0d4069000000000000;
	ld.global.f64 	%fd2064, [%rd1020+5000];
	add.f64 	%fd2065, %fd2059, %fd2064;
	add.f64 	%fd2066, %fd2065, 0dC016CCCCCCCCCCCD;
	add.f64 	%fd2067, %fd277, %fd2066;
	div.rn.f64 	%fd2068, %fd2063, %fd2067;
	add.f64 	%fd2069, %fd2068, 0dC071126666666666;
	setp.gt.f64 	%p1073, %fd2069, %fd4132;
	setp.lt.f64 	%p1074, %fd2065, 0d0000000000000000;
	setp.lt.f64 	%p1075, %fd2062, 0d0000000000000000;
	and.pred  	%p1076, %p1074, %p1075;
	and.pred  	%p1077, %p1076, %p1073;
	selp.f64 	%fd4132, %fd2069, %fd4132, %p1077;
	selp.b32 	%r4588, %r531, %r4588, %p1077;
	add.s32 	%r4586, %r531, 1;
	setp.ne.s32 	%p1078, %r531, %r480;
	@%p1078 bra 	$L__BB4_1082;
$L__BB4_1096:
	abs.f64 	%fd438, %fd4132;
	setp.gt.f64 	%p1079, %fd438, 0d41CDCD64FF800000;
	selp.b32 	%r4608, 1, %r4588, %p1079;
	selp.b32 	%r4609, 1, %r469, %p1079;
	cvt.s64.s32 	%rd1021, %r4609;
	add.s64 	%rd169, %rd8, %rd1021;
	ld.local.u8 	%rs1287, [%rd169];
	cvt.u32.u16 	%r2220, %rs1287;
	cvt.s32.s8 	%r2221, %r2220;
	cvt.s64.s32 	%rd1022, %r4608;
	add.s64 	%rd170, %rd9, %rd1022;
	ld.local.u8 	%rs1286, [%rd170];
	cvt.u32.u16 	%r2222, %rs1286;
	cvt.s32.s8 	%r2223, %r2222;
	add.s32 	%r2224, %r2223, %r2221;
	setp.ne.s32 	%p1080, %r2224, 3;
	mov.f64 	%fd4143, 0dBFF0000000000000;
	mov.f64 	%fd4142, 0d7FF0000000000000;
	@%p1080 bra 	$L__BB4_1109;
	cvt.u32.u16 	%r2225, %rs1287;
	cvt.u32.u16 	%r2226, %rs1286;
	cvt.u64.u16 	%rd1023, %rs1286;
	cvt.s64.s8 	%rd1024, %rd1023;
	cvt.s32.s8 	%r2227, %r2225;
	mul.wide.s32 	%rd1025, %r2227, 5;
	add.s64 	%rd1026, %rd1025, %rd1024;
	shl.b64 	%rd1027, %rd1026, 3;
	add.s64 	%rd1028, %rd2, %rd1027;
	ld.global.f64 	%fd4143, [%rd1028+45440];
	ld.local.s8 	%r2228, [%rd170+1];
	ld.local.s8 	%rs649, [%rd169+1];
	cvt.u32.u16 	%r2229, %rs649;
	prmt.b32 	%r2230, %r2225, %r2229, 0x3340U;
	prmt.b32 	%r2231, %r2226, 0, 0x3340U;
	prmt.b32 	%r2232, %r2230, %r2231, 0x5410U;
	mov.b32 	%r2233, 334205;
	dp4a.s32.u32 	%r2234, %r2232, %r2233, %r2228;
	mul.wide.s32 	%rd1029, %r2234, 8;
	add.s64 	%rd1030, %rd2, %rd1029;
	ld.global.f64 	%fd2073, [%rd1030+35440];
	add.f64 	%fd2074, %fd4143, %fd2073;
	ld.global.f64 	%fd4142, [%rd1028+45640];
	ld.global.f64 	%fd2075, [%rd1030+40440];
	add.f64 	%fd2076, %fd4142, %fd2075;
	abs.f64 	%fd2077, %fd2076;
	setp.gt.f64 	%p1081, %fd2077, 0d41CDCD64FF800000;
	selp.f64 	%fd441, 0dBFF0000000000000, %fd2074, %p1081;
	selp.f64 	%fd442, 0d7FF0000000000000, %fd2076, %p1081;
	cvt.s16.s8 	%rs650, %rs1287;
	mov.b32 	%r2235, {%rs650, %rs649};
	cvt.s32.s8 	%r2236, %r2226;
	mov.b32 	%r2237, 1305;
	dp2a.lo.s32.u32 	%r2238, %r2235, %r2237, %r2236;
	mul.wide.s32 	%rd1031, %r2238, 8;
	add.s64 	%rd171, %rd2, %rd1031;
	ld.global.f64 	%fd443, [%rd171+21000];
	abs.f64 	%fd444, %fd443;
	setp.geu.f64 	%p1082, %fd444, 0d41CDCD64FF800000;
	cvt.s16.s8 	%rs651, %rs1286;
	mov.b32 	%r2239, {%rs650, %rs651};
	dp2a.lo.s32.u32 	%r538, %r2239, %r2237, %r2228;
	mul.wide.s32 	%rd1032, %r538, 8;
	add.s64 	%rd172, %rd2, %rd1032;
	mov.f64 	%fd4133, %fd441;
	mov.f64 	%fd4134, %fd442;
	@%p1082 bra 	$L__BB4_1101;
	ld.global.f64 	%fd445, [%rd172+23000];
	abs.f64 	%fd2079, %fd445;
	setp.geu.f64 	%p1083, %fd2079, 0d41CDCD64FF800000;
	mov.f64 	%fd4133, %fd441;
	mov.f64 	%fd4134, %fd442;
	@%p1083 bra 	$L__BB4_1101;
	ld.global.f64 	%fd2080, [%rd171+20000];
	add.f64 	%fd2081, %fd4143, %fd2080;
	mul.wide.s32 	%rd1033, %r538, 8;
	add.s64 	%rd1034, %rd2, %rd1033;
	ld.global.f64 	%fd2082, [%rd1034+22000];
	add.f64 	%fd2083, %fd2081, %fd2082;
	add.f64 	%fd2084, %fd4142, %fd443;
	add.f64 	%fd2085, %fd2084, %fd445;
	abs.f64 	%fd2086, %fd2085;
	setp.gt.f64 	%p1084, %fd2086, 0d41CDCD64FF800000;
	selp.f64 	%fd4133, 0dBFF0000000000000, %fd2083, %p1084;
	selp.f64 	%fd4134, 0d7FF0000000000000, %fd2085, %p1084;
	add.f64 	%fd2087, %fd4134, 0d4069000000000000;
	add.f64 	%fd2088, %fd4133, 0dC016CCCCCCCCCCCD;
	add.f64 	%fd2089, %fd277, %fd2088;
	div.rn.f64 	%fd4135, %fd2087, %fd2089;
	abs.f64 	%fd2090, %fd442;
	setp.geu.f64 	%p1085, %fd2090, 0d41CDCD64FF800000;
	@%p1085 bra 	$L__BB4_1101;
	add.f64 	%fd2091, %fd442, 0d4069000000000000;
	add.f64 	%fd2092, %fd441, 0dC016CCCCCCCCCCCD;
	add.f64 	%fd2093, %fd277, %fd2092;
	div.rn.f64 	%fd2094, %fd2091, %fd2093;
	setp.lt.f64 	%p1086, %fd2094, %fd4135;
	selp.f64 	%fd4133, %fd4133, %fd441, %p1086;
	selp.f64 	%fd4134, %fd4134, %fd442, %p1086;
	selp.f64 	%fd4135, %fd4135, %fd2094, %p1086;
$L__BB4_1101:
	mov.f64 	%fd4136, %fd4133;
	mov.f64 	%fd4137, %fd4134;
	@%p1082 bra 	$L__BB4_1104;
	ld.global.f64 	%fd2095, [%rd171+20000];
	add.f64 	%fd2096, %fd4143, %fd2095;
	add.f64 	%fd2097, %fd4142, %fd443;
	abs.f64 	%fd2098, %fd2097;
	setp.gt.f64 	%p1088, %fd2098, 0d41CDCD64FF800000;
	selp.f64 	%fd4136, 0dBFF0000000000000, %fd2096, %p1088;
	selp.f64 	%fd4137, 0d7FF0000000000000, %fd2097, %p1088;
	add.f64 	%fd2099, %fd4137, 0d4069000000000000;
	add.f64 	%fd2100, %fd4136, 0dC016CCCCCCCCCCCD;
	add.f64 	%fd2101, %fd277, %fd2100;
	div.rn.f64 	%fd4135, %fd2099, %fd2101;
	abs.f64 	%fd2102, %fd4134;
	setp.geu.f64 	%p1089, %fd2102, 0d41CDCD64FF800000;
	@%p1089 bra 	$L__BB4_1104;
	add.f64 	%fd2103, %fd4134, 0d4069000000000000;
	add.f64 	%fd2104, %fd4133, 0dC016CCCCCCCCCCCD;
	add.f64 	%fd2105, %fd277, %fd2104;
	div.rn.f64 	%fd2106, %fd2103, %fd2105;
	setp.lt.f64 	%p1090, %fd2106, %fd4135;
	selp.f64 	%fd4136, %fd4136, %fd4133, %p1090;
	selp.f64 	%fd4137, %fd4137, %fd4134, %p1090;
	selp.f64 	%fd4135, %fd4135, %fd2106, %p1090;
$L__BB4_1104:
	mul.wide.s32 	%rd1035, %r538, 8;
	add.s64 	%rd173, %rd2, %rd1035;
	ld.global.f64 	%fd464, [%rd173+23000];
	abs.f64 	%fd2107, %fd464;
	setp.geu.f64 	%p1091, %fd2107, 0d41CDCD64FF800000;
	mov.f64 	%fd4139, %fd4136;
	mov.f64 	%fd4140, %fd4137;
	@%p1091 bra 	$L__BB4_1107;
	ld.global.f64 	%fd2108, [%rd173+22000];
	add.f64 	%fd2109, %fd4143, %fd2108;
	add.f64 	%fd2110, %fd4142, %fd464;
	abs.f64 	%fd2111, %fd2110;
	setp.gt.f64 	%p1092, %fd2111, 0d41CDCD64FF800000;
	selp.f64 	%fd4139, 0dBFF0000000000000, %fd2109, %p1092;
	selp.f64 	%fd4140, 0d7FF0000000000000, %fd2110, %p1092;
	add.f64 	%fd2112, %fd4140, 0d4069000000000000;
	add.f64 	%fd2113, %fd4139, 0dC016CCCCCCCCCCCD;
	add.f64 	%fd2114, %fd277, %fd2113;
	div.rn.f64 	%fd4135, %fd2112, %fd2114;
	abs.f64 	%fd2115, %fd4137;
	setp.geu.f64 	%p1093, %fd2115, 0d41CDCD64FF800000;
	@%p1093 bra 	$L__BB4_1107;
	add.f64 	%fd2116, %fd4137, 0d4069000000000000;
	add.f64 	%fd2117, %fd4136, 0dC016CCCCCCCCCCCD;
	add.f64 	%fd2118, %fd277, %fd2117;
	div.rn.f64 	%fd2119, %fd2116, %fd2118;
	setp.lt.f64 	%p1094, %fd2119, %fd4135;
	selp.f64 	%fd4139, %fd4139, %fd4136, %p1094;
	selp.f64 	%fd4140, %fd4140, %fd4137, %p1094;
	selp.f64 	%fd4135, %fd4135, %fd2119, %p1094;
$L__BB4_1107:
	abs.f64 	%fd2120, %fd4140;
	setp.geu.f64 	%p1095, %fd2120, 0d41CDCD64FF800000;
	@%p1095 bra 	$L__BB4_1109;
	add.f64 	%fd2121, %fd4142, 0d4069000000000000;
	add.f64 	%fd2122, %fd4143, 0dC016CCCCCCCCCCCD;
	add.f64 	%fd2123, %fd277, %fd2122;
	div.rn.f64 	%fd2124, %fd2121, %fd2123;
	setp.lt.f64 	%p1096, %fd4135, %fd2124;
	selp.f64 	%fd4142, %fd4142, %fd4140, %p1096;
	selp.f64 	%fd4143, %fd4143, %fd4139, %p1096;
$L__BB4_1109:
	mul.lo.s32 	%r539, %r4388, 50;
	setp.lt.s32 	%p1097, %r469, 1;
	@%p1097 bra 	$L__BB4_1163;
	and.b32  	%r540, %r469, 7;
	setp.lt.u32 	%p1098, %r469, 8;
	mov.b32 	%r4589, 0;
	@%p1098 bra 	$L__BB4_1155;
	and.b32  	%r4589, %r469, 2147483640;
	mov.b32 	%r4592, 0;
	bra.uni 	$L__BB4_1154;
$L__BB4_1112:
	cvt.u32.u16 	%r2107, %rs76;
	cvt.s32.s8 	%r2108, %r2107;
	mul.wide.s32 	%rd949, %r2108, 5;
	add.s64 	%rd155, %rd949, %rd154;
	shl.b64 	%rd950, %rd155, 3;
	add.s64 	%rd951, %rd2, %rd950;
	ld.global.f64 	%fd4072, [%rd951+45440];
	ld.local.u8 	%rs643, [%rd151+-1];
	cvt.u64.u16 	%rd952, %rs643;
	cvt.s64.s8 	%rd156, %rd952;
	cvt.u32.u16 	%r2109, %rs77;
	ld.local.s8 	%rs644, [%rd153+-1];
	cvt.u32.u16 	%r2110, %rs644;
	prmt.b32 	%r2111, %r2110, %r2109, 0x3340U;
	prmt.b32 	%r2112, %r2107, 0, 0x3340U;
	prmt.b32 	%r2113, %r2111, %r2112, 0x5410U;
	cvt.u32.u16 	%r2114, %rs643;
	cvt.s32.s8 	%r2115, %r2114;
	mov.b32 	%r2116, 359705;
	dp4a.s32.u32 	%r2117, %r2113, %r2116, %r2115;
	mul.wide.s32 	%rd953, %r2117, 8;
	add.s64 	%rd954, %rd2, %rd953;
	ld.global.f64 	%fd1845, [%rd954+35440];
	add.f64 	%fd1846, %fd4072, %fd1845;
	ld.global.f64 	%fd4071, [%rd951+45640];
	ld.global.f64 	%fd1847, [%rd954+40440];
	add.f64 	%fd1848, %fd4071, %fd1847;
	abs.f64 	%fd1849, %fd1848;
	setp.gt.f64 	%p987, %fd1849, 0d41CDCD64FF800000;
	selp.f64 	%fd288, 0dBFF0000000000000, %fd1846, %p987;
	selp.f64 	%fd289, 0d7FF0000000000000, %fd1848, %p987;
	cvt.u16.u64 	%rs645, %rd154;
	mov.b32 	%r2118, {%rs644, %rs645};
	mov.b32 	%r2119, 6405;
	dp2a.lo.s32.u32 	%r2120, %r2118, %r2119, %r2108;
	mul.wide.s32 	%rd955, %r2120, 8;
	add.s64 	%rd157, %rd2, %rd955;
	ld.global.f64 	%fd290, [%rd157+21000];
	abs.f64 	%fd1850, %fd290;
	setp.geu.f64 	%p988, %fd1850, 0d41CDCD64FF800000;
	@%p988 bra 	$L__BB4_1118;
	mad.lo.s64 	%rd959, %rd154, 24, %rd155;
	add.s64 	%rd960, %rd959, %rd156;
	shl.b64 	%rd961, %rd960, 3;
	add.s64 	%rd158, %rd2, %rd961;
	ld.global.f64 	%fd291, [%rd158+23000];
	abs.f64 	%fd1865, %fd291;
	setp.geu.f64 	%p993, %fd1865, 0d41CDCD64FF800000;
	@%p993 bra 	$L__BB4_1116;
	ld.global.f64 	%fd1878, [%rd157+20000];
	add.f64 	%fd1879, %fd4072, %fd1878;
	ld.global.f64 	%fd1880, [%rd158+22000];
	add.f64 	%fd1881, %fd1879, %fd1880;
	add.f64 	%fd1882, %fd4071, %fd290;
	add.f64 	%fd1883, %fd1882, %fd291;
	abs.f64 	%fd1884, %fd1883;
	setp.gt.f64 	%p997, %fd1884, 0d41CDCD64FF800000;
	selp.f64 	%fd4067, 0dBFF0000000000000, %fd1881, %p997;
	selp.f64 	%fd4068, 0d7FF0000000000000, %fd1883, %p997;
	add.f64 	%fd1885, %fd4068, 0d4069000000000000;
	add.f64 	%fd1886, %fd4067, 0dC016CCCCCCCCCCCD;
	add.f64 	%fd1887, %fd277, %fd1886;
	div.rn.f64 	%fd4069, %fd1885, %fd1887;
	abs.f64 	%fd1888, %fd289;
	setp.geu.f64 	%p998, %fd1888, 0d41CDCD64FF800000;
	@%p998 bra 	$L__BB4_1121;
	add.f64 	%fd1889, %fd289, 0d4069000000000000;
	add.f64 	%fd1890, %fd288, 0dC016CCCCCCCCCCCD;
	add.f64 	%fd1891, %fd277, %fd1890;
	div.rn.f64 	%fd1892, %fd1889, %fd1891;
	setp.lt.f64 	%p999, %fd1892, %fd4069;
	selp.f64 	%fd4067, %fd4067, %fd288, %p999;
	selp.f64 	%fd4068, %fd4068, %fd289, %p999;
	selp.f64 	%fd4069, %fd4069, %fd1892, %p999;
	bra.uni 	$L__BB4_1121;
$L__BB4_1116:
	ld.global.f64 	%fd1866, [%rd157+20000];
	add.f64 	%fd1867, %fd4072, %fd1866;
	add.f64 	%fd1868, %fd4071, %fd290;
	abs.f64 	%fd1869, %fd1868;
	setp.gt.f64 	%p994, %fd1869, 0d41CDCD64FF800000;
	selp.f64 	%fd4067, 0dBFF0000000000000, %fd1867, %p994;
	selp.f64 	%fd4068, 0d7FF0000000000000, %fd1868, %p994;
	add.f64 	%fd1870, %fd4068, 0d4069000000000000;
	add.f64 	%fd1871, %fd4067, 0dC016CCCCCCCCCCCD;
	add.f64 	%fd1872, %fd277, %fd1871;
	div.rn.f64 	%fd4069, %fd1870, %fd1872;
	abs.f64 	%fd1873, %fd289;
	setp.geu.f64 	%p995, %fd1873, 0d41CDCD64FF800000;
	@%p995 bra 	$L__BB4_1121;
	add.f64 	%fd1874, %fd289, 0d4069000000000000;
	add.f64 	%fd1875, %fd288, 0dC016CCCCCCCCCCCD;
	add.f64 	%fd1876, %fd277, %fd1875;
	div.rn.f64 	%fd1877, %fd1874, %fd1876;
	setp.lt.f64 	%p996, %fd1877, %fd4069;
	selp.f64 	%fd4067, %fd4067, %fd288, %p996;
	selp.f64 	%fd4068, %fd4068, %fd289, %p996;
	selp.f64 	%fd4069, %fd4069, %fd1877, %p996;
	bra.uni 	$L__BB4_1121;
$L__BB4_1118:
	mad.lo.s64 	%rd956, %rd154, 24, %rd155;
	add.s64 	%rd957, %rd956, %rd156;
	shl.b64 	%rd958, %rd957, 3;
	add.s64 	%rd159, %rd2, %rd958;
	ld.global.f64 	%fd304, [%rd159+23000];
	abs.f64 	%fd1852, %fd304;
	setp.geu.f64 	%p989, %fd1852, 0d41CDCD64FF800000;
	mov.f64 	%fd4067, %fd288;
	mov.f64 	%fd4068, %fd289;
	@%p989 bra 	$L__BB4_1121;
	ld.global.f64 	%fd1853, [%rd159+22000];
	add.f64 	%fd1854, %fd4072, %fd1853;
	add.f64 	%fd1855, %fd4071, %fd304;
	abs.f64 	%fd1856, %fd1855;
	setp.gt.f64 	%p990, %fd1856, 0d41CDCD64FF800000;
	selp.f64 	%fd4067, 0dBFF0000000000000, %fd1854, %p990;
	selp.f64 	%fd4068, 0d7FF0000000000000, %fd1855, %p990;
	add.f64 	%fd1857, %fd4068, 0d4069000000000000;
	add.f64 	%fd1858, %fd4067, 0dC016CCCCCCCCCCCD;
	add.f64 	%fd1859, %fd277, %fd1858;
	div.rn.f64 	%fd4069, %fd1857, %fd1859;
	abs.f64 	%fd1860, %fd289;
	setp.geu.f64 	%p991, %fd1860, 0d41CDCD64FF800000;
	@%p991 bra 	$L__BB4_1121;
	add.f64 	%fd1861, %fd289, 0d4069000000000000;
	add.f64 	%fd1862, %fd288, 0dC016CCCCCCCCCCCD;
	add.f64 	%fd1863, %fd277, %fd1862;
	div.rn.f64 	%fd1864, %fd1861, %fd1863;
	setp.lt.f64 	%p992, %fd1864, %fd4069;
	selp.f64 	%fd4067, %fd4067, %fd288, %p992;
	selp.f64 	%fd4068, %fd4068, %fd289, %p992;
	selp.f64 	%fd4069, %fd4069, %fd1864, %p992;
$L__BB4_1121:
	add.f64 	%fd1893, %fd4072, 0dC016CCCCCCCCCCCD;
	add.f64 	%fd314, %fd277, %fd1893;
	abs.f64 	%fd1894, %fd4068;
	setp.geu.f64 	%p1000, %fd1894, 0d41CDCD64FF800000;
	@%p1000 bra 	$L__BB4_1123;
	add.f64 	%fd1895, %fd4071, 0d4069000000000000;
	div.rn.f64 	%fd1896, %fd1895, %fd314;
	setp.lt.f64 	%p1001, %fd4069, %fd1896;
	selp.f64 	%fd4071, %fd4071, %fd4068, %p1001;
	selp.f64 	%fd4072, %fd4072, %fd4067, %p1001;
$L__BB4_1123:
	abs.f64 	%fd1897, %fd4071;
	setp.geu.f64 	%p1002, %fd1897, 0d41CDCD64FF800000;
	@%p1002 bra 	$L__BB4_1125;
	st.global.f64 	[%rd152+5000], %fd4072;
	st.global.f64 	[%rd152], %fd4071;
	mov.f64 	%fd4070, %fd4071;
$L__BB4_1125:
	min.u32 	%r2121, %r4581, %r516;
	setp.lt.u32 	%p1003, %r2121, 2;
	mov.f64 	%fd4074, 0dBFF0000000000000;
	mov.f64 	%fd4075, 0d7FF0000000000000;
	@%p1003 bra 	$L__BB4_1152;
	ld.global.f64 	%fd321, [%rd152+5000];
	add.f64 	%fd1900, %fd4070, 0d4069000000000000;
	add.f64 	%fd1901, %fd321, 0dC016CCCCCCCCCCCD;
	add.f64 	%fd1902, %fd277, %fd1901;
	div.rn.f64 	%fd322, %fd1900, %fd1902;
	mul.lo.s32 	%r2122, %r517, %r480;
	sub.s32 	%r2123, %r2122, %r480;
	mad.lo.s32 	%r2124, %r4388, 1250, %r2123;
	add.s32 	%r2125, %r2124, %r516;
	add.s32 	%r2126, %r2125, -2;
	mul.wide.s32 	%rd962, %r2126, 8;
	add.s64 	%rd160, %rd3, %rd962;
	ld.global.f64 	%fd323, [%rd160];
	abs.f64 	%fd1903, %fd323;
	setp.geu.f64 	%p1004, %fd1903, 0d41CDCD64FF800000;
	@%p1004 bra 	$L__BB4_1129;
	cvt.u32.u16 	%r2127, %rs76;
	ld.local.u8 	%r2128, [%rd151+-1];
	prmt.b32 	%r2129, %r2128, %r2127, 0x3340U;
	ld.local.u8 	%r2130, [%rd153+-1];
	prmt.b32 	%r2131, %r2130, 0, 0x3340U;
	prmt.b32 	%r2132, %r2129, %r2131, 0x5410U;
	cvt.u32.u16 	%r2133, %rs77;
	cvt.s32.s8 	%r2134, %r2133;
	mov.b32 	%r2135, 334205;
	dp4a.s32.u32 	%r2136, %r2132, %r2135, %r2134;
	mul.wide.s32 	%rd963, %r2136, 8;
	add.s64 	%rd161, %rd2, %rd963;
	ld.global.f64 	%fd324, [%rd161+5000];
	abs.f64 	%fd1906, %fd324;
	setp.geu.f64 	%p1005, %fd1906, 0d41CDCD64FF800000;
	@%p1005 bra 	$L__BB4_1129;
	ld.global.f64 	%fd1907, [%rd160+5000];
	ld.global.f64 	%fd1908, [%rd161];
	add.f64 	%fd4074, %fd1907, %fd1908;
	add.f64 	%fd4075, %fd323, %fd324;
$L__BB4_1129:
	add.f64 	%fd1909, %fd4075, 0d4069000000000000;
	add.f64 	%fd1910, %fd4074, 0dC016CCCCCCCCCCCD;
	add.f64 	%fd1911, %fd277, %fd1910;
	div.rn.f64 	%fd329, %fd1909, %fd1911;
	setp.lt.f64 	%p1006, %fd4074, 0dC0A3880000000000;
	selp.f64 	%fd4100, 0dC0A9300000000000, %fd4074, %p1006;
	selp.f64 	%fd4101, 0d0000000000000000, %fd4075, %p1006;
	setp.lt.f64 	%p1007, %fd321, 0dC0A3880000000000;
	selp.f64 	%fd332, 0dC0A9300000000000, %fd321, %p1007;
	selp.f64 	%fd333, 0d0000000000000000, %fd4070, %p1007;
	setp.gt.f64 	%p1008, %fd329, %fd322;
	@%p1008 bra 	$L__BB4_1131;
	setp.leu.f64 	%p1009, %fd332, 0d0000000000000000;
	setp.leu.f64 	%p1010, %fd333, 0d0000000000000000;
	or.pred  	%p1011, %p1009, %p1010;
	@%p1011 bra 	$L__BB4_1132;
$L__BB4_1131:
	st.global.f64 	[%rd152+5000], %fd4100;
	st.global.f64 	[%rd152], %fd4101;
	bra.uni 	$L__BB4_1134;
$L__BB4_1132:
	setp.ltu.f64 	%p1012, %fd322, %fd329;
	mov.f64 	%fd4100, %fd321;
	mov.f64 	%fd4101, %fd4070;
	@%p1012 bra 	$L__BB4_1134;
	st.global.f64 	[%rd152+5000], %fd332;
	st.global.f64 	[%rd152], %fd333;
	mov.f64 	%fd4100, %fd332;
	mov.f64 	%fd4101, %fd333;
$L__BB4_1134:
	cvt.u64.u16 	%rd964, %rs77;
	cvt.s64.s8 	%rd162, %rd964;
	cvt.u64.u16 	%rd965, %rs76;
	cvt.s64.s8 	%rd164, %rd965;
	mov.b32 	%r4583, 3;
	mad.lo.s64 	%rd996, %rd164, 5, %rd162;
	shl.b64 	%rd997, %rd996, 3;
	add.s64 	%rd998, %rd2, %rd997;
$L__BB4_1135:
	sub.s32 	%r2138, %r516, %r4583;
	add.s32 	%r2139, %r2138, 1;
	setp.gt.u32 	%p1013, %r2138, 2147483646;
	selp.b32 	%r2140, %r2138, 0, %p1013;
	add.s32 	%r2141, %r4581, %r2140;
	add.s32 	%r4585, %r2141, -1;
	selp.b32 	%r4584, 1, %r2139, %p1013;
	setp.lt.s32 	%p1014, %r4585, 1;
	setp.ge.s32 	%p1015, %r4584, %r516;
	or.pred  	%p1016, %p1014, %p1015;
	@%p1016 bra 	$L__BB4_1151;
$L__BB4_1136:
	mov.u32 	%r522, %r4585;
	add.s32 	%r4585, %r522, -1;
	add.s32 	%r2143, %r17, %r4584;
	mad.lo.s32 	%r2144, %r4585, %r480, %r2143;
	mul.wide.s32 	%rd966, %r2144, 8;
	add.s64 	%rd165, %rd3, %rd966;
	ld.global.f64 	%fd352, [%rd165];
	abs.f64 	%fd1912, %fd352;
	setp.geu.f64 	%p1017, %fd1912, 0d41CDCD64FF800000;
	@%p1017 bra 	$L__BB4_1150;
	not.b32 	%r2145, %r522;
	add.s32 	%r524, %r4581, %r2145;
	not.b32 	%r2146, %r4584;
	add.s32 	%r525, %r516, %r2146;
	add.s32 	%r526, %r525, %r524;
	setp.eq.s32 	%p1018, %r524, 0;
	setp.gt.s32 	%p1019, %r525, 0;
	and.pred  	%p1020, %p1018, %p1019;
	@%p1020 bra 	$L__BB4_1139;
	setp.ne.s32 	%p1021, %r525, 0;
	setp.lt.s32 	%p1022, %r524, 1;
	or.pred  	%p1023, %p1022, %p1021;
	@%p1023 bra 	$L__BB4_1144;
$L__BB4_1139:
	setp.ne.s32 	%p1032, %r525, 1;
	setp.ne.s32 	%p1033, %r524, 1;
	and.pred  	%p1034, %p1033, %p1032;
	@%p1034 bra 	$L__BB4_1143;
	setp.eq.s32 	%p1037, %r524, 1;
	setp.eq.s32 	%p1038, %r525, 1;
	and.pred  	%p1040, %p1018, %p1038;
	setp.eq.s32 	%p1041, %r525, 0;
	and.pred  	%p1042, %p1037, %p1041;
	or.pred  	%p1043, %p1040, %p1042;
	mov.f64 	%fd4095, 0d0000000000000000;
	mov.f64 	%fd4094, 0dC0A9300000000000;
	not.pred 	%p1044, %p1043;
	@%p1044 bra 	$L__BB4_1142;
	mul.wide.u32 	%rd999, %r526, 8;
	add.s64 	%rd1000, %rd2, %rd999;
	ld.global.f64 	%fd1984, [%rd1000+25192];
	cvt.u64.u32 	%rd1001, %r522;
	add.s64 	%rd1002, %rd8, %rd1001;
	cvt.s64.s32 	%rd1003, %r4584;
	add.s64 	%rd1004, %rd9, %rd1003;
	ld.local.u8 	%r2186, [%rd1002];
	cvt.u32.u16 	%r2187, %rs76;
	prmt.b32 	%r2188, %r2186, %r2187, 0x3340U;
	ld.local.u8 	%r2189, [%rd1004];
	prmt.b32 	%r2190, %r2189, 0, 0x3340U;
	prmt.b32 	%r2191, %r2188, %r2190, 0x5410U;
	cvt.u32.u64 	%r2192, %rd162;
	mov.b32 	%r2193, 334205;
	dp4a.s32.u32 	%r2194, %r2191, %r2193, %r2192;
	mul.wide.s32 	%rd1005, %r2194, 8;
	add.s64 	%rd1006, %rd2, %rd1005;
	ld.global.f64 	%fd1985, [%rd1006+5000];
	add.f64 	%fd4095, %fd1984, %fd1985;
	ld.global.f64 	%fd1986, [%rd1000+24472];
	ld.global.f64 	%fd1987, [%rd1006];
	add.f64 	%fd4094, %fd1986, %fd1987;
$L__BB4_1142:
	add.f64 	%fd1988, %fd4095, %fd352;
	ld.global.f64 	%fd1989, [%rd165+5000];
	add.f64 	%fd1990, %fd4094, %fd1989;
	abs.f64 	%fd1991, %fd1988;
	setp.gt.f64 	%p1045, %fd1991, 0d41CDCD64FF800000;
	selp.f64 	%fd1992, 0dBFF0000000000000, %fd1990, %p1045;
	selp.f64 	%fd1993, 0d7FF0000000000000, %fd1988, %p1045;
	add.f64 	%fd1994, %fd1993, 0d4069000000000000;
	add.f64 	%fd1995, %fd1992, 0dC016CCCCCCCCCCCD;
	add.f64 	%fd1996, %fd277, %fd1995;
	div.rn.f64 	%fd1997, %fd1994, %fd1996;
	add.f64 	%fd1998, %fd4101, 0d4069000000000000;
	add.f64 	%fd1999, %fd4100, 0dC016CCCCCCCCCCCD;
	add.f64 	%fd2000, %fd277, %fd1999;
	div.rn.f64 	%fd2001, %fd1998, %fd2000;
	setp.gt.f64 	%p1046, %fd1997, %fd2001;
	selp.f64 	%fd4102, %fd1993, 0d7FF0000000000000, %p1046;
	selp.f64 	%fd4103, %fd1992, 0dBFF0000000000000, %p1046;
	bra.uni 	$L__BB4_1148;
$L__BB4_1143:
	mul.wide.s32 	%rd985, %r526, 8;
	add.s64 	%rd986, %rd2, %rd985;
	ld.global.f64 	%fd1958, [%rd986+25192];
	cvt.u64.u32 	%rd987, %r522;
	add.s64 	%rd988, %rd8, %rd987;
	ld.local.s8 	%r2185, [%rd988];
	mul.wide.s32 	%rd989, %r2185, 5;
	cvt.s64.s32 	%rd990, %r4584;
	add.s64 	%rd991, %rd9, %rd990;
	ld.local.s8 	%rd992, [%rd991];
	add.s64 	%rd993, %rd989, %rd992;
	shl.b64 	%rd994, %rd993, 3;
	add.s64 	%rd995, %rd2, %rd994;
	ld.global.f64 	%fd1959, [%rd995+45640];
	add.f64 	%fd1960, %fd1958, %fd1959;
	ld.global.f64 	%fd1961, [%rd998+45640];
	add.f64 	%fd1962, %fd1960, %fd1961;
	add.f64 	%fd1963, %fd1962, %fd352;
	ld.global.f64 	%fd1964, [%rd986+24472];
	ld.global.f64 	%fd1965, [%rd995+45440];
	add.f64 	%fd1966, %fd1964, %fd1965;
	ld.global.f64 	%fd1967, [%rd998+45440];
	add.f64 	%fd1968, %fd1966, %fd1967;
	ld.global.f64 	%fd1969, [%rd165+5000];
	add.f64 	%fd1970, %fd1968, %fd1969;
	abs.f64 	%fd1971, %fd1963;
	setp.gt.f64 	%p1035, %fd1971, 0d41CDCD64FF800000;
	selp.f64 	%fd1972, 0dBFF0000000000000, %fd1970, %p1035;
	selp.f64 	%fd1973, 0d7FF0000000000000, %fd1963, %p1035;
	add.f64 	%fd1974, %fd1973, 0d4069000000000000;
	add.f64 	%fd1975, %fd1972, 0dC016CCCCCCCCCCCD;
	add.f64 	%fd1976, %fd277, %fd1975;
	div.rn.f64 	%fd1977, %fd1974, %fd1976;
	add.f64 	%fd1978, %fd4101, 0d4069000000000000;
	add.f64 	%fd1979, %fd4100, 0dC016CCCCCCCCCCCD;
	add.f64 	%fd1980, %fd277, %fd1979;
	div.rn.f64 	%fd1981, %fd1978, %fd1980;
	setp.gt.f64 	%p1036, %fd1977, %fd1981;
	selp.f64 	%fd4102, %fd1973, 0d7FF0000000000000, %p1036;
	selp.f64 	%fd4103, %fd1972, 0dBFF0000000000000, %p1036;
	bra.uni 	$L__BB4_1148;
$L__BB4_1144:
	setp.ne.s32 	%p1024, %r524, 1;
	setp.ne.s32 	%p1025, %r525, 1;
	or.pred  	%p1026, %p1024, %p1025;
	@%p1026 bra 	$L__BB4_1147;
	cvt.u64.u32 	%rd977, %r522;
	add.s64 	%rd978, %rd8, %rd977;
	cvt.s64.s32 	%rd979, %r4584;
	add.s64 	%rd980, %rd9, %rd979;
	ld.local.s8 	%r2167, [%rd980+1];
	ld.local.u8 	%r2168, [%rd978+1];
	ld.local.u8 	%r2169, [%rd978];
	prmt.b32 	%r2170, %r2169, %r2168, 0x3340U;
	ld.local.u8 	%r2171, [%rd980];
	prmt.b32 	%r2172, %r2171, 0, 0x3340U;
	prmt.b32 	%r2173, %r2170, %r2172, 0x5410U;
	mov.b32 	%r2174, 334205;
	dp4a.s32.u32 	%r2175, %r2173, %r2174, %r2167;
	mul.wide.s32 	%rd981, %r2175, 8;
	add.s64 	%rd982, %rd2, %rd981;
	ld.global.f64 	%fd1941, [%rd982+10000];
	ld.local.s8 	%r2176, [%rd151+-1];
	cvt.u32.u16 	%r2177, %rs77;
	ld.local.u8 	%r2178, [%rd153+-1];
	prmt.b32 	%r2179, %r2178, %r2177, 0x3340U;
	cvt.u32.u16 	%r2180, %rs76;
	prmt.b32 	%r2181, %r2180, 0, 0x3340U;
	prmt.b32 	%r2182, %r2179, %r2181, 0x5410U;
	mov.b32 	%r2183, 359705;
	dp4a.s32.u32 	%r2184, %r2182, %r2183, %r2176;
	mul.wide.s32 	%rd983, %r2184, 8;
	add.s64 	%rd984, %rd2, %rd983;
	ld.global.f64 	%fd1942, [%rd984+10000];
	add.f64 	%fd1943, %fd1941, %fd1942;
	ld.global.f64 	%fd1944, [%rd165+5000];
	add.f64 	%fd1945, %fd1943, %fd1944;
	ld.global.f64 	%fd1946, [%rd982+15000];
	ld.global.f64 	%fd1947, [%rd984+15000];
	add.f64 	%fd1948, %fd1946, %fd1947;
	add.f64 	%fd1949, %fd1948, %fd352;
	abs.f64 	%fd1950, %fd1949;
	setp.gt.f64 	%p1029, %fd1950, 0d41CDCD64FF800000;
	selp.f64 	%fd361, 0dBFF0000000000000, %fd1945, %p1029;
	selp.f64 	%fd362, 0d7FF0000000000000, %fd1949, %p1029;
	add.f64 	%fd1951, %fd362, 0d4069000000000000;
	add.f64 	%fd1952, %fd361, 0dC016CCCCCCCCCCCD;
	add.f64 	%fd1953, %fd277, %fd1952;
	div.rn.f64 	%fd363, %fd1951, %fd1953;
	add.f64 	%fd1954, %fd4101, 0d4069000000000000;
	add.f64 	%fd1955, %fd4100, 0dC016CCCCCCCCCCCD;
	add.f64 	%fd1956, %fd277, %fd1955;
	div.rn.f64 	%fd364, %fd1954, %fd1956;
	sub.f64 	%fd1957, %fd363, %fd364;
	setp.ltu.f64 	%p1030, %fd1957, 0d3EB0C6F7A0B5ED8D;
	mov.f64 	%fd4103, 0dBFF0000000000000;
	mov.f64 	%fd4102, 0d7FF0000000000000;
	@%p1030 bra 	$L__BB4_1148;
	setp.gt.f64 	%p1031, %fd363, %fd364;
	selp.f64 	%fd4102, %fd362, 0d7FF0000000000000, %p1031;
	selp.f64 	%fd4103, %fd361, 0dBFF0000000000000, %p1031;
	bra.uni 	$L__BB4_1148;
$L__BB4_1147:
	mul.wide.s32 	%rd967, %r526, 8;
	add.s64 	%rd968, %rd2, %rd967;
	ld.global.f64 	%fd1913, [%rd968+24952];
	cvt.u64.u32 	%rd969, %r522;
	add.s64 	%rd970, %rd8, %rd969;
	cvt.s64.s32 	%rd971, %r4584;
	add.s64 	%rd972, %rd9, %rd971;
	ld.local.s8 	%r2147, [%rd972+1];
	ld.local.u8 	%r2148, [%rd970+1];
	ld.local.u8 	%r2149, [%rd970];
	prmt.b32 	%r2150, %r2149, %r2148, 0x3340U;
	ld.local.u8 	%r2151, [%rd972];
	prmt.b32 	%r2152, %r2151, 0, 0x3340U;
	prmt.b32 	%r2153, %r2150, %r2152, 0x5410U;
	mov.b32 	%r2154, 334205;
	dp4a.s32.u32 	%r2155, %r2153, %r2154, %r2147;
	mul.wide.s32 	%rd973, %r2155, 8;
	add.s64 	%rd974, %rd2, %rd973;
	ld.global.f64 	%fd1914, [%rd974+30440];
	add.f64 	%fd1915, %fd1913, %fd1914;
	ld.local.s8 	%r2156, [%rd151+-1];
	cvt.u32.u16 	%r2157, %rs77;
	ld.local.u8 	%r2158, [%rd153+-1];
	prmt.b32 	%r2159, %r2158, %r2157, 0x3340U;
	cvt.u32.u16 	%r2160, %rs76;
	prmt.b32 	%r2161, %r2160, 0, 0x3340U;
	prmt.b32 	%r2162, %r2159, %r2161, 0x5410U;
	mov.b32 	%r2163, 359705;
	dp4a.s32.u32 	%r2164, %r2162, %r2163, %r2156;
	mul.wide.s32 	%rd975, %r2164, 8;
	add.s64 	%rd976, %rd2, %rd975;
	ld.global.f64 	%fd1916, [%rd976+30440];
	add.f64 	%fd1917, %fd1915, %fd1916;
	add.f64 	%fd1918, %fd1917, %fd352;
	ld.global.f64 	%fd1919, [%rd968+24232];
	ld.global.f64 	%fd1920, [%rd974+25440];
	add.f64 	%fd1921, %fd1919, %fd1920;
	ld.global.f64 	%fd1922, [%rd976+25440];
	add.f64 	%fd1923, %fd1921, %fd1922;
	sub.s32 	%r2165, %r524, %r525;
	abs.s32 	%r2166, %r2165;
	cvt.rn.f64.s32 	%fd1924, %r2166;
	fma.rn.f64 	%fd1925, %fd1924, 0dBFEEF3E864B31D04, %fd1923;
	ld.global.f64 	%fd1926, [%rd165+5000];
	add.f64 	%fd1927, %fd1926, %fd1925;
	abs.f64 	%fd1928, %fd1918;
	setp.gt.f64 	%p1027, %fd1928, 0d41CDCD64FF800000;
	selp.f64 	%fd1929, 0dBFF0000000000000, %fd1927, %p1027;
	selp.f64 	%fd1930, 0d7FF0000000000000, %fd1918, %p1027;
	add.f64 	%fd1931, %fd1930, 0d4069000000000000;
	add.f64 	%fd1932, %fd1929, 0dC016CCCCCCCCCCCD;
	add.f64 	%fd1933, %fd277, %fd1932;
	div.rn.f64 	%fd1934, %fd1931, %fd1933;
	add.f64 	%fd1935, %fd4101, 0d4069000000000000;
	add.f64 	%fd1936, %fd4100, 0dC016CCCCCCCCCCCD;
	add.f64 	%fd1937, %fd277, %fd1936;
	div.rn.f64 	%fd1938, %fd1935, %fd1937;
	setp.gt.f64 	%p1028, %fd1934, %fd1938;
	selp.f64 	%fd4102, %fd1930, 0d7FF0000000000000, %p1028;
	selp.f64 	%fd4103, %fd1929, 0dBFF0000000000000, %p1028;
$L__BB4_1148:
	setp.lt.f64 	%p1047, %fd4103, 0dC0A3880000000000;
	selp.f64 	%fd377, 0d0000000000000000, %fd4102, %p1047;
	selp.f64 	%fd378, 0dC0A9300000000000, %fd4103, %p1047;
	abs.f64 	%fd2002, %fd377;
	setp.geu.f64 	%p1048, %fd2002, 0d41CDCD64FF800000;
	@%p1048 bra 	$L__BB4_1150;
	st.global.f64 	[%rd152], %fd377;
	st.global.f64 	[%rd152+5000], %fd378;
	mov.f64 	%fd4100, %fd378;
	mov.f64 	%fd4101, %fd377;
$L__BB4_1150:
	add.s32 	%r4584, %r4584, 1;
	setp.gt.u32 	%p1049, %r522, 1;
	setp.lt.s32 	%p1050, %r4584, %r516;
	and.pred  	%p1051, %p1049, %p1050;
	@%p1051 bra 	$L__BB4_1136;
$L__BB4_1151:
	add.s32 	%r4583, %r4583, 1;
	setp.ne.s32 	%p1052, %r4583, 33;
	@%p1052 bra 	$L__BB4_1135;
$L__BB4_1152:
	add.s32 	%r4582, %r516, 1;
	setp.ne.s32 	%p1053, %r516, %r480;
	@%p1053 bra 	$L__BB4_1077;
$L__BB4_1153:
	add.s32 	%r530, %r4581, 1;
	setp.eq.s32 	%p1054, %r4581, %r469;
	mov.u32 	%r4581, %r530;
	@%p1054 bra 	$L__BB4_1080;
	bra.uni 	$L__BB4_1075;
$L__BB4_1154:
	.pragma "nounroll";
	add.s32 	%r2242, %r4592, %r539;
	mul.wide.s32 	%rd1036, %r2242, 4;
	add.s64 	%rd1037, %rd1, %rd1036;
	mov.b32 	%r2243, 0;
	st.global.u32 	[%rd1037], %r2243;
	st.global.u32 	[%rd1037+4], %r2243;
	st.global.u32 	[%rd1037+8], %r2243;
	st.global.u32 	[%rd1037+12], %r2243;
	st.global.u32 	[%rd1037+16], %r2243;
	st.global.u32 	[%rd1037+20], %r2243;
	st.global.u32 	[%rd1037+24], %r2243;
	st.global.u32 	[%rd1037+28], %r2243;
	add.s32 	%r4592, %r4592, 8;
	setp.eq.s32 	%p1099, %r4592, %r4589;
	@%p1099 bra 	$L__BB4_1155;
	bra.uni 	$L__BB4_1154;
$L__BB4_1155:
	setp.eq.s32 	%p1100, %r540, 0;
	@%p1100 bra 	$L__BB4_1163;
	setp.lt.u32 	%p1101, %r540, 4;
	@%p1101 bra 	$L__BB4_1158;
	add.s32 	%r2244, %r4589, %r539;
	mul.wide.s32 	%rd1038, %r2244, 4;
	add.s64 	%rd1039, %rd1, %rd1038;
	mov.b32 	%r2245, 0;
	st.global.u32 	[%rd1039], %r2245;
	st.global.u32 	[%rd1039+4], %r2245;
	st.global.u32 	[%rd1039+8], %r2245;
	st.global.u32 	[%rd1039+12], %r2245;
	add.s32 	%r4589, %r4589, 4;
$L__BB4_1158:
	and.b32  	%r545, %r469, 3;
	setp.eq.s32 	%p1102, %r545, 0;
	@%p1102 bra 	$L__BB4_1163;
	setp.eq.s32 	%p1103, %r545, 1;
	@%p1103 bra 	$L__BB4_1161;
	add.s32 	%r2246, %r4589, %r539;
	mul.wide.s32 	%rd1040, %r2246, 4;
	add.s64 	%rd1041, %rd1, %rd1040;
	mov.b32 	%r2247, 0;
	st.global.u32 	[%rd1041], %r2247;
	st.global.u32 	[%rd1041+4], %r2247;
	add.s32 	%r4589, %r4589, 2;
$L__BB4_1161:
	and.b32  	%r2248, %r469, 1;
	setp.eq.b32 	%p1104, %r2248, 1;
	not.pred 	%p1105, %p1104;
	@%p1105 bra 	$L__BB4_1163;
	add.s32 	%r2249, %r4589, %r539;
	mul.wide.s32 	%rd1042, %r2249, 4;
	add.s64 	%rd1043, %rd1, %rd1042;
	mov.b32 	%r2250, 0;
	st.global.u32 	[%rd1043], %r2250;
$L__BB4_1163:
	mad.lo.s32 	%r548, %r4388, -1200, %r17;
	@%p1055 bra 	$L__BB4_1175;
	add.s32 	%r549, %r548, 27;
	and.b32  	%r550, %r480, 7;
	setp.lt.u32 	%p1107, %r480, 8;
	mov.b32 	%r4594, 0;
	@%p1107 bra 	$L__BB4_1167;
	and.b32  	%r4594, %r480, 2147483640;
	mov.b32 	%r4593, 0;
$L__BB4_1166:
	.pragma "nounroll";
	cvt.u64.u32 	%rd1044, %r4593;
	cvt.s64.s32 	%rd1045, %r539;
	add.s64 	%rd1046, %rd1045, %rd1044;
	shl.b64 	%rd1047, %rd1046, 2;
	add.s64 	%rd1048, %rd1, %rd1047;
	mov.b32 	%r2253, 0;
	st.global.u32 	[%rd1048+100], %r2253;
	add.s32 	%r2254, %r4593, %r549;
	mul.wide.s32 	%rd1049, %r2254, 4;
	add.s64 	%rd1050, %rd1, %rd1049;
	st.global.u32 	[%rd1050], %r2253;
	st.global.u32 	[%rd1050+4], %r2253;
	st.global.u32 	[%rd1050+8], %r2253;
	st.global.u32 	[%rd1050+12], %r2253;
	st.global.u32 	[%rd1050+16], %r2253;
	st.global.u32 	[%rd1050+20], %r2253;
	st.global.u32 	[%rd1050+24], %r2253;
	add.s32 	%r4593, %r4593, 8;
	setp.ne.s32 	%p1108, %r4593, %r4594;
	@%p1108 bra 	$L__BB4_1166;
$L__BB4_1167:
	setp.eq.s32 	%p1109, %r550, 0;
	@%p1109 bra 	$L__BB4_1175;
	setp.lt.u32 	%p1110, %r550, 4;
	@%p1110 bra 	$L__BB4_1170;
	cvt.u64.u32 	%rd1051, %r4594;
	cvt.s64.s32 	%rd1052, %r539;
	add.s64 	%rd1053, %rd1052, %rd1051;
	shl.b64 	%rd1054, %rd1053, 2;
	add.s64 	%rd1055, %rd1, %rd1054;
	mov.b32 	%r2255, 0;
	st.global.u32 	[%rd1055+100], %r2255;
	add.s32 	%r2256, %r4594, %r549;
	mul.wide.s32 	%rd1056, %r2256, 4;
	add.s64 	%rd1057, %rd1, %rd1056;
	st.global.u32 	[%rd1057], %r2255;
	st.global.u32 	[%rd1057+4], %r2255;
	st.global.u32 	[%rd1057+8], %r2255;
	add.s32 	%r4594, %r4594, 4;
$L__BB4_1170:
	and.b32  	%r559, %r480, 3;
	setp.eq.s32 	%p1111, %r559, 0;
	@%p1111 bra 	$L__BB4_1175;
	setp.eq.s32 	%p1112, %r559, 1;
	@%p1112 bra 	$L__BB4_1173;
	cvt.u64.u32 	%rd1058, %r4594;
	cvt.s64.s32 	%rd1059, %r539;
	add.s64 	%rd1060, %rd1059, %rd1058;
	shl.b64 	%rd1061, %rd1060, 2;
	add.s64 	%rd1062, %rd1, %rd1061;
	mov.b32 	%r2257, 0;
	st.global.u32 	[%rd1062+100], %r2257;
	add.s32 	%r2258, %r4594, %r549;
	mul.wide.s32 	%rd1063, %r2258, 4;
	add.s64 	%rd1064, %rd1, %rd1063;
	st.global.u32 	[%rd1064], %r2257;
	add.s32 	%r4594, %r4594, 2;
$L__BB4_1173:
	and.b32  	%r2259, %r480, 1;
	setp.eq.b32 	%p1113, %r2259, 1;
	not.pred 	%p1114, %p1113;
	@%p1114 bra 	$L__BB4_1175;
	cvt.u64.u32 	%rd1065, %r4594;
	cvt.s64.s32 	%rd1066, %r539;
	add.s64 	%rd1067, %rd1066, %rd1065;
	shl.b64 	%rd1068, %rd1067, 2;
	add.s64 	%rd1069, %rd1, %rd1068;
	mov.b32 	%r2260, 0;
	st.global.u32 	[%rd1069+100], %r2260;
$L__BB4_1175:
	add.s32 	%r2261, %r4609, -1;
	add.s32 	%r2262, %r17, %r4608;
	mad.lo.s32 	%r2263, %r2261, %r480, %r2262;
	mul.wide.s32 	%rd1070, %r2263, 8;
	add.s64 	%rd1071, %rd3, %rd1070;
	ld.global.f64 	%fd2126, [%rd1071];
	abs.f64 	%fd2127, %fd2126;
	setp.geu.f64 	%p1115, %fd2127, 0d41CDCD64FF800000;
	mov.f64 	%fd4154, 0d0000000000000000;
	@%p1115 bra 	$L__BB4_1246;
	add.s32 	%r2264, %r548, %r4609;
	mul.wide.s32 	%rd1072, %r2264, 4;
	add.s64 	%rd1073, %rd1, %rd1072;
	st.global.u32 	[%rd1073], %r4608;
	add.s32 	%r2265, %r548, %r4608;
	add.s32 	%r2266, %r2265, 25;
	mul.wide.s32 	%rd1074, %r2266, 4;
	add.s64 	%rd1075, %rd1, %rd1074;
	st.global.u32 	[%rd1075], %r4609;
	bra.uni 	$L__BB4_1178;
$L__BB4_1177:
	cvt.s64.s32 	%rd2193, %r4609;
	add.s64 	%rd2194, %rd8, %rd2193;
	ld.local.u8 	%rs1287, [%rd2194];
	cvt.s64.s32 	%rd2195, %r4608;
	add.s64 	%rd2196, %rd9, %rd2195;
	ld.local.u8 	%rs1286, [%rd2196];
$L__BB4_1178:
	mad.lo.s32 	%r566, %r4388, 1250, 624;
	cvt.u32.u16 	%r2267, %rs1287;
	cvt.s32.s8 	%r2268, %r2267;
	cvt.u32.u16 	%r2269, %rs1286;
	cvt.s32.s8 	%r2270, %r2269;
	add.s32 	%r2271, %r2270, %r2268;
	setp.eq.s32 	%p1116, %r2271, 3;
	@%p1116 bra 	$L__BB4_1180;
	add.s32 	%r2272, %r4609, -1;
	add.s32 	%r2273, %r566, %r4608;
	mad.lo.s32 	%r2274, %r2272, %r480, %r2273;
	mul.wide.s32 	%rd1076, %r2274, 8;
	add.s64 	%rd1077, %rd3, %rd1076;
	mov.b64 	%rd1078, -4616189618054758400;
	st.global.u64 	[%rd1077], %rd1078;
	mov.b64 	%rd1079, 9218868437227405312;
	st.global.u64 	[%rd1077+-5000], %rd1079;
	mov.f64 	%fd4148, 0dBFF0000000000000;
	mov.f64 	%fd4147, 0d7FF0000000000000;
	bra.uni 	$L__BB4_1191;
$L__BB4_1180:
	cvt.s32.s8 	%r2276, %r2267;
	mul.wide.s32 	%rd1080, %r2276, 5;
	cvt.u64.u16 	%rd1081, %rs1286;
	cvt.s64.s8 	%rd174, %rd1081;
	add.s64 	%rd175, %rd1080, %rd174;
	shl.b64 	%rd1082, %rd175, 3;
	add.s64 	%rd1083, %rd2, %rd1082;
	ld.global.f64 	%fd4148, [%rd1083+45440];
	cvt.s64.s32 	%rd1084, %r4608;
	add.s64 	%rd1085, %rd9, %rd1084;
	cvt.s64.s32 	%rd1086, %r4609;
	add.s64 	%rd1087, %rd8, %rd1086;
	ld.local.u8 	%rs652, [%rd1087+-1];
	cvt.u64.u16 	%rd1088, %rs652;
	cvt.s64.s8 	%rd176, %rd1088;
	ld.local.s8 	%rs653, [%rd1085+-1];
	cvt.u32.u16 	%r2277, %rs653;
	cvt.u32.u16 	%r2278, %rs1286;
	prmt.b32 	%r2279, %r2278, %r2277, 0x3340U;
	prmt.b32 	%r2280, %r2267, 0, 0x3340U;
	prmt.b32 	%r2281, %r2279, %r2280, 0x5410U;
	cvt.u32.u16 	%r2282, %rs652;
	cvt.s32.s8 	%r2283, %r2282;
	mov.b32 	%r2284, 334205;
	dp4a.s32.u32 	%r2285, %r2281, %r2284, %r2283;
	mul.wide.s32 	%rd1089, %r2285, 8;
	add.s64 	%rd1090, %rd2, %rd1089;
	ld.global.f64 	%fd2130, [%rd1090+35440];
	add.f64 	%fd2131, %fd4148, %fd2130;
	ld.global.f64 	%fd4147, [%rd1083+45640];
	ld.global.f64 	%fd2132, [%rd1090+40440];
	add.f64 	%fd2133, %fd4147, %fd2132;
	abs.f64 	%fd2134, %fd2133;
	setp.gt.f64 	%p1117, %fd2134, 0d41CDCD64FF800000;
	selp.f64 	%fd480, 0dBFF0000000000000, %fd2131, %p1117;
	selp.f64 	%fd481, 0d7FF0000000000000, %fd2133, %p1117;
	cvt.s16.s8 	%rs654, %rs1286;
	mov.b32 	%r2286, {%rs654, %rs653};
	mov.b32 	%r2287, 1305;
	dp2a.lo.s32.u32 	%r2288, %r2286, %r2287, %r2276;
	mul.wide.s32 	%rd1091, %r2288, 8;
	add.s64 	%rd177, %rd2, %rd1091;
	ld.global.f64 	%fd482, [%rd177+21000];
	abs.f64 	%fd2135, %fd482;
	setp.geu.f64 	%p1118, %fd2135, 0d41CDCD64FF800000;
	@%p1118 bra 	$L__BB4_1186;
	mad.lo.s64 	%rd1095, %rd174, 24, %rd175;
	add.s64 	%rd1096, %rd1095, %rd176;
	shl.b64 	%rd1097, %rd1096, 3;
	add.s64 	%rd178, %rd2, %rd1097;
	ld.global.f64 	%fd483, [%rd178+23000];
	abs.f64 	%fd2150, %fd483;
	setp.geu.f64 	%p1123, %fd2150, 0d41CDCD64FF800000;
	@%p1123 bra 	$L__BB4_1184;
	ld.global.f64 	%fd2163, [%rd177+20000];
	add.f64 	%fd2164, %fd4148, %fd2163;
	ld.global.f64 	%fd2165, [%rd178+22000];
	add.f64 	%fd2166, %fd2164, %fd2165;
	add.f64 	%fd2167, %fd4147, %fd482;
	add.f64 	%fd2168, %fd2167, %fd483;
	abs.f64 	%fd2169, %fd2168;
	setp.gt.f64 	%p1127, %fd2169, 0d41CDCD64FF800000;
	selp.f64 	%fd4144, 0dBFF0000000000000, %fd2166, %p1127;
	selp.f64 	%fd4145, 0d7FF0000000000000, %fd2168, %p1127;
	add.f64 	%fd2170, %fd4145, 0d4069000000000000;
	add.f64 	%fd2171, %fd4144, 0dC016CCCCCCCCCCCD;
	add.f64 	%fd2172, %fd277, %fd2171;
	div.rn.f64 	%fd4146, %fd2170, %fd2172;
	abs.f64 	%fd2173, %fd481;
	setp.geu.f64 	%p1128, %fd2173, 0d41CDCD64FF800000;
	@%p1128 bra 	$L__BB4_1189;
	add.f64 	%fd2174, %fd481, 0d4069000000000000;
	add.f64 	%fd2175, %fd480, 0dC016CCCCCCCCCCCD;
	add.f64 	%fd2176, %fd277, %fd2175;
	div.rn.f64 	%fd2177, %fd2174, %fd2176;
	setp.lt.f64 	%p1129, %fd2177, %fd4146;
	selp.f64 	%fd4144, %fd4144, %fd480, %p1129;
	selp.f64 	%fd4145, %fd4145, %fd481, %p1129;
	selp.f64 	%fd4146, %fd4146, %fd2177, %p1129;
	bra.uni 	$L__BB4_1189;
$L__BB4_1184:
	ld.global.f64 	%fd2151, [%rd177+20000];
	add.f64 	%fd2152, %fd4148, %fd2151;
	add.f64 	%fd2153, %fd4147, %fd482;
	abs.f64 	%fd2154, %fd2153;
	setp.gt.f64 	%p1124, %fd2154, 0d41CDCD64FF800000;
	selp.f64 	%fd4144, 0dBFF0000000000000, %fd2152, %p1124;
	selp.f64 	%fd4145, 0d7FF0000000000000, %fd2153, %p1124;
	add.f64 	%fd2155, %fd4145, 0d4069000000000000;
	add.f64 	%fd2156, %fd4144, 0dC016CCCCCCCCCCCD;
	add.f64 	%fd2157, %fd277, %fd2156;
	div.rn.f64 	%fd4146, %fd2155, %fd2157;
	abs.f64 	%fd2158, %fd481;
	setp.geu.f64 	%p1125, %fd2158, 0d41CDCD64FF800000;
	@%p1125 bra 	$L__BB4_1189;
	add.f64 	%fd2159, %fd481, 0d4069000000000000;
	add.f64 	%fd2160, %fd480, 0dC016CCCCCCCCCCCD;
	add.f64 	%fd2161, %fd277, %fd2160;
	div.rn.f64 	%fd2162, %fd2159, %fd2161;
	setp.lt.f64 	%p1126, %fd2162, %fd4146;
	selp.f64 	%fd4144, %fd4144, %fd480, %p1126;
	selp.f64 	%fd4145, %fd4145, %fd481, %p1126;
	selp.f64 	%fd4146, %fd4146, %fd2162, %p1126;
	bra.uni 	$L__BB4_1189;
$L__BB4_1186:
	mad.lo.s64 	%rd1092, %rd174, 24, %rd175;
	add.s64 	%rd1093, %rd1092, %rd176;
	shl.b64 	%rd1094, %rd1093, 3;
	add.s64 	%rd179, %rd2, %rd1094;
	ld.global.f64 	%fd496, [%rd179+23000];
	abs.f64 	%fd2137, %fd496;
	setp.geu.f64 	%p1119, %fd2137, 0d41CDCD64FF800000;
	mov.f64 	%fd4144, %fd480;
	mov.f64 	%fd4145, %fd481;
	@%p1119 bra 	$L__BB4_1189;
	ld.global.f64 	%fd2138, [%rd179+22000];
	add.f64 	%fd2139, %fd4148, %fd2138;
	add.f64 	%fd2140, %fd4147, %fd496;
	abs.f64 	%fd2141, %fd2140;
	setp.gt.f64 	%p1120, %fd2141, 0d41CDCD64FF800000;
	selp.f64 	%fd4144, 0dBFF0000000000000, %fd2139, %p1120;
	selp.f64 	%fd4145, 0d7FF0000000000000, %fd2140, %p1120;
	add.f64 	%fd2142, %fd4145, 0d4069000000000000;
	add.f64 	%fd2143, %fd4144, 0dC016CCCCCCCCCCCD;
	add.f64 	%fd2144, %fd277, %fd2143;
	div.rn.f64 	%fd4146, %fd2142, %fd2144;
	abs.f64 	%fd2145, %fd481;
	setp.geu.f64 	%p1121, %fd2145, 0d41CDCD64FF800000;
	@%p1121 bra 	$L__BB4_1189;
	add.f64 	%fd2146, %fd481, 0d4069000000000000;
	add.f64 	%fd2147, %fd480, 0dC016CCCCCCCCCCCD;
	add.f64 	%fd2148, %fd277, %fd2147;
	div.rn.f64 	%fd2149, %fd2146, %fd2148;
	setp.lt.f64 	%p1122, %fd2149, %fd4146;
	selp.f64 	%fd4144, %fd4144, %fd480, %p1122;
	selp.f64 	%fd4145, %fd4145, %fd481, %p1122;
	selp.f64 	%fd4146, %fd4146, %fd2149, %p1122;
$L__BB4_1189:
	add.f64 	%fd2178, %fd4148, 0dC016CCCCCCCCCCCD;
	add.f64 	%fd506, %fd277, %fd2178;
	abs.f64 	%fd2179, %fd4145;
	setp.geu.f64 	%p1130, %fd2179, 0d41CDCD64FF800000;
	@%p1130 bra 	$L__BB4_1191;
	add.f64 	%fd2180, %fd4147, 0d4069000000000000;
	div.rn.f64 	%fd2181, %fd2180, %fd506;
	setp.lt.f64 	%p1131, %fd4146, %fd2181;
	selp.f64 	%fd4147, %fd4147, %fd4145, %p1131;
	selp.f64 	%fd4148, %fd4148, %fd4144, %p1131;
$L__BB4_1191:
	mad.lo.s32 	%r567, %r4388, -1200, %r17;
	add.s32 	%r568, %r4609, -1;
	mul.lo.s32 	%r569, %r568, %r480;
	add.s32 	%r570, %r566, %r4608;
	add.s32 	%r2289, %r570, %r569;
	mul.wide.s32 	%rd1098, %r2289, 8;
	add.s64 	%rd180, %rd3, %rd1098;
	ld.global.f64 	%fd511, [%rd180];
	abs.f64 	%fd512, %fd511;
	abs.f64 	%fd2182, %fd4148;
	max.f64 	%fd2184, %fd512, %fd2182;
	setp.gt.f64 	%p1132, %fd2184, 0d41CDCD64FF800000;
	sub.f64 	%fd2185, %fd511, %fd4148;
	abs.f64 	%fd2186, %fd2185;
	setp.geu.f64 	%p1133, %fd2186, 0d3EE4F8B588E368F1;
	or.pred  	%p1134, %p1132, %p1133;
	@%p1134 bra 	$L__BB4_1193;
	ld.global.f64 	%fd2188, [%rd180+-5000];
	abs.f64 	%fd2189, %fd2188;
	abs.f64 	%fd2190, %fd4147;
	max.f64 	%fd2192, %fd2189, %fd2190;
	setp.leu.f64 	%p1135, %fd2192, 0d41CDCD64FF800000;
	sub.f64 	%fd2193, %fd2188, %fd4147;
	abs.f64 	%fd2194, %fd2193;
	setp.lt.f64 	%p1136, %fd2194, 0d3EE4F8B588E368F1;
	and.pred  	%p1137, %p1135, %p1136;
	@%p1137 bra 	$L__BB4_1215;
$L__BB4_1193:
	mov.pred 	%p2935, -1;
	min.s32 	%r4177, %r4608, %r4609;
	setp.lt.s32 	%p2805, %r4177, 2;
	@%p2805 bra 	$L__BB4_1196;
	add.s32 	%r571, %r4608, -1;
	cvt.u64.u32 	%rd2124, %r568;
	add.s64 	%rd2125, %rd8, %rd2124;
	cvt.u64.u32 	%rd2126, %r4609;
	add.s64 	%rd2127, %rd8, %rd2126;
	cvt.u64.u32 	%rd2128, %r571;
	add.s64 	%rd2129, %rd9, %rd2128;
	cvt.u64.u32 	%rd2130, %r4608;
	add.s64 	%rd2131, %rd9, %rd2130;
	ld.local.s8 	%r4178, [%rd2131];
	ld.local.u8 	%r4179, [%rd2125];
	ld.local.u8 	%r4180, [%rd2127];
	prmt.b32 	%r4181, %r4180, %r4179, 0x3340U;
	ld.local.u8 	%r4182, [%rd2129];
	prmt.b32 	%r4183, %r4182, 0, 0x3340U;
	prmt.b32 	%r4184, %r4181, %r4183, 0x5410U;
	mov.b32 	%r4185, 359705;
	dp4a.s32.u32 	%r4186, %r4184, %r4185, %r4178;
	mul.wide.s32 	%rd2132, %r4186, 8;
	add.s64 	%rd2133, %rd2, %rd2132;
	ld.global.f64 	%fd3776, [%rd2133];
	sub.s32 	%r4187, %r569, %r480;
	add.s32 	%r4188, %r570, %r4187;
	add.s32 	%r4189, %r4188, -1;
	mul.wide.s32 	%rd2134, %r4189, 8;
	add.s64 	%rd2135, %rd3, %rd2134;
	ld.global.f64 	%fd3777, [%rd2135];
	add.f64 	%fd3778, %fd3776, %fd3777;
	abs.f64 	%fd3779, %fd3778;
	max.f64 	%fd3781, %fd512, %fd3779;
	setp.gt.f64 	%p2807, %fd3781, 0d41CDCD64FF800000;
	sub.f64 	%fd3782, %fd511, %fd3778;
	abs.f64 	%fd3783, %fd3782;
	setp.geu.f64 	%p2808, %fd3783, 0d3EE4F8B588E368F1;
	or.pred  	%p2809, %p2807, %p2808;
	@%p2809 bra 	$L__BB4_1196;
	add.s32 	%r4190, %r567, %r568;
	mul.wide.s32 	%rd2136, %r4190, 4;
	add.s64 	%rd2137, %rd1, %rd2136;
	st.global.u32 	[%rd2137], %r571;
	add.s32 	%r4191, %r567, %r571;
	add.s32 	%r4192, %r4191, 25;
	mul.wide.s32 	%rd2138, %r4192, 4;
	add.s64 	%rd2139, %rd1, %rd2138;
	st.global.u32 	[%rd2139], %r568;
	mov.pred 	%p2935, 0;
	mov.u32 	%r4608, %r571;
	mov.u32 	%r4609, %r568;
$L__BB4_1196:
	not.pred 	%p2811, %p2935;
	@%p2811 bra 	$L__BB4_1177;
	mov.b32 	%r4605, 3;
$L__BB4_1198:
	mov.u32 	%r576, %r4605;
	add.s32 	%r577, %r4609, -1;
	sub.s32 	%r4194, %r4608, %r576;
	add.s32 	%r4195, %r4194, 1;
	setp.gt.u32 	%p2813, %r4194, 2147483646;
	abs.s32 	%r4196, %r4194;
	selp.b32 	%r578, %r4196, 0, %p2813;
	sub.s32 	%r4607, %r577, %r578;
	selp.b32 	%r4606, 1, %r4195, %p2813;
	setp.lt.s32 	%p2814, %r4607, 1;
	setp.ge.s32 	%p2815, %r4606, %r4608;
	mov.pred 	%p2936, -1;
	or.pred  	%p2816, %p2814, %p2815;
	@%p2816 bra 	$L__BB4_1214;
	cvt.s64.s32 	%rd2140, %r4608;
	add.s64 	%rd181, %rd9, %rd2140;
	cvt.s64.s32 	%rd2141, %r4609;
	add.s64 	%rd182, %rd8, %rd2141;
	add.s32 	%r4198, %r17, %r4608;
	mad.lo.s32 	%r4199, %r577, %r480, %r4198;
	mul.wide.s32 	%rd2142, %r4199, 8;
	add.s64 	%rd183, %rd3, %rd2142;
	ld.global.f64 	%fd513, [%rd183+5000];
	abs.f64 	%fd514, %fd513;
	add.s32 	%r4200, %r578, %r4608;
	not.b32 	%r4201, %r4606;
	add.s32 	%r4202, %r4201, %r4200;
	mul.wide.s32 	%rd2143, %r4202, 8;
	add.s64 	%rd184, %rd2, %rd2143;
	add.f64 	%fd3785, %fd513, 0dC016CCCCCCCCCCCD;
	add.f64 	%fd515, %fd277, %fd3785;
	mul.wide.u32 	%rd2144, %r4202, 8;
	add.s64 	%rd185, %rd2, %rd2144;
$L__BB4_1200:
	not.b32 	%r4203, %r4607;
	add.s32 	%r583, %r4609, %r4203;
	not.b32 	%r4204, %r4606;
	add.s32 	%r584, %r4608, %r4204;
	setp.eq.s32 	%p2817, %r583, 0;
	setp.gt.s32 	%p2818, %r584, 0;
	and.pred  	%p2819, %p2817, %p2818;
	@%p2819 bra 	$L__BB4_1202;
	setp.ne.s32 	%p2820, %r584, 0;
	setp.lt.s32 	%p2821, %r583, 1;
	or.pred  	%p2822, %p2821, %p2820;
	@%p2822 bra 	$L__BB4_1207;
$L__BB4_1202:
	setp.ne.s32 	%p2829, %r584, 1;
	setp.ne.s32 	%p2830, %r583, 1;
	and.pred  	%p2831, %p2830, %p2829;
	@%p2831 bra 	$L__BB4_1206;
	setp.eq.s32 	%p2833, %r583, 1;
	setp.eq.s32 	%p2834, %r584, 1;
	setp.eq.s32 	%p2835, %r583, 0;
	and.pred  	%p2836, %p2835, %p2834;
	setp.eq.s32 	%p2837, %r584, 0;
	and.pred  	%p2838, %p2833, %p2837;
	or.pred  	%p2839, %p2836, %p2838;
	mov.f64 	%fd4150, 0d0000000000000000;
	mov.f64 	%fd4149, 0dC0A9300000000000;
	not.pred 	%p2840, %p2839;
	@%p2840 bra 	$L__BB4_1205;
	ld.global.f64 	%fd3840, [%rd185+25192];
	cvt.u64.u32 	%rd2181, %r4607;
	add.s64 	%rd2182, %rd8, %rd2181;
	cvt.s64.s32 	%rd2183, %r4606;
	add.s64 	%rd2184, %rd9, %rd2183;
	ld.local.s8 	%r4255, [%rd181];
	ld.local.u8 	%r4256, [%rd2182];
	ld.local.u8 	%r4257, [%rd182];
	prmt.b32 	%r4258, %r4256, %r4257, 0x3340U;
	ld.local.u8 	%r4259, [%rd2184];
	prmt.b32 	%r4260, %r4259, 0, 0x3340U;
	prmt.b32 	%r4261, %r4258, %r4260, 0x5410U;
	mov.b32 	%r4262, 334205;
	dp4a.s32.u32 	%r4263, %r4261, %r4262, %r4255;
	mul.wide.s32 	%rd2185, %r4263, 8;
	add.s64 	%rd2186, %rd2, %rd2185;
	ld.global.f64 	%fd3841, [%rd2186+5000];
	add.f64 	%fd4150, %fd3840, %fd3841;
	ld.global.f64 	%fd3842, [%rd185+24472];
	ld.global.f64 	%fd3843, [%rd2186];
	add.f64 	%fd4149, %fd3842, %fd3843;
$L__BB4_1205:
	add.s32 	%r4264, %r4607, -1;
	add.s32 	%r4265, %r17, %r4606;
	mad.lo.s32 	%r4266, %r4264, %r480, %r4265;
	mul.wide.s32 	%rd2187, %r4266, 8;
	add.s64 	%rd2188, %rd3, %rd2187;
	ld.global.f64 	%fd3844, [%rd2188];
	add.f64 	%fd3845, %fd4150, %fd3844;
	ld.global.f64 	%fd3846, [%rd2188+5000];
	add.f64 	%fd3847, %fd4149, %fd3846;
	abs.f64 	%fd3848, %fd3845;
	setp.gt.f64 	%p2841, %fd3848, 0d41CDCD64FF800000;
	selp.f64 	%fd4152, 0dBFF0000000000000, %fd3847, %p2841;
	selp.f64 	%fd4151, 0d7FF0000000000000, %fd3845, %p2841;
	bra.uni 	$L__BB4_1210;
$L__BB4_1206:
	ld.global.f64 	%fd3823, [%rd184+25192];
	cvt.u64.u32 	%rd2165, %r4607;
	add.s64 	%rd2166, %rd8, %rd2165;
	ld.local.s8 	%r4250, [%rd2166];
	mul.wide.s32 	%rd2167, %r4250, 5;
	cvt.s64.s32 	%rd2168, %r4606;
	add.s64 	%rd2169, %rd9, %rd2168;
	ld.local.s8 	%rd2170, [%rd2169];
	add.s64 	%rd2171, %rd2167, %rd2170;
	shl.b64 	%rd2172, %rd2171, 3;
	add.s64 	%rd2173, %rd2, %rd2172;
	ld.global.f64 	%fd3824, [%rd2173+45640];
	add.f64 	%fd3825, %fd3823, %fd3824;
	ld.local.s8 	%r4251, [%rd182];
	mul.wide.s32 	%rd2174, %r4251, 5;
	ld.local.s8 	%rd2175, [%rd181];
	add.s64 	%rd2176, %rd2174, %rd2175;
	shl.b64 	%rd2177, %rd2176, 3;
	add.s64 	%rd2178, %rd2, %rd2177;
	ld.global.f64 	%fd3826, [%rd2178+45640];
	add.f64 	%fd3827, %fd3825, %fd3826;
	add.s32 	%r4252, %r4607, -1;
	add.s32 	%r4253, %r17, %r4606;
	mad.lo.s32 	%r4254, %r4252, %r480, %r4253;
	mul.wide.s32 	%rd2179, %r4254, 8;
	add.s64 	%rd2180, %rd3, %rd2179;
	ld.global.f64 	%fd3828, [%rd2180];
	add.f64 	%fd3829, %fd3827, %fd3828;
	ld.global.f64 	%fd3830, [%rd184+24472];
	ld.global.f64 	%fd3831, [%rd2173+45440];
	add.f64 	%fd3832, %fd3830, %fd3831;
	ld.global.f64 	%fd3833, [%rd2178+45440];
	add.f64 	%fd3834, %fd3832, %fd3833;
	ld.global.f64 	%fd3835, [%rd2180+5000];
	add.f64 	%fd3836, %fd3834, %fd3835;
	abs.f64 	%fd3837, %fd3829;
	setp.gt.f64 	%p2832, %fd3837, 0d41CDCD64FF800000;
	selp.f64 	%fd4152, 0dBFF0000000000000, %fd3836, %p2832;
	selp.f64 	%fd4151, 0d7FF0000000000000, %fd3829, %p2832;
	bra.uni 	$L__BB4_1210;
$L__BB4_1207:
	setp.ne.s32 	%p2823, %r583, 1;
	setp.ne.s32 	%p2824, %r584, 1;
	or.pred  	%p2825, %p2823, %p2824;
	@%p2825 bra 	$L__BB4_1209;
	cvt.u64.u32 	%rd2155, %r4607;
	add.s64 	%rd2156, %rd8, %rd2155;
	cvt.s64.s32 	%rd2157, %r4606;
	add.s64 	%rd2158, %rd9, %rd2157;
	ld.local.s8 	%r4228, [%rd2158+1];
	ld.local.u8 	%r4229, [%rd2156+1];
	ld.local.u8 	%r4230, [%rd2156];
	prmt.b32 	%r4231, %r4230, %r4229, 0x3340U;
	ld.local.u8 	%r4232, [%rd2158];
	prmt.b32 	%r4233, %r4232, 0, 0x3340U;
	prmt.b32 	%r4234, %r4231, %r4233, 0x5410U;
	mov.b32 	%r4235, 334205;
	dp4a.s32.u32 	%r4236, %r4234, %r4235, %r4228;
	mul.wide.s32 	%rd2159, %r4236, 8;
	add.s64 	%rd2160, %rd2, %rd2159;
	ld.global.f64 	%fd3803, [%rd2160+10000];
	ld.local.s8 	%r4237, [%rd182+-1];
	ld.local.u8 	%r4238, [%rd181];
	ld.local.u8 	%r4239, [%rd181+-1];
	prmt.b32 	%r4240, %r4239, %r4238, 0x3340U;
	ld.local.u8 	%r4241, [%rd182];
	prmt.b32 	%r4242, %r4241, 0, 0x3340U;
	prmt.b32 	%r4243, %r4240, %r4242, 0x5410U;
	mov.b32 	%r4244, 359705;
	dp4a.s32.u32 	%r4245, %r4243, %r4244, %r4237;
	mul.wide.s32 	%rd2161, %r4245, 8;
	add.s64 	%rd2162, %rd2, %rd2161;
	ld.global.f64 	%fd3804, [%rd2162+10000];
	add.f64 	%fd3805, %fd3803, %fd3804;
	add.s32 	%r4246, %r4607, -1;
	mad.lo.s32 	%r4247, %r4388, 1250, %r4606;
	mad.lo.s32 	%r4248, %r4246, %r480, %r4247;
	add.s32 	%r4249, %r4248, 624;
	mul.wide.s32 	%rd2163, %r4249, 8;
	add.s64 	%rd2164, %rd3, %rd2163;
	ld.global.f64 	%fd3806, [%rd2164];
	add.f64 	%fd3807, %fd3805, %fd3806;
	ld.global.f64 	%fd3808, [%rd2160+15000];
	ld.global.f64 	%fd3809, [%rd2162+15000];
	add.f64 	%fd3810, %fd3808, %fd3809;
	ld.global.f64 	%fd3811, [%rd2164+-5000];
	add.f64 	%fd3812, %fd3810, %fd3811;
	abs.f64 	%fd3813, %fd3812;
	setp.gt.f64 	%p2827, %fd3813, 0d41CDCD64FF800000;
	selp.f64 	%fd3814, 0dBFF0000000000000, %fd3807, %p2827;
	selp.f64 	%fd3815, 0d7FF0000000000000, %fd3812, %p2827;
	add.f64 	%fd3816, %fd3815, 0d4069000000000000;
	add.f64 	%fd3817, %fd3814, 0dC016CCCCCCCCCCCD;
	add.f64 	%fd3818, %fd277, %fd3817;
	div.rn.f64 	%fd3819, %fd3816, %fd3818;
	ld.global.f64 	%fd3820, [%rd183];
	add.f64 	%fd3821, %fd3820, 0d4069000000000000;
	div.rn.f64 	%fd3822, %fd3821, %fd515;
	setp.ltu.f64 	%p2828, %fd3819, %fd3822;
	selp.f64 	%fd4151, 0d7FF0000000000000, %fd3815, %p2828;
	selp.f64 	%fd4152, 0dBFF0000000000000, %fd3814, %p2828;
	bra.uni 	$L__BB4_1210;
$L__BB4_1209:
	ld.global.f64 	%fd3786, [%rd184+24952];
	cvt.u64.u32 	%rd2145, %r4607;
	add.s64 	%rd2146, %rd8, %rd2145;
	cvt.s64.s32 	%rd2147, %r4606;
	add.s64 	%rd2148, %rd9, %rd2147;
	ld.local.s8 	%r4205, [%rd2148+1];
	ld.local.u8 	%r4206, [%rd2146+1];
	ld.local.u8 	%r4207, [%rd2146];
	prmt.b32 	%r4208, %r4207, %r4206, 0x3340U;
	ld.local.u8 	%r4209, [%rd2148];
	prmt.b32 	%r4210, %r4209, 0, 0x3340U;
	prmt.b32 	%r4211, %r4208, %r4210, 0x5410U;
	mov.b32 	%r4212, 334205;
	dp4a.s32.u32 	%r4213, %r4211, %r4212, %r4205;
	mul.wide.s32 	%rd2149, %r4213, 8;
	add.s64 	%rd2150, %rd2, %rd2149;
	ld.global.f64 	%fd3787, [%rd2150+30440];
	add.f64 	%fd3788, %fd3786, %fd3787;
	ld.local.s8 	%r4214, [%rd182+-1];
	ld.local.u8 	%r4215, [%rd181];
	ld.local.u8 	%r4216, [%rd181+-1];
	prmt.b32 	%r4217, %r4216, %r4215, 0x3340U;
	ld.local.u8 	%r4218, [%rd182];
	prmt.b32 	%r4219, %r4218, 0, 0x3340U;
	prmt.b32 	%r4220, %r4217, %r4219, 0x5410U;
	mov.b32 	%r4221, 359705;
	dp4a.s32.u32 	%r4222, %r4220, %r4221, %r4214;
	mul.wide.s32 	%rd2151, %r4222, 8;
	add.s64 	%rd2152, %rd2, %rd2151;
	ld.global.f64 	%fd3789, [%rd2152+30440];
	add.f64 	%fd3790, %fd3788, %fd3789;
	add.s32 	%r4223, %r4607, -1;
	add.s32 	%r4224, %r17, %r4606;
	mad.lo.s32 	%r4225, %r4223, %r480, %r4224;
	mul.wide.s32 	%rd2153, %r4225, 8;
	add.s64 	%rd2154, %rd3, %rd2153;
	ld.global.f64 	%fd3791, [%rd2154];
	add.f64 	%fd3792, %fd3790, %fd3791;
	ld.global.f64 	%fd3793, [%rd184+24232];
	ld.global.f64 	%fd3794, [%rd2150+25440];
	add.f64 	%fd3795, %fd3793, %fd3794;
	ld.global.f64 	%fd3796, [%rd2152+25440];
	add.f64 	%fd3797, %fd3795, %fd3796;
	sub.s32 	%r4226, %r583, %r584;
	abs.s32 	%r4227, %r4226;
	cvt.rn.f64.s32 	%fd3798, %r4227;
	fma.rn.f64 	%fd3799, %fd3798, 0dBFEEF3E864B31D04, %fd3797;
	ld.global.f64 	%fd3800, [%rd2154+5000];
	add.f64 	%fd3801, %fd3800, %fd3799;
	abs.f64 	%fd3802, %fd3792;
	setp.gt.f64 	%p2826, %fd3802, 0d41CDCD64FF800000;
	selp.f64 	%fd4152, 0dBFF0000000000000, %fd3801, %p2826;
	selp.f64 	%fd4151, 0d7FF0000000000000, %fd3792, %p2826;
$L__BB4_1210:
	abs.f64 	%fd3849, %fd4152;
	max.f64 	%fd3851, %fd514, %fd3849;
	setp.gt.f64 	%p2842, %fd3851, 0d41CDCD64FF800000;
	sub.f64 	%fd3852, %fd513, %fd4152;
	abs.f64 	%fd3853, %fd3852;
	setp.geu.f64 	%p2843, %fd3853, 0d3EE4F8B588E368F1;
	or.pred  	%p2844, %p2842, %p2843;
	@%p2844 bra 	$L__BB4_1213;
	ld.global.f64 	%fd3855, [%rd183];
	abs.f64 	%fd3856, %fd3855;
	abs.f64 	%fd3857, %fd4151;
	max.f64 	%fd3859, %fd3856, %fd3857;
	setp.gt.f64 	%p2845, %fd3859, 0d41CDCD64FF800000;
	sub.f64 	%fd3860, %fd3855, %fd4151;
	abs.f64 	%fd3861, %fd3860;
	setp.geu.f64 	%p2846, %fd3861, 0d3EE4F8B588E368F1;
	or.pred  	%p2847, %p2845, %p2846;
	@%p2847 bra 	$L__BB4_1213;
	mad.lo.s32 	%r4267, %r4388, -1200, %r17;
	add.s32 	%r4268, %r4267, %r4607;
	mul.wide.s32 	%rd2189, %r4268, 4;
	add.s64 	%rd2190, %rd1, %rd2189;
	st.global.u32 	[%rd2190], %r4606;
	add.s32 	%r4269, %r4267, %r4606;
	add.s32 	%r4270, %r4269, 25;
	mul.wide.s32 	%rd2191, %r4270, 4;
	add.s64 	%rd2192, %rd1, %rd2191;
	st.global.u32 	[%rd2192], %r4607;
	mov.pred 	%p2936, 0;
	mov.u32 	%r4608, %r4606;
	mov.u32 	%r4609, %r4607;
	bra.uni 	$L__BB4_1214;
$L__BB4_1213:
	add.s32 	%r585, %r4607, -1;
	add.s32 	%r4606, %r4606, 1;
	setp.gt.s32 	%p2850, %r4607, 1;
	setp.lt.s32 	%p2851, %r4606, %r4608;
	and.pred  	%p2852, %p2850, %p2851;
	mov.u32 	%r4607, %r585;
	@%p2852 bra 	$L__BB4_1200;
$L__BB4_1214:
	add.s32 	%r4605, %r576, 1;
	setp.lt.u32 	%p2853, %r576, 32;
	and.pred  	%p2854, %p2936, %p2853;
	@%p2854 bra 	$L__BB4_1198;
	bra.uni 	$L__BB4_1177;
$L__BB4_1215:
	selp.b32 	%r2290, 1, %r4588, %p1079;
	add.s32 	%r2291, %r17, %r2290;
	selp.b32 	%r2292, 1, %r469, %p1079;
	add.s32 	%r2293, %r2292, -1;
	mad.lo.s32 	%r2294, %r2293, %r480, %r2291;
	mul.wide.s32 	%rd1099, %r2294, 8;
	add.s64 	%rd1100, %rd3, %rd1099;
	ld.global.f64 	%fd2197, [%rd1100];
	add.f64 	%fd530, %fd4142, %fd2197;
	ld.global.f64 	%fd2198, [%rd1100+5000];
	add.f64 	%fd531, %fd4143, %fd2198;
	mov.f64 	%fd4153, 0d3FE0000000000000;
	@%p1079 bra 	$L__BB4_1245;
	mul.lo.s32 	%r590, %r4388, 50;
	mov.b32 	%r4633, 0;
	@%p1097 bra 	$L__BB4_1230;
	setp.lt.u32 	%p1140, %r469, 16;
	mov.b32 	%r4633, 0;
	mov.u32 	%r4612, %r4633;
	@%p1140 bra 	$L__BB4_1220;
	and.b32  	%r4612, %r469, 2147483632;
	mov.b32 	%r4633, 0;
	mov.u32 	%r4621, %r4633;
$L__BB4_1219:
	.pragma "nounroll";
	add.s32 	%r2299, %r4621, %r590;
	mul.wide.s32 	%rd1101, %r2299, 4;
	add.s64 	%rd1102, %rd1, %rd1101;
	ld.global.u32 	%r2300, [%rd1102];
	setp.gt.s32 	%p1141, %r2300, 0;
	selp.u32 	%r2301, 1, 0, %p1141;
	add.s32 	%r2302, %r4633, %r2301;
	ld.global.u32 	%r2303, [%rd1102+4];
	setp.gt.s32 	%p1142, %r2303, 0;
	selp.u32 	%r2304, 1, 0, %p1142;
	add.s32 	%r2305, %r2302, %r2304;
	ld.global.u32 	%r2306, [%rd1102+8];
	setp.gt.s32 	%p1143, %r2306, 0;
	selp.u32 	%r2307, 1, 0, %p1143;
	add.s32 	%r2308, %r2305, %r2307;
	ld.global.u32 	%r2309, [%rd1102+12];
	setp.gt.s32 	%p1144, %r2309, 0;
	selp.u32 	%r2310, 1, 0, %p1144;
	add.s32 	%r2311, %r2308, %r2310;
	ld.global.u32 	%r2312, [%rd1102+16];
	setp.gt.s32 	%p1145, %r2312, 0;
	selp.u32 	%r2313, 1, 0, %p1145;
	add.s32 	%r2314, %r2311, %r2313;
	ld.global.u32 	%r2315, [%rd1102+20];
	setp.gt.s32 	%p1146, %r2315, 0;
	selp.u32 	%r2316, 1, 0, %p1146;
	add.s32 	%r2317, %r2314, %r2316;
	ld.global.u32 	%r2318, [%rd1102+24];
	setp.gt.s32 	%p1147, %r2318, 0;
	selp.u32 	%r2319, 1, 0, %p1147;
	add.s32 	%r2320, %r2317, %r2319;
	ld.global.u32 	%r2321, [%rd1102+28];
	setp.gt.s32 	%p1148, %r2321, 0;
	selp.u32 	%r2322, 1, 0, %p1148;
	add.s32 	%r2323, %r2320, %r2322;
	ld.global.u32 	%r2324, [%rd1102+32];
	setp.gt.s32 	%p1149, %r2324, 0;
	selp.u32 	%r2325, 1, 0, %p1149;
	add.s32 	%r2326, %r2323, %r2325;
	ld.global.u32 	%r2327, [%rd1102+36];
	setp.gt.s32 	%p1150, %r2327, 0;
	selp.u32 	%r2328, 1, 0, %p1150;
	add.s32 	%r2329, %r2326, %r2328;
	ld.global.u32 	%r2330, [%rd1102+40];
	setp.gt.s32 	%p1151, %r2330, 0;
	selp.u32 	%r2331, 1, 0, %p1151;
	add.s32 	%r2332, %r2329, %r2331;
	ld.global.u32 	%r2333, [%rd1102+44];
	setp.gt.s32 	%p1152, %r2333, 0;
	selp.u32 	%r2334, 1, 0, %p1152;
	add.s32 	%r2335, %r2332, %r2334;
	ld.global.u32 	%r2336, [%rd1102+48];
	setp.gt.s32 	%p1153, %r2336, 0;
	selp.u32 	%r2337, 1, 0, %p1153;
	add.s32 	%r2338, %r2335, %r2337;
	ld.global.u32 	%r2339, [%rd1102+52];
	setp.gt.s32 	%p1154, %r2339, 0;
	selp.u32 	%r2340, 1, 0, %p1154;
	add.s32 	%r2341, %r2338, %r2340;
	ld.global.u32 	%r2342, [%rd1102+56];
	setp.gt.s32 	%p1155, %r2342, 0;
	selp.u32 	%r2343, 1, 0, %p1155;
	add.s32 	%r2344, %r2341, %r2343;
	ld.global.u32 	%r2345, [%rd1102+60];
	setp.gt.s32 	%p1156, %r2345, 0;
	selp.u32 	%r2346, 1, 0, %p1156;
	add.s32 	%r4633, %r2344, %r2346;
	add.s32 	%r4621, %r4621, 16;
	setp.eq.s32 	%p1157, %r4621, %r4612;
	@%p1157 bra 	$L__BB4_1220;
	bra.uni 	$L__BB4_1219;
$L__BB4_1220:
	and.b32  	%r595, %r469, 15;
	setp.eq.s32 	%p1158, %r595, 0;
	@%p1158 bra 	$L__BB4_1230;
	setp.lt.u32 	%p1159, %r595, 8;
	@%p1159 bra 	$L__BB4_1223;
	add.s32 	%r2348, %r4612, %r590;
	mul.wide.s32 	%rd1103, %r2348, 4;
	add.s64 	%rd1104, %rd1, %rd1103;
	ld.global.u32 	%r2349, [%rd1104];
	setp.gt.s32 	%p1160, %r2349, 0;
	selp.u32 	%r2350, 1, 0, %p1160;
	add.s32 	%r2351, %r4633, %r2350;
	ld.global.u32 	%r2352, [%rd1104+4];
	setp.gt.s32 	%p1161, %r2352, 0;
	selp.u32 	%r2353, 1, 0, %p1161;
	add.s32 	%r2354, %r2351, %r2353;
	ld.global.u32 	%r2355, [%rd1104+8];
	setp.gt.s32 	%p1162, %r2355, 0;
	selp.u32 	%r2356, 1, 0, %p1162;
	add.s32 	%r2357, %r2354, %r2356;
	ld.global.u32 	%r2358, [%rd1104+12];
	setp.gt.s32 	%p1163, %r2358, 0;
	selp.u32 	%r2359, 1, 0, %p1163;
	add.s32 	%r2360, %r2357, %r2359;
	ld.global.u32 	%r2361, [%rd1104+16];
	setp.gt.s32 	%p1164, %r2361, 0;
	selp.u32 	%r2362, 1, 0, %p1164;
	add.s32 	%r2363, %r2360, %r2362;
	ld.global.u32 	%r2364, [%rd1104+20];
	setp.gt.s32 	%p1165, %r2364, 0;
	selp.u32 	%r2365, 1, 0, %p1165;
	add.s32 	%r2366, %r2363, %r2365;
	ld.global.u32 	%r2367, [%rd1104+24];
	setp.gt.s32 	%p1166, %r2367, 0;
	selp.u32 	%r2368, 1, 0, %p1166;
	add.s32 	%r2369, %r2366, %r2368;
	ld.global.u32 	%r2370, [%rd1104+28];
	setp.gt.s32 	%p1167, %r2370, 0;
	selp.u32 	%r2371, 1, 0, %p1167;
	add.s32 	%r4633, %r2369, %r2371;
	add.s32 	%r4612, %r4612, 8;
$L__BB4_1223:
	and.b32  	%r601, %r469, 7;
	setp.eq.s32 	%p1168, %r601, 0;
	@%p1168 bra 	$L__BB4_1230;
	and.b32  	%r602, %r469, 3;
	setp.lt.u32 	%p1169, %r601, 4;
	@%p1169 bra 	$L__BB4_1226;
	add.s32 	%r2373, %r4612, %r590;
	mul.wide.s32 	%rd1105, %r2373, 4;
	add.s64 	%rd1106, %rd1, %rd1105;
	ld.global.u32 	%r2374, [%rd1106];
	setp.gt.s32 	%p1170, %r2374, 0;
	selp.u32 	%r2375, 1, 0, %p1170;
	add.s32 	%r2376, %r4633, %r2375;
	ld.global.u32 	%r2377, [%rd1106+4];
	setp.gt.s32 	%p1171, %r2377, 0;
	selp.u32 	%r2378, 1, 0, %p1171;
	add.s32 	%r2379, %r2376, %r2378;
	ld.global.u32 	%r2380, [%rd1106+8];
	setp.gt.s32 	%p1172, %r2380, 0;
	selp.u32 	%r2381, 1, 0, %p1172;
	add.s32 	%r2382, %r2379, %r2381;
	ld.global.u32 	%r2383, [%rd1106+12];
	setp.gt.s32 	%p1173, %r2383, 0;
	selp.u32 	%r2384, 1, 0, %p1173;
	add.s32 	%r4633, %r2382, %r2384;
	add.s32 	%r4612, %r4612, 4;
$L__BB4_1226:
	setp.eq.s32 	%p1174, %r602, 0;
	@%p1174 bra 	$L__BB4_1230;
	add.s32 	%r2385, %r4612, %r590;
	mul.wide.s32 	%rd1107, %r2385, 4;
	add.s64 	%rd186, %rd1, %rd1107;
	ld.global.u32 	%r2386, [%rd186];
	setp.gt.s32 	%p1175, %r2386, 0;
	selp.u32 	%r2387, 1, 0, %p1175;
	add.s32 	%r4633, %r4633, %r2387;
	setp.eq.s32 	%p1176, %r602, 1;
	@%p1176 bra 	$L__BB4_1230;
	ld.global.u32 	%r2388, [%rd186+4];
	setp.gt.s32 	%p1177, %r2388, 0;
	selp.u32 	%r2389, 1, 0, %p1177;
	add.s32 	%r4633, %r4633, %r2389;
	setp.eq.s32 	%p1178, %r602, 2;
	@%p1178 bra 	$L__BB4_1230;
	ld.global.u32 	%r2390, [%rd186+8];
	setp.gt.s32 	%p1179, %r2390, 0;
	selp.u32 	%r2391, 1, 0, %p1179;
	add.s32 	%r4633, %r4633, %r2391;
$L__BB4_1230:
	setp.lt.s32 	%p1180, %r480, 1;
	@%p1180 bra 	$L__BB4_1244;
	add.s32 	%r612, %r567, 27;
	setp.lt.u32 	%p1181, %r480, 16;
	mov.b32 	%r4626, 0;
	@%p1181 bra 	$L__BB4_1234;
	and.b32  	%r4626, %r480, 2147483632;
	mov.b32 	%r4623, 0;
$L__BB4_1233:
	.pragma "nounroll";
	cvt.u64.u32 	%rd1108, %r4623;
	cvt.s64.s32 	%rd1109, %r590;
	add.s64 	%rd1110, %rd1108, %rd1109;
	shl.b64 	%rd1111, %rd1110, 2;
	add.s64 	%rd1112, %rd1, %rd1111;
	ld.global.u32 	%r2395, [%rd1112+100];
	setp.gt.s32 	%p1182, %r2395, 0;
	selp.u32 	%r2396, 1, 0, %p1182;
	add.s32 	%r2397, %r4633, %r2396;
	add.s32 	%r2398, %r4623, %r612;
	mul.wide.s32 	%rd1113, %r2398, 4;
	add.s64 	%rd1114, %rd1, %rd1113;
	ld.global.u32 	%r2399, [%rd1114];
	setp.gt.s32 	%p1183, %r2399, 0;
	selp.u32 	%r2400, 1, 0, %p1183;
	add.s32 	%r2401, %r2397, %r2400;
	ld.global.u32 	%r2402, [%rd1114+4];
	setp.gt.s32 	%p1184, %r2402, 0;
	selp.u32 	%r2403, 1, 0, %p1184;
	add.s32 	%r2404, %r2401, %r2403;
	ld.global.u32 	%r2405, [%rd1114+8];
	setp.gt.s32 	%p1185, %r2405, 0;
	selp.u32 	%r2406, 1, 0, %p1185;
	add.s32 	%r2407, %r2404, %r2406;
	ld.global.u32 	%r2408, [%rd1114+12];
	setp.gt.s32 	%p1186, %r2408, 0;
	selp.u32 	%r2409, 1, 0, %p1186;
	add.s32 	%r2410, %r2407, %r2409;
	ld.global.u32 	%r2411, [%rd1114+16];
	setp.gt.s32 	%p1187, %r2411, 0;
	selp.u32 	%r2412, 1, 0, %p1187;
	add.s32 	%r2413, %r2410, %r2412;
	ld.global.u32 	%r2414, [%rd1114+20];
	setp.gt.s32 	%p1188, %r2414, 0;
	selp.u32 	%r2415, 1, 0, %p1188;
	add.s32 	%r2416, %r2413, %r2415;
	ld.global.u32 	%r2417, [%rd1114+24];
	setp.gt.s32 	%p1189, %r2417, 0;
	selp.u32 	%r2418, 1, 0, %p1189;
	add.s32 	%r2419, %r2416, %r2418;
	ld.global.u32 	%r2420, [%rd1114+28];
	setp.gt.s32 	%p1190, %r2420, 0;
	selp.u32 	%r2421, 1, 0, %p1190;
	add.s32 	%r2422, %r2419, %r2421;
	ld.global.u32 	%r2423, [%rd1114+32];
	setp.gt.s32 	%p1191, %r2423, 0;
	selp.u32 	%r2424, 1, 0, %p1191;
	add.s32 	%r2425, %r2422, %r2424;
	ld.global.u32 	%r2426, [%rd1114+36];
	setp.gt.s32 	%p1192, %r2426, 0;
	selp.u32 	%r2427, 1, 0, %p1192;
	add.s32 	%r2428, %r2425, %r2427;
	ld.global.u32 	%r2429, [%rd1114+40];
	setp.gt.s32 	%p1193, %r2429, 0;
	selp.u32 	%r2430, 1, 0, %p1193;
	add.s32 	%r2431, %r2428, %r2430;
	ld.global.u32 	%r2432, [%rd1114+44];
	setp.gt.s32 	%p1194, %r2432, 0;
	selp.u32 	%r2433, 1, 0, %p1194;
	add.s32 	%r2434, %r2431, %r2433;
	ld.global.u32 	%r2435, [%rd1114+48];
	setp.gt.s32 	%p1195, %r2435, 0;
	selp.u32 	%r2436, 1, 0, %p1195;
	add.s32 	%r2437, %r2434, %r2436;
	ld.global.u32 	%r2438, [%rd1114+52];
	setp.gt.s32 	%p1196, %r2438, 0;
	selp.u32 	%r2439, 1, 0, %p1196;
	add.s32 	%r2440, %r2437, %r2439;
	ld.global.u32 	%r2441, [%rd1114+56];
	setp.gt.s32 	%p1197, %r2441, 0;
	selp.u32 	%r2442, 1, 0, %p1197;
	add.s32 	%r4633, %r2440, %r2442;
	add.s32 	%r4623, %r4623, 16;
	setp.ne.s32 	%p1198, %r4623, %r4626;
	@%p1198 bra 	$L__BB4_1233;
$L__BB4_1234:
	and.b32  	%r625, %r480, 15;
	setp.eq.s32 	%p1199, %r625, 0;
	@%p1199 bra 	$L__BB4_1244;
	setp.lt.u32 	%p1200, %r625, 8;
	@%p1200 bra 	$L__BB4_1237;
	cvt.u64.u32 	%rd1115, %r4626;
	cvt.s64.s32 	%rd1116, %r590;
	add.s64 	%rd1117, %rd1115, %rd1116;
	shl.b64 	%rd1118, %rd1117, 2;
	add.s64 	%rd1119, %rd1, %rd1118;
	ld.global.u32 	%r2444, [%rd1119+100];
	setp.gt.s32 	%p1201, %r2444, 0;
	selp.u32 	%r2445, 1, 0, %p1201;
	add.s32 	%r2446, %r4633, %r2445;
	add.s32 	%r2447, %r4626, %r612;
	mul.wide.s32 	%rd1120, %r2447, 4;
	add.s64 	%rd1121, %rd1, %rd1120;
	ld.global.u32 	%r2448, [%rd1121];
	setp.gt.s32 	%p1202, %r2448, 0;
	selp.u32 	%r2449, 1, 0, %p1202;
	add.s32 	%r2450, %r2446, %r2449;
	ld.global.u32 	%r2451, [%rd1121+4];
	setp.gt.s32 	%p1203, %r2451, 0;
	selp.u32 	%r2452, 1, 0, %p1203;
	add.s32 	%r2453, %r2450, %r2452;
	ld.global.u32 	%r2454, [%rd1121+8];
	setp.gt.s32 	%p1204, %r2454, 0;
	selp.u32 	%r2455, 1, 0, %p1204;
	add.s32 	%r2456, %r2453, %r2455;
	ld.global.u32 	%r2457, [%rd1121+12];
	setp.gt.s32 	%p1205, %r2457, 0;
	selp.u32 	%r2458, 1, 0, %p1205;
	add.s32 	%r2459, %r2456, %r2458;
	ld.global.u32 	%r2460, [%rd1121+16];
	setp.gt.s32 	%p1206, %r2460, 0;
	selp.u32 	%r2461, 1, 0, %p1206;
	add.s32 	%r2462, %r2459, %r2461;
	ld.global.u32 	%r2463, [%rd1121+20];
	setp.gt.s32 	%p1207, %r2463, 0;
	selp.u32 	%r2464, 1, 0, %p1207;
	add.s32 	%r2465, %r2462, %r2464;
	ld.global.u32 	%r2466, [%rd1121+24];
	setp.gt.s32 	%p1208, %r2466, 0;
	selp.u32 	%r2467, 1, 0, %p1208;
	add.s32 	%r4633, %r2465, %r2467;
	add.s32 	%r4626, %r4626, 8;
$L__BB4_1237:
	and.b32  	%r631, %r480, 7;
	setp.eq.s32 	%p1209, %r631, 0;
	@%p1209 bra 	$L__BB4_1244;
	and.b32  	%r632, %r480, 3;
	setp.lt.u32 	%p1210, %r631, 4;
	@%p1210 bra 	$L__BB4_1240;
	cvt.u64.u32 	%rd1122, %r4626;
	cvt.s64.s32 	%rd1123, %r590;
	add.s64 	%rd1124, %rd1122, %rd1123;
	shl.b64 	%rd1125, %rd1124, 2;
	add.s64 	%rd1126, %rd1, %rd1125;
	ld.global.u32 	%r2469, [%rd1126+100];
	setp.gt.s32 	%p1211, %r2469, 0;
	selp.u32 	%r2470, 1, 0, %p1211;
	add.s32 	%r2471, %r4633, %r2470;
	add.s32 	%r2472, %r4626, %r612;
	mul.wide.s32 	%rd1127, %r2472, 4;
	add.s64 	%rd1128, %rd1, %rd1127;
	ld.global.u32 	%r2473, [%rd1128];
	setp.gt.s32 	%p1212, %r2473, 0;
	selp.u32 	%r2474, 1, 0, %p1212;
	add.s32 	%r2475, %r2471, %r2474;
	ld.global.u32 	%r2476, [%rd1128+4];
	setp.gt.s32 	%p1213, %r2476, 0;
	selp.u32 	%r2477, 1, 0, %p1213;
	add.s32 	%r2478, %r2475, %r2477;
	ld.global.u32 	%r2479, [%rd1128+8];
	setp.gt.s32 	%p1214, %r2479, 0;
	selp.u32 	%r2480, 1, 0, %p1214;
	add.s32 	%r4633, %r2478, %r2480;
	add.s32 	%r4626, %r4626, 4;
$L__BB4_1240:
	setp.eq.s32 	%p1215, %r632, 0;
	@%p1215 bra 	$L__BB4_1244;
	cvt.u64.u32 	%rd1129, %r4626;
	cvt.s64.s32 	%rd1130, %r590;
	add.s64 	%rd1131, %rd1129, %rd1130;
	shl.b64 	%rd1132, %rd1131, 2;
	add.s64 	%rd1133, %rd1, %rd1132;
	ld.global.u32 	%r2481, [%rd1133+100];
	setp.gt.s32 	%p1216, %r2481, 0;
	selp.u32 	%r2482, 1, 0, %p1216;
	add.s32 	%r4633, %r4633, %r2482;
	setp.eq.s32 	%p1217, %r632, 1;
	@%p1217 bra 	$L__BB4_1244;
	add.s32 	%r2483, %r4626, %r612;
	mul.wide.s32 	%rd1134, %r2483, 4;
	add.s64 	%rd187, %rd1, %rd1134;
	ld.global.u32 	%r2484, [%rd187];
	setp.gt.s32 	%p1218, %r2484, 0;
	selp.u32 	%r2485, 1, 0, %p1218;
	add.s32 	%r4633, %r4633, %r2485;
	setp.eq.s32 	%p1219, %r632, 2;
	@%p1219 bra 	$L__BB4_1244;
	ld.global.u32 	%r2486, [%rd187+4];
	setp.gt.s32 	%p1220, %r2486, 0;
	selp.u32 	%r2487, 1, 0, %p1220;
	add.s32 	%r4633, %r4633, %r2487;
$L__BB4_1244:
	shr.u32 	%r2488, %r4633, 1;
	add.s32 	%r2489, %r2488, -1;
	cvt.rn.f64.s32 	%fd2199, %r2489;
	add.f64 	%fd2200, %fd531, 0dC016CCCCCCCCCCCD;
	fma.rn.f64 	%fd2201, %fd2199, 0dBFE0A2B1704FF434, %fd2200;
	add.f64 	%fd2202, %fd277, %fd2201;
	add.f64 	%fd2203, %fd530, 0d4069000000000000;
	div.rn.f64 	%fd2204, %fd2203, %fd2202;
	add.f64 	%fd2205, %fd2204, 0dC071126666666666;
	fma.rn.f64 	%fd4153, %fd2205, 0d4059000000000000, 0d3FE0000000000000;
$L__BB4_1245:
	cvt.rzi.s32.f64 	%r2490, %fd4153;
	cvt.rn.f64.s32 	%fd2206, %r2490;
	div.rn.f64 	%fd4154, %fd2206, 0d4059000000000000;
$L__BB4_1246:
	ld.param.u64 	%rd2378, [_Z4LAMPPcPiS0_S0_S0_S0_S0_S0_S0_S0_S0_S0_S0_S0_S0_S0_S0_S0_PdS0_S1_S1_S0__param_15];
	cvta.to.global.u64 	%rd188, %rd2378;
	ld.global.u32 	%r2491, [%rd188+36];
	mad.lo.s32 	%r2492, %r2491, 5, 44;
	cvt.rn.f64.s32 	%fd2207, %r2492;
	setp.gt.f64 	%p1221, %fd4154, %fd2207;
	@%p1221 bra 	$L__BB4_2800;
	ld.param.u64 	%rd2396, [_Z4LAMPPcPiS0_S0_S0_S0_S0_S0_S0_S0_S0_S0_S0_S0_S0_S0_S0_S0_PdS0_S1_S1_S0__param_20];
	ld.param.u64 	%rd2304, [_Z4LAMPPcPiS0_S0_S0_S0_S0_S0_S0_S0_S0_S0_S0_S0_S0_S0_S0_S0_PdS0_S1_S1_S0__param_1];
	cvta.to.global.u64 	%rd1135, %rd2304;
	shl.b32 	%r2493, %r4403, 2;
	mul.wide.s32 	%rd1136, %r2493, 4;
	add.s64 	%rd189, %rd1135, %rd1136;
	cvta.to.global.u64 	%rd1137, %rd2396;
	shl.b32 	%r2494, %r4388, 1;
	mul.wide.s32 	%rd1138, %r2494, 8;
	add.s64 	%rd1139, %rd1137, %rd1138;
	st.global.f64 	[%rd1139+8], %fd4154;
	ld.global.u32 	%r642, [%rd188+52];
	ld.global.u32 	%r643, [%rd188+56];
	shl.b32 	%r2495, %r4397, 2;
	mul.wide.s32 	%rd1140, %r2495, 4;
	add.s64 	%rd1141, %rd1135, %rd1140;
	ld.global.u32 	%r644, [%rd1141];
	ld.global.u32 	%r645, [%rd1141+4];
	and.b32  	%r2496, %r645, -2147483647;
	setp.eq.s32 	%p1222, %r2496, 1;
	@%p1222 bra 	$L__BB4_1271;
	setp.lt.s32 	%p1223, %r645, 2;
	@%p1223 bra 	$L__BB4_1258;
	add.s32 	%r646, %r645, %r644;
	shr.u32 	%r2498, %r645, 31;
	add.s32 	%r2499, %r645, %r2498;
	shr.s32 	%r647, %r2499, 1;
	mov.b32 	%r4634, 0;
$L__BB4_1250:
	add.s32 	%r2500, %r4634, %r644;
	cvt.s64.s32 	%rd1142, %r2500;
	add.s64 	%rd1143, %rd4, %rd1142;
	ld.global.u8 	%rs85, [%rd1143];
	setp.ne.s16 	%p1224, %rs85, 65;
	not.b32 	%r2501, %r4634;
	add.s32 	%r2502, %r646, %r2501;
	cvt.s64.s32 	%rd1144, %r2502;
	add.s64 	%rd1145, %rd4, %rd1144;
	ld.global.u8 	%rs86, [%rd1145];
	@%p1224 bra 	$L__BB4_1252;
	setp.ne.s16 	%p1225, %rs86, 84;
	@%p1225 bra 	$L__BB4_1271;
$L__BB4_1252:
	setp.ne.s16 	%p1226, %rs85, 84;
	@%p1226 bra 	$L__BB4_1254;
	setp.ne.s16 	%p1227, %rs86, 65;
	@%p1227 bra 	$L__BB4_1271;
$L__BB4_1254:
	setp.eq.s16 	%p1228, %rs85, 84;
	setp.eq.s16 	%p1229, %rs85, 65;
	setp.ne.s16 	%p1230, %rs86, 65;
	or.pred  	%p1231, %p1230, %p1228;
	setp.ne.s16 	%p1232, %rs86, 84;
	or.pred  	%p1233, %p1232, %p1229;
	and.pred  	%p1234, %p1231, %p1233;
	not.pred 	%p1235, %p1234;
	@%p1235 bra 	$L__BB4_1271;
	setp.eq.s16 	%p1236, %rs85, 67;
	setp.ne.s16 	%p1237, %rs86, 71;
	and.pred  	%p1238, %p1237, %p1236;
	@%p1238 bra 	$L__BB4_1271;
	setp.eq.s16 	%p1241, %rs85, 71;
	setp.ne.s16 	%p1242, %rs86, 67;
	xor.pred  	%p1243, %p1241, %p1242;
	or.pred  	%p1244, %p1237, %p1236;
	and.pred  	%p1245, %p1243, %p1244;
	not.pred 	%p1246, %p1245;
	@%p1246 bra 	$L__BB4_1271;
	add.s32 	%r4634, %r4634, 1;
	setp.ne.s32 	%p1247, %r4634, %r647;
	@%p1247 bra 	$L__BB4_1250;
$L__BB4_1258:
	ld.global.u32 	%r650, [%rd189];
	ld.global.u32 	%r651, [%rd189+4];
	and.b32  	%r2503, %r651, -2147483647;
	setp.eq.s32 	%p1248, %r2503, 1;
	@%p1248 bra 	$L__BB4_1271;
	setp.lt.s32 	%p1249, %r651, 2;
	@%p1249 bra 	$L__BB4_1269;
	add.s32 	%r652, %r651, %r650;
	shr.u32 	%r2505, %r651, 31;
	add.s32 	%r2506, %r651, %r2505;
	shr.s32 	%r653, %r2506, 1;
	mov.b32 	%r4635, 0;
$L__BB4_1261:
	add.s32 	%r2507, %r4635, %r650;
	cvt.s64.s32 	%rd1146, %r2507;
	add.s64 	%rd1147, %rd4, %rd1146;
	ld.global.u8 	%rs87, [%rd1147];
	setp.ne.s16 	%p1250, %rs87, 65;
	not.b32 	%r2508, %r4635;
	add.s32 	%r2509, %r652, %r2508;
	cvt.s64.s32 	%rd1148, %r2509;
	add.s64 	%rd1149, %rd4, %rd1148;
	ld.global.u8 	%rs88, [%rd1149];
	@%p1250 bra 	$L__BB4_1263;
	setp.ne.s16 	%p1251, %rs88, 84;
	@%p1251 bra 	$L__BB4_1271;
$L__BB4_1263:
	setp.ne.s16 	%p1252, %rs87, 84;
	@%p1252 bra 	$L__BB4_1265;
	setp.ne.s16 	%p1253, %rs88, 65;
	@%p1253 bra 	$L__BB4_1271;
$L__BB4_1265:
	setp.eq.s16 	%p1254, %rs87, 84;
	setp.eq.s16 	%p1255, %rs87, 65;
	setp.ne.s16 	%p1256, %rs88, 65;
	or.pred  	%p1257, %p1256, %p1254;
	setp.ne.s16 	%p1258, %rs88, 84;
	or.pred  	%p1259, %p1258, %p1255;
	and.pred  	%p1260, %p1257, %p1259;
	not.pred 	%p1261, %p1260;
	@%p1261 bra 	$L__BB4_1271;
	setp.eq.s16 	%p1262, %rs87, 67;
	setp.ne.s16 	%p1263, %rs88, 71;
	and.pred  	%p1264, %p1263, %p1262;
	@%p1264 bra 	$L__BB4_1271;
	setp.eq.s16 	%p1267, %rs87, 71;
	setp.ne.s16 	%p1268, %rs88, 67;
	xor.pred  	%p1269, %p1267, %p1268;
	or.pred  	%p1270, %p1263, %p1262;
	and.pred  	%p1271, %p1269, %p1270;
	not.pred 	%p1272, %p1271;
	@%p1272 bra 	$L__BB4_1271;
	add.s32 	%r4635, %r4635, 1;
	setp.ne.s32 	%p1273, %r4635, %r653;
	@%p1273 bra 	$L__BB4_1261;
$L__BB4_1269:
	setp.gt.u32 	%p1274, %r2, 2146435070;
	mov.f64 	%fd4155, %fd2;
	@%p1274 bra 	$L__BB4_1273;
	setp.gt.u32 	%p1275, %r4, 1073127582;
	selp.f64 	%fd2208, %fd4, %fd3, %p1275;
	selp.u32 	%r2510, 1, 0, %p1275;
	add.s32 	%r2511, %r3, %r2510;
	add.f64 	%fd2209, %fd2208, 0dBFF0000000000000;
	add.f64 	%fd2210, %fd2208, 0d3FF0000000000000;
	rcp.approx.ftz.f64 	%fd2211, %fd2210;
	neg.f64 	%fd2212, %fd2210;
	fma.rn.f64 	%fd2213, %fd2212, %fd2211, 0d3FF0000000000000;
	fma.rn.f64 	%fd2214, %fd2213, %fd2213, %fd2213;
	fma.rn.f64 	%fd2215, %fd2214, %fd2211, %fd2211;
	mul.f64 	%fd2216, %fd2209, %fd2215;
	fma.rn.f64 	%fd2217, %fd2209, %fd2215, %fd2216;
	mul.f64 	%fd2218, %fd2217, %fd2217;
	fma.rn.f64 	%fd2219, %fd2218, 0d3EB1380B3AE80F1E, 0d3ED0EE258B7A8B04;
	fma.rn.f64 	%fd2220, %fd2219, %fd2218, 0d3EF3B2669F02676F;
	fma.rn.f64 	%fd2221, %fd2220, %fd2218, 0d3F1745CBA9AB0956;
	fma.rn.f64 	%fd2222, %fd2221, %fd2218, 0d3F3C71C72D1B5154;
	fma.rn.f64 	%fd2223, %fd2222, %fd2218, 0d3F624924923BE72D;
	fma.rn.f64 	%fd2224, %fd2223, %fd2218, 0d3F8999999999A3C4;
	fma.rn.f64 	%fd2225, %fd2224, %fd2218, 0d3FB5555555555554;
	sub.f64 	%fd2226, %fd2209, %fd2217;
	add.f64 	%fd2227, %fd2226, %fd2226;
	neg.f64 	%fd2228, %fd2217;
	fma.rn.f64 	%fd2229, %fd2228, %fd2209, %fd2227;
	mul.f64 	%fd2230, %fd2215, %fd2229;
	mul.f64 	%fd2231, %fd2218, %fd2225;
	fma.rn.f64 	%fd2232, %fd2231, %fd2217, %fd2230;
	xor.b32  	%r2512, %r2511, -2147483648;
	mov.b32 	%r2513, 1127219200;
	mov.b64 	%fd2233, {%r2512, %r2513};
	sub.f64 	%fd2234, %fd2233, %fd1;
	fma.rn.f64 	%fd2235, %fd2234, 0d3FE62E42FEFA39EF, %fd2217;
	fma.rn.f64 	%fd2236, %fd2234, 0dBFE62E42FEFA39EF, %fd2235;
	sub.f64 	%fd2237, %fd2236, %fd2217;
	sub.f64 	%fd2238, %fd2232, %fd2237;
	fma.rn.f64 	%fd2239, %fd2234, 0d3C7ABC9E3B39803F, %fd2238;
	add.f64 	%fd4155, %fd2235, %fd2239;
	bra.uni 	$L__BB4_1273;
$L__BB4_1271:
	setp.gt.u32 	%p1276, %r5, 2146435070;
	mov.f64 	%fd4155, %fd5;
	@%p1276 bra 	$L__BB4_1273;
	setp.gt.u32 	%p1277, %r7, 1073127582;
	selp.f64 	%fd2240, %fd7, %fd6, %p1277;
	selp.u32 	%r2514, 1, 0, %p1277;
	add.s32 	%r2515, %r6, %r2514;
	add.f64 	%fd2241, %fd2240, 0dBFF0000000000000;
	add.f64 	%fd2242, %fd2240, 0d3FF0000000000000;
	rcp.approx.ftz.f64 	%fd2243, %fd2242;
	neg.f64 	%fd2244, %fd2242;
	fma.rn.f64 	%fd2245, %fd2244, %fd2243, 0d3FF0000000000000;
	fma.rn.f64 	%fd2246, %fd2245, %fd2245, %fd2245;
	fma.rn.f64 	%fd2247, %fd2246, %fd2243, %fd2243;
	mul.f64 	%fd2248, %fd2241, %fd2247;
	fma.rn.f64 	%fd2249, %fd2241, %fd2247, %fd2248;
	mul.f64 	%fd2250, %fd2249, %fd2249;
	fma.rn.f64 	%fd2251, %fd2250, 0d3EB1380B3AE80F1E, 0d3ED0EE258B7A8B04;
	fma.rn.f64 	%fd2252, %fd2251, %fd2250, 0d3EF3B2669F02676F;
	fma.rn.f64 	%fd2253, %fd2252, %fd2250, 0d3F1745CBA9AB0956;
	fma.rn.f64 	%fd2254, %fd2253, %fd2250, 0d3F3C71C72D1B5154;
	fma.rn.f64 	%fd2255, %fd2254, %fd2250, 0d3F624924923BE72D;
	fma.rn.f64 	%fd2256, %fd2255, %fd2250, 0d3F8999999999A3C4;
	fma.rn.f64 	%fd2257, %fd2256, %fd2250, 0d3FB5555555555554;
	sub.f64 	%fd2258, %fd2241, %fd2249;
	add.f64 	%fd2259, %fd2258, %fd2258;
	neg.f64 	%fd2260, %fd2249;
	fma.rn.f64 	%fd2261, %fd2260, %fd2241, %fd2259;
	mul.f64 	%fd2262, %fd2247, %fd2261;
	mul.f64 	%fd2263, %fd2250, %fd2257;
	fma.rn.f64 	%fd2264, %fd2263, %fd2249, %fd2262;
	xor.b32  	%r2516, %r2515, -2147483648;
	mov.b32 	%r2517, 1127219200;
	mov.b64 	%fd2265, {%r2516, %r2517};
	sub.f64 	%fd2266, %fd2265, %fd1;
	fma.rn.f64 	%fd2267, %fd2266, 0d3FE62E42FEFA39EF, %fd2249;
	fma.rn.f64 	%fd2268, %fd2266, 0dBFE62E42FEFA39EF, %fd2267;
	sub.f64 	%fd2269, %fd2268, %fd2249;
	sub.f64 	%fd2270, %fd2264, %fd2269;
	fma.rn.f64 	%fd2271, %fd2266, 0d3C7ABC9E3B39803F, %fd2270;
	add.f64 	%fd4155, %fd2267, %fd2271;
$L__BB4_1273:
	mul.f64 	%fd539, %fd4155, 0d3FFFCB923A29C77A;
	ld.global.u32 	%r656, [%rd189+4];
	setp.eq.s32 	%p1278, %r643, 0;
	@%p1278 bra 	$L__BB4_1280;
	setp.lt.s32 	%p1279, %r656, 1;
	@%p1279 bra 	$L__BB4_1415;
	ld.global.u32 	%r657, [%rd189];
	and.b32  	%r658, %r656, 3;
	setp.lt.u32 	%p1280, %r656, 4;
	mov.b32 	%r4639, 1;
	@%p1280 bra 	$L__BB4_1356;
	and.b32  	%r659, %r656, 2147483644;
	mov.b32 	%r4639, 1;
$L__BB4_1277:
	mov.u32 	%r665, %r4639;
	sub.s32 	%r2520, %r657, %r665;
	add.s32 	%r2521, %r2520, %r656;
	cvt.s64.s32 	%rd1150, %r2521;
	add.s64 	%rd192, %rd4, %rd1150;
	ld.global.u8 	%rs666, [%rd192];
	mov.b16 	%rs1292, 0;
	setp.gt.s16 	%p1281, %rs666, 70;
	@%p1281 bra 	$L__BB4_1324;
	setp.eq.s16 	%p1284, %rs666, 65;
	@%p1284 bra 	$L__BB4_1279;
	bra.uni 	$L__BB4_1322;
$L__BB4_1279:
	mov.b16 	%rs1292, 3;
	bra.uni 	$L__BB4_1328;
$L__BB4_1280:
	setp.lt.s32 	%p1320, %r656, 1;
	@%p1320 bra 	$L__BB4_1415;
	ld.global.u32 	%r2526, [%rd189];
	add.s32 	%r660, %r2526, -1;
	and.b32  	%r661, %r656, 3;
	setp.lt.u32 	%p1321, %r656, 4;
	mov.b32 	%r4638, 1;
	@%p1321 bra 	$L__BB4_1319;
	and.b32  	%r662, %r656, 2147483644;
	mov.b32 	%r4638, 1;
$L__BB4_1283:
	mov.u32 	%r663, %r4638;
	add.s32 	%r2528, %r663, %r660;
	cvt.s64.s32 	%rd1154, %r2528;
	add.s64 	%rd190, %rd4, %rd1154;
	ld.global.u8 	%rs708, [%rd190];
	mov.b16 	%rs1288, 0;
	setp.gt.s16 	%p1322, %rs708, 70;
	@%p1322 bra 	$L__BB4_1287;
	setp.eq.s16 	%p1325, %rs708, 65;
	@%p1325 bra 	$L__BB4_1291;
	setp.eq.s16 	%p1326, %rs708, 67;
	@%p1326 bra 	$L__BB4_1286;
	bra.uni 	$L__BB4_1290;
$L__BB4_1286:
	mov.b16 	%rs1288, 1;
	bra.uni 	$L__BB4_1291;
$L__BB4_1287:
	setp.eq.s16 	%p1323, %rs708, 71;
	@%p1323 bra 	$L__BB4_2812;
	setp.eq.s16 	%p1324, %rs708, 84;
	@%p1324 bra 	$L__BB4_1289;
	bra.uni 	$L__BB4_1290;
$L__BB4_1289:
	mov.b16 	%rs1288, 3;
	bra.uni 	$L__BB4_1291;
$L__BB4_1290:
	mov.b16 	%rs1288, 4;
$L__BB4_1291:
	cvt.u64.u32 	%rd1155, %r663;
	add.s64 	%rd191, %rd6, %rd1155;
	st.local.u8 	[%rd191], %rs1288;
	ld.global.u8 	%rs714, [%rd190+1];
	mov.b16 	%rs1289, 0;
	setp.gt.s16 	%p1327, %rs714, 70;
	@%p1327 bra 	$L__BB4_1295;
	setp.eq.s16 	%p1330, %rs714, 65;
	@%p1330 bra 	$L__BB4_1300;
	setp.eq.s16 	%p1331, %rs714, 67;
	@%p1331 bra 	$L__BB4_1294;
	bra.uni 	$L__BB4_1299;
$L__BB4_1294:
	mov.b16 	%rs1289, 1;
	bra.uni 	$L__BB4_1300;
$L__BB4_1295:
	setp.eq.s16 	%p1328, %rs714, 71;
	@%p1328 bra 	$L__BB4_1298;
	setp.ne.s16 	%p1329, %rs714, 84;
	@%p1329 bra 	$L__BB4_1299;
	mov.b16 	%rs1289, 3;
	bra.uni 	$L__BB4_1300;
$L__BB4_1298:
	mov.b16 	%rs1289, 2;
	bra.uni 	$L__BB4_1300;
$L__BB4_1299:
	mov.b16 	%rs1289, 4;
$L__BB4_1300:
	st.local.u8 	[%rd191+1], %rs1289;
	ld.global.u8 	%rs720, [%rd190+2];
	mov.b16 	%rs1290, 0;
	setp.gt.s16 	%p1332, %rs720, 70;
	@%p1332 bra 	$L__BB4_1304;
	setp.eq.s16 	%p1335, %rs720, 65;
	@%p1335 bra 	$L__BB4_1309;
	setp.eq.s16 	%p1336, %rs720, 67;
	@%p1336 bra 	$L__BB4_1303;
	bra.uni 	$L__BB4_1308;
$L__BB4_1303:
	mov.b16 	%rs1290, 1;
	bra.uni 	$L__BB4_1309;
$L__BB4_1304:
	setp.eq.s16 	%p1333, %rs720, 71;
	@%p1333 bra 	$L__BB4_1307;
	setp.ne.s16 	%p1334, %rs720, 84;
	@%p1334 bra 	$L__BB4_1308;
	mov.b16 	%rs1290, 3;
	bra.uni 	$L__BB4_1309;
$L__BB4_1307:
	mov.b16 	%rs1290, 2;
	bra.uni 	$L__BB4_1309;
$L__BB4_1308:
	mov.b16 	%rs1290, 4;
$L__BB4_1309:
	st.local.u8 	[%rd191+2], %rs1290;
	ld.global.u8 	%rs726, [%rd190+3];
	mov.b16 	%rs1291, 0;
	setp.gt.s16 	%p1337, %rs726, 70;
	@%p1337 bra 	$L__BB4_1313;
	setp.eq.s16 	%p1340, %rs726, 65;
	@%p1340 bra 	$L__BB4_1318;
	setp.eq.s16 	%p1341, %rs726, 67;
	@%p1341 bra 	$L__BB4_1312;
	bra.uni 	$L__BB4_1317;
$L__BB4_1312:
	mov.b16 	%rs1291, 1;
	bra.uni 	$L__BB4_1318;
$L__BB4_1313:
	setp.eq.s16 	%p1338, %rs726, 71;
	@%p1338 bra 	$L__BB4_1316;
	setp.ne.s16 	%p1339, %rs726, 84;
	@%p1339 bra 	$L__BB4_1317;
	mov.b16 	%rs1291, 3;
	bra.uni 	$L__BB4_1318;
$L__BB4_1316:
	mov.b16 	%rs1291, 2;
	bra.uni 	$L__BB4_1318;
$L__BB4_1317:
	mov.b16 	%rs1291, 4;
$L__BB4_1318:
	st.local.u8 	[%rd191+3], %rs1291;
	add.s32 	%r4638, %r663, 4;
	add.s32 	%r2529, %r663, 3;
	setp.eq.s32 	%p1342, %r2529, %r662;
	@%p1342 bra 	$L__BB4_1319;
	bra.uni 	$L__BB4_1283;
$L__BB4_1319:
	setp.eq.s32 	%p1343, %r661, 0;
	@%p1343 bra 	$L__BB4_1415;
	add.s32 	%r2530, %r4638, %r660;
	cvt.s64.s32 	%rd1156, %r2530;
	add.s64 	%rd194, %rd4, %rd1156;
	ld.global.u8 	%rs732, [%rd194];
	mov.b16 	%rs1296, 0;
	setp.gt.s16 	%p1344, %rs732, 70;
	@%p1344 bra 	$L__BB4_1362;
	setp.eq.s16 	%p1347, %rs732, 65;
	@%p1347 bra 	$L__BB4_1367;
	bra.uni 	$L__BB4_1360;
$L__BB4_1322:
	setp.eq.s16 	%p1285, %rs666, 67;
	@%p1285 bra 	$L__BB4_1323;
	bra.uni 	$L__BB4_1327;
$L__BB4_1323:
	mov.b16 	%rs1292, 2;
	bra.uni 	$L__BB4_1328;
$L__BB4_1324:
	setp.eq.s16 	%p1282, %rs666, 84;
	@%p1282 bra 	$L__BB4_1328;
	setp.ne.s16 	%p1283, %rs666, 71;
	@%p1283 bra 	$L__BB4_1327;
	mov.b16 	%rs1292, 1;
	bra.uni 	$L__BB4_1328;
$L__BB4_1327:
	mov.b16 	%rs1292, 4;
$L__BB4_1328:
	cvt.u64.u32 	%rd1151, %r665;
	add.s64 	%rd193, %rd6, %rd1151;
	st.local.u8 	[%rd193], %rs1292;
	ld.global.u8 	%rs672, [%rd192+-1];
	mov.b16 	%rs1293, 0;
	setp.gt.s16 	%p1286, %rs672, 70;
	@%p1286 bra 	$L__BB4_1332;
	setp.eq.s16 	%p1289, %rs672, 65;
	@%p1289 bra 	$L__BB4_1335;
	setp.eq.s16 	%p1290, %rs672, 67;
	@%p1290 bra 	$L__BB4_1331;
	bra.uni 	$L__BB4_1336;
$L__BB4_1331:
	mov.b16 	%rs1293, 2;
	bra.uni 	$L__BB4_1337;
$L__BB4_1332:
	setp.eq.s16 	%p1287, %rs672, 84;
	@%p1287 bra 	$L__BB4_1337;
	setp.ne.s16 	%p1288, %rs672, 71;
	@%p1288 bra 	$L__BB4_1336;
	mov.b16 	%rs1293, 1;
	bra.uni 	$L__BB4_1337;
$L__BB4_1335:
	mov.b16 	%rs1293, 3;
	bra.uni 	$L__BB4_1337;
$L__BB4_1336:
	mov.b16 	%rs1293, 4;
$L__BB4_1337:
	st.local.u8 	[%rd193+1], %rs1293;
	ld.global.u8 	%rs678, [%rd192+-2];
	mov.b16 	%rs1294, 0;
	setp.gt.s16 	%p1291, %rs678, 70;
	@%p1291 bra 	$L__BB4_1341;
	setp.eq.s16 	%p1294, %rs678, 65;
	@%p1294 bra 	$L__BB4_1344;
	setp.eq.s16 	%p1295, %rs678, 67;
	@%p1295 bra 	$L__BB4_1340;
	bra.uni 	$L__BB4_1345;
$L__BB4_1340:
	mov.b16 	%rs1294, 2;
	bra.uni 	$L__BB4_1346;
$L__BB4_1341:
	setp.eq.s16 	%p1292, %rs678, 84;
	@%p1292 bra 	$L__BB4_1346;
	setp.ne.s16 	%p1293, %rs678, 71;
	@%p1293 bra 	$L__BB4_1345;
	mov.b16 	%rs1294, 1;
	bra.uni 	$L__BB4_1346;
$L__BB4_1344:
	mov.b16 	%rs1294, 3;
	bra.uni 	$L__BB4_1346;
$L__BB4_1345:
	mov.b16 	%rs1294, 4;
$L__BB4_1346:
	st.local.u8 	[%rd193+2], %rs1294;
	ld.global.u8 	%rs684, [%rd192+-3];
	mov.b16 	%rs1295, 0;
	setp.gt.s16 	%p1296, %rs684, 70;
	@%p1296 bra 	$L__BB4_1350;
	setp.eq.s16 	%p1299, %rs684, 65;
	@%p1299 bra 	$L__BB4_1353;
	setp.eq.s16 	%p1300, %rs684, 67;
	@%p1300 bra 	$L__BB4_1349;
	bra.uni 	$L__BB4_1354;
$L__BB4_1349:
	mov.b16 	%rs1295, 2;
	bra.uni 	$L__BB4_1355;
$L__BB4_1350:
	setp.eq.s16 	%p1297, %rs684, 84;
	@%p1297 bra 	$L__BB4_1355;
	setp.ne.s16 	%p1298, %rs684, 71;
	@%p1298 bra 	$L__BB4_1354;
	mov.b16 	%rs1295, 1;
	bra.uni 	$L__BB4_1355;
$L__BB4_1353:
	mov.b16 	%rs1295, 3;
	bra.uni 	$L__BB4_1355;
$L__BB4_1354:
	mov.b16 	%rs1295, 4;
$L__BB4_1355:
	st.local.u8 	[%rd193+3], %rs1295;
	add.s32 	%r4639, %r665, 4;
	add.s32 	%r2522, %r665, 3;
	setp.eq.s32 	%p1301, %r2522, %r659;
	@%p1301 bra 	$L__BB4_1356;
	bra.uni 	$L__BB4_1277;
$L__BB4_1356:
	setp.eq.s32 	%p1302, %r658, 0;
	@%p1302 bra 	$L__BB4_1415;
	sub.s32 	%r2523, %r657, %r4639;
	add.s32 	%r2524, %r2523, %r656;
	cvt.s64.s32 	%rd1152, %r2524;
	add.s64 	%rd196, %rd4, %rd1152;
	ld.global.u8 	%rs690, [%rd196];
	mov.b16 	%rs1299, 0;
	setp.gt.s16 	%p1303, %rs690, 70;
	@%p1303 bra 	$L__BB4_1390;
	setp.eq.s16 	%p1306, %rs690, 65;
	@%p1306 bra 	$L__BB4_1359;
	bra.uni 	$L__BB4_1388;
$L__BB4_1359:
	mov.b16 	%rs1299, 3;
	bra.uni 	$L__BB4_1394;
$L__BB4_1360:
	setp.eq.s16 	%p1348, %rs732, 67;
	@%p1348 bra 	$L__BB4_1361;
	bra.uni 	$L__BB4_1366;
$L__BB4_1361:
	mov.b16 	%rs1296, 1;
	bra.uni 	$L__BB4_1367;
$L__BB4_1362:
	setp.eq.s16 	%p1345, %rs732, 71;
	@%p1345 bra 	$L__BB4_1365;
	setp.ne.s16 	%p1346, %rs732, 84;
	@%p1346 bra 	$L__BB4_1366;
	mov.b16 	%rs1296, 3;
	bra.uni 	$L__BB4_1367;
$L__BB4_1365:
	mov.b16 	%rs1296, 2;
	bra.uni 	$L__BB4_1367;
$L__BB4_1366:
	mov.b16 	%rs1296, 4;
$L__BB4_1367:
	cvt.u64.u32 	%rd1157, %r4638;
	add.s64 	%rd195, %rd6, %rd1157;
	st.local.u8 	[%rd195], %rs1296;
	setp.eq.s32 	%p1349, %r661, 1;
	@%p1349 bra 	$L__BB4_1415;
	ld.global.u8 	%rs738, [%rd194+1];
	mov.b16 	%rs1297, 0;
	setp.gt.s16 	%p1350, %rs738, 70;
	@%p1350 bra 	$L__BB4_1372;
	setp.eq.s16 	%p1353, %rs738, 65;
	@%p1353 bra 	$L__BB4_1377;
	setp.eq.s16 	%p1354, %rs738, 67;
	@%p1354 bra 	$L__BB4_1371;
	bra.uni 	$L__BB4_1376;
$L__BB4_1371:
	mov.b16 	%rs1297, 1;
	bra.uni 	$L__BB4_1377;
$L__BB4_1372:
	setp.eq.s16 	%p1351, %rs738, 71;
	@%p1351 bra 	$L__BB4_1375;
	setp.ne.s16 	%p1352, %rs738, 84;
	@%p1352 bra 	$L__BB4_1376;
	mov.b16 	%rs1297, 3;
	bra.uni 	$L__BB4_1377;
$L__BB4_1375:
	mov.b16 	%rs1297, 2;
	bra.uni 	$L__BB4_1377;
$L__BB4_1376:
	mov.b16 	%rs1297, 4;
$L__BB4_1377:
	st.local.u8 	[%rd195+1], %rs1297;
	setp.eq.s32 	%p1355, %r661, 2;
	@%p1355 bra 	$L__BB4_1415;
	ld.global.u8 	%rs744, [%rd194+2];
	mov.b16 	%rs1298, 0;
	setp.gt.s16 	%p1356, %rs744, 70;
	@%p1356 bra 	$L__BB4_1382;
	setp.eq.s16 	%p1359, %rs744, 65;
	@%p1359 bra 	$L__BB4_1387;
	setp.eq.s16 	%p1360, %rs744, 67;
	@%p1360 bra 	$L__BB4_1381;
	bra.uni 	$L__BB4_1386;
$L__BB4_1381:
	mov.b16 	%rs1298, 1;
	bra.uni 	$L__BB4_1387;
$L__BB4_1382:
	setp.eq.s16 	%p1357, %rs744, 71;
	@%p1357 bra 	$L__BB4_1385;
	setp.ne.s16 	%p1358, %rs744, 84;
	@%p1358 bra 	$L__BB4_1386;
	mov.b16 	%rs1298, 3;
	bra.uni 	$L__BB4_1387;
$L__BB4_1385:
	mov.b16 	%rs1298, 2;
	bra.uni 	$L__BB4_1387;
$L__BB4_1386:
	mov.b16 	%rs1298, 4;
$L__BB4_1387:
	st.local.u8 	[%rd195+2], %rs1298;
	bra.uni 	$L__BB4_1415;
$L__BB4_1388:
	setp.eq.s16 	%p1307, %rs690, 67;
	@%p1307 bra 	$L__BB4_1389;
	bra.uni 	$L__BB4_1393;
$L__BB4_1389:
	mov.b16 	%rs1299, 2;
	bra.uni 	$L__BB4_1394;
$L__BB4_1390:
	setp.eq.s16 	%p1304, %rs690, 84;
	@%p1304 bra 	$L__BB4_1394;
	setp.ne.s16 	%p1305, %rs690, 71;
	@%p1305 bra 	$L__BB4_1393;
	mov.b16 	%rs1299, 1;
	bra.uni 	$L__BB4_1394;
$L__BB4_1393:
	mov.b16 	%rs1299, 4;
$L__BB4_1394:
	cvt.u64.u32 	%rd1153, %r4639;
	add.s64 	%rd197, %rd6, %rd1153;
	st.local.u8 	[%rd197], %rs1299;
	setp.eq.s32 	%p1308, %r658, 1;
	@%p1308 bra 	$L__BB4_1415;
	ld.global.u8 	%rs696, [%rd196+-1];
	mov.b16 	%rs1300, 0;
	setp.gt.s16 	%p1309, %rs696, 70;
	@%p1309 bra 	$L__BB4_1399;
	setp.eq.s16 	%p1312, %rs696, 65;
	@%p1312 bra 	$L__BB4_1402;
	setp.eq.s16 	%p1313, %rs696, 67;
	@%p1313 bra 	$L__BB4_1398;
	bra.uni 	$L__BB4_1403;
$L__BB4_1398:
	mov.b16 	%rs1300, 2;
	bra.uni 	$L__BB4_1404;
$L__BB4_1399:
	setp.eq.s16 	%p1310, %rs696, 84;
	@%p1310 bra 	$L__BB4_1404;
	setp.ne.s16 	%p1311, %rs696, 71;
	@%p1311 bra 	$L__BB4_1403;
	mov.b16 	%rs1300, 1;
	bra.uni 	$L__BB4_1404;
$L__BB4_1402:
	mov.b16 	%rs1300, 3;
	bra.uni 	$L__BB4_1404;
$L__BB4_1403:
	mov.b16 	%rs1300, 4;
$L__BB4_1404:
	st.local.u8 	[%rd197+1], %rs1300;
	setp.eq.s32 	%p1314, %r658, 2;
	@%p1314 bra 	$L__BB4_1415;
	ld.global.u8 	%rs702, [%rd196+-2];
	mov.b16 	%rs1301, 0;
	setp.gt.s16 	%p1315, %rs702, 70;
	@%p1315 bra 	$L__BB4_1409;
	setp.eq.s16 	%p1318, %rs702, 65;
	@%p1318 bra 	$L__BB4_1412;
	setp.eq.s16 	%p1319, %rs702, 67;
	@%p1319 bra 	$L__BB4_1408;
	bra.uni 	$L__BB4_1413;
$L__BB4_1408:
	mov.b16 	%rs1301, 2;
	bra.uni 	$L__BB4_1414;
$L__BB4_1409:
	setp.eq.s16 	%p1316, %rs702, 84;
	@%p1316 bra 	$L__BB4_1414;
	setp.ne.s16 	%p1317, %rs702, 71;
	@%p1317 bra 	$L__BB4_1413;
	mov.b16 	%rs1301, 1;
	bra.uni 	$L__BB4_1414;
$L__BB4_1412:
	mov.b16 	%rs1301, 3;
	bra.uni 	$L__BB4_1414;
$L__BB4_1413:
	mov.b16 	%rs1301, 4;
$L__BB4_1414:
	st.local.u8 	[%rd197+2], %rs1301;
$L__BB4_1415:
	setp.eq.s32 	%p1361, %r642, 0;
	@%p1361 bra 	$L__BB4_1422;
	setp.lt.s32 	%p1362, %r645, 1;
	@%p1362 bra 	$L__BB4_1557;
	add.s32 	%r669, %r644, -1;
	and.b32  	%r670, %r645, 3;
	setp.lt.u32 	%p1363, %r645, 4;
	mov.b32 	%r4643, 1;
	@%p1363 bra 	$L__BB4_1498;
	and.b32  	%r671, %r645, 2147483644;
	mov.b32 	%r4643, 1;
$L__BB4_1419:
	mov.u32 	%r676, %r4643;
	add.s32 	%r2533, %r676, %r669;
	cvt.s64.s32 	%rd1158, %r2533;
	add.s64 	%rd200, %rd4, %rd1158;
	ld.global.u8 	%rs750, [%rd200];
	mov.b16 	%rs1306, 0;
	setp.gt.s16 	%p1364, %rs750, 70;
	@%p1364 bra 	$L__BB4_1466;
	setp.eq.s16 	%p1367, %rs750, 65;
	@%p1367 bra 	$L__BB4_1421;
	bra.uni 	$L__BB4_1464;
$L__BB4_1421:
	mov.b16 	%rs1306, 3;
	bra.uni 	$L__BB4_1470;
$L__BB4_1422:
	setp.lt.s32 	%p1403, %r645, 1;
	@%p1403 bra 	$L__BB4_1557;
	and.b32  	%r672, %r645, 3;
	setp.lt.u32 	%p1404, %r645, 4;
	mov.b32 	%r4642, 1;
	@%p1404 bra 	$L__BB4_1461;
	and.b32  	%r673, %r645, 2147483644;
	mov.b32 	%r4642, 1;
$L__BB4_1425:
	mov.u32 	%r674, %r4642;
	sub.s32 	%r2538, %r644, %r674;
	add.s32 	%r2539, %r2538, %r645;
	cvt.s64.s32 	%rd1162, %r2539;
	add.s64 	%rd198, %rd4, %rd1162;
	ld.global.u8 	%rs792, [%rd198];
	mov.b16 	%rs1302, 0;
	setp.gt.s16 	%p1405, %rs792, 70;
	@%p1405 bra 	$L__BB4_1429;
	setp.eq.s16 	%p1408, %rs792, 65;
	@%p1408 bra 	$L__BB4_1433;
	setp.eq.s16 	%p1409, %rs792, 67;
	@%p1409 bra 	$L__BB4_1428;
	bra.uni 	$L__BB4_1432;
$L__BB4_1428:
	mov.b16 	%rs1302, 1;
	bra.uni 	$L__BB4_1433;
$L__BB4_1429:
	setp.eq.s16 	%p1406, %rs792, 71;
	@%p1406 bra 	$L__BB4_2813;
	setp.eq.s16 	%p1407, %rs792, 84;
	@%p1407 bra 	$L__BB4_1431;
	bra.uni 	$L__BB4_1432;
$L__BB4_1431:
	mov.b16 	%rs1302, 3;
	bra.uni 	$L__BB4_1433;
$L__BB4_1432:
	mov.b16 	%rs1302, 4;
$L__BB4_1433:
	cvt.u64.u32 	%rd1163, %r674;
	add.s64 	%rd199, %rd7, %rd1163;
	st.local.u8 	[%rd199], %rs1302;
	ld.global.u8 	%rs798, [%rd198+-1];
	mov.b16 	%rs1303, 0;
	setp.gt.s16 	%p1410, %rs798, 70;
	@%p1410 bra 	$L__BB4_1437;
	setp.eq.s16 	%p1413, %rs798, 65;
	@%p1413 bra 	$L__BB4_1442;
	setp.eq.s16 	%p1414, %rs798, 67;
	@%p1414 bra 	$L__BB4_1436;
	bra.uni 	$L__BB4_1441;
$L__BB4_1436:
	mov.b16 	%rs1303, 1;
	bra.uni 	$L__BB4_1442;
$L__BB4_1437:
	setp.eq.s16 	%p1411, %rs798, 71;
	@%p1411 bra 	$L__BB4_1440;
	setp.ne.s16 	%p1412, %rs798, 84;
	@%p1412 bra 	$L__BB4_1441;
	mov.b16 	%rs1303, 3;
	bra.uni 	$L__BB4_1442;
$L__BB4_1440:
	mov.b16 	%rs1303, 2;
	bra.uni 	$L__BB4_1442;
$L__BB4_1441:
	mov.b16 	%rs1303, 4;
$L__BB4_1442:
	st.local.u8 	[%rd199+1], %rs1303;
	ld.global.u8 	%rs804, [%rd198+-2];
	mov.b16 	%rs1304, 0;
	setp.gt.s16 	%p1415, %rs804, 70;
	@%p1415 bra 	$L__BB4_1446;
	setp.eq.s16 	%p1418, %rs804, 65;
	@%p1418 bra 	$L__BB4_1451;
	setp.eq.s16 	%p1419, %rs804, 67;
	@%p1419 bra 	$L__BB4_1445;
	bra.uni 	$L__BB4_1450;
$L__BB4_1445:
	mov.b16 	%rs1304, 1;
	bra.uni 	$L__BB4_1451;
$L__BB4_1446:
	setp.eq.s16 	%p1416, %rs804, 71;
	@%p1416 bra 	$L__BB4_1449;
	setp.ne.s16 	%p1417, %rs804, 84;
	@%p1417 bra 	$L__BB4_1450;
	mov.b16 	%rs1304, 3;
	bra.uni 	$L__BB4_1451;
$L__BB4_1449:
	mov.b16 	%rs1304, 2;
	bra.uni 	$L__BB4_1451;
$L__BB4_1450:
	mov.b16 	%rs1304, 4;
$L__BB4_1451:
	st.local.u8 	[%rd199+2], %rs1304;
	ld.global.u8 	%rs810, [%rd198+-3];
	mov.b16 	%rs1305, 0;
	setp.gt.s16 	%p1420, %rs810, 70;
	@%p1420 bra 	$L__BB4_1455;
	setp.eq.s16 	%p1423, %rs810, 65;
	@%p1423 bra 	$L__BB4_1460;
	setp.eq.s16 	%p1424, %rs810, 67;
	@%p1424 bra 	$L__BB4_1454;
	bra.uni 	$L__BB4_1459;
$L__BB4_1454:
	mov.b16 	%rs1305, 1;
	bra.uni 	$L__BB4_1460;
$L__BB4_1455:
	setp.eq.s16 	%p1421, %rs810, 71;
	@%p1421 bra 	$L__BB4_1458;
	setp.ne.s16 	%p1422, %rs810, 84;
	@%p1422 bra 	$L__BB4_1459;
	mov.b16 	%rs1305, 3;
	bra.uni 	$L__BB4_1460;
$L__BB4_1458:
	mov.b16 	%rs1305, 2;
	bra.uni 	$L__BB4_1460;
$L__BB4_1459:
	mov.b16 	%rs1305, 4;
$L__BB4_1460:
	st.local.u8 	[%rd199+3], %rs1305;
	add.s32 	%r4642, %r674, 4;
	add.s32 	%r2540, %r674, 3;
	setp.eq.s32 	%p1425, %r2540, %r673;
	@%p1425 bra 	$L__BB4_1461;
	bra.uni 	$L__BB4_1425;
$L__BB4_1461:
	setp.eq.s32 	%p1426, %r672, 0;
	@%p1426 bra 	$L__BB4_1557;
	sub.s32 	%r2541, %r644, %r4642;
	add.s32 	%r2542, %r2541, %r645;
	cvt.s64.s32 	%rd1164, %r2542;
	add.s64 	%rd202, %rd4, %rd1164;
	ld.global.u8 	%rs816, [%rd202];
	mov.b16 	%rs1310, 0;
	setp.gt.s16 	%p1427, %rs816, 70;
	@%p1427 bra 	$L__BB4_1504;
	setp.eq.s16 	%p1430, %rs816, 65;
	@%p1430 bra 	$L__BB4_1509;
	bra.uni 	$L__BB4_1502;
$L__BB4_1464:
	setp.eq.s16 	%p1368, %rs750, 67;
	@%p1368 bra 	$L__BB4_1465;
	bra.uni 	$L__BB4_1469;
$L__BB4_1465:
	mov.b16 	%rs1306, 2;
	bra.uni 	$L__BB4_1470;
$L__BB4_1466:
	setp.eq.s16 	%p1365, %rs750, 84;
	@%p1365 bra 	$L__BB4_1470;
	setp.ne.s16 	%p1366, %rs750, 71;
	@%p1366 bra 	$L__BB4_1469;
	mov.b16 	%rs1306, 1;
	bra.uni 	$L__BB4_1470;
$L__BB4_1469:
	mov.b16 	%rs1306, 4;
$L__BB4_1470:
	cvt.u64.u32 	%rd1159, %r676;
	add.s64 	%rd201, %rd7, %rd1159;
	st.local.u8 	[%rd201], %rs1306;
	ld.global.u8 	%rs756, [%rd200+1];
	mov.b16 	%rs1307, 0;
	setp.gt.s16 	%p1369, %rs756, 70;
	@%p1369 bra 	$L__BB4_1474;
	setp.eq.s16 	%p1372, %rs756, 65;
	@%p1372 bra 	$L__BB4_1477;
	setp.eq.s16 	%p1373, %rs756, 67;
	@%p1373 bra 	$L__BB4_1473;
	bra.uni 	$L__BB4_1478;
$L__BB4_1473:
	mov.b16 	%rs1307, 2;
	bra.uni 	$L__BB4_1479;
$L__BB4_1474:
	setp.eq.s16 	%p1370, %rs756, 84;
	@%p1370 bra 	$L__BB4_1479;
	setp.ne.s16 	%p1371, %rs756, 71;
	@%p1371 bra 	$L__BB4_1478;
	mov.b16 	%rs1307, 1;
	bra.uni 	$L__BB4_1479;
$L__BB4_1477:
	mov.b16 	%rs1307, 3;
	bra.uni 	$L__BB4_1479;
$L__BB4_1478:
	mov.b16 	%rs1307, 4;
$L__BB4_1479:
	st.local.u8 	[%rd201+1], %rs1307;
	ld.global.u8 	%rs762, [%rd200+2];
	mov.b16 	%rs1308, 0;
	setp.gt.s16 	%p1374, %rs762, 70;
	@%p1374 bra 	$L__BB4_1483;
	setp.eq.s16 	%p1377, %rs762, 65;
	@%p1377 bra 	$L__BB4_1486;
	setp.eq.s16 	%p1378, %rs762, 67;
	@%p1378 bra 	$L__BB4_1482;
	bra.uni 	$L__BB4_1487;
$L__BB4_1482:
	mov.b16 	%rs1308, 2;
	bra.uni 	$L__BB4_1488;
$L__BB4_1483:
	setp.eq.s16 	%p1375, %rs762, 84;
	@%p1375 bra 	$L__BB4_1488;
	setp.ne.s16 	%p1376, %rs762, 71;
	@%p1376 bra 	$L__BB4_1487;
	mov.b16 	%rs1308, 1;
	bra.uni 	$L__BB4_1488;
$L__BB4_1486:
	mov.b16 	%rs1308, 3;
	bra.uni 	$L__BB4_1488;
$L__BB4_1487:
	mov.b16 	%rs1308, 4;
$L__BB4_1488:
	st.local.u8 	[%rd201+2], %rs1308;
	ld.global.u8 	%rs768, [%rd200+3];
	mov.b16 	%rs1309, 0;
	setp.gt.s16 	%p1379, %rs768, 70;
	@%p1379 bra 	$L__BB4_1492;
	setp.eq.s16 	%p1382, %rs768, 65;
	@%p1382 bra 	$L__BB4_1495;
	setp.eq.s16 	%p1383, %rs768, 67;
	@%p1383 bra 	$L__BB4_1491;
	bra.uni 	$L__BB4_1496;
$L__BB4_1491:
	mov.b16 	%rs1309, 2;
	bra.uni 	$L__BB4_1497;
$L__BB4_1492:
	setp.eq.s16 	%p1380, %rs768, 84;
	@%p1380 bra 	$L__BB4_1497;
	setp.ne.s16 	%p1381, %rs768, 71;
	@%p1381 bra 	$L__BB4_1496;
	mov.b16 	%rs1309, 1;
	bra.uni 	$L__BB4_1497;
$L__BB4_1495:
	mov.b16 	%rs1309, 3;
	bra.uni 	$L__BB4_1497;
$L__BB4_1496:
	mov.b16 	%rs1309, 4;
$L__BB4_1497:
	st.local.u8 	[%rd201+3], %rs1309;
	add.s32 	%r4643, %r676, 4;
	add.s32 	%r2534, %r676, 3;
	setp.eq.s32 	%p1384, %r2534, %r671;
	@%p1384 bra 	$L__BB4_1498;
	bra.uni 	$L__BB4_1419;
$L__BB4_1498:
	setp.eq.s32 	%p1385, %r670, 0;
	@%p1385 bra 	$L__BB4_1557;
	add.s32 	%r2535, %r4643, %r669;
	cvt.s64.s32 	%rd1160, %r2535;
	add.s64 	%rd204, %rd4, %rd1160;
	ld.global.u8 	%rs774, [%rd204];
	mov.b16 	%rs1313, 0;
	setp.gt.s16 	%p1386, %rs774, 70;
	@%p1386 bra 	$L__BB4_1532;
	setp.eq.s16 	%p1389, %rs774, 65;
	@%p1389 bra 	$L__BB4_1501;
	bra.uni 	$L__BB4_1530;
$L__BB4_1501:
	mov.b16 	%rs1313, 3;
	bra.uni 	$L__BB4_1536;
$L__BB4_1502:
	setp.eq.s16 	%p1431, %rs816, 67;
	@%p1431 bra 	$L__BB4_1503;
	bra.uni 	$L__BB4_1508;
$L__BB4_1503:
	mov.b16 	%rs1310, 1;
	bra.uni 	$L__BB4_1509;
$L__BB4_1504:
	setp.eq.s16 	%p1428, %rs816, 71;
	@%p1428 bra 	$L__BB4_1507;
	setp.ne.s16 	%p1429, %rs816, 84;
	@%p1429 bra 	$L__BB4_1508;
	mov.b16 	%rs1310, 3;
	bra.uni 	$L__BB4_1509;
$L__BB4_1507:
	mov.b16 	%rs1310, 2;
	bra.uni 	$L__BB4_1509;
$L__BB4_1508:
	mov.b16 	%rs1310, 4;
$L__BB4_1509:
	cvt.u64.u32 	%rd1165, %r4642;
	add.s64 	%rd203, %rd7, %rd1165;
	st.local.u8 	[%rd203], %rs1310;
	setp.eq.s32 	%p1432, %r672, 1;
	@%p1432 bra 	$L__BB4_1557;
	ld.global.u8 	%rs822, [%rd202+-1];
	mov.b16 	%rs1311, 0;
	setp.gt.s16 	%p1433, %rs822, 70;
	@%p1433 bra 	$L__BB4_1514;
	setp.eq.s16 	%p1436, %rs822, 65;
	@%p1436 bra 	$L__BB4_1519;
	setp.eq.s16 	%p1437, %rs822, 67;
	@%p1437 bra 	$L__BB4_1513;
	bra.uni 	$L__BB4_1518;
$L__BB4_1513:
	mov.b16 	%rs1311, 1;
	bra.uni 	$L__BB4_1519;
$L__BB4_1514:
	setp.eq.s16 	%p1434, %rs822, 71;
	@%p1434 bra 	$L__BB4_1517;
	setp.ne.s16 	%p1435, %rs822, 84;
	@%p1435 bra 	$L__BB4_1518;
	mov.b16 	%rs1311, 3;
	bra.uni 	$L__BB4_1519;
$L__BB4_1517:
	mov.b16 	%rs1311, 2;
	bra.uni 	$L__BB4_1519;
$L__BB4_1518:
	mov.b16 	%rs1311, 4;
$L__BB4_1519:
	st.local.u8 	[%rd203+1], %rs1311;
	setp.eq.s32 	%p1438, %r672, 2;
	@%p1438 bra 	$L__BB4_1557;
	ld.global.u8 	%rs828, [%rd202+-2];
	mov.b16 	%rs1312, 0;
	setp.gt.s16 	%p1439, %rs828, 70;
	@%p1439 bra 	$L__BB4_1524;
	setp.eq.s16 	%p1442, %rs828, 65;
	@%p1442 bra 	$L__BB4_1529;
	setp.eq.s16 	%p1443, %rs828, 67;
	@%p1443 bra 	$L__BB4_1523;
	bra.uni 	$L__BB4_1528;
$L__BB4_1523:
	mov.b16 	%rs1312, 1;
	bra.uni 	$L__BB4_1529;
$L__BB4_1524:
	setp.eq.s16 	%p1440, %rs828, 71;
	@%p1440 bra 	$L__BB4_1527;
	setp.ne.s16 	%p1441, %rs828, 84;
	@%p1441 bra 	$L__BB4_1528;
	mov.b16 	%rs1312, 3;
	bra.uni 	$L__BB4_1529;
$L__BB4_1527:
	mov.b16 	%rs1312, 2;
	bra.uni 	$L__BB4_1529;
$L__BB4_1528:
	mov.b16 	%rs1312, 4;
$L__BB4_1529:
	st.local.u8 	[%rd203+2], %rs1312;
	bra.uni 	$L__BB4_1557;
$L__BB4_1530:
	setp.eq.s16 	%p1390, %rs774, 67;
	@%p1390 bra 	$L__BB4_1531;
	bra.uni 	$L__BB4_1535;
$L__BB4_1531:
	mov.b16 	%rs1313, 2;
	bra.uni 	$L__BB4_1536;
$L__BB4_1532:
	setp.eq.s16 	%p1387, %rs774, 84;
	@%p1387 bra 	$L__BB4_1536;
	setp.ne.s16 	%p1388, %rs774, 71;
	@%p1388 bra 	$L__BB4_1535;
	mov.b16 	%rs1313, 1;
	bra.uni 	$L__BB4_1536;
$L__BB4_1535:
	mov.b16 	%rs1313, 4;
$L__BB4_1536:
	cvt.u64.u32 	%rd1161, %r4643;
	add.s64 	%rd205, %rd7, %rd1161;
	st.local.u8 	[%rd205], %rs1313;
	setp.eq.s32 	%p1391, %r670, 1;
	@%p1391 bra 	$L__BB4_1557;
	ld.global.u8 	%rs780, [%rd204+1];
	mov.b16 	%rs1314, 0;
	setp.gt.s16 	%p1392, %rs780, 70;
	@%p1392 bra 	$L__BB4_1541;
	setp.eq.s16 	%p1395, %rs780, 65;
	@%p1395 bra 	$L__BB4_1544;
	setp.eq.s16 	%p1396, %rs780, 67;
	@%p1396 bra 	$L__BB4_1540;
	bra.uni 	$L__BB4_1545;
$L__BB4_1540:
	mov.b16 	%rs1314, 2;
	bra.uni 	$L__BB4_1546;
$L__BB4_1541:
	setp.eq.s16 	%p1393, %rs780, 84;
	@%p1393 bra 	$L__BB4_1546;
	setp.ne.s16 	%p1394, %rs780, 71;
	@%p1394 bra 	$L__BB4_1545;
	mov.b16 	%rs1314, 1;
	bra.uni 	$L__BB4_1546;
$L__BB4_1544:
	mov.b16 	%rs1314, 3;
	bra.uni 	$L__BB4_1546;
$L__BB4_1545:
	mov.b16 	%rs1314, 4;
$L__BB4_1546:
	st.local.u8 	[%rd205+1], %rs1314;
	setp.eq.s32 	%p1397, %r670, 2;
	@%p1397 bra 	$L__BB4_1557;
	ld.global.u8 	%rs786, [%rd204+2];
	mov.b16 	%rs1315, 0;
	setp.gt.s16 	%p1398, %rs786, 70;
	@%p1398 bra 	$L__BB4_1551;
	setp.eq.s16 	%p1401, %rs786, 65;
	@%p1401 bra 	$L__BB4_1554;
	setp.eq.s16 	%p1402, %rs786, 67;
	@%p1402 bra 	$L__BB4_1550;
	bra.uni 	$L__BB4_1555;
$L__BB4_1550:
	mov.b16 	%rs1315, 2;
	bra.uni 	$L__BB4_1556;
$L__BB4_1551:
	setp.eq.s16 	%p1399, %rs786, 84;
	@%p1399 bra 	$L__BB4_1556;
	setp.ne.s16 	%p1400, %rs786, 71;
	@%p1400 bra 	$L__BB4_1555;
	mov.b16 	%rs1315, 1;
	bra.uni 	$L__BB4_1556;
$L__BB4_1554:
	mov.b16 	%rs1315, 3;
	bra.uni 	$L__BB4_1556;
$L__BB4_1555:
	mov.b16 	%rs1315, 4;
$L__BB4_1556:
	st.local.u8 	[%rd205+2], %rs1315;
$L__BB4_1557:
	cvt.s64.s32 	%rd1166, %r645;
	add.s64 	%rd1167, %rd7, %rd1166;
	mov.b16 	%rs833, 4;
	st.local.u8 	[%rd1167+1], %rs833;
	st.local.u8 	[%rd7], %rs833;
	cvt.s64.s32 	%rd1168, %r656;
	add.s64 	%rd1169, %rd6, %rd1168;
	st.local.u8 	[%rd1169+1], %rs833;
	st.local.u8 	[%rd6], %rs833;
	setp.lt.s32 	%p1444, %r656, 1;
	@%p1444 bra 	$L__BB4_1595;
	add.s32 	%r680, %r645, -1;
	and.b32  	%r681, %r645, 3;
	and.b32  	%r682, %r645, 2147483644;
	mov.b32 	%r4644, 1;
$L__BB4_1559:
	mov.u32 	%r683, %r4644;
	setp.lt.s32 	%p1445, %r645, 1;
	@%p1445 bra 	$L__BB4_1588;
	setp.lt.u32 	%p1446, %r680, 3;
	cvt.u64.u32 	%rd1170, %r683;
	add.s64 	%rd1171, %rd6, %rd1170;
	ld.local.s8 	%r684, [%rd1171];
	add.s32 	%r2545, %r683, -1;
	mad.lo.s32 	%r685, %r2545, %r645, %r17;
	mov.b32 	%r4646, 1;
	@%p1446 bra 	$L__BB4_1575;
	mov.b32 	%r4645, 1;
$L__BB4_1562:
	cvt.u64.u32 	%rd1172, %r4645;
	add.s64 	%rd206, %rd7, %rd1172;
	ld.local.s8 	%r2547, [%rd206];
	add.s32 	%r2548, %r2547, %r684;
	setp.eq.s32 	%p1447, %r2548, 3;
	add.s32 	%r2549, %r685, %r4645;
	mul.wide.s32 	%rd1173, %r2549, 8;
	add.s64 	%rd207, %rd3, %rd1173;
	@%p1447 bra 	$L__BB4_1564;
	mov.b64 	%rd1174, 9218868437227405312;
	st.global.u64 	[%rd207], %rd1174;
	mov.f64 	%fd4156, 0dBFF0000000000000;
	bra.uni 	$L__BB4_1565;
$L__BB4_1564:
	mov.b64 	%rd1175, 0;
	st.global.u64 	[%rd207], %rd1175;
	mov.f64 	%fd4156, 0dC0A9300000000000;
$L__BB4_1565:
	st.global.f64 	[%rd207+5000], %fd4156;
	ld.local.s8 	%r2550, [%rd206+1];
	add.s32 	%r2551, %r2550, %r684;
	setp.eq.s32 	%p1448, %r2551, 3;
	@%p1448 bra 	$L__BB4_1567;
	mov.b64 	%rd1176, 9218868437227405312;
	st.global.u64 	[%rd207+8], %rd1176;
	mov.f64 	%fd4157, 0dBFF0000000000000;
	bra.uni 	$L__BB4_1568;
$L__BB4_1567:
	mov.b64 	%rd1177, 0;
	st.global.u64 	[%rd207+8], %rd1177;
	mov.f64 	%fd4157, 0dC0A9300000000000;
$L__BB4_1568:
	st.global.f64 	[%rd207+5008], %fd4157;
	ld.local.s8 	%r2552, [%rd206+2];
	add.s32 	%r2553, %r2552, %r684;
	setp.eq.s32 	%p1449, %r2553, 3;
	@%p1449 bra 	$L__BB4_1570;
	mov.b64 	%rd1178, 9218868437227405312;
	st.global.u64 	[%rd207+16], %rd1178;
	mov.f64 	%fd4158, 0dBFF0000000000000;
	bra.uni 	$L__BB4_1571;
$L__BB4_1570:
	mov.b64 	%rd1179, 0;
	st.global.u64 	[%rd207+16], %rd1179;
	mov.f64 	%fd4158, 0dC0A9300000000000;
$L__BB4_1571:
	st.global.f64 	[%rd207+5016], %fd4158;
	ld.local.s8 	%r2554, [%rd206+3];
	add.s32 	%r2555, %r2554, %r684;
	setp.eq.s32 	%p1450, %r2555, 3;
	@%p1450 bra 	$L__BB4_1573;
	mov.b64 	%rd1180, 9218868437227405312;
	st.global.u64 	[%rd207+24], %rd1180;
	mov.f64 	%fd4159, 0dBFF0000000000000;
	bra.uni 	$L__BB4_1574;
$L__BB4_1573:
	mov.b64 	%rd1181, 0;
	st.global.u64 	[%rd207+24], %rd1181;
	mov.f64 	%fd4159, 0dC0A9300000000000;
$L__BB4_1574:
	st.global.f64 	[%rd207+5024], %fd4159;
	add.s32 	%r4646, %r4645, 4;
	add.s32 	%r2556, %r4645, 3;
	setp.ne.s32 	%p1451, %r2556, %r682;
	mov.u32 	%r4645, %r4646;
	@%p1451 bra 	$L__BB4_1562;
$L__BB4_1575:
	setp.eq.s32 	%p1452, %r681, 0;
	@%p1452 bra 	$L__BB4_1588;
	cvt.u64.u32 	%rd1182, %r4646;
	add.s64 	%rd208, %rd7, %rd1182;
	ld.local.s8 	%r2557, [%rd208];
	add.s32 	%r2558, %r2557, %r684;
	setp.eq.s32 	%p1453, %r2558, 3;
	add.s32 	%r2559, %r685, %r4646;
	mul.wide.s32 	%rd1183, %r2559, 8;
	add.s64 	%rd209, %rd3, %rd1183;
	@%p1453 bra 	$L__BB4_1578;
	mov.b64 	%rd1184, 9218868437227405312;
	st.global.u64 	[%rd209], %rd1184;
	mov.f64 	%fd4160, 0dBFF0000000000000;
	bra.uni 	$L__BB4_1579;
$L__BB4_1578:
	mov.b64 	%rd1185, 0;
	st.global.u64 	[%rd209], %rd1185;
	mov.f64 	%fd4160, 0dC0A9300000000000;
$L__BB4_1579:
	setp.eq.s32 	%p1454, %r681, 1;
	st.global.f64 	[%rd209+5000], %fd4160;
	@%p1454 bra 	$L__BB4_1588;
	ld.local.s8 	%r2560, [%rd208+1];
	add.s32 	%r2561, %r2560, %r684;
	setp.eq.s32 	%p1455, %r2561, 3;
	@%p1455 bra 	$L__BB4_1582;
	mov.b64 	%rd1186, 9218868437227405312;
	st.global.u64 	[%rd209+8], %rd1186;
	mov.f64 	%fd4161, 0dBFF0000000000000;
	bra.uni 	$L__BB4_1583;
$L__BB4_1582:
	mov.b64 	%rd1187, 0;
	st.global.u64 	[%rd209+8], %rd1187;
	mov.f64 	%fd4161, 0dC0A9300000000000;
$L__BB4_1583:
	setp.eq.s32 	%p1456, %r681, 2;
	st.global.f64 	[%rd209+5008], %fd4161;
	@%p1456 bra 	$L__BB4_1588;
	ld.local.s8 	%r2562, [%rd208+2];
	add.s32 	%r2563, %r2562, %r684;
	setp.eq.s32 	%p1457, %r2563, 3;
	@%p1457 bra 	$L__BB4_1586;
	mov.b64 	%rd1188, 9218868437227405312;
	st.global.u64 	[%rd209+16], %rd1188;
	mov.f64 	%fd4162, 0dBFF0000000000000;
	bra.uni 	$L__BB4_1587;
$L__BB4_1586:
	mov.b64 	%rd1189, 0;
	st.global.u64 	[%rd209+16], %rd1189;
	mov.f64 	%fd4162, 0dC0A9300000000000;
$L__BB4_1587:
	st.global.f64 	[%rd209+5016], %fd4162;
$L__BB4_1588:
	add.s32 	%r4644, %r683, 1;
	setp.eq.s32 	%p1458, %r683, %r656;
	@%p1458 bra 	$L__BB4_1589;
	bra.uni 	$L__BB4_1559;
$L__BB4_1589:
	mov.b32 	%r4647, 1;
$L__BB4_1590:
	@%p1445 bra 	$L__BB4_1668;
	cvt.u64.u32 	%rd1190, %r4647;
	add.s64 	%rd212, %rd6, %rd1190;
	mov.b32 	%r4648, 1;
$L__BB4_1592:
	mov.u32 	%r692, %r4648;
	add.s32 	%r693, %r4647, -1;
	mad.lo.s32 	%r2566, %r693, %r645, %r17;
	add.s32 	%r2567, %r2566, %r692;
	mul.wide.s32 	%rd1191, %r2567, 8;
	add.s64 	%rd213, %rd3, %rd1191;
	ld.global.f64 	%fd4166, [%rd213];
	abs.f64 	%fd2286, %fd4166;
	setp.geu.f64 	%p1460, %fd2286, 0d41CDCD64FF800000;
	@%p1460 bra 	$L__BB4_1667;
	ld.local.u8 	%rs118, [%rd212];
	cvt.u32.u16 	%r2568, %rs118;
	cvt.s32.s8 	%r2569, %r2568;
	cvt.u64.u32 	%rd1192, %r692;
	add.s64 	%rd214, %rd7, %rd1192;
	ld.local.u8 	%rs119, [%rd214];
	cvt.u64.u16 	%rd1193, %rs119;
	cvt.s64.s8 	%rd215, %rd1193;
	cvt.u32.u16 	%r2570, %rs119;
	cvt.s32.s8 	%r2571, %r2570;
	add.s32 	%r2572, %r2571, %r2569;
	setp.eq.s32 	%p1461, %r2572, 3;
	@%p1461 bra 	$L__BB4_1627;
	mov.b64 	%rd1194, -4616189618054758400;
	st.global.u64 	[%rd213+5000], %rd1194;
	mov.b64 	%rd1195, 9218868437227405312;
	st.global.u64 	[%rd213], %rd1195;
	mov.f64 	%fd4167, 0dBFF0000000000000;
	mov.f64 	%fd4166, 0d7FF0000000000000;
	mov.f64 	%fd4168, %fd4166;
	bra.uni 	$L__BB4_1638;
$L__BB4_1595:
	setp.lt.s32 	%p1530, %r645, 1;
	mov.f64 	%fd4228, 0dFFF0000000000000;
	mov.b32 	%r4654, 0;
	@%p1530 bra 	$L__BB4_1611;
	cvt.s64.s32 	%rd1254, %r656;
	add.s64 	%rd210, %rd6, %rd1254;
	ld.local.u8 	%rs117, [%rd210];
	add.s32 	%r2664, %r656, -1;
	mad.lo.s32 	%r690, %r2664, %r645, %r17;
	cvt.u64.u16 	%rd1255, %rs117;
	cvt.s64.s8 	%rd211, %rd1255;
	mov.b32 	%r4654, 0;
	mov.f64 	%fd4228, 0dFFF0000000000000;
	mov.b32 	%r4652, 1;
$L__BB4_1597:
	mov.u32 	%r707, %r4652;
	cvt.u64.u32 	%rd1256, %r707;
	add.s64 	%rd227, %rd7, %rd1256;
	ld.local.u8 	%rs120, [%rd227];
	cvt.u32.u16 	%r2665, %rs120;
	cvt.s32.s8 	%r2666, %r2665;
	cvt.u32.u16 	%r2667, %rs117;
	cvt.s32.s8 	%r2668, %r2667;
	add.s32 	%r2669, %r2666, %r2668;
	setp.ne.s32 	%p1531, %r2669, 3;
	mov.f64 	%fd4227, 0d7FF0000000000000;
	mov.f64 	%fd4226, 0dBFF0000000000000;
	@%p1531 bra 	$L__BB4_1610;
	cvt.u32.u16 	%r2670, %rs120;
	cvt.u64.u16 	%rd1257, %rs120;
	cvt.s64.s8 	%rd1258, %rd1257;
	mad.lo.s64 	%rd1259, %rd211, 5, %rd1258;
	shl.b64 	%rd1260, %rd1259, 3;
	add.s64 	%rd1261, %rd2, %rd1260;
	ld.global.f64 	%fd4226, [%rd1261+45440];
	ld.local.s8 	%r2671, [%rd227+1];
	cvt.u32.u16 	%r2672, %rs117;
	ld.local.s8 	%rs837, [%rd210+1];
	cvt.u32.u16 	%r2673, %rs837;
	prmt.b32 	%r2674, %r2672, %r2673, 0x3340U;
	prmt.b32 	%r2675, %r2670, 0, 0x3340U;
	prmt.b32 	%r2676, %r2674, %r2675, 0x5410U;
	mov.b32 	%r2677, 334205;
	dp4a.s32.u32 	%r2678, %r2676, %r2677, %r2671;
	mul.wide.s32 	%rd1262, %r2678, 8;
	add.s64 	%rd1263, %rd2, %rd1262;
	ld.global.f64 	%fd2452, [%rd1263+35440];
	add.f64 	%fd2453, %fd4226, %fd2452;
	ld.global.f64 	%fd4227, [%rd1261+45640];
	ld.global.f64 	%fd2454, [%rd1263+40440];
	add.f64 	%fd2455, %fd4227, %fd2454;
	abs.f64 	%fd2456, %fd2455;
	setp.gt.f64 	%p1532, %fd2456, 0d41CDCD64FF800000;
	selp.f64 	%fd660, 0dBFF0000000000000, %fd2453, %p1532;
	selp.f64 	%fd661, 0d7FF0000000000000, %fd2455, %p1532;
	cvt.u16.u64 	%rs838, %rd211;
	mov.b32 	%r2679, {%rs838, %rs837};
	cvt.s32.s8 	%r2680, %r2670;
	mov.b32 	%r2681, 1305;
	dp2a.lo.s32.u32 	%r2682, %r2679, %r2681, %r2680;
	mul.wide.s32 	%rd1264, %r2682, 8;
	add.s64 	%rd228, %rd2, %rd1264;
	ld.global.f64 	%fd662, [%rd228+21000];
	abs.f64 	%fd663, %fd662;
	setp.geu.f64 	%p1533, %fd663, 0d41CDCD64FF800000;
	cvt.s16.s8 	%rs839, %rs120;
	mov.b32 	%r2683, {%rs838, %rs839};
	dp2a.lo.s32.u32 	%r2684, %r2683, %r2681, %r2671;
	mul.wide.s32 	%rd1265, %r2684, 8;
	add.s64 	%rd229, %rd2, %rd1265;
	mov.f64 	%fd4217, %fd660;
	mov.f64 	%fd4218, %fd661;
	@%p1533 bra 	$L__BB4_1602;
	ld.global.f64 	%fd664, [%rd229+23000];
	abs.f64 	%fd2458, %fd664;
	setp.geu.f64 	%p1534, %fd2458, 0d41CDCD64FF800000;
	mov.f64 	%fd4217, %fd660;
	mov.f64 	%fd4218, %fd661;
	@%p1534 bra 	$L__BB4_1602;
	ld.global.f64 	%fd2459, [%rd228+20000];
	add.f64 	%fd2460, %fd4226, %fd2459;
	ld.global.f64 	%fd2461, [%rd229+22000];
	add.f64 	%fd2462, %fd2460, %fd2461;
	add.f64 	%fd2463, %fd4227, %fd662;
	add.f64 	%fd2464, %fd2463, %fd664;
	abs.f64 	%fd2465, %fd2464;
	setp.gt.f64 	%p1535, %fd2465, 0d41CDCD64FF800000;
	selp.f64 	%fd4217, 0dBFF0000000000000, %fd2462, %p1535;
	selp.f64 	%fd4218, 0d7FF0000000000000, %fd2464, %p1535;
	add.f64 	%fd2466, %fd4218, 0d4069000000000000;
	add.f64 	%fd2467, %fd4217, 0dC016CCCCCCCCCCCD;
	add.f64 	%fd2468, %fd539, %fd2467;
	div.rn.f64 	%fd4219, %fd2466, %fd2468;
	abs.f64 	%fd2469, %fd661;
	setp.geu.f64 	%p1536, %fd2469, 0d41CDCD64FF800000;
	@%p1536 bra 	$L__BB4_1602;
	add.f64 	%fd2470, %fd661, 0d4069000000000000;
	add.f64 	%fd2471, %fd660, 0dC016CCCCCCCCCCCD;
	add.f64 	%fd2472, %fd539, %fd2471;
	div.rn.f64 	%fd2473, %fd2470, %fd2472;
	setp.lt.f64 	%p1537, %fd2473, %fd4219;
	selp.f64 	%fd4217, %fd4217, %fd660, %p1537;
	selp.f64 	%fd4218, %fd4218, %fd661, %p1537;
	selp.f64 	%fd4219, %fd4219, %fd2473, %p1537;
$L__BB4_1602:
	mov.f64 	%fd4220, %fd4217;
	mov.f64 	%fd4221, %fd4218;
	@%p1533 bra 	$L__BB4_1605;
	ld.global.f64 	%fd2474, [%rd228+20000];
	add.f64 	%fd2475, %fd4226, %fd2474;
	add.f64 	%fd2476, %fd4227, %fd662;
	abs.f64 	%fd2477, %fd2476;
	setp.gt.f64 	%p1539, %fd2477, 0d41CDCD64FF800000;
	selp.f64 	%fd4220, 0dBFF0000000000000, %fd2475, %p1539;
	selp.f64 	%fd4221, 0d7FF0000000000000, %fd2476, %p1539;
	add.f64 	%fd2478, %fd4221, 0d4069000000000000;
	add.f64 	%fd2479, %fd4220, 0dC016CCCCCCCCCCCD;
	add.f64 	%fd2480, %fd539, %fd2479;
	div.rn.f64 	%fd4219, %fd2478, %fd2480;
	abs.f64 	%fd2481, %fd4218;
	setp.geu.f64 	%p1540, %fd2481, 0d41CDCD64FF800000;
	@%p1540 bra 	$L__BB4_1605;
	add.f64 	%fd2482, %fd4218, 0d4069000000000000;
	add.f64 	%fd2483, %fd4217, 0dC016CCCCCCCCCCCD;
	add.f64 	%fd2484, %fd539, %fd2483;
	div.rn.f64 	%fd2485, %fd2482, %fd2484;
	setp.lt.f64 	%p1541, %fd2485, %fd4219;
	selp.f64 	%fd4220, %fd4220, %fd4217, %p1541;
	selp.f64 	%fd4221, %fd4221, %fd4218, %p1541;
	selp.f64 	%fd4219, %fd4219, %fd2485, %p1541;
$L__BB4_1605:
	ld.global.f64 	%fd683, [%rd229+23000];
	abs.f64 	%fd2486, %fd683;
	setp.geu.f64 	%p1542, %fd2486, 0d41CDCD64FF800000;
	mov.f64 	%fd4223, %fd4220;
	mov.f64 	%fd4224, %fd4221;
	@%p1542 bra 	$L__BB4_1608;
	ld.global.f64 	%fd2487, [%rd229+22000];
	add.f64 	%fd2488, %fd4226, %fd2487;
	add.f64 	%fd2489, %fd4227, %fd683;
	abs.f64 	%fd2490, %fd2489;
	setp.gt.f64 	%p1543, %fd2490, 0d41CDCD64FF800000;
	selp.f64 	%fd4223, 0dBFF0000000000000, %fd2488, %p1543;
	selp.f64 	%fd4224, 0d7FF0000000000000, %fd2489, %p1543;
	add.f64 	%fd2491, %fd4224, 0d4069000000000000;
	add.f64 	%fd2492, %fd4223, 0dC016CCCCCCCCCCCD;
	add.f64 	%fd2493, %fd539, %fd2492;
	div.rn.f64 	%fd4219, %fd2491, %fd2493;
	abs.f64 	%fd2494, %fd4221;
	setp.geu.f64 	%p1544, %fd2494, 0d41CDCD64FF800000;
	@%p1544 bra 	$L__BB4_1608;
	add.f64 	%fd2495, %fd4221, 0d4069000000000000;
	add.f64 	%fd2496, %fd4220, 0dC016CCCCCCCCCCCD;
	add.f64 	%fd2497, %fd539, %fd2496;
	div.rn.f64 	%fd2498, %fd2495, %fd2497;
	setp.lt.f64 	%p1545, %fd2498, %fd4219;
	selp.f64 	%fd4223, %fd4223, %fd4220, %p1545;
	selp.f64 	%fd4224, %fd4224, %fd4221, %p1545;
	selp.f64 	%fd4219, %fd4219, %fd2498, %p1545;
$L__BB4_1608:
	add.f64 	%fd2499, %fd4226, 0dC016CCCCCCCCCCCD;
	add.f64 	%fd693, %fd539, %fd2499;
	abs.f64 	%fd2500, %fd4224;
	setp.geu.f64 	%p1546, %fd2500, 0d41CDCD64FF800000;
	@%p1546 bra 	$L__BB4_1610;
	add.f64 	%fd2501, %fd4227, 0d4069000000000000;
	div.rn.f64 	%fd2502, %fd2501, %fd693;
	setp.lt.f64 	%p1547, %fd4219, %fd2502;
	selp.f64 	%fd4226, %fd4226, %fd4223, %p1547;
	selp.f64 	%fd4227, %fd4227, %fd4224, %p1547;
$L__BB4_1610:
	add.f64 	%fd2503, %fd4226, 0d3EB0C6F7A0B5ED8D;
	add.f64 	%fd2504, %fd4227, 0d3EB0C6F7A0B5ED8D;
	add.s32 	%r2685, %r690, %r707;
	mul.wide.s32 	%rd1266, %r2685, 8;
	add.s64 	%rd1267, %rd3, %rd1266;
	ld.global.f64 	%fd2505, [%rd1267];
	add.f64 	%fd2506, %fd2505, %fd2504;
	add.f64 	%fd2507, %fd2506, 0d4069000000000000;
	ld.global.f64 	%fd2508, [%rd1267+5000];
	add.f64 	%fd2509, %fd2503, %fd2508;
	add.f64 	%fd2510, %fd2509, 0dC016CCCCCCCCCCCD;
	add.f64 	%fd2511, %fd539, %fd2510;
	div.rn.f64 	%fd2512, %fd2507, %fd2511;
	add.f64 	%fd2513, %fd2512, 0dC071126666666666;
	setp.gt.f64 	%p1548, %fd2513, %fd4228;
	setp.lt.f64 	%p1549, %fd2509, 0d0000000000000000;
	setp.lt.f64 	%p1550, %fd2506, 0d0000000000000000;
	and.pred  	%p1551, %p1549, %p1550;
	and.pred  	%p1552, %p1551, %p1548;
	selp.b32 	%r4654, %r707, %r4654, %p1552;
	selp.f64 	%fd4228, %fd2513, %fd4228, %p1552;
	add.s32 	%r4652, %r707, 1;
	setp.ne.s32 	%p1553, %r707, %r645;
	@%p1553 bra 	$L__BB4_1597;
$L__BB4_1611:
	abs.f64 	%fd700, %fd4228;
	setp.gt.f64 	%p1554, %fd700, 0d41CDCD64FF800000;
	selp.b32 	%r4675, 1, %r656, %p1554;
	selp.b32 	%r4674, 1, %r4654, %p1554;
	cvt.s64.s32 	%rd1268, %r4675;
	add.s64 	%rd230, %rd6, %rd1268;
	ld.local.u8 	%rs1317, [%rd230];
	cvt.u32.u16 	%r2686, %rs1317;
	cvt.s32.s8 	%r2687, %r2686;
	cvt.s64.s32 	%rd1269, %r4674;
	add.s64 	%rd231, %rd7, %rd1269;
	ld.local.u8 	%rs1316, [%rd231];
	cvt.u32.u16 	%r2688, %rs1316;
	cvt.s32.s8 	%r2689, %r2688;
	add.s32 	%r2690, %r2689, %r2687;
	setp.ne.s32 	%p1555, %r2690, 3;
	mov.f64 	%fd4239, 0d7FF0000000000000;
	mov.f64 	%fd4238, 0dBFF0000000000000;
	@%p1555 bra 	$L__BB4_1624;
	cvt.u32.u16 	%r2691, %rs1317;
	cvt.u32.u16 	%r2692, %rs1316;
	cvt.u64.u16 	%rd1270, %rs1316;
	cvt.s64.s8 	%rd1271, %rd1270;
	cvt.s32.s8 	%r2693, %r2691;
	mul.wide.s32 	%rd1272, %r2693, 5;
	add.s64 	%rd1273, %rd1272, %rd1271;
	shl.b64 	%rd1274, %rd1273, 3;
	add.s64 	%rd1275, %rd2, %rd1274;
	ld.global.f64 	%fd4238, [%rd1275+45440];
	ld.local.s8 	%r2694, [%rd231+1];
	ld.local.s8 	%rs840, [%rd230+1];
	cvt.u32.u16 	%r2695, %rs840;
	prmt.b32 	%r2696, %r2691, %r2695, 0x3340U;
	prmt.b32 	%r2697, %r2692, 0, 0x3340U;
	prmt.b32 	%r2698, %r2696, %r2697, 0x5410U;
	mov.b32 	%r2699, 334205;
	dp4a.s32.u32 	%r2700, %r2698, %r2699, %r2694;
	mul.wide.s32 	%rd1276, %r2700, 8;
	add.s64 	%rd1277, %rd2, %rd1276;
	ld.global.f64 	%fd2517, [%rd1277+35440];
	add.f64 	%fd2518, %fd4238, %fd2517;
	ld.global.f64 	%fd4239, [%rd1275+45640];
	ld.global.f64 	%fd2519, [%rd1277+40440];
	add.f64 	%fd2520, %fd4239, %fd2519;
	abs.f64 	%fd2521, %fd2520;
	setp.gt.f64 	%p1556, %fd2521, 0d41CDCD64FF800000;
	selp.f64 	%fd703, 0dBFF0000000000000, %fd2518, %p1556;
	selp.f64 	%fd704, 0d7FF0000000000000, %fd2520, %p1556;
	cvt.s16.s8 	%rs841, %rs1317;
	mov.b32 	%r2701, {%rs841, %rs840};
	cvt.s32.s8 	%r2702, %r2692;
	mov.b32 	%r2703, 1305;
	dp2a.lo.s32.u32 	%r2704, %r2701, %r2703, %r2702;
	mul.wide.s32 	%rd1278, %r2704, 8;
	add.s64 	%rd232, %rd2, %rd1278;
	ld.global.f64 	%fd705, [%rd232+21000];
	abs.f64 	%fd706, %fd705;
	setp.geu.f64 	%p1557, %fd706, 0d41CDCD64FF800000;
	cvt.s16.s8 	%rs842, %rs1316;
	mov.b32 	%r2705, {%rs841, %rs842};
	dp2a.lo.s32.u32 	%r714, %r2705, %r2703, %r2694;
	mul.wide.s32 	%rd1279, %r714, 8;
	add.s64 	%rd233, %rd2, %rd1279;
	mov.f64 	%fd4229, %fd703;
	mov.f64 	%fd4230, %fd704;
	@%p1557 bra 	$L__BB4_1616;
	ld.global.f64 	%fd707, [%rd233+23000];
	abs.f64 	%fd2523, %fd707;
	setp.geu.f64 	%p1558, %fd2523, 0d41CDCD64FF800000;
	mov.f64 	%fd4229, %fd703;
	mov.f64 	%fd4230, %fd704;
	@%p1558 bra 	$L__BB4_1616;
	ld.global.f64 	%fd2524, [%rd232+20000];
	add.f64 	%fd2525, %fd4238, %fd2524;
	mul.wide.s32 	%rd1280, %r714, 8;
	add.s64 	%rd1281, %rd2, %rd1280;
	ld.global.f64 	%fd2526, [%rd1281+22000];
	add.f64 	%fd2527, %fd2525, %fd2526;
	add.f64 	%fd2528, %fd4239, %fd705;
	add.f64 	%fd2529, %fd2528, %fd707;
	abs.f64 	%fd2530, %fd2529;
	setp.gt.f64 	%p1559, %fd2530, 0d41CDCD64FF800000;
	selp.f64 	%fd4229, 0dBFF0000000000000, %fd2527, %p1559;
	selp.f64 	%fd4230, 0d7FF0000000000000, %fd2529, %p1559;
	add.f64 	%fd2531, %fd4230, 0d4069000000000000;
	add.f64 	%fd2532, %fd4229, 0dC016CCCCCCCCCCCD;
	add.f64 	%fd2533, %fd539, %fd2532;
	div.rn.f64 	%fd4231, %fd2531, %fd2533;
	abs.f64 	%fd2534, %fd704;
	setp.geu.f64 	%p1560, %fd2534, 0d41CDCD64FF800000;
	@%p1560 bra 	$L__BB4_1616;
	add.f64 	%fd2535, %fd704, 0d4069000000000000;
	add.f64 	%fd2536, %fd703, 0dC016CCCCCCCCCCCD;
	add.f64 	%fd2537, %fd539, %fd2536;
	div.rn.f64 	%fd2538, %fd2535, %fd2537;
	setp.lt.f64 	%p1561, %fd2538, %fd4231;
	selp.f64 	%fd4229, %fd4229, %fd703, %p1561;
	selp.f64 	%fd4230, %fd4230, %fd704, %p1561;
	selp.f64 	%fd4231, %fd4231, %fd2538, %p1561;
$L__BB4_1616:
	mov.f64 	%fd4232, %fd4229;
	mov.f64 	%fd4233, %fd4230;
	@%p1557 bra 	$L__BB4_1619;
	ld.global.f64 	%fd2539, [%rd232+20000];
	add.f64 	%fd2540, %fd4238, %fd2539;
	add.f64 	%fd2541, %fd4239, %fd705;
	abs.f64 	%fd2542, %fd2541;
	setp.gt.f64 	%p1563, %fd2542, 0d41CDCD64FF800000;
	selp.f64 	%fd4232, 0dBFF0000000000000, %fd2540, %p1563;
	selp.f64 	%fd4233, 0d7FF0000000000000, %fd2541, %p1563;
	add.f64 	%fd2543, %fd4233, 0d4069000000000000;
	add.f64 	%fd2544, %fd4232, 0dC016CCCCCCCCCCCD;
	add.f64 	%fd2545, %fd539, %fd2544;
	div.rn.f64 	%fd4231, %fd2543, %fd2545;
	abs.f64 	%fd2546, %fd4230;
	setp.geu.f64 	%p1564, %fd2546, 0d41CDCD64FF800000;
	@%p1564 bra 	$L__BB4_1619;
	add.f64 	%fd2547, %fd4230, 0d4069000000000000;
	add.f64 	%fd2548, %fd4229, 0dC016CCCCCCCCCCCD;
	add.f64 	%fd2549, %fd539, %fd2548;
	div.rn.f64 	%fd2550, %fd2547, %fd2549;
	setp.lt.f64 	%p1565, %fd2550, %fd4231;
	selp.f64 	%fd4232, %fd4232, %fd4229, %p1565;
	selp.f64 	%fd4233, %fd4233, %fd4230, %p1565;
	selp.f64 	%fd4231, %fd4231, %fd2550, %p1565;
$L__BB4_1619:
	mul.wide.s32 	%rd1282, %r714, 8;
	add.s64 	%rd234, %rd2, %rd1282;
	ld.global.f64 	%fd726, [%rd234+23000];
	abs.f64 	%fd2551, %fd726;
	setp.geu.f64 	%p1566, %fd2551, 0d41CDCD64FF800000;
	mov.f64 	%fd4235, %fd4232;
	mov.f64 	%fd4236, %fd4233;
	@%p1566 bra 	$L__BB4_1622;
	ld.global.f64 	%fd2552, [%rd234+22000];
	add.f64 	%fd2553, %fd4238, %fd2552;
	add.f64 	%fd2554, %fd4239, %fd726;
	abs.f64 	%fd2555, %fd2554;
	setp.gt.f64 	%p1567, %fd2555, 0d41CDCD64FF800000;
	selp.f64 	%fd4235, 0dBFF0000000000000, %fd2553, %p1567;
	selp.f64 	%fd4236, 0d7FF0000000000000, %fd2554, %p1567;
	add.f64 	%fd2556, %fd4236, 0d4069000000000000;
	add.f64 	%fd2557, %fd4235, 0dC016CCCCCCCCCCCD;
	add.f64 	%fd2558, %fd539, %fd2557;
	div.rn.f64 	%fd4231, %fd2556, %fd2558;
	abs.f64 	%fd2559, %fd4233;
	setp.geu.f64 	%p1568, %fd2559, 0d41CDCD64FF800000;
	@%p1568 bra 	$L__BB4_1622;
	add.f64 	%fd2560, %fd4233, 0d4069000000000000;
	add.f64 	%fd2561, %fd4232, 0dC016CCCCCCCCCCCD;
	add.f64 	%fd2562, %fd539, %fd2561;
	div.rn.f64 	%fd2563, %fd2560, %fd2562;
	setp.lt.f64 	%p1569, %fd2563, %fd4231;
	selp.f64 	%fd4235, %fd4235, %fd4232, %p1569;
	selp.f64 	%fd4236, %fd4236, %fd4233, %p1569;
	selp.f64 	%fd4231, %fd4231, %fd2563, %p1569;
$L__BB4_1622:
	abs.f64 	%fd2564, %fd4236;
	setp.geu.f64 	%p1570, %fd2564, 0d41CDCD64FF800000;
	@%p1570 bra 	$L__BB4_1624;
	add.f64 	%fd2565, %fd4239, 0d4069000000000000;
	add.f64 	%fd2566, %fd4238, 0dC016CCCCCCCCCCCD;
	add.f64 	%fd2567, %fd539, %fd2566;
	div.rn.f64 	%fd2568, %fd2565, %fd2567;
	setp.lt.f64 	%p1571, %fd4231, %fd2568;
	selp.f64 	%fd4238, %fd4238, %fd4235, %p1571;
	selp.f64 	%fd4239, %fd4239, %fd4236, %p1571;
$L__BB4_1624:
	mul.lo.s32 	%r715, %r4388, 50;
	setp.lt.s32 	%p1572, %r656, 1;
	@%p1572 bra 	$L__BB4_1678;
	and.b32  	%r716, %r656, 7;
	setp.lt.u32 	%p1573, %r656, 8;
	mov.b32 	%r4655, 0;
	@%p1573 bra 	$L__BB4_1670;
	and.b32  	%r4655, %r656, 2147483640;
	mov.b32 	%r4658, 0;
	bra.uni 	$L__BB4_1669;
$L__BB4_1627:
	cvt.u32.u16 	%r2573, %rs118;
	cvt.s32.s8 	%r2574, %r2573;
	mul.wide.s32 	%rd1196, %r2574, 5;
	add.s64 	%rd216, %rd1196, %rd215;
	shl.b64 	%rd1197, %rd216, 3;
	add.s64 	%rd1198, %rd2, %rd1197;
	ld.global.f64 	%fd4167, [%rd1198+45440];
	ld.local.u8 	%rs834, [%rd212+-1];
	cvt.u64.u16 	%rd1199, %rs834;
	cvt.s64.s8 	%rd217, %rd1199;
	cvt.u32.u16 	%r2575, %rs119;
	ld.local.s8 	%rs835, [%rd214+-1];
	cvt.u32.u16 	%r2576, %rs835;
	prmt.b32 	%r2577, %r2576, %r2575, 0x3340U;
	prmt.b32 	%r2578, %r2573, 0, 0x3340U;
	prmt.b32 	%r2579, %r2577, %r2578, 0x5410U;
	cvt.u32.u16 	%r2580, %rs834;
	cvt.s32.s8 	%r2581, %r2580;
	mov.b32 	%r2582, 359705;
	dp4a.s32.u32 	%r2583, %r2579, %r2582, %r2581;
	mul.wide.s32 	%rd1200, %r2583, 8;
	add.s64 	%rd1201, %rd2, %rd1200;
	ld.global.f64 	%fd2289, [%rd1201+35440];
	add.f64 	%fd2290, %fd4167, %fd2289;
	ld.global.f64 	%fd4168, [%rd1198+45640];
	ld.global.f64 	%fd2291, [%rd1201+40440];
	add.f64 	%fd2292, %fd4168, %fd2291;
	abs.f64 	%fd2293, %fd2292;
	setp.gt.f64 	%p1462, %fd2293, 0d41CDCD64FF800000;
	selp.f64 	%fd550, 0dBFF0000000000000, %fd2290, %p1462;
	selp.f64 	%fd551, 0d7FF0000000000000, %fd2292, %p1462;
	cvt.u16.u64 	%rs836, %rd215;
	mov.b32 	%r2584, {%rs835, %rs836};
	mov.b32 	%r2585, 6405;
	dp2a.lo.s32.u32 	%r2586, %r2584, %r2585, %r2574;
	mul.wide.s32 	%rd1202, %r2586, 8;
	add.s64 	%rd218, %rd2, %rd1202;
	ld.global.f64 	%fd552, [%rd218+21000];
	abs.f64 	%fd2294, %fd552;
	setp.geu.f64 	%p1463, %fd2294, 0d41CDCD64FF800000;
	@%p1463 bra 	$L__BB4_1633;
	mad.lo.s64 	%rd1206, %rd215, 24, %rd216;
	add.s64 	%rd1207, %rd1206, %rd217;
	shl.b64 	%rd1208, %rd1207, 3;
	add.s64 	%rd219, %rd2, %rd1208;
	ld.global.f64 	%fd553, [%rd219+23000];
	abs.f64 	%fd2309, %fd553;
	setp.geu.f64 	%p1468, %fd2309, 0d41CDCD64FF800000;
	@%p1468 bra 	$L__BB4_1631;
	ld.global.f64 	%fd2322, [%rd218+20000];
	add.f64 	%fd2323, %fd4167, %fd2322;
	ld.global.f64 	%fd2324, [%rd219+22000];
	add.f64 	%fd2325, %fd2323, %fd2324;
	add.f64 	%fd2326, %fd4168, %fd552;
	add.f64 	%fd2327, %fd2326, %fd553;
	abs.f64 	%fd2328, %fd2327;
	setp.gt.f64 	%p1472, %fd2328, 0d41CDCD64FF800000;
	selp.f64 	%fd4163, 0dBFF0000000000000, %fd2325, %p1472;
	selp.f64 	%fd4164, 0d7FF0000000000000, %fd2327, %p1472;
	add.f64 	%fd2329, %fd4164, 0d4069000000000000;
	add.f64 	%fd2330, %fd4163, 0dC016CCCCCCCCCCCD;
	add.f64 	%fd2331, %fd539, %fd2330;
	div.rn.f64 	%fd4165, %fd2329, %fd2331;
	abs.f64 	%fd2332, %fd551;
	setp.geu.f64 	%p1473, %fd2332, 0d41CDCD64FF800000;
	@%p1473 bra 	$L__BB4_1636;
	add.f64 	%fd2333, %fd551, 0d4069000000000000;
	add.f64 	%fd2334, %fd550, 0dC016CCCCCCCCCCCD;
	add.f64 	%fd2335, %fd539, %fd2334;
	div.rn.f64 	%fd2336, %fd2333, %fd2335;
	setp.lt.f64 	%p1474, %fd2336, %fd4165;
	selp.f64 	%fd4163, %fd4163, %fd550, %p1474;
	selp.f64 	%fd4164, %fd4164, %fd551, %p1474;
	selp.f64 	%fd4165, %fd4165, %fd2336, %p1474;
	bra.uni 	$L__BB4_1636;
$L__BB4_1631:
	ld.global.f64 	%fd2310, [%rd218+20000];
	add.f64 	%fd2311, %fd4167, %fd2310;
	add.f64 	%fd2312, %fd4168, %fd552;
	abs.f64 	%fd2313, %fd2312;
	setp.gt.f64 	%p1469, %fd2313, 0d41CDCD64FF800000;
	selp.f64 	%fd4163, 0dBFF0000000000000, %fd2311, %p1469;
	selp.f64 	%fd4164, 0d7FF0000000000000, %fd2312, %p1469;
	add.f64 	%fd2314, %fd4164, 0d4069000000000000;
	add.f64 	%fd2315, %fd4163, 0dC016CCCCCCCCCCCD;
	add.f64 	%fd2316, %fd539, %fd2315;
	div.rn.f64 	%fd4165, %fd2314, %fd2316;
	abs.f64 	%fd2317, %fd551;
	setp.geu.f64 	%p1470, %fd2317, 0d41CDCD64FF800000;
	@%p1470 bra 	$L__BB4_1636;
	add.f64 	%fd2318, %fd551, 0d4069000000000000;
	add.f64 	%fd2319, %fd550, 0dC016CCCCCCCCCCCD;
	add.f64 	%fd2320, %fd539, %fd2319;
	div.rn.f64 	%fd2321, %fd2318, %fd2320;
	setp.lt.f64 	%p1471, %fd2321, %fd4165;
	selp.f64 	%fd4163, %fd4163, %fd550, %p1471;
	selp.f64 	%fd4164, %fd4164, %fd551, %p1471;
	selp.f64 	%fd4165, %fd4165, %fd2321, %p1471;
	bra.uni 	$L__BB4_1636;
$L__BB4_1633:
	mad.lo.s64 	%rd1203, %rd215, 24, %rd216;
	add.s64 	%rd1204, %rd1203, %rd217;
	shl.b64 	%rd1205, %rd1204, 3;
	add.s64 	%rd220, %rd2, %rd1205;
	ld.global.f64 	%fd566, [%rd220+23000];
	abs.f64 	%fd2296, %fd566;
	setp.geu.f64 	%p1464, %fd2296, 0d41CDCD64FF800000;
	mov.f64 	%fd4163, %fd550;
	mov.f64 	%fd4164, %fd551;
	@%p1464 bra 	$L__BB4_1636;
	ld.global.f64 	%fd2297, [%rd220+22000];
	add.f64 	%fd2298, %fd4167, %fd2297;
	add.f64 	%fd2299, %fd4168, %fd566;
	abs.f64 	%fd2300, %fd2299;
	setp.gt.f64 	%p1465, %fd2300, 0d41CDCD64FF800000;
	selp.f64 	%fd4163, 0dBFF0000000000000, %fd2298, %p1465;
	selp.f64 	%fd4164, 0d7FF0000000000000, %fd2299, %p1465;
	add.f64 	%fd2301, %fd4164, 0d4069000000000000;
	add.f64 	%fd2302, %fd4163, 0dC016CCCCCCCCCCCD;
	add.f64 	%fd2303, %fd539, %fd2302;
	div.rn.f64 	%fd4165, %fd2301, %fd2303;
	abs.f64 	%fd2304, %fd551;
	setp.geu.f64 	%p1466, %fd2304, 0d41CDCD64FF800000;
	@%p1466 bra 	$L__BB4_1636;
	add.f64 	%fd2305, %fd551, 0d4069000000000000;
	add.f64 	%fd2306, %fd550, 0dC016CCCCCCCCCCCD;
	add.f64 	%fd2307, %fd539, %fd2306;
	div.rn.f64 	%fd2308, %fd2305, %fd2307;
	setp.lt.f64 	%p1467, %fd2308, %fd4165;
	selp.f64 	%fd4163, %fd4163, %fd550, %p1467;
	selp.f64 	%fd4164, %fd4164, %fd551, %p1467;
	selp.f64 	%fd4165, %fd4165, %fd2308, %p1467;
$L__BB4_1636:
	add.f64 	%fd2337, %fd4167, 0dC016CCCCCCCCCCCD;
	add.f64 	%fd576, %fd539, %fd2337;
	abs.f64 	%fd2338, %fd4164;
	setp.geu.f64 	%p1475, %fd2338, 0d41CDCD64FF800000;
	@%p1475 bra 	$L__BB4_1638;
	add.f64 	%fd2339, %fd4168, 0d4069000000000000;
	div.rn.f64 	%fd2340, %fd2339, %fd576;
	setp.lt.f64 	%p1476, %fd4165, %fd2340;
	selp.f64 	%fd4167, %fd4167, %fd4163, %p1476;
	selp.f64 	%fd4168, %fd4168, %fd4164, %p1476;
$L__BB4_1638:
	abs.f64 	%fd2341, %fd4168;
	setp.geu.f64 	%p1477, %fd2341, 0d41CDCD64FF800000;
	@%p1477 bra 	$L__BB4_1640;
	st.global.f64 	[%rd213+5000], %fd4167;
	st.global.f64 	[%rd213], %fd4168;
	mov.f64 	%fd4166, %fd4168;
$L__BB4_1640:
	min.u32 	%r2587, %r4647, %r692;
	setp.lt.u32 	%p1478, %r2587, 2;
	mov.f64 	%fd4170, 0dBFF0000000000000;
	mov.f64 	%fd4171, 0d7FF0000000000000;
	@%p1478 bra 	$L__BB4_1667;
	ld.global.f64 	%fd583, [%rd213+5000];
	add.f64 	%fd2344, %fd4166, 0d4069000000000000;
	add.f64 	%fd2345, %fd583, 0dC016CCCCCCCCCCCD;
	add.f64 	%fd2346, %fd539, %fd2345;
	div.rn.f64 	%fd584, %fd2344, %fd2346;
	mul.lo.s32 	%r2588, %r693, %r645;
	sub.s32 	%r2589, %r2588, %r645;
	mad.lo.s32 	%r2590, %r4388, 1250, %r2589;
	add.s32 	%r2591, %r2590, %r692;
	add.s32 	%r2592, %r2591, -2;
	mul.wide.s32 	%rd1209, %r2592, 8;
	add.s64 	%rd221, %rd3, %rd1209;
	ld.global.f64 	%fd585, [%rd221];
	abs.f64 	%fd2347, %fd585;
	setp.geu.f64 	%p1479, %fd2347, 0d41CDCD64FF800000;
	@%p1479 bra 	$L__BB4_1644;
	cvt.u32.u16 	%r2593, %rs118;
	ld.local.u8 	%r2594, [%rd212+-1];
	prmt.b32 	%r2595, %r2594, %r2593, 0x3340U;
	ld.local.u8 	%r2596, [%rd214+-1];
	prmt.b32 	%r2597, %r2596, 0, 0x3340U;
	prmt.b32 	%r2598, %r2595, %r2597, 0x5410U;
	cvt.u32.u16 	%r2599, %rs119;
	cvt.s32.s8 	%r2600, %r2599;
	mov.b32 	%r2601, 334205;
	dp4a.s32.u32 	%r2602, %r2598, %r2601, %r2600;
	mul.wide.s32 	%rd1210, %r2602, 8;
	add.s64 	%rd222, %rd2, %rd1210;
	ld.global.f64 	%fd586, [%rd222+5000];
	abs.f64 	%fd2350, %fd586;
	setp.geu.f64 	%p1480, %fd2350, 0d41CDCD64FF800000;
	@%p1480 bra 	$L__BB4_1644;
	ld.global.f64 	%fd2351, [%rd221+5000];
	ld.global.f64 	%fd2352, [%rd222];
	add.f64 	%fd4170, %fd2351, %fd2352;
	add.f64 	%fd4171, %fd585, %fd586;
$L__BB4_1644:
	add.f64 	%fd2353, %fd4171, 0d4069000000000000;
	add.f64 	%fd2354, %fd4170, 0dC016CCCCCCCCCCCD;
	add.f64 	%fd2355, %fd539, %fd2354;
	div.rn.f64 	%fd591, %fd2353, %fd2355;
	setp.lt.f64 	%p1481, %fd4170, 0dC0A3880000000000;
	selp.f64 	%fd4196, 0dC0A9300000000000, %fd4170, %p1481;
	selp.f64 	%fd4197, 0d0000000000000000, %fd4171, %p1481;
	setp.lt.f64 	%p1482, %fd583, 0dC0A3880000000000;
	selp.f64 	%fd594, 0dC0A9300000000000, %fd583, %p1482;
	selp.f64 	%fd595, 0d0000000000000000, %fd4166, %p1482;
	setp.gt.f64 	%p1483, %fd591, %fd584;
	@%p1483 bra 	$L__BB4_1646;
	setp.leu.f64 	%p1484, %fd594, 0d0000000000000000;
	setp.leu.f64 	%p1485, %fd595, 0d0000000000000000;
	or.pred  	%p1486, %p1484, %p1485;
	@%p1486 bra 	$L__BB4_1647;
$L__BB4_1646:
	st.global.f64 	[%rd213+5000], %fd4196;
	st.global.f64 	[%rd213], %fd4197;
	bra.uni 	$L__BB4_1649;
$L__BB4_1647:
	setp.ltu.f64 	%p1487, %fd584, %fd591;
	mov.f64 	%fd4196, %fd583;
	mov.f64 	%fd4197, %fd4166;
	@%p1487 bra 	$L__BB4_1649;
	st.global.f64 	[%rd213+5000], %fd594;
	st.global.f64 	[%rd213], %fd595;
	mov.f64 	%fd4196, %fd594;
	mov.f64 	%fd4197, %fd595;
$L__BB4_1649:
	cvt.u64.u16 	%rd1211, %rs119;
	cvt.s64.s8 	%rd223, %rd1211;
	cvt.u64.u16 	%rd1212, %rs118;
	cvt.s64.s8 	%rd225, %rd1212;
	mov.b32 	%r4649, 3;
	mad.lo.s64 	%rd1243, %rd225, 5, %rd223;
	shl.b64 	%rd1244, %rd1243, 3;
	add.s64 	%rd1245, %rd2, %rd1244;
$L__BB4_1650:
	sub.s32 	%r2604, %r692, %r4649;
	add.s32 	%r2605, %r2604, 1;
	setp.gt.u32 	%p1488, %r2604, 2147483646;
	selp.b32 	%r2606, %r2604, 0, %p1488;
	add.s32 	%r2607, %r4647, %r2606;
	add.s32 	%r4651, %r2607, -1;
	selp.b32 	%r4650, 1, %r2605, %p1488;
	setp.lt.s32 	%p1489, %r4651, 1;
	setp.ge.s32 	%p1490, %r4650, %r692;
	or.pred  	%p1491, %p1489, %p1490;
	@%p1491 bra 	$L__BB4_1666;
$L__BB4_1651:
	mov.u32 	%r698, %r4651;
	add.s32 	%r4651, %r698, -1;
	add.s32 	%r2609, %r17, %r4650;
	mad.lo.s32 	%r2610, %r4651, %r645, %r2609;
	mul.wide.s32 	%rd1213, %r2610, 8;
	add.s64 	%rd226, %rd3, %rd1213;
	ld.global.f64 	%fd614, [%rd226];
	abs.f64 	%fd2356, %fd614;
	setp.geu.f64 	%p1492, %fd2356, 0d41CDCD64FF800000;
	@%p1492 bra 	$L__BB4_1665;
	not.b32 	%r2611, %r698;
	add.s32 	%r700, %r4647, %r2611;
	not.b32 	%r2612, %r4650;
	add.s32 	%r701, %r692, %r2612;
	add.s32 	%r702, %r701, %r700;
	setp.eq.s32 	%p1493, %r700, 0;
	setp.gt.s32 	%p1494, %r701, 0;
	and.pred  	%p1495, %p1493, %p1494;
	@%p1495 bra 	$L__BB4_1654;
	setp.ne.s32 	%p1496, %r701, 0;
	setp.lt.s32 	%p1497, %r700, 1;
	or.pred  	%p1498, %p1497, %p1496;
	@%p1498 bra 	$L__BB4_1659;
$L__BB4_1654:
	setp.ne.s32 	%p1507, %r701, 1;
	setp.ne.s32 	%p1508, %r700, 1;
	and.pred  	%p1509, %p1508, %p1507;
	@%p1509 bra 	$L__BB4_1658;
	setp.eq.s32 	%p1512, %r700, 1;
	setp.eq.s32 	%p1513, %r701, 1;
	and.pred  	%p1515, %p1493, %p1513;
	setp.eq.s32 	%p1516, %r701, 0;
	and.pred  	%p1517, %p1512, %p1516;
	or.pred  	%p1518, %p1515, %p1517;
	mov.f64 	%fd4191, 0d0000000000000000;
	mov.f64 	%fd4190, 0dC0A9300000000000;
	not.pred 	%p1519, %p1518;
	@%p1519 bra 	$L__BB4_1657;
	mul.wide.u32 	%rd1246, %r702, 8;
	add.s64 	%rd1247, %rd2, %rd1246;
	ld.global.f64 	%fd2428, [%rd1247+25192];
	cvt.u64.u32 	%rd1248, %r698;
	add.s64 	%rd1249, %rd6, %rd1248;
	cvt.s64.s32 	%rd1250, %r4650;
	add.s64 	%rd1251, %rd7, %rd1250;
	ld.local.u8 	%r2652, [%rd1249];
	cvt.u32.u16 	%r2653, %rs118;
	prmt.b32 	%r2654, %r2652, %r2653, 0x3340U;
	ld.local.u8 	%r2655, [%rd1251];
	prmt.b32 	%r2656, %r2655, 0, 0x3340U;
	prmt.b32 	%r2657, %r2654, %r2656, 0x5410U;
	cvt.u32.u64 	%r2658, %rd223;
	mov.b32 	%r2659, 334205;
	dp4a.s32.u32 	%r2660, %r2657, %r2659, %r2658;
	mul.wide.s32 	%rd1252, %r2660, 8;
	add.s64 	%rd1253, %rd2, %rd1252;
	ld.global.f64 	%fd2429, [%rd1253+5000];
	add.f64 	%fd4191, %fd2428, %fd2429;
	ld.global.f64 	%fd2430, [%rd1247+24472];
	ld.global.f64 	%fd2431, [%rd1253];
	add.f64 	%fd4190, %fd2430, %fd2431;
$L__BB4_1657:
	add.f64 	%fd2432, %fd4191, %fd614;
	ld.global.f64 	%fd2433, [%rd226+5000];
	add.f64 	%fd2434, %fd4190, %fd2433;
	abs.f64 	%fd2435, %fd2432;
	setp.gt.f64 	%p1520, %fd2435, 0d41CDCD64FF800000;
	selp.f64 	%fd2436, 0dBFF0000000000000, %fd2434, %p1520;
	selp.f64 	%fd2437, 0d7FF0000000000000, %fd2432, %p1520;
	add.f64 	%fd2438, %fd2437, 0d4069000000000000;
	add.f64 	%fd2439, %fd2436, 0dC016CCCCCCCCCCCD;
	add.f64 	%fd2440, %fd539, %fd2439;
	div.rn.f64 	%fd2441, %fd2438, %fd2440;
	add.f64 	%fd2442, %fd4197, 0d4069000000000000;
	add.f64 	%fd2443, %fd4196, 0dC016CCCCCCCCCCCD;
	add.f64 	%fd2444, %fd539, %fd2443;
	div.rn.f64 	%fd2445, %fd2442, %fd2444;
	setp.gt.f64 	%p1521, %fd2441, %fd2445;
	selp.f64 	%fd4198, %fd2436, 0dBFF0000000000000, %p1521;
	selp.f64 	%fd4199, %fd2437, 0d7FF0000000000000, %p1521;
	bra.uni 	$L__BB4_1663;
$L__BB4_1658:
	mul.wide.s32 	%rd1232, %r702, 8;
	add.s64 	%rd1233, %rd2, %rd1232;
	ld.global.f64 	%fd2402, [%rd1233+25192];
	cvt.u64.u32 	%rd1234, %r698;
	add.s64 	%rd1235, %rd6, %rd1234;
	ld.local.s8 	%r2651, [%rd1235];
	mul.wide.s32 	%rd1236, %r2651, 5;
	cvt.s64.s32 	%rd1237, %r4650;
	add.s64 	%rd1238, %rd7, %rd1237;
	ld.local.s8 	%rd1239, [%rd1238];
	add.s64 	%rd1240, %rd1236, %rd1239;
	shl.b64 	%rd1241, %rd1240, 3;
	add.s64 	%rd1242, %rd2, %rd1241;
	ld.global.f64 	%fd2403, [%rd1242+45640];
	add.f64 	%fd2404, %fd2402, %fd2403;
	ld.global.f64 	%fd2405, [%rd1245+45640];
	add.f64 	%fd2406, %fd2404, %fd2405;
	add.f64 	%fd2407, %fd2406, %fd614;
	ld.global.f64 	%fd2408, [%rd1233+24472];
	ld.global.f64 	%fd2409, [%rd1242+45440];
	add.f64 	%fd2410, %fd2408, %fd2409;
	ld.global.f64 	%fd2411, [%rd1245+45440];
	add.f64 	%fd2412, %fd2410, %fd2411;
	ld.global.f64 	%fd2413, [%rd226+5000];
	add.f64 	%fd2414, %fd2412, %fd2413;
	abs.f64 	%fd2415, %fd2407;
	setp.gt.f64 	%p1510, %fd2415, 0d41CDCD64FF800000;
	selp.f64 	%fd2416, 0dBFF0000000000000, %fd2414, %p1510;
	selp.f64 	%fd2417, 0d7FF0000000000000, %fd2407, %p1510;
	add.f64 	%fd2418, %fd2417, 0d4069000000000000;
	add.f64 	%fd2419, %fd2416, 0dC016CCCCCCCCCCCD;
	add.f64 	%fd2420, %fd539, %fd2419;
	div.rn.f64 	%fd2421, %fd2418, %fd2420;
	add.f64 	%fd2422, %fd4197, 0d4069000000000000;
	add.f64 	%fd2423, %fd4196, 0dC016CCCCCCCCCCCD;
	add.f64 	%fd2424, %fd539, %fd2423;
	div.rn.f64 	%fd2425, %fd2422, %fd2424;
	setp.gt.f64 	%p1511, %fd2421, %fd2425;
	selp.f64 	%fd4198, %fd2416, 0dBFF0000000000000, %p1511;
	selp.f64 	%fd4199, %fd2417, 0d7FF0000000000000, %p1511;
	bra.uni 	$L__BB4_1663;
$L__BB4_1659:
	setp.ne.s32 	%p1499, %r700, 1;
	setp.ne.s32 	%p1500, %r701, 1;
	or.pred  	%p1501, %p1499, %p1500;
	@%p1501 bra 	$L__BB4_1662;
	cvt.u64.u32 	%rd1224, %r698;
	add.s64 	%rd1225, %rd6, %rd1224;
	cvt.s64.s32 	%rd1226, %r4650;
	add.s64 	%rd1227, %rd7, %rd1226;
	ld.local.s8 	%r2633, [%rd1227+1];
	ld.local.u8 	%r2634, [%rd1225+1];
	ld.local.u8 	%r2635, [%rd1225];
	prmt.b32 	%r2636, %r2635, %r2634, 0x3340U;
	ld.local.u8 	%r2637, [%rd1227];
	prmt.b32 	%r2638, %r2637, 0, 0x3340U;
	prmt.b32 	%r2639, %r2636, %r2638, 0x5410U;
	mov.b32 	%r2640, 334205;
	dp4a.s32.u32 	%r2641, %r2639, %r2640, %r2633;
	mul.wide.s32 	%rd1228, %r2641, 8;
	add.s64 	%rd1229, %rd2, %rd1228;
	ld.global.f64 	%fd2385, [%rd1229+10000];
	ld.local.s8 	%r2642, [%rd212+-1];
	cvt.u32.u16 	%r2643, %rs119;
	ld.local.u8 	%r2644, [%rd214+-1];
	prmt.b32 	%r2645, %r2644, %r2643, 0x3340U;
	cvt.u32.u16 	%r2646, %rs118;
	prmt.b32 	%r2647, %r2646, 0, 0x3340U;
	prmt.b32 	%r2648, %r2645, %r2647, 0x5410U;
	mov.b32 	%r2649, 359705;
	dp4a.s32.u32 	%r2650, %r2648, %r2649, %r2642;
	mul.wide.s32 	%rd1230, %r2650, 8;
	add.s64 	%rd1231, %rd2, %rd1230;
	ld.global.f64 	%fd2386, [%rd1231+10000];
	add.f64 	%fd2387, %fd2385, %fd2386;
	ld.global.f64 	%fd2388, [%rd226+5000];
	add.f64 	%fd2389, %fd2387, %fd2388;
	ld.global.f64 	%fd2390, [%rd1229+15000];
	ld.global.f64 	%fd2391, [%rd1231+15000];
	add.f64 	%fd2392, %fd2390, %fd2391;
	add.f64 	%fd2393, %fd2392, %fd614;
	abs.f64 	%fd2394, %fd2393;
	setp.gt.f64 	%p1504, %fd2394, 0d41CDCD64FF800000;
	selp.f64 	%fd623, 0dBFF0000000000000, %fd2389, %p1504;
	selp.f64 	%fd624, 0d7FF0000000000000, %fd2393, %p1504;
	add.f64 	%fd2395, %fd624, 0d4069000000000000;
	add.f64 	%fd2396, %fd623, 0dC016CCCCCCCCCCCD;
	add.f64 	%fd2397, %fd539, %fd2396;
	div.rn.f64 	%fd625, %fd2395, %fd2397;
	add.f64 	%fd2398, %fd4197, 0d4069000000000000;
	add.f64 	%fd2399, %fd4196, 0dC016CCCCCCCCCCCD;
	add.f64 	%fd2400, %fd539, %fd2399;
	div.rn.f64 	%fd626, %fd2398, %fd2400;
	sub.f64 	%fd2401, %fd625, %fd626;
	setp.ltu.f64 	%p1505, %fd2401, 0d3EB0C6F7A0B5ED8D;
	mov.f64 	%fd4199, 0d7FF0000000000000;
	mov.f64 	%fd4198, 0dBFF0000000000000;
	@%p1505 bra 	$L__BB4_1663;
	setp.gt.f64 	%p1506, %fd625, %fd626;
	selp.f64 	%fd4198, %fd623, 0dBFF0000000000000, %p1506;
	selp.f64 	%fd4199, %fd624, 0d7FF0000000000000, %p1506;
	bra.uni 	$L__BB4_1663;
$L__BB4_1662:
	mul.wide.s32 	%rd1214, %r702, 8;
	add.s64 	%rd1215, %rd2, %rd1214;
	ld.global.f64 	%fd2357, [%rd1215+24952];
	cvt.u64.u32 	%rd1216, %r698;
	add.s64 	%rd1217, %rd6, %rd1216;
	cvt.s64.s32 	%rd1218, %r4650;
	add.s64 	%rd1219, %rd7, %rd1218;
	ld.local.s8 	%r2613, [%rd1219+1];
	ld.local.u8 	%r2614, [%rd1217+1];
	ld.local.u8 	%r2615, [%rd1217];
	prmt.b32 	%r2616, %r2615, %r2614, 0x3340U;
	ld.local.u8 	%r2617, [%rd1219];
	prmt.b32 	%r2618, %r2617, 0, 0x3340U;
	prmt.b32 	%r2619, %r2616, %r2618, 0x5410U;
	mov.b32 	%r2620, 334205;
	dp4a.s32.u32 	%r2621, %r2619, %r2620, %r2613;
	mul.wide.s32 	%rd1220, %r2621, 8;
	add.s64 	%rd1221, %rd2, %rd1220;
	ld.global.f64 	%fd2358, [%rd1221+30440];
	add.f64 	%fd2359, %fd2357, %fd2358;
	ld.local.s8 	%r2622, [%rd212+-1];
	cvt.u32.u16 	%r2623, %rs119;
	ld.local.u8 	%r2624, [%rd214+-1];
	prmt.b32 	%r2625, %r2624, %r2623, 0x3340U;
	cvt.u32.u16 	%r2626, %rs118;
	prmt.b32 	%r2627, %r2626, 0, 0x3340U;
	prmt.b32 	%r2628, %r2625, %r2627, 0x5410U;
	mov.b32 	%r2629, 359705;
	dp4a.s32.u32 	%r2630, %r2628, %r2629, %r2622;
	mul.wide.s32 	%rd1222, %r2630, 8;
	add.s64 	%rd1223, %rd2, %rd1222;
	ld.global.f64 	%fd2360, [%rd1223+30440];
	add.f64 	%fd2361, %fd2359, %fd2360;
	add.f64 	%fd2362, %fd2361, %fd614;
	ld.global.f64 	%fd2363, [%rd1215+24232];
	ld.global.f64 	%fd2364, [%rd1221+25440];
	add.f64 	%fd2365, %fd2363, %fd2364;
	ld.global.f64 	%fd2366, [%rd1223+25440];
	add.f64 	%fd2367, %fd2365, %fd2366;
	sub.s32 	%r2631, %r700, %r701;
	abs.s32 	%r2632, %r2631;
	cvt.rn.f64.s32 	%fd2368, %r2632;
	fma.rn.f64 	%fd2369, %fd2368, 0dBFEEF3E864B31D04, %fd2367;
	ld.global.f64 	%fd2370, [%rd226+5000];
	add.f64 	%fd2371, %fd2370, %fd2369;
	abs.f64 	%fd2372, %fd2362;
	setp.gt.f64 	%p1502, %fd2372, 0d41CDCD64FF800000;
	selp.f64 	%fd2373, 0dBFF0000000000000, %fd2371, %p1502;
	selp.f64 	%fd2374, 0d7FF0000000000000, %fd2362, %p1502;
	add.f64 	%fd2375, %fd2374, 0d4069000000000000;
	add.f64 	%fd2376, %fd2373, 0dC016CCCCCCCCCCCD;
	add.f64 	%fd2377, %fd539, %fd2376;
	div.rn.f64 	%fd2378, %fd2375, %fd2377;
	add.f64 	%fd2379, %fd4197, 0d4069000000000000;
	add.f64 	%fd2380, %fd4196, 0dC016CCCCCCCCCCCD;
	add.f64 	%fd2381, %fd539, %fd2380;
	div.rn.f64 	%fd2382, %fd2379, %fd2381;
	setp.gt.f64 	%p1503, %fd2378, %fd2382;
	selp.f64 	%fd4198, %fd2373, 0dBFF0000000000000, %p1503;
	selp.f64 	%fd4199, %fd2374, 0d7FF0000000000000, %p1503;
$L__BB4_1663:
	setp.lt.f64 	%p1522, %fd4198, 0dC0A3880000000000;
	selp.f64 	%fd639, 0dC0A9300000000000, %fd4198, %p1522;
	selp.f64 	%fd640, 0d0000000000000000, %fd4199, %p1522;
	abs.f64 	%fd2446, %fd640;
	setp.geu.f64 	%p1523, %fd2446, 0d41CDCD64FF800000;
	@%p1523 bra 	$L__BB4_1665;
	st.global.f64 	[%rd213], %fd640;
	st.global.f64 	[%rd213+5000], %fd639;
	mov.f64 	%fd4196, %fd639;
	mov.f64 	%fd4197, %fd640;
$L__BB4_1665:
	add.s32 	%r4650, %r4650, 1;
	setp.gt.u32 	%p1524, %r698, 1;
	setp.lt.s32 	%p1525, %r4650, %r692;
	and.pred  	%p1526, %p1524, %p1525;
	@%p1526 bra 	$L__BB4_1651;
$L__BB4_1666:
	add.s32 	%r4649, %r4649, 1;
	setp.ne.s32 	%p1527, %r4649, 33;
	@%p1527 bra 	$L__BB4_1650;
$L__BB4_1667:
	add.s32 	%r4648, %r692, 1;
	setp.ne.s32 	%p1528, %r692, %r645;
	@%p1528 bra 	$L__BB4_1592;
$L__BB4_1668:
	add.s32 	%r706, %r4647, 1;
	setp.eq.s32 	%p1529, %r4647, %r656;
	mov.u32 	%r4647, %r706;
	@%p1529 bra 	$L__BB4_1595;
	bra.uni 	$L__BB4_1590;
$L__BB4_1669:
	.pragma "nounroll";
	add.s32 	%r2708, %r4658, %r715;
	mul.wide.s32 	%rd1283, %r2708, 4;
	add.s64 	%rd1284, %rd1, %rd1283;
	mov.b32 	%r2709, 0;
	st.global.u32 	[%rd1284], %r2709;
	st.global.u32 	[%rd1284+4], %r2709;
	st.global.u32 	[%rd1284+8], %r2709;
	st.global.u32 	[%rd1284+12], %r2709;
	st.global.u32 	[%rd1284+16], %r2709;
	st.global.u32 	[%rd1284+20], %r2709;
	st.global.u32 	[%rd1284+24], %r2709;
	st.global.u32 	[%rd1284+28], %r2709;
	add.s32 	%r4658, %r4658, 8;
	setp.eq.s32 	%p1574, %r4658, %r4655;
	@%p1574 bra 	$L__BB4_1670;
	bra.uni 	$L__BB4_1669;
$L__BB4_1670:
	setp.eq.s32 	%p1575, %r716, 0;
	@%p1575 bra 	$L__BB4_1678;
	setp.lt.u32 	%p1576, %r716, 4;
	@%p1576 bra 	$L__BB4_1673;
	add.s32 	%r2710, %r4655, %r715;
	mul.wide.s32 	%rd1285, %r2710, 4;
	add.s64 	%rd1286, %rd1, %rd1285;
	mov.b32 	%r2711, 0;
	st.global.u32 	[%rd1286], %r2711;
	st.global.u32 	[%rd1286+4], %r2711;
	st.global.u32 	[%rd1286+8], %r2711;
	st.global.u32 	[%rd1286+12], %r2711;
	add.s32 	%r4655, %r4655, 4;
$L__BB4_1673:
	and.b32  	%r721, %r656, 3;
	setp.eq.s32 	%p1577, %r721, 0;
	@%p1577 bra 	$L__BB4_1678;
	setp.eq.s32 	%p1578, %r721, 1;
	@%p1578 bra 	$L__BB4_1676;
	add.s32 	%r2712, %r4655, %r715;
	mul.wide.s32 	%rd1287, %r2712, 4;
	add.s64 	%rd1288, %rd1, %rd1287;
	mov.b32 	%r2713, 0;
	st.global.u32 	[%rd1288], %r2713;
	st.global.u32 	[%rd1288+4], %r2713;
	add.s32 	%r4655, %r4655, 2;
$L__BB4_1676:
	and.b32  	%r2714, %r656, 1;
	setp.eq.b32 	%p1579, %r2714, 1;
	not.pred 	%p1580, %p1579;
	@%p1580 bra 	$L__BB4_1678;
	add.s32 	%r2715, %r4655, %r715;
	mul.wide.s32 	%rd1289, %r2715, 4;
	add.s64 	%rd1290, %rd1, %rd1289;
	mov.b32 	%r2716, 0;
	st.global.u32 	[%rd1290], %r2716;
$L__BB4_1678:
	mad.lo.s32 	%r724, %r4388, -1200, %r17;
	@%p1530 bra 	$L__BB4_1690;
	add.s32 	%r725, %r724, 27;
	and.b32  	%r726, %r645, 7;
	setp.lt.u32 	%p1582, %r645, 8;
	mov.b32 	%r4660, 0;
	@%p1582 bra 	$L__BB4_1682;
	and.b32  	%r4660, %r645, 2147483640;
	mov.b32 	%r4659, 0;
$L__BB4_1681:
	.pragma "nounroll";
	cvt.u64.u32 	%rd1291, %r4659;
	cvt.s64.s32 	%rd1292, %r715;
	add.s64 	%rd1293, %rd1292, %rd1291;
	shl.b64 	%rd1294, %rd1293, 2;
	add.s64 	%rd1295, %rd1, %rd1294;
	mov.b32 	%r2719, 0;
	st.global.u32 	[%rd1295+100], %r2719;
	add.s32 	%r2720, %r4659, %r725;
	mul.wide.s32 	%rd1296, %r2720, 4;
	add.s64 	%rd1297, %rd1, %rd1296;
	st.global.u32 	[%rd1297], %r2719;
	st.global.u32 	[%rd1297+4], %r2719;
	st.global.u32 	[%rd1297+8], %r2719;
	st.global.u32 	[%rd1297+12], %r2719;
	st.global.u32 	[%rd1297+16], %r2719;
	st.global.u32 	[%rd1297+20], %r2719;
	st.global.u32 	[%rd1297+24], %r2719;
	add.s32 	%r4659, %r4659, 8;
	setp.ne.s32 	%p1583, %r4659, %r4660;
	@%p1583 bra 	$L__BB4_1681;
$L__BB4_1682:
	setp.eq.s32 	%p1584, %r726, 0;
	@%p1584 bra 	$L__BB4_1690;
	setp.lt.u32 	%p1585, %r726, 4;
	@%p1585 bra 	$L__BB4_1685;
	cvt.u64.u32 	%rd1298, %r4660;
	cvt.s64.s32 	%rd1299, %r715;
	add.s64 	%rd1300, %rd1299, %rd1298;
	shl.b64 	%rd1301, %rd1300, 2;
	add.s64 	%rd1302, %rd1, %rd1301;
	mov.b32 	%r2721, 0;
	st.global.u32 	[%rd1302+100], %r2721;
	add.s32 	%r2722, %r4660, %r725;
	mul.wide.s32 	%rd1303, %r2722, 4;
	add.s64 	%rd1304, %rd1, %rd1303;
	st.global.u32 	[%rd1304], %r2721;
	st.global.u32 	[%rd1304+4], %r2721;
	st.global.u32 	[%rd1304+8], %r2721;
	add.s32 	%r4660, %r4660, 4;
$L__BB4_1685:
	and.b32  	%r735, %r645, 3;
	setp.eq.s32 	%p1586, %r735, 0;
	@%p1586 bra 	$L__BB4_1690;
	setp.eq.s32 	%p1587, %r735, 1;
	@%p1587 bra 	$L__BB4_1688;
	cvt.u64.u32 	%rd1305, %r4660;
	cvt.s64.s32 	%rd1306, %r715;
	add.s64 	%rd1307, %rd1306, %rd1305;
	shl.b64 	%rd1308, %rd1307, 2;
	add.s64 	%rd1309, %rd1, %rd1308;
	mov.b32 	%r2723, 0;
	st.global.u32 	[%rd1309+100], %r2723;
	add.s32 	%r2724, %r4660, %r725;
	mul.wide.s32 	%rd1310, %r2724, 4;
	add.s64 	%rd1311, %rd1, %rd1310;
	st.global.u32 	[%rd1311], %r2723;
	add.s32 	%r4660, %r4660, 2;
$L__BB4_1688:
	and.b32  	%r2725, %r645, 1;
	setp.eq.b32 	%p1588, %r2725, 1;
	not.pred 	%p1589, %p1588;
	@%p1589 bra 	$L__BB4_1690;
	cvt.u64.u32 	%rd1312, %r4660;
	cvt.s64.s32 	%rd1313, %r715;
	add.s64 	%rd1314, %rd1313, %rd1312;
	shl.b64 	%rd1315, %rd1314, 2;
	add.s64 	%rd1316, %rd1, %rd1315;
	mov.b32 	%r2726, 0;
	st.global.u32 	[%rd1316+100], %r2726;
$L__BB4_1690:
	add.s32 	%r2727, %r4675, -1;
	add.s32 	%r2728, %r17, %r4674;
	mad.lo.s32 	%r2729, %r2727, %r645, %r2728;
	mul.wide.s32 	%rd1317, %r2729, 8;
	add.s64 	%rd1318, %rd3, %rd1317;
	ld.global.f64 	%fd2570, [%rd1318];
	abs.f64 	%fd2571, %fd2570;
	setp.geu.f64 	%p1590, %fd2571, 0d41CDCD64FF800000;
	mov.f64 	%fd4250, 0d0000000000000000;
	@%p1590 bra 	$L__BB4_1761;
	add.s32 	%r2730, %r724, %r4675;
	mul.wide.s32 	%rd1319, %r2730, 4;
	add.s64 	%rd1320, %rd1, %rd1319;
	st.global.u32 	[%rd1320], %r4674;
	add.s32 	%r2731, %r724, %r4674;
	add.s32 	%r2732, %r2731, 25;
	mul.wide.s32 	%rd1321, %r2732, 4;
	add.s64 	%rd1322, %rd1, %rd1321;
	st.global.u32 	[%rd1322], %r4675;
	bra.uni 	$L__BB4_1693;
$L__BB4_1692:
	cvt.s64.s32 	%rd2120, %r4675;
	add.s64 	%rd2121, %rd6, %rd2120;
	ld.local.u8 	%rs1317, [%rd2121];
	cvt.s64.s32 	%rd2122, %r4674;
	add.s64 	%rd2123, %rd7, %rd2122;
	ld.local.u8 	%rs1316, [%rd2123];
$L__BB4_1693:
	mad.lo.s32 	%r742, %r4388, 1250, 624;
	cvt.u32.u16 	%r2733, %rs1317;
	cvt.s32.s8 	%r2734, %r2733;
	cvt.u32.u16 	%r2735, %rs1316;
	cvt.s32.s8 	%r2736, %r2735;
	add.s32 	%r2737, %r2736, %r2734;
	setp.eq.s32 	%p1591, %r2737, 3;
	@%p1591 bra 	$L__BB4_1695;
	add.s32 	%r2738, %r4675, -1;
	add.s32 	%r2739, %r742, %r4674;
	mad.lo.s32 	%r2740, %r2738, %r645, %r2739;
	mul.wide.s32 	%rd1323, %r2740, 8;
	add.s64 	%rd1324, %rd3, %rd1323;
	mov.b64 	%rd1325, -4616189618054758400;
	st.global.u64 	[%rd1324], %rd1325;
	mov.b64 	%rd1326, 9218868437227405312;
	st.global.u64 	[%rd1324+-5000], %rd1326;
	mov.f64 	%fd4244, 0d7FF0000000000000;
	mov.f64 	%fd4243, 0dBFF0000000000000;
	bra.uni 	$L__BB4_1706;
$L__BB4_1695:
	cvt.s32.s8 	%r2742, %r2733;
	mul.wide.s32 	%rd1327, %r2742, 5;
	cvt.u64.u16 	%rd1328, %rs1316;
	cvt.s64.s8 	%rd235, %rd1328;
	add.s64 	%rd236, %rd1327, %rd235;
	shl.b64 	%rd1329, %rd236, 3;
	add.s64 	%rd1330, %rd2, %rd1329;
	ld.global.f64 	%fd4243, [%rd1330+45440];
	cvt.s64.s32 	%rd1331, %r4674;
	add.s64 	%rd1332, %rd7, %rd1331;
	cvt.s64.s32 	%rd1333, %r4675;
	add.s64 	%rd1334, %rd6, %rd1333;
	ld.local.u8 	%rs843, [%rd1334+-1];
	cvt.u64.u16 	%rd1335, %rs843;
	cvt.s64.s8 	%rd237, %rd1335;
	ld.local.s8 	%rs844, [%rd1332+-1];
	cvt.u32.u16 	%r2743, %rs844;
	cvt.u32.u16 	%r2744, %rs1316;
	prmt.b32 	%r2745, %r2744, %r2743, 0x3340U;
	prmt.b32 	%r2746, %r2733, 0, 0x3340U;
	prmt.b32 	%r2747, %r2745, %r2746, 0x5410U;
	cvt.u32.u16 	%r2748, %rs843;
	cvt.s32.s8 	%r2749, %r2748;
	mov.b32 	%r2750, 334205;
	dp4a.s32.u32 	%r2751, %r2747, %r2750, %r2749;
	mul.wide.s32 	%rd1336, %r2751, 8;
	add.s64 	%rd1337, %rd2, %rd1336;
	ld.global.f64 	%fd2574, [%rd1337+35440];
	add.f64 	%fd2575, %fd4243, %fd2574;
	ld.global.f64 	%fd4244, [%rd1330+45640];
	ld.global.f64 	%fd2576, [%rd1337+40440];
	add.f64 	%fd2577, %fd4244, %fd2576;
	abs.f64 	%fd2578, %fd2577;
	setp.gt.f64 	%p1592, %fd2578, 0d41CDCD64FF800000;
	selp.f64 	%fd742, 0dBFF0000000000000, %fd2575, %p1592;
	selp.f64 	%fd743, 0d7FF0000000000000, %fd2577, %p1592;
	cvt.s16.s8 	%rs845, %rs1316;
	mov.b32 	%r2752, {%rs845, %rs844};
	mov.b32 	%r2753, 1305;
	dp2a.lo.s32.u32 	%r2754, %r2752, %r2753, %r2742;
	mul.wide.s32 	%rd1338, %r2754, 8;
	add.s64 	%rd238, %rd2, %rd1338;
	ld.global.f64 	%fd744, [%rd238+21000];
	abs.f64 	%fd2579, %fd744;
	setp.geu.f64 	%p1593, %fd2579, 0d41CDCD64FF800000;
	@%p1593 bra 	$L__BB4_1701;
	mad.lo.s64 	%rd1342, %rd235, 24, %rd236;
	add.s64 	%rd1343, %rd1342, %rd237;
	shl.b64 	%rd1344, %rd1343, 3;
	add.s64 	%rd239, %rd2, %rd1344;
	ld.global.f64 	%fd745, [%rd239+23000];
	abs.f64 	%fd2594, %fd745;
	setp.geu.f64 	%p1598, %fd2594, 0d41CDCD64FF800000;
	@%p1598 bra 	$L__BB4_1699;
	ld.global.f64 	%fd2607, [%rd238+20000];
	add.f64 	%fd2608, %fd4243, %fd2607;
	ld.global.f64 	%fd2609, [%rd239+22000];
	add.f64 	%fd2610, %fd2608, %fd2609;
	add.f64 	%fd2611, %fd4244, %fd744;
	add.f64 	%fd2612, %fd2611, %fd745;
	abs.f64 	%fd2613, %fd2612;
	setp.gt.f64 	%p1602, %fd2613, 0d41CDCD64FF800000;
	selp.f64 	%fd4240, 0dBFF0000000000000, %fd2610, %p1602;
	selp.f64 	%fd4241, 0d7FF0000000000000, %fd2612, %p1602;
	add.f64 	%fd2614, %fd4241, 0d4069000000000000;
	add.f64 	%fd2615, %fd4240, 0dC016CCCCCCCCCCCD;
	add.f64 	%fd2616, %fd539, %fd2615;
	div.rn.f64 	%fd4242, %fd2614, %fd2616;
	abs.f64 	%fd2617, %fd743;
	setp.geu.f64 	%p1603, %fd2617, 0d41CDCD64FF800000;
	@%p1603 bra 	$L__BB4_1704;
	add.f64 	%fd2618, %fd743, 0d4069000000000000;
	add.f64 	%fd2619, %fd742, 0dC016CCCCCCCCCCCD;
	add.f64 	%fd2620, %fd539, %fd2619;
	div.rn.f64 	%fd2621, %fd2618, %fd2620;
	setp.lt.f64 	%p1604, %fd2621, %fd4242;
	selp.f64 	%fd4240, %fd4240, %fd742, %p1604;
	selp.f64 	%fd4241, %fd4241, %fd743, %p1604;
	selp.f64 	%fd4242, %fd4242, %fd2621, %p1604;
	bra.uni 	$L__BB4_1704;
$L__BB4_1699:
	ld.global.f64 	%fd2595, [%rd238+20000];
	add.f64 	%fd2596, %fd4243, %fd2595;
	add.f64 	%fd2597, %fd4244, %fd744;
	abs.f64 	%fd2598, %fd2597;
	setp.gt.f64 	%p1599, %fd2598, 0d41CDCD64FF800000;
	selp.f64 	%fd4240, 0dBFF0000000000000, %fd2596, %p1599;
	selp.f64 	%fd4241, 0d7FF0000000000000, %fd2597, %p1599;
	add.f64 	%fd2599, %fd4241, 0d4069000000000000;
	add.f64 	%fd2600, %fd4240, 0dC016CCCCCCCCCCCD;
	add.f64 	%fd2601, %fd539, %fd2600;
	div.rn.f64 	%fd4242, %fd2599, %fd2601;
	abs.f64 	%fd2602, %fd743;
	setp.geu.f64 	%p1600, %fd2602, 0d41CDCD64FF800000;
	@%p1600 bra 	$L__BB4_1704;
	add.f64 	%fd2603, %fd743, 0d4069000000000000;
	add.f64 	%fd2604, %fd742, 0dC016CCCCCCCCCCCD;
	add.f64 	%fd2605, %fd539, %fd2604;
	div.rn.f64 	%fd2606, %fd2603, %fd2605;
	setp.lt.f64 	%p1601, %fd2606, %fd4242;
	selp.f64 	%fd4240, %fd4240, %fd742, %p1601;
	selp.f64 	%fd4241, %fd4241, %fd743, %p1601;
	selp.f64 	%fd4242, %fd4242, %fd2606, %p1601;
	bra.uni 	$L__BB4_1704;
$L__BB4_1701:
	mad.lo.s64 	%rd1339, %rd235, 24, %rd236;
	add.s64 	%rd1340, %rd1339, %rd237;
	shl.b64 	%rd1341, %rd1340, 3;
	add.s64 	%rd240, %rd2, %rd1341;
	ld.global.f64 	%fd758, [%rd240+23000];
	abs.f64 	%fd2581, %fd758;
	setp.geu.f64 	%p1594, %fd2581, 0d41CDCD64FF800000;
	mov.f64 	%fd4240, %fd742;
	mov.f64 	%fd4241, %fd743;
	@%p1594 bra 	$L__BB4_1704;
	ld.global.f64 	%fd2582, [%rd240+22000];
	add.f64 	%fd2583, %fd4243, %fd2582;
	add.f64 	%fd2584, %fd4244, %fd758;
	abs.f64 	%fd2585, %fd2584;
	setp.gt.f64 	%p1595, %fd2585, 0d41CDCD64FF800000;
	selp.f64 	%fd4240, 0dBFF0000000000000, %fd2583, %p1595;
	selp.f64 	%fd4241, 0d7FF0000000000000, %fd2584, %p1595;
	add.f64 	%fd2586, %fd4241, 0d4069000000000000;
	add.f64 	%fd2587, %fd4240, 0dC016CCCCCCCCCCCD;
	add.f64 	%fd2588, %fd539, %fd2587;
	div.rn.f64 	%fd4242, %fd2586, %fd2588;
	abs.f64 	%fd2589, %fd743;
	setp.geu.f64 	%p1596, %fd2589, 0d41CDCD64FF800000;
	@%p1596 bra 	$L__BB4_1704;
	add.f64 	%fd2590, %fd743, 0d4069000000000000;
	add.f64 	%fd2591, %fd742, 0dC016CCCCCCCCCCCD;
	add.f64 	%fd2592, %fd539, %fd2591;
	div.rn.f64 	%fd2593, %fd2590, %fd2592;
	setp.lt.f64 	%p1597, %fd2593, %fd4242;
	selp.f64 	%fd4240, %fd4240, %fd742, %p1597;
	selp.f64 	%fd4241, %fd4241, %fd743, %p1597;
	selp.f64 	%fd4242, %fd4242, %fd2593, %p1597;
$L__BB4_1704:
	add.f64 	%fd2622, %fd4243, 0dC016CCCCCCCCCCCD;
	add.f64 	%fd768, %fd539, %fd2622;
	abs.f64 	%fd2623, %fd4241;
	setp.geu.f64 	%p1605, %fd2623, 0d41CDCD64FF800000;
	@%p1605 bra 	$L__BB4_1706;
	add.f64 	%fd2624, %fd4244, 0d4069000000000000;
	div.rn.f64 	%fd2625, %fd2624, %fd768;
	setp.lt.f64 	%p1606, %fd4242, %fd2625;
	selp.f64 	%fd4243, %fd4243, %fd4240, %p1606;
	selp.f64 	%fd4244, %fd4244, %fd4241, %p1606;
$L__BB4_1706:
	mad.lo.s32 	%r743, %r4388, -1200, %r17;
	add.s32 	%r744, %r4675, -1;
	mul.lo.s32 	%r745, %r744, %r645;
	add.s32 	%r746, %r742, %r4674;
	add.s32 	%r2755, %r746, %r745;
	mul.wide.s32 	%rd1345, %r2755, 8;
	add.s64 	%rd241, %rd3, %rd1345;
	ld.global.f64 	%fd773, [%rd241];
	abs.f64 	%fd774, %fd773;
	abs.f64 	%fd2626, %fd4243;
	max.f64 	%fd2628, %fd774, %fd2626;
	setp.gt.f64 	%p1607, %fd2628, 0d41CDCD64FF800000;
	sub.f64 	%fd2629, %fd773, %fd4243;
	abs.f64 	%fd2630, %fd2629;
	setp.geu.f64 	%p1608, %fd2630, 0d3EE4F8B588E368F1;
	or.pred  	%p1609, %p1607, %p1608;
	@%p1609 bra 	$L__BB4_1708;
	ld.global.f64 	%fd2632, [%rd241+-5000];
	abs.f64 	%fd2633, %fd2632;
	abs.f64 	%fd2634, %fd4244;
	max.f64 	%fd2636, %fd2633, %fd2634;
	setp.leu.f64 	%p1610, %fd2636, 0d41CDCD64FF800000;
	sub.f64 	%fd2637, %fd2632, %fd4244;
	abs.f64 	%fd2638, %fd2637;
	setp.lt.f64 	%p1611, %fd2638, 0d3EE4F8B588E368F1;
	and.pred  	%p1612, %p1610, %p1611;
	@%p1612 bra 	$L__BB4_1730;
$L__BB4_1708:
	mov.pred 	%p2937, -1;
	min.s32 	%r4083, %r4674, %r4675;
	setp.lt.s32 	%p2754, %r4083, 2;
	@%p2754 bra 	$L__BB4_1711;
	add.s32 	%r747, %r4674, -1;
	cvt.u64.u32 	%rd2051, %r744;
	add.s64 	%rd2052, %rd6, %rd2051;
	cvt.u64.u32 	%rd2053, %r4675;
	add.s64 	%rd2054, %rd6, %rd2053;
	cvt.u64.u32 	%rd2055, %r747;
	add.s64 	%rd2056, %rd7, %rd2055;
	cvt.u64.u32 	%rd2057, %r4674;
	add.s64 	%rd2058, %rd7, %rd2057;
	ld.local.s8 	%r4084, [%rd2058];
	ld.local.u8 	%r4085, [%rd2052];
	ld.local.u8 	%r4086, [%rd2054];
	prmt.b32 	%r4087, %r4086, %r4085, 0x3340U;
	ld.local.u8 	%r4088, [%rd2056];
	prmt.b32 	%r4089, %r4088, 0, 0x3340U;
	prmt.b32 	%r4090, %r4087, %r4089, 0x5410U;
	mov.b32 	%r4091, 359705;
	dp4a.s32.u32 	%r4092, %r4090, %r4091, %r4084;
	mul.wide.s32 	%rd2059, %r4092, 8;
	add.s64 	%rd2060, %rd2, %rd2059;
	ld.global.f64 	%fd3689, [%rd2060];
	sub.s32 	%r4093, %r745, %r645;
	add.s32 	%r4094, %r746, %r4093;
	add.s32 	%r4095, %r4094, -1;
	mul.wide.s32 	%rd2061, %r4095, 8;
	add.s64 	%rd2062, %rd3, %rd2061;
	ld.global.f64 	%fd3690, [%rd2062];
	add.f64 	%fd3691, %fd3689, %fd3690;
	abs.f64 	%fd3692, %fd3691;
	max.f64 	%fd3694, %fd774, %fd3692;
	setp.gt.f64 	%p2756, %fd3694, 0d41CDCD64FF800000;
	sub.f64 	%fd3695, %fd773, %fd3691;
	abs.f64 	%fd3696, %fd3695;
	setp.geu.f64 	%p2757, %fd3696, 0d3EE4F8B588E368F1;
	or.pred  	%p2758, %p2756, %p2757;
	@%p2758 bra 	$L__BB4_1711;
	add.s32 	%r4096, %r743, %r744;
	mul.wide.s32 	%rd2063, %r4096, 4;
	add.s64 	%rd2064, %rd1, %rd2063;
	st.global.u32 	[%rd2064], %r747;
	add.s32 	%r4097, %r743, %r747;
	add.s32 	%r4098, %r4097, 25;
	mul.wide.s32 	%rd2065, %r4098, 4;
	add.s64 	%rd2066, %rd1, %rd2065;
	st.global.u32 	[%rd2066], %r744;
	mov.pred 	%p2937, 0;
	mov.u32 	%r4674, %r747;
	mov.u32 	%r4675, %r744;
$L__BB4_1711:
	not.pred 	%p2760, %p2937;
	@%p2760 bra 	$L__BB4_1692;
	mov.b32 	%r4671, 3;
$L__BB4_1713:
	mov.u32 	%r752, %r4671;
	add.s32 	%r753, %r4675, -1;
	sub.s32 	%r4100, %r4674, %r752;
	add.s32 	%r4101, %r4100, 1;
	setp.gt.u32 	%p2762, %r4100, 2147483646;
	abs.s32 	%r4102, %r4100;
	selp.b32 	%r754, %r4102, 0, %p2762;
	sub.s32 	%r4673, %r753, %r754;
	selp.b32 	%r4672, 1, %r4101, %p2762;
	setp.lt.s32 	%p2763, %r4673, 1;
	setp.ge.s32 	%p2764, %r4672, %r4674;
	mov.pred 	%p2938, -1;
	or.pred  	%p2765, %p2763, %p2764;
	@%p2765 bra 	$L__BB4_1729;
	cvt.s64.s32 	%rd2067, %r4674;
	add.s64 	%rd242, %rd7, %rd2067;
	cvt.s64.s32 	%rd2068, %r4675;
	add.s64 	%rd243, %rd6, %rd2068;
	add.s32 	%r4104, %r17, %r4674;
	mad.lo.s32 	%r4105, %r753, %r645, %r4104;
	mul.wide.s32 	%rd2069, %r4105, 8;
	add.s64 	%rd244, %rd3, %rd2069;
	ld.global.f64 	%fd775, [%rd244+5000];
	abs.f64 	%fd776, %fd775;
	add.s32 	%r4106, %r754, %r4674;
	not.b32 	%r4107, %r4672;
	add.s32 	%r4108, %r4107, %r4106;
	mul.wide.s32 	%rd2070, %r4108, 8;
	add.s64 	%rd245, %rd2, %rd2070;
	add.f64 	%fd3698, %fd775, 0dC016CCCCCCCCCCCD;
	add.f64 	%fd777, %fd539, %fd3698;
	mul.wide.u32 	%rd2071, %r4108, 8;
	add.s64 	%rd246, %rd2, %rd2071;
$L__BB4_1715:
	not.b32 	%r4109, %r4673;
	add.s32 	%r759, %r4675, %r4109;
	not.b32 	%r4110, %r4672;
	add.s32 	%r760, %r4674, %r4110;
	setp.eq.s32 	%p2766, %r759, 0;
	setp.gt.s32 	%p2767, %r760, 0;
	and.pred  	%p2768, %p2766, %p2767;
	@%p2768 bra 	$L__BB4_1717;
	setp.ne.s32 	%p2769, %r760, 0;
	setp.lt.s32 	%p2770, %r759, 1;
	or.pred  	%p2771, %p2770, %p2769;
	@%p2771 bra 	$L__BB4_1722;
$L__BB4_1717:
	setp.ne.s32 	%p2778, %r760, 1;
	setp.ne.s32 	%p2779, %r759, 1;
	and.pred  	%p2780, %p2779, %p2778;
	@%p2780 bra 	$L__BB4_1721;
	setp.eq.s32 	%p2782, %r759, 1;
	setp.eq.s32 	%p2783, %r760, 1;
	setp.eq.s32 	%p2784, %r759, 0;
	and.pred  	%p2785, %p2784, %p2783;
	setp.eq.s32 	%p2786, %r760, 0;
	and.pred  	%p2787, %p2782, %p2786;
	or.pred  	%p2788, %p2785, %p2787;
	mov.f64 	%fd4246, 0d0000000000000000;
	mov.f64 	%fd4245, 0dC0A9300000000000;
	not.pred 	%p2789, %p2788;
	@%p2789 bra 	$L__BB4_1720;
	ld.global.f64 	%fd3753, [%rd246+25192];
	cvt.u64.u32 	%rd2108, %r4673;
	add.s64 	%rd2109, %rd6, %rd2108;
	cvt.s64.s32 	%rd2110, %r4672;
	add.s64 	%rd2111, %rd7, %rd2110;
	ld.local.s8 	%r4161, [%rd242];
	ld.local.u8 	%r4162, [%rd2109];
	ld.local.u8 	%r4163, [%rd243];
	prmt.b32 	%r4164, %r4162, %r4163, 0x3340U;
	ld.local.u8 	%r4165, [%rd2111];
	prmt.b32 	%r4166, %r4165, 0, 0x3340U;
	prmt.b32 	%r4167, %r4164, %r4166, 0x5410U;
	mov.b32 	%r4168, 334205;
	dp4a.s32.u32 	%r4169, %r4167, %r4168, %r4161;
	mul.wide.s32 	%rd2112, %r4169, 8;
	add.s64 	%rd2113, %rd2, %rd2112;
	ld.global.f64 	%fd3754, [%rd2113+5000];
	add.f64 	%fd4246, %fd3753, %fd3754;
	ld.global.f64 	%fd3755, [%rd246+24472];
	ld.global.f64 	%fd3756, [%rd2113];
	add.f64 	%fd4245, %fd3755, %fd3756;
$L__BB4_1720:
	add.s32 	%r4170, %r4673, -1;
	add.s32 	%r4171, %r17, %r4672;
	mad.lo.s32 	%r4172, %r4170, %r645, %r4171;
	mul.wide.s32 	%rd2114, %r4172, 8;
	add.s64 	%rd2115, %rd3, %rd2114;
	ld.global.f64 	%fd3757, [%rd2115];
	add.f64 	%fd3758, %fd4246, %fd3757;
	ld.global.f64 	%fd3759, [%rd2115+5000];
	add.f64 	%fd3760, %fd4245, %fd3759;
	abs.f64 	%fd3761, %fd3758;
	setp.gt.f64 	%p2790, %fd3761, 0d41CDCD64FF800000;
	selp.f64 	%fd4247, 0dBFF0000000000000, %fd3760, %p2790;
	selp.f64 	%fd4248, 0d7FF0000000000000, %fd3758, %p2790;
	bra.uni 	$L__BB4_1725;
$L__BB4_1721:
	ld.global.f64 	%fd3736, [%rd245+25192];
	cvt.u64.u32 	%rd2092, %r4673;
	add.s64 	%rd2093, %rd6, %rd2092;
	ld.local.s8 	%r4156, [%rd2093];
	mul.wide.s32 	%rd2094, %r4156, 5;
	cvt.s64.s32 	%rd2095, %r4672;
	add.s64 	%rd2096, %rd7, %rd2095;
	ld.local.s8 	%rd2097, [%rd2096];
	add.s64 	%rd2098, %rd2094, %rd2097;
	shl.b64 	%rd2099, %rd2098, 3;
	add.s64 	%rd2100, %rd2, %rd2099;
	ld.global.f64 	%fd3737, [%rd2100+45640];
	add.f64 	%fd3738, %fd3736, %fd3737;
	ld.local.s8 	%r4157, [%rd243];
	mul.wide.s32 	%rd2101, %r4157, 5;
	ld.local.s8 	%rd2102, [%rd242];
	add.s64 	%rd2103, %rd2101, %rd2102;
	shl.b64 	%rd2104, %rd2103, 3;
	add.s64 	%rd2105, %rd2, %rd2104;
	ld.global.f64 	%fd3739, [%rd2105+45640];
	add.f64 	%fd3740, %fd3738, %fd3739;
	add.s32 	%r4158, %r4673, -1;
	add.s32 	%r4159, %r17, %r4672;
	mad.lo.s32 	%r4160, %r4158, %r645, %r4159;
	mul.wide.s32 	%rd2106, %r4160, 8;
	add.s64 	%rd2107, %rd3, %rd2106;
	ld.global.f64 	%fd3741, [%rd2107];
	add.f64 	%fd3742, %fd3740, %fd3741;
	ld.global.f64 	%fd3743, [%rd245+24472];
	ld.global.f64 	%fd3744, [%rd2100+45440];
	add.f64 	%fd3745, %fd3743, %fd3744;
	ld.global.f64 	%fd3746, [%rd2105+45440];
	add.f64 	%fd3747, %fd3745, %fd3746;
	ld.global.f64 	%fd3748, [%rd2107+5000];
	add.f64 	%fd3749, %fd3747, %fd3748;
	abs.f64 	%fd3750, %fd3742;
	setp.gt.f64 	%p2781, %fd3750, 0d41CDCD64FF800000;
	selp.f64 	%fd4247, 0dBFF0000000000000, %fd3749, %p2781;
	selp.f64 	%fd4248, 0d7FF0000000000000, %fd3742, %p2781;
	bra.uni 	$L__BB4_1725;
$L__BB4_1722:
	setp.ne.s32 	%p2772, %r759, 1;
	setp.ne.s32 	%p2773, %r760, 1;
	or.pred  	%p2774, %p2772, %p2773;
	@%p2774 bra 	$L__BB4_1724;
	cvt.u64.u32 	%rd2082, %r4673;
	add.s64 	%rd2083, %rd6, %rd2082;
	cvt.s64.s32 	%rd2084, %r4672;
	add.s64 	%rd2085, %rd7, %rd2084;
	ld.local.s8 	%r4134, [%rd2085+1];
	ld.local.u8 	%r4135, [%rd2083+1];
	ld.local.u8 	%r4136, [%rd2083];
	prmt.b32 	%r4137, %r4136, %r4135, 0x3340U;
	ld.local.u8 	%r4138, [%rd2085];
	prmt.b32 	%r4139, %r4138, 0, 0x3340U;
	prmt.b32 	%r4140, %r4137, %r4139, 0x5410U;
	mov.b32 	%r4141, 334205;
	dp4a.s32.u32 	%r4142, %r4140, %r4141, %r4134;
	mul.wide.s32 	%rd2086, %r4142, 8;
	add.s64 	%rd2087, %rd2, %rd2086;
	ld.global.f64 	%fd3716, [%rd2087+10000];
	ld.local.s8 	%r4143, [%rd243+-1];
	ld.local.u8 	%r4144, [%rd242];
	ld.local.u8 	%r4145, [%rd242+-1];
	prmt.b32 	%r4146, %r4145, %r4144, 0x3340U;
	ld.local.u8 	%r4147, [%rd243];
	prmt.b32 	%r4148, %r4147, 0, 0x3340U;
	prmt.b32 	%r4149, %r4146, %r4148, 0x5410U;
	mov.b32 	%r4150, 359705;
	dp4a.s32.u32 	%r4151, %r4149, %r4150, %r4143;
	mul.wide.s32 	%rd2088, %r4151, 8;
	add.s64 	%rd2089, %rd2, %rd2088;
	ld.global.f64 	%fd3717, [%rd2089+10000];
	add.f64 	%fd3718, %fd3716, %fd3717;
	add.s32 	%r4152, %r4673, -1;
	mad.lo.s32 	%r4153, %r4388, 1250, %r4672;
	mad.lo.s32 	%r4154, %r4152, %r645, %r4153;
	add.s32 	%r4155, %r4154, 624;
	mul.wide.s32 	%rd2090, %r4155, 8;
	add.s64 	%rd2091, %rd3, %rd2090;
	ld.global.f64 	%fd3719, [%rd2091];
	add.f64 	%fd3720, %fd3718, %fd3719;
	ld.global.f64 	%fd3721, [%rd2087+15000];
	ld.global.f64 	%fd3722, [%rd2089+15000];
	add.f64 	%fd3723, %fd3721, %fd3722;
	ld.global.f64 	%fd3724, [%rd2091+-5000];
	add.f64 	%fd3725, %fd3723, %fd3724;
	abs.f64 	%fd3726, %fd3725;
	setp.gt.f64 	%p2776, %fd3726, 0d41CDCD64FF800000;
	selp.f64 	%fd3727, 0dBFF0000000000000, %fd3720, %p2776;
	selp.f64 	%fd3728, 0d7FF0000000000000, %fd3725, %p2776;
	add.f64 	%fd3729, %fd3728, 0d4069000000000000;
	add.f64 	%fd3730, %fd3727, 0dC016CCCCCCCCCCCD;
	add.f64 	%fd3731, %fd539, %fd3730;
	div.rn.f64 	%fd3732, %fd3729, %fd3731;
	ld.global.f64 	%fd3733, [%rd244];
	add.f64 	%fd3734, %fd3733, 0d4069000000000000;
	div.rn.f64 	%fd3735, %fd3734, %fd777;
	setp.ltu.f64 	%p2777, %fd3732, %fd3735;
	selp.f64 	%fd4247, 0dBFF0000000000000, %fd3727, %p2777;
	selp.f64 	%fd4248, 0d7FF0000000000000, %fd3728, %p2777;
	bra.uni 	$L__BB4_1725;
$L__BB4_1724:
	ld.global.f64 	%fd3699, [%rd245+24952];
	cvt.u64.u32 	%rd2072, %r4673;
	add.s64 	%rd2073, %rd6, %rd2072;
	cvt.s64.s32 	%rd2074, %r4672;
	add.s64 	%rd2075, %rd7, %rd2074;
	ld.local.s8 	%r4111, [%rd2075+1];
	ld.local.u8 	%r4112, [%rd2073+1];
	ld.local.u8 	%r4113, [%rd2073];
	prmt.b32 	%r4114, %r4113, %r4112, 0x3340U;
	ld.local.u8 	%r4115, [%rd2075];
	prmt.b32 	%r4116, %r4115, 0, 0x3340U;
	prmt.b32 	%r4117, %r4114, %r4116, 0x5410U;
	mov.b32 	%r4118, 334205;
	dp4a.s32.u32 	%r4119, %r4117, %r4118, %r4111;
	mul.wide.s32 	%rd2076, %r4119, 8;
	add.s64 	%rd2077, %rd2, %rd2076;
	ld.global.f64 	%fd3700, [%rd2077+30440];
	add.f64 	%fd3701, %fd3699, %fd3700;
	ld.local.s8 	%r4120, [%rd243+-1];
	ld.local.u8 	%r4121, [%rd242];
	ld.local.u8 	%r4122, [%rd242+-1];
	prmt.b32 	%r4123, %r4122, %r4121, 0x3340U;
	ld.local.u8 	%r4124, [%rd243];
	prmt.b32 	%r4125, %r4124, 0, 0x3340U;
	prmt.b32 	%r4126, %r4123, %r4125, 0x5410U;
	mov.b32 	%r4127, 359705;
	dp4a.s32.u32 	%r4128, %r4126, %r4127, %r4120;
	mul.wide.s32 	%rd2078, %r4128, 8;
	add.s64 	%rd2079, %rd2, %rd2078;
	ld.global.f64 	%fd3702, [%rd2079+30440];
	add.f64 	%fd3703, %fd3701, %fd3702;
	add.s32 	%r4129, %r4673, -1;
	add.s32 	%r4130, %r17, %r4672;
	mad.lo.s32 	%r4131, %r4129, %r645, %r4130;
	mul.wide.s32 	%rd2080, %r4131, 8;
	add.s64 	%rd2081, %rd3, %rd2080;
	ld.global.f64 	%fd3704, [%rd2081];
	add.f64 	%fd3705, %fd3703, %fd3704;
	ld.global.f64 	%fd3706, [%rd245+24232];
	ld.global.f64 	%fd3707, [%rd2077+25440];
	add.f64 	%fd3708, %fd3706, %fd3707;
	ld.global.f64 	%fd3709, [%rd2079+25440];
	add.f64 	%fd3710, %fd3708, %fd3709;
	sub.s32 	%r4132, %r759, %r760;
	abs.s32 	%r4133, %r4132;
	cvt.rn.f64.s32 	%fd3711, %r4133;
	fma.rn.f64 	%fd3712, %fd3711, 0dBFEEF3E864B31D04, %fd3710;
	ld.global.f64 	%fd3713, [%rd2081+5000];
	add.f64 	%fd3714, %fd3713, %fd3712;
	abs.f64 	%fd3715, %fd3705;
	setp.gt.f64 	%p2775, %fd3715, 0d41CDCD64FF800000;
	selp.f64 	%fd4247, 0dBFF0000000000000, %fd3714, %p2775;
	selp.f64 	%fd4248, 0d7FF0000000000000, %fd3705, %p2775;
$L__BB4_1725:
	abs.f64 	%fd3762, %fd4247;
	max.f64 	%fd3764, %fd776, %fd3762;
	setp.gt.f64 	%p2791, %fd3764, 0d41CDCD64FF800000;
	sub.f64 	%fd3765, %fd775, %fd4247;
	abs.f64 	%fd3766, %fd3765;
	setp.geu.f64 	%p2792, %fd3766, 0d3EE4F8B588E368F1;
	or.pred  	%p2793, %p2791, %p2792;
	@%p2793 bra 	$L__BB4_1728;
	ld.global.f64 	%fd3768, [%rd244];
	abs.f64 	%fd3769, %fd3768;
	abs.f64 	%fd3770, %fd4248;
	max.f64 	%fd3772, %fd3769, %fd3770;
	setp.gt.f64 	%p2794, %fd3772, 0d41CDCD64FF800000;
	sub.f64 	%fd3773, %fd3768, %fd4248;
	abs.f64 	%fd3774, %fd3773;
	setp.geu.f64 	%p2795, %fd3774, 0d3EE4F8B588E368F1;
	or.pred  	%p2796, %p2794, %p2795;
	@%p2796 bra 	$L__BB4_1728;
	mad.lo.s32 	%r4173, %r4388, -1200, %r17;
	add.s32 	%r4174, %r4173, %r4673;
	mul.wide.s32 	%rd2116, %r4174, 4;
	add.s64 	%rd2117, %rd1, %rd2116;
	st.global.u32 	[%rd2117], %r4672;
	add.s32 	%r4175, %r4173, %r4672;
	add.s32 	%r4176, %r4175, 25;
	mul.wide.s32 	%rd2118, %r4176, 4;
	add.s64 	%rd2119, %rd1, %rd2118;
	st.global.u32 	[%rd2119], %r4673;
	mov.pred 	%p2938, 0;
	mov.u32 	%r4674, %r4672;
	mov.u32 	%r4675, %r4673;
	bra.uni 	$L__BB4_1729;
$L__BB4_1728:
	add.s32 	%r761, %r4673, -1;
	add.s32 	%r4672, %r4672, 1;
	setp.gt.s32 	%p2799, %r4673, 1;
	setp.lt.s32 	%p2800, %r4672, %r4674;
	and.pred  	%p2801, %p2799, %p2800;
	mov.u32 	%r4673, %r761;
	@%p2801 bra 	$L__BB4_1715;
$L__BB4_1729:
	add.s32 	%r4671, %r752, 1;
	setp.lt.u32 	%p2802, %r752, 32;
	and.pred  	%p2803, %p2938, %p2802;
	@%p2803 bra 	$L__BB4_1713;
	bra.uni 	$L__BB4_1692;
$L__BB4_1730:
	selp.b32 	%r2756, 1, %r4654, %p1554;
	add.s32 	%r2757, %r17, %r2756;
	selp.b32 	%r2758, 1, %r656, %p1554;
	add.s32 	%r2759, %r2758, -1;
	mad.lo.s32 	%r2760, %r2759, %r645, %r2757;
	mul.wide.s32 	%rd1346, %r2760, 8;
	add.s64 	%rd1347, %rd3, %rd1346;
	ld.global.f64 	%fd2641, [%rd1347];
	add.f64 	%fd792, %fd4239, %fd2641;
	ld.global.f64 	%fd2642, [%rd1347+5000];
	add.f64 	%fd793, %fd4238, %fd2642;
	mov.f64 	%fd4249, 0d3FE0000000000000;
	@%p1554 bra 	$L__BB4_1760;
	mul.lo.s32 	%r766, %r4388, 50;
	mov.b32 	%r4699, 0;
	@%p1572 bra 	$L__BB4_1745;
	setp.lt.u32 	%p1615, %r656, 16;
	mov.b32 	%r4699, 0;
	mov.u32 	%r4678, %r4699;
	@%p1615 bra 	$L__BB4_1735;
	and.b32  	%r4678, %r656, 2147483632;
	mov.b32 	%r4699, 0;
	mov.u32 	%r4687, %r4699;
$L__BB4_1734:
	.pragma "nounroll";
	add.s32 	%r2765, %r4687, %r766;
	mul.wide.s32 	%rd1348, %r2765, 4;
	add.s64 	%rd1349, %rd1, %rd1348;
	ld.global.u32 	%r2766, [%rd1349];
	setp.gt.s32 	%p1616, %r2766, 0;
	selp.u32 	%r2767, 1, 0, %p1616;
	add.s32 	%r2768, %r4699, %r2767;
	ld.global.u32 	%r2769, [%rd1349+4];
	setp.gt.s32 	%p1617, %r2769, 0;
	selp.u32 	%r2770, 1, 0, %p1617;
	add.s32 	%r2771, %r2768, %r2770;
	ld.global.u32 	%r2772, [%rd1349+8];
	setp.gt.s32 	%p1618, %r2772, 0;
	selp.u32 	%r2773, 1, 0, %p1618;
	add.s32 	%r2774, %r2771, %r2773;
	ld.global.u32 	%r2775, [%rd1349+12];
	setp.gt.s32 	%p1619, %r2775, 0;
	selp.u32 	%r2776, 1, 0, %p1619;
	add.s32 	%r2777, %r2774, %r2776;
	ld.global.u32 	%r2778, [%rd1349+16];
	setp.gt.s32 	%p1620, %r2778, 0;
	selp.u32 	%r2779, 1, 0, %p1620;
	add.s32 	%r2780, %r2777, %r2779;
	ld.global.u32 	%r2781, [%rd1349+20];
	setp.gt.s32 	%p1621, %r2781, 0;
	selp.u32 	%r2782, 1, 0, %p1621;
	add.s32 	%r2783, %r2780, %r2782;
	ld.global.u32 	%r2784, [%rd1349+24];
	setp.gt.s32 	%p1622, %r2784, 0;
	selp.u32 	%r2785, 1, 0, %p1622;
	add.s32 	%r2786, %r2783, %r2785;
	ld.global.u32 	%r2787, [%rd1349+28];
	setp.gt.s32 	%p1623, %r2787, 0;
	selp.u32 	%r2788, 1, 0, %p1623;
	add.s32 	%r2789, %r2786, %r2788;
	ld.global.u32 	%r2790, [%rd1349+32];
	setp.gt.s32 	%p1624, %r2790, 0;
	selp.u32 	%r2791, 1, 0, %p1624;
	add.s32 	%r2792, %r2789, %r2791;
	ld.global.u32 	%r2793, [%rd1349+36];
	setp.gt.s32 	%p1625, %r2793, 0;
	selp.u32 	%r2794, 1, 0, %p1625;
	add.s32 	%r2795, %r2792, %r2794;
	ld.global.u32 	%r2796, [%rd1349+40];
	setp.gt.s32 	%p1626, %r2796, 0;
	selp.u32 	%r2797, 1, 0, %p1626;
	add.s32 	%r2798, %r2795, %r2797;
	ld.global.u32 	%r2799, [%rd1349+44];
	setp.gt.s32 	%p1627, %r2799, 0;
	selp.u32 	%r2800, 1, 0, %p1627;
	add.s32 	%r2801, %r2798, %r2800;
	ld.global.u32 	%r2802, [%rd1349+48];
	setp.gt.s32 	%p1628, %r2802, 0;
	selp.u32 	%r2803, 1, 0, %p1628;
	add.s32 	%r2804, %r2801, %r2803;
	ld.global.u32 	%r2805, [%rd1349+52];
	setp.gt.s32 	%p1629, %r2805, 0;
	selp.u32 	%r2806, 1, 0, %p1629;
	add.s32 	%r2807, %r2804, %r2806;
	ld.global.u32 	%r2808, [%rd1349+56];
	setp.gt.s32 	%p1630, %r2808, 0;
	selp.u32 	%r2809, 1, 0, %p1630;
	add.s32 	%r2810, %r2807, %r2809;
	ld.global.u32 	%r2811, [%rd1349+60];
	setp.gt.s32 	%p1631, %r2811, 0;
	selp.u32 	%r2812, 1, 0, %p1631;
	add.s32 	%r4699, %r2810, %r2812;
	add.s32 	%r4687, %r4687, 16;
	setp.eq.s32 	%p1632, %r4687, %r4678;
	@%p1632 bra 	$L__BB4_1735;
	bra.uni 	$L__BB4_1734;
$L__BB4_1735:
	and.b32  	%r771, %r656, 15;
	setp.eq.s32 	%p1633, %r771, 0;
	@%p1633 bra 	$L__BB4_1745;
	setp.lt.u32 	%p1634, %r771, 8;
	@%p1634 bra 	$L__BB4_1738;
	add.s32 	%r2814, %r4678, %r766;
	mul.wide.s32 	%rd1350, %r2814, 4;
	add.s64 	%rd1351, %rd1, %rd1350;
	ld.global.u32 	%r2815, [%rd1351];
	setp.gt.s32 	%p1635, %r2815, 0;
	selp.u32 	%r2816, 1, 0, %p1635;
	add.s32 	%r2817, %r4699, %r2816;
	ld.global.u32 	%r2818, [%rd1351+4];
	setp.gt.s32 	%p1636, %r2818, 0;
	selp.u32 	%r2819, 1, 0, %p1636;
	add.s32 	%r2820, %r2817, %r2819;
	ld.global.u32 	%r2821, [%rd1351+8];
	setp.gt.s32 	%p1637, %r2821, 0;
	selp.u32 	%r2822, 1, 0, %p1637;
	add.s32 	%r2823, %r2820, %r2822;
	ld.global.u32 	%r2824, [%rd1351+12];
	setp.gt.s32 	%p1638, %r2824, 0;
	selp.u32 	%r2825, 1, 0, %p1638;
	add.s32 	%r2826, %r2823, %r2825;
	ld.global.u32 	%r2827, [%rd1351+16];
	setp.gt.s32 	%p1639, %r2827, 0;
	selp.u32 	%r2828, 1, 0, %p1639;
	add.s32 	%r2829, %r2826, %r2828;
	ld.global.u32 	%r2830, [%rd1351+20];
	setp.gt.s32 	%p1640, %r2830, 0;
	selp.u32 	%r2831, 1, 0, %p1640;
	add.s32 	%r2832, %r2829, %r2831;
	ld.global.u32 	%r2833, [%rd1351+24];
	setp.gt.s32 	%p1641, %r2833, 0;
	selp.u32 	%r2834, 1, 0, %p1641;
	add.s32 	%r2835, %r2832, %r2834;
	ld.global.u32 	%r2836, [%rd1351+28];
	setp.gt.s32 	%p1642, %r2836, 0;
	selp.u32 	%r2837, 1, 0, %p1642;
	add.s32 	%r4699, %r2835, %r2837;
	add.s32 	%r4678, %r4678, 8;
$L__BB4_1738:
	and.b32  	%r777, %r656, 7;
	setp.eq.s32 	%p1643, %r777, 0;
	@%p1643 bra 	$L__BB4_1745;
	and.b32  	%r778, %r656, 3;
	setp.lt.u32 	%p1644, %r777, 4;
	@%p1644 bra 	$L__BB4_1741;
	add.s32 	%r2839, %r4678, %r766;
	mul.wide.s32 	%rd1352, %r2839, 4;
	add.s64 	%rd1353, %rd1, %rd1352;
	ld.global.u32 	%r2840, [%rd1353];
	setp.gt.s32 	%p1645, %r2840, 0;
	selp.u32 	%r2841, 1, 0, %p1645;
	add.s32 	%r2842, %r4699, %r2841;
	ld.global.u32 	%r2843, [%rd1353+4];
	setp.gt.s32 	%p1646, %r2843, 0;
	selp.u32 	%r2844, 1, 0, %p1646;
	add.s32 	%r2845, %r2842, %r2844;
	ld.global.u32 	%r2846, [%rd1353+8];
	setp.gt.s32 	%p1647, %r2846, 0;
	selp.u32 	%r2847, 1, 0, %p1647;
	add.s32 	%r2848, %r2845, %r2847;
	ld.global.u32 	%r2849, [%rd1353+12];
	setp.gt.s32 	%p1648, %r2849, 0;
	selp.u32 	%r2850, 1, 0, %p1648;
	add.s32 	%r4699, %r2848, %r2850;
	add.s32 	%r4678, %r4678, 4;
$L__BB4_1741:
	setp.eq.s32 	%p1649, %r778, 0;
	@%p1649 bra 	$L__BB4_1745;
	add.s32 	%r2851, %r4678, %r766;
	mul.wide.s32 	%rd1354, %r2851, 4;
	add.s64 	%rd247, %rd1, %rd1354;
	ld.global.u32 	%r2852, [%rd247];
	setp.gt.s32 	%p1650, %r2852, 0;
	selp.u32 	%r2853, 1, 0, %p1650;
	add.s32 	%r4699, %r4699, %r2853;
	setp.eq.s32 	%p1651, %r778, 1;
	@%p1651 bra 	$L__BB4_1745;
	ld.global.u32 	%r2854, [%rd247+4];
	setp.gt.s32 	%p1652, %r2854, 0;
	selp.u32 	%r2855, 1, 0, %p1652;
	add.s32 	%r4699, %r4699, %r2855;
	setp.eq.s32 	%p1653, %r778, 2;
	@%p1653 bra 	$L__BB4_1745;
	ld.global.u32 	%r2856, [%rd247+8];
	setp.gt.s32 	%p1654, %r2856, 0;
	selp.u32 	%r2857, 1, 0, %p1654;
	add.s32 	%r4699, %r4699, %r2857;
$L__BB4_1745:
	setp.lt.s32 	%p1655, %r645, 1;
	@%p1655 bra 	$L__BB4_1759;
	add.s32 	%r788, %r743, 27;
	setp.lt.u32 	%p1656, %r645, 16;
	mov.b32 	%r4692, 0;
	@%p1656 bra 	$L__BB4_1749;
	and.b32  	%r4692, %r645, 2147483632;
	mov.b32 	%r4689, 0;
$L__BB4_1748:
	.pragma "nounroll";
	cvt.u64.u32 	%rd1355, %r4689;
	cvt.s64.s32 	%rd1356, %r766;
	add.s64 	%rd1357, %rd1355, %rd1356;
	shl.b64 	%rd1358, %rd1357, 2;
	add.s64 	%rd1359, %rd1, %rd1358;
	ld.global.u32 	%r2861, [%rd1359+100];
	setp.gt.s32 	%p1657, %r2861, 0;
	selp.u32 	%r2862, 1, 0, %p1657;
	add.s32 	%r2863, %r4699, %r2862;
	add.s32 	%r2864, %r4689, %r788;
	mul.wide.s32 	%rd1360, %r2864, 4;
	add.s64 	%rd1361, %rd1, %rd1360;
	ld.global.u32 	%r2865, [%rd1361];
	setp.gt.s32 	%p1658, %r2865, 0;
	selp.u32 	%r2866, 1, 0, %p1658;
	add.s32 	%r2867, %r2863, %r2866;
	ld.global.u32 	%r2868, [%rd1361+4];
	setp.gt.s32 	%p1659, %r2868, 0;
	selp.u32 	%r2869, 1, 0, %p1659;
	add.s32 	%r2870, %r2867, %r2869;
	ld.global.u32 	%r2871, [%rd1361+8];
	setp.gt.s32 	%p1660, %r2871, 0;
	selp.u32 	%r2872, 1, 0, %p1660;
	add.s32 	%r2873, %r2870, %r2872;
	ld.global.u32 	%r2874, [%rd1361+12];
	setp.gt.s32 	%p1661, %r2874, 0;
	selp.u32 	%r2875, 1, 0, %p1661;
	add.s32 	%r2876, %r2873, %r2875;
	ld.global.u32 	%r2877, [%rd1361+16];
	setp.gt.s32 	%p1662, %r2877, 0;
	selp.u32 	%r2878, 1, 0, %p1662;
	add.s32 	%r2879, %r2876, %r2878;
	ld.global.u32 	%r2880, [%rd1361+20];
	setp.gt.s32 	%p1663, %r2880, 0;
	selp.u32 	%r2881, 1, 0, %p1663;
	add.s32 	%r2882, %r2879, %r2881;
	ld.global.u32 	%r2883, [%rd1361+24];
	setp.gt.s32 	%p1664, %r2883, 0;
	selp.u32 	%r2884, 1, 0, %p1664;
	add.s32 	%r2885, %r2882, %r2884;
	ld.global.u32 	%r2886, [%rd1361+28];
	setp.gt.s32 	%p1665, %r2886, 0;
	selp.u32 	%r2887, 1, 0, %p1665;
	add.s32 	%r2888, %r2885, %r2887;
	ld.global.u32 	%r2889, [%rd1361+32];
	setp.gt.s32 	%p1666, %r2889, 0;
	selp.u32 	%r2890, 1, 0, %p1666;
	add.s32 	%r2891, %r2888, %r2890;
	ld.global.u32 	%r2892, [%rd1361+36];
	setp.gt.s32 	%p1667, %r2892, 0;
	selp.u32 	%r2893, 1, 0, %p1667;
	add.s32 	%r2894, %r2891, %r2893;
	ld.global.u32 	%r2895, [%rd1361+40];
	setp.gt.s32 	%p1668, %r2895, 0;
	selp.u32 	%r2896, 1, 0, %p1668;
	add.s32 	%r2897, %r2894, %r2896;
	ld.global.u32 	%r2898, [%rd1361+44];
	setp.gt.s32 	%p1669, %r2898, 0;
	selp.u32 	%r2899, 1, 0, %p1669;
	add.s32 	%r2900, %r2897, %r2899;
	ld.global.u32 	%r2901, [%rd1361+48];
	setp.gt.s32 	%p1670, %r2901, 0;
	selp.u32 	%r2902, 1, 0, %p1670;
	add.s32 	%r2903, %r2900, %r2902;
	ld.global.u32 	%r2904, [%rd1361+52];
	setp.gt.s32 	%p1671, %r2904, 0;
	selp.u32 	%r2905, 1, 0, %p1671;
	add.s32 	%r2906, %r2903, %r2905;
	ld.global.u32 	%r2907, [%rd1361+56];
	setp.gt.s32 	%p1672, %r2907, 0;
	selp.u32 	%r2908, 1, 0, %p1672;
	add.s32 	%r4699, %r2906, %r2908;
	add.s32 	%r4689, %r4689, 16;
	setp.ne.s32 	%p1673, %r4689, %r4692;
	@%p1673 bra 	$L__BB4_1748;
$L__BB4_1749:
	and.b32  	%r801, %r645, 15;
	setp.eq.s32 	%p1674, %r801, 0;
	@%p1674 bra 	$L__BB4_1759;
	setp.lt.u32 	%p1675, %r801, 8;
	@%p1675 bra 	$L__BB4_1752;
	cvt.u64.u32 	%rd1362, %r4692;
	cvt.s64.s32 	%rd1363, %r766;
	add.s64 	%rd1364, %rd1362, %rd1363;
	shl.b64 	%rd1365, %rd1364, 2;
	add.s64 	%rd1366, %rd1, %rd1365;
	ld.global.u32 	%r2910, [%rd1366+100];
	setp.gt.s32 	%p1676, %r2910, 0;
	selp.u32 	%r2911, 1, 0, %p1676;
	add.s32 	%r2912, %r4699, %r2911;
	add.s32 	%r2913, %r4692, %r788;
	mul.wide.s32 	%rd1367, %r2913, 4;
	add.s64 	%rd1368, %rd1, %rd1367;
	ld.global.u32 	%r2914, [%rd1368];
	setp.gt.s32 	%p1677, %r2914, 0;
	selp.u32 	%r2915, 1, 0, %p1677;
	add.s32 	%r2916, %r2912, %r2915;
	ld.global.u32 	%r2917, [%rd1368+4];
	setp.gt.s32 	%p1678, %r2917, 0;
	selp.u32 	%r2918, 1, 0, %p1678;
	add.s32 	%r2919, %r2916, %r2918;
	ld.global.u32 	%r2920, [%rd1368+8];
	setp.gt.s32 	%p1679, %r2920, 0;
	selp.u32 	%r2921, 1, 0, %p1679;
	add.s32 	%r2922, %r2919, %r2921;
	ld.global.u32 	%r2923, [%rd1368+12];
	setp.gt.s32 	%p1680, %r2923, 0;
	selp.u32 	%r2924, 1, 0, %p1680;
	add.s32 	%r2925, %r2922, %r2924;
	ld.global.u32 	%r2926, [%rd1368+16];
	setp.gt.s32 	%p1681, %r2926, 0;
	selp.u32 	%r2927, 1, 0, %p1681;
	add.s32 	%r2928, %r2925, %r2927;
	ld.global.u32 	%r2929, [%rd1368+20];
	setp.gt.s32 	%p1682, %r2929, 0;
	selp.u32 	%r2930, 1, 0, %p1682;
	add.s32 	%r2931, %r2928, %r2930;
	ld.global.u32 	%r2932, [%rd1368+24];
	setp.gt.s32 	%p1683, %r2932, 0;
	selp.u32 	%r2933, 1, 0, %p1683;
	add.s32 	%r4699, %r2931, %r2933;
	add.s32 	%r4692, %r4692, 8;
$L__BB4_1752:
	and.b32  	%r807, %r645, 7;
	setp.eq.s32 	%p1684, %r807, 0;
	@%p1684 bra 	$L__BB4_1759;
	and.b32  	%r808, %r645, 3;
	setp.lt.u32 	%p1685, %r807, 4;
	@%p1685 bra 	$L__BB4_1755;
	cvt.u64.u32 	%rd1369, %r4692;
	cvt.s64.s32 	%rd1370, %r766;
	add.s64 	%rd1371, %rd1369, %rd1370;
	shl.b64 	%rd1372, %rd1371, 2;
	add.s64 	%rd1373, %rd1, %rd1372;
	ld.global.u32 	%r2935, [%rd1373+100];
	setp.gt.s32 	%p1686, %r2935, 0;
	selp.u32 	%r2936, 1, 0, %p1686;
	add.s32 	%r2937, %r4699, %r2936;
	add.s32 	%r2938, %r4692, %r788;
	mul.wide.s32 	%rd1374, %r2938, 4;
	add.s64 	%rd1375, %rd1, %rd1374;
	ld.global.u32 	%r2939, [%rd1375];
	setp.gt.s32 	%p1687, %r2939, 0;
	selp.u32 	%r2940, 1, 0, %p1687;
	add.s32 	%r2941, %r2937, %r2940;
	ld.global.u32 	%r2942, [%rd1375+4];
	setp.gt.s32 	%p1688, %r2942, 0;
	selp.u32 	%r2943, 1, 0, %p1688;
	add.s32 	%r2944, %r2941, %r2943;
	ld.global.u32 	%r2945, [%rd1375+8];
	setp.gt.s32 	%p1689, %r2945, 0;
	selp.u32 	%r2946, 1, 0, %p1689;
	add.s32 	%r4699, %r2944, %r2946;
	add.s32 	%r4692, %r4692, 4;
$L__BB4_1755:
	setp.eq.s32 	%p1690, %r808, 0;
	@%p1690 bra 	$L__BB4_1759;
	cvt.u64.u32 	%rd1376, %r4692;
	cvt.s64.s32 	%rd1377, %r766;
	add.s64 	%rd1378, %rd1376, %rd1377;
	shl.b64 	%rd1379, %rd1378, 2;
	add.s64 	%rd1380, %rd1, %rd1379;
	ld.global.u32 	%r2947, [%rd1380+100];
	setp.gt.s32 	%p1691, %r2947, 0;
	selp.u32 	%r2948, 1, 0, %p1691;
	add.s32 	%r4699, %r4699, %r2948;
	setp.eq.s32 	%p1692, %r808, 1;
	@%p1692 bra 	$L__BB4_1759;
	add.s32 	%r2949, %r4692, %r788;
	mul.wide.s32 	%rd1381, %r2949, 4;
	add.s64 	%rd248, %rd1, %rd1381;
	ld.global.u32 	%r2950, [%rd248];
	setp.gt.s32 	%p1693, %r2950, 0;
	selp.u32 	%r2951, 1, 0, %p1693;
	add.s32 	%r4699, %r4699, %r2951;
	setp.eq.s32 	%p1694, %r808, 2;
	@%p1694 bra 	$L__BB4_1759;
	ld.global.u32 	%r2952, [%rd248+4];
	setp.gt.s32 	%p1695, %r2952, 0;
	selp.u32 	%r2953, 1, 0, %p1695;
	add.s32 	%r4699, %r4699, %r2953;
$L__BB4_1759:
	shr.u32 	%r2954, %r4699, 1;
	add.s32 	%r2955, %r2954, -1;
	cvt.rn.f64.s32 	%fd2643, %r2955;
	add.f64 	%fd2644, %fd793, 0dC016CCCCCCCCCCCD;
	fma.rn.f64 	%fd2645, %fd2643, 0dBFE0A2B1704FF434, %fd2644;
	add.f64 	%fd2646, %fd539, %fd2645;
	add.f64 	%fd2647, %fd792, 0d4069000000000000;
	div.rn.f64 	%fd2648, %fd2647, %fd2646;
	add.f64 	%fd2649, %fd2648, 0dC071126666666666;
	fma.rn.f64 	%fd4249, %fd2649, 0d4059000000000000, 0d3FE0000000000000;
$L__BB4_1760:
	cvt.rzi.s32.f64 	%r2956, %fd4249;
	cvt.rn.f64.s32 	%fd2650, %r2956;
	div.rn.f64 	%fd4250, %fd2650, 0d4059000000000000;
$L__BB4_1761:
	ld.param.u64 	%rd2379, [_Z4LAMPPcPiS0_S0_S0_S0_S0_S0_S0_S0_S0_S0_S0_S0_S0_S0_S0_S0_PdS0_S1_S1_S0__param_15];
	cvta.to.global.u64 	%rd249, %rd2379;
	ld.global.u32 	%r2957, [%rd249+36];
	mad.lo.s32 	%r2958, %r2957, 5, 44;
	cvt.rn.f64.s32 	%fd2651, %r2958;
	setp.gt.f64 	%p1696, %fd4250, %fd2651;
	@%p1696 bra 	$L__BB4_2800;
	ld.param.u64 	%rd2397, [_Z4LAMPPcPiS0_S0_S0_S0_S0_S0_S0_S0_S0_S0_S0_S0_S0_S0_S0_S0_PdS0_S1_S1_S0__param_20];
	cvta.to.global.u64 	%rd1382, %rd2397;
	shl.b32 	%r2959, %r4388, 1;
	mul.wide.s32 	%rd1383, %r2959, 8;
	add.s64 	%rd250, %rd1382, %rd1383;
	ld.global.f64 	%fd2652, [%rd250+8];
	setp.leu.f64 	%p1697, %fd4250, %fd2652;
	@%p1697 bra 	$L__BB4_1764;
	st.global.f64 	[%rd250+8], %fd4250;
$L__BB4_1764:
	ld.param.u64 	%rd2305, [_Z4LAMPPcPiS0_S0_S0_S0_S0_S0_S0_S0_S0_S0_S0_S0_S0_S0_S0_S0_PdS0_S1_S1_S0__param_1];
	cvta.to.global.u64 	%rd1384, %rd2305;
	shl.b32 	%r2960, %r4397, 2;
	mul.wide.s32 	%rd1385, %r2960, 4;
	add.s64 	%rd251, %rd1384, %rd1385;
	ld.global.u32 	%r818, [%rd249+56];
	ld.global.u32 	%r819, [%rd249+52];
	shl.b32 	%r2961, %r4403, 2;
	mul.wide.s32 	%rd1386, %r2961, 4;
	add.s64 	%rd1387, %rd1384, %rd1386;
	ld.global.u32 	%r820, [%rd1387];
	ld.global.u32 	%r821, [%rd1387+4];
	and.b32  	%r2962, %r821, -2147483647;
	setp.eq.s32 	%p1698, %r2962, 1;
	@%p1698 bra 	$L__BB4_1788;
	setp.lt.s32 	%p1699, %r821, 2;
	@%p1699 bra 	$L__BB4_1775;
	add.s32 	%r822, %r821, %r820;
	shr.u32 	%r2964, %r821, 31;
	add.s32 	%r2965, %r821, %r2964;
	shr.s32 	%r823, %r2965, 1;
	mov.b32 	%r4700, 0;
$L__BB4_1767:
	add.s32 	%r2966, %r4700, %r820;
	cvt.s64.s32 	%rd1388, %r2966;
	add.s64 	%rd1389, %rd4, %rd1388;
	ld.global.u8 	%rs127, [%rd1389];
	setp.ne.s16 	%p1700, %rs127, 65;
	not.b32 	%r2967, %r4700;
	add.s32 	%r2968, %r822, %r2967;
	cvt.s64.s32 	%rd1390, %r2968;
	add.s64 	%rd1391, %rd4, %rd1390;
	ld.global.u8 	%rs128, [%rd1391];
	@%p1700 bra 	$L__BB4_1769;
	setp.ne.s16 	%p1701, %rs128, 84;
	@%p1701 bra 	$L__BB4_1788;
$L__BB4_1769:
	setp.ne.s16 	%p1702, %rs127, 84;
	@%p1702 bra 	$L__BB4_1771;
	setp.ne.s16 	%p1703, %rs128, 65;
	@%p1703 bra 	$L__BB4_1788;
$L__BB4_1771:
	setp.eq.s16 	%p1704, %rs127, 84;
	setp.eq.s16 	%p1705, %rs127, 65;
	setp.ne.s16 	%p1706, %rs128, 65;
	or.pred  	%p1707, %p1706, %p1704;
	setp.ne.s16 	%p1708, %rs128, 84;
	or.pred  	%p1709, %p1708, %p1705;
	and.pred  	%p1710, %p1707, %p1709;
	not.pred 	%p1711, %p1710;
	@%p1711 bra 	$L__BB4_1788;
	setp.eq.s16 	%p1712, %rs127, 67;
	setp.ne.s16 	%p1713, %rs128, 71;
	and.pred  	%p1714, %p1713, %p1712;
	@%p1714 bra 	$L__BB4_1788;
	setp.eq.s16 	%p1717, %rs127, 71;
	setp.ne.s16 	%p1718, %rs128, 67;
	xor.pred  	%p1719, %p1717, %p1718;
	or.pred  	%p1720, %p1713, %p1712;
	and.pred  	%p1721, %p1719, %p1720;
	not.pred 	%p1722, %p1721;
	@%p1722 bra 	$L__BB4_1788;
	add.s32 	%r4700, %r4700, 1;
	setp.ne.s32 	%p1723, %r4700, %r823;
	@%p1723 bra 	$L__BB4_1767;
$L__BB4_1775:
	ld.global.u32 	%r826, [%rd251];
	ld.global.u32 	%r827, [%rd251+4];
	and.b32  	%r2969, %r827, -2147483647;
	setp.eq.s32 	%p1724, %r2969, 1;
	@%p1724 bra 	$L__BB4_1788;
	setp.lt.s32 	%p1725, %r827, 2;
	@%p1725 bra 	$L__BB4_1786;
	add.s32 	%r828, %r827, %r826;
	shr.u32 	%r2971, %r827, 31;
	add.s32 	%r2972, %r827, %r2971;
	shr.s32 	%r829, %r2972, 1;
	mov.b32 	%r4701, 0;
$L__BB4_1778:
	add.s32 	%r2973, %r4701, %r826;
	cvt.s64.s32 	%rd1392, %r2973;
	add.s64 	%rd1393, %rd4, %rd1392;
	ld.global.u8 	%rs129, [%rd1393];
	setp.ne.s16 	%p1726, %rs129, 65;
	not.b32 	%r2974, %r4701;
	add.s32 	%r2975, %r828, %r2974;
	cvt.s64.s32 	%rd1394, %r2975;
	add.s64 	%rd1395, %rd4, %rd1394;
	ld.global.u8 	%rs130, [%rd1395];
	@%p1726 bra 	$L__BB4_1780;
	setp.ne.s16 	%p1727, %rs130, 84;
	@%p1727 bra 	$L__BB4_1788;
$L__BB4_1780:
	setp.ne.s16 	%p1728, %rs129, 84;
	@%p1728 bra 	$L__BB4_1782;
	setp.ne.s16 	%p1729, %rs130, 65;
	@%p1729 bra 	$L__BB4_1788;
$L__BB4_1782:
	setp.eq.s16 	%p1730, %rs129, 84;
	setp.eq.s16 	%p1731, %rs129, 65;
	setp.ne.s16 	%p1732, %rs130, 65;
	or.pred  	%p1733, %p1732, %p1730;
	setp.ne.s16 	%p1734, %rs130, 84;
	or.pred  	%p1735, %p1734, %p1731;
	and.pred  	%p1736, %p1733, %p1735;
	not.pred 	%p1737, %p1736;
	@%p1737 bra 	$L__BB4_1788;
	setp.eq.s16 	%p1738, %rs129, 67;
	setp.ne.s16 	%p1739, %rs130, 71;
	and.pred  	%p1740, %p1739, %p1738;
	@%p1740 bra 	$L__BB4_1788;
	setp.eq.s16 	%p1743, %rs129, 71;
	setp.ne.s16 	%p1744, %rs130, 67;
	xor.pred  	%p1745, %p1743, %p1744;
	or.pred  	%p1746, %p1739, %p1738;
	and.pred  	%p1747, %p1745, %p1746;
	not.pred 	%p1748, %p1747;
	@%p1748 bra 	$L__BB4_1788;
	add.s32 	%r4701, %r4701, 1;
	setp.ne.s32 	%p1749, %r4701, %r829;
	@%p1749 bra 	$L__BB4_1778;
$L__BB4_1786:
	setp.gt.u32 	%p1750, %r2, 2146435070;
	mov.f64 	%fd4251, %fd2;
	@%p1750 bra 	$L__BB4_1790;
	setp.gt.u32 	%p1751, %r4, 1073127582;
	selp.f64 	%fd2653, %fd4, %fd3, %p1751;
	selp.u32 	%r2976, 1, 0, %p1751;
	add.s32 	%r2977, %r3, %r2976;
	add.f64 	%fd2654, %fd2653, 0dBFF0000000000000;
	add.f64 	%fd2655, %fd2653, 0d3FF0000000000000;
	rcp.approx.ftz.f64 	%fd2656, %fd2655;
	neg.f64 	%fd2657, %fd2655;
	fma.rn.f64 	%fd2658, %fd2657, %fd2656, 0d3FF0000000000000;
	fma.rn.f64 	%fd2659, %fd2658, %fd2658, %fd2658;
	fma.rn.f64 	%fd2660, %fd2659, %fd2656, %fd2656;
	mul.f64 	%fd2661, %fd2654, %fd2660;
	fma.rn.f64 	%fd2662, %fd2654, %fd2660, %fd2661;
	mul.f64 	%fd2663, %fd2662, %fd2662;
	fma.rn.f64 	%fd2664, %fd2663, 0d3EB1380B3AE80F1E, 0d3ED0EE258B7A8B04;
	fma.rn.f64 	%fd2665, %fd2664, %fd2663, 0d3EF3B2669F02676F;
	fma.rn.f64 	%fd2666, %fd2665, %fd2663, 0d3F1745CBA9AB0956;
	fma.rn.f64 	%fd2667, %fd2666, %fd2663, 0d3F3C71C72D1B5154;
	fma.rn.f64 	%fd2668, %fd2667, %fd2663, 0d3F624924923BE72D;
	fma.rn.f64 	%fd2669, %fd2668, %fd2663, 0d3F8999999999A3C4;
	fma.rn.f64 	%fd2670, %fd2669, %fd2663, 0d3FB5555555555554;
	sub.f64 	%fd2671, %fd2654, %fd2662;
	add.f64 	%fd2672, %fd2671, %fd2671;
	neg.f64 	%fd2673, %fd2662;
	fma.rn.f64 	%fd2674, %fd2673, %fd2654, %fd2672;
	mul.f64 	%fd2675, %fd2660, %fd2674;
	mul.f64 	%fd2676, %fd2663, %fd2670;
	fma.rn.f64 	%fd2677, %fd2676, %fd2662, %fd2675;
	xor.b32  	%r2978, %r2977, -2147483648;
	mov.b32 	%r2979, 1127219200;
	mov.b64 	%fd2678, {%r2978, %r2979};
	sub.f64 	%fd2679, %fd2678, %fd1;
	fma.rn.f64 	%fd2680, %fd2679, 0d3FE62E42FEFA39EF, %fd2662;
	fma.rn.f64 	%fd2681, %fd2679, 0dBFE62E42FEFA39EF, %fd2680;
	sub.f64 	%fd2682, %fd2681, %fd2662;
	sub.f64 	%fd2683, %fd2677, %fd2682;
	fma.rn.f64 	%fd2684, %fd2679, 0d3C7ABC9E3B39803F, %fd2683;
	add.f64 	%fd4251, %fd2680, %fd2684;
	bra.uni 	$L__BB4_1790;
$L__BB4_1788:
	setp.gt.u32 	%p1752, %r5, 2146435070;
	mov.f64 	%fd4251, %fd5;
	@%p1752 bra 	$L__BB4_1790;
	setp.gt.u32 	%p1753, %r7, 1073127582;
	selp.f64 	%fd2685, %fd7, %fd6, %p1753;
	selp.u32 	%r2980, 1, 0, %p1753;
	add.s32 	%r2981, %r6, %r2980;
	add.f64 	%fd2686, %fd2685, 0dBFF0000000000000;
	add.f64 	%fd2687, %fd2685, 0d3FF0000000000000;
	rcp.approx.ftz.f64 	%fd2688, %fd2687;
	neg.f64 	%fd2689, %fd2687;
	fma.rn.f64 	%fd2690, %fd2689, %fd2688, 0d3FF0000000000000;
	fma.rn.f64 	%fd2691, %fd2690, %fd2690, %fd2690;
	fma.rn.f64 	%fd2692, %fd2691, %fd2688, %fd2688;
	mul.f64 	%fd2693, %fd2686, %fd2692;
	fma.rn.f64 	%fd2694, %fd2686, %fd2692, %fd2693;
	mul.f64 	%fd2695, %fd2694, %fd2694;
	fma.rn.f64 	%fd2696, %fd2695, 0d3EB1380B3AE80F1E, 0d3ED0EE258B7A8B04;
	fma.rn.f64 	%fd2697, %fd2696, %fd2695, 0d3EF3B2669F02676F;
	fma.rn.f64 	%fd2698, %fd2697, %fd2695, 0d3F1745CBA9AB0956;
	fma.rn.f64 	%fd2699, %fd2698, %fd2695, 0d3F3C71C72D1B5154;
	fma.rn.f64 	%fd2700, %fd2699, %fd2695, 0d3F624924923BE72D;
	fma.rn.f64 	%fd2701, %fd2700, %fd2695, 0d3F8999999999A3C4;
	fma.rn.f64 	%fd2702, %fd2701, %fd2695, 0d3FB5555555555554;
	sub.f64 	%fd2703, %fd2686, %fd2694;
	add.f64 	%fd2704, %fd2703, %fd2703;
	neg.f64 	%fd2705, %fd2694;
	fma.rn.f64 	%fd2706, %fd2705, %fd2686, %fd2704;
	mul.f64 	%fd2707, %fd2692, %fd2706;
	mul.f64 	%fd2708, %fd2695, %fd2702;
	fma.rn.f64 	%fd2709, %fd2708, %fd2694, %fd2707;
	xor.b32  	%r2982, %r2981, -2147483648;
	mov.b32 	%r2983, 1127219200;
	mov.b64 	%fd2710, {%r2982, %r2983};
	sub.f64 	%fd2711, %fd2710, %fd1;
	fma.rn.f64 	%fd2712, %fd2711, 0d3FE62E42FEFA39EF, %fd2694;
	fma.rn.f64 	%fd2713, %fd2711, 0dBFE62E42FEFA39EF, %fd2712;
	sub.f64 	%fd2714, %fd2713, %fd2694;
	sub.f64 	%fd2715, %fd2709, %fd2714;
	fma.rn.f64 	%fd2716, %fd2711, 0d3C7ABC9E3B39803F, %fd2715;
	add.f64 	%fd4251, %fd2712, %fd2716;
$L__BB4_1790:
	mul.f64 	%fd801, %fd4251, 0d3FFFCB923A29C77A;
	ld.global.u32 	%r832, [%rd251+4];
	setp.eq.s32 	%p1754, %r818, 1;
	@%p1754 bra 	$L__BB4_1797;
	setp.lt.s32 	%p1755, %r821, 1;
	@%p1755 bra 	$L__BB4_1932;
	and.b32  	%r833, %r821, 3;
	setp.lt.u32 	%p1756, %r821, 4;
	mov.b32 	%r4705, 1;
	@%p1756 bra 	$L__BB4_1873;
	and.b32  	%r834, %r821, 2147483644;
	mov.b32 	%r4705, 1;
$L__BB4_1794:
	mov.u32 	%r840, %r4705;
	sub.s32 	%r2986, %r820, %r840;
	add.s32 	%r2987, %r2986, %r821;
	cvt.s64.s32 	%rd1396, %r2987;
	add.s64 	%rd254, %rd4, %rd1396;
	ld.global.u8 	%rs857, [%rd254];
	mov.b16 	%rs1322, 0;
	setp.gt.s16 	%p1757, %rs857, 70;
	@%p1757 bra 	$L__BB4_1841;
	setp.eq.s16 	%p1760, %rs857, 65;
	@%p1760 bra 	$L__BB4_1796;
	bra.uni 	$L__BB4_1839;
$L__BB4_1796:
	mov.b16 	%rs1322, 3;
	bra.uni 	$L__BB4_1845;
$L__BB4_1797:
	setp.lt.s32 	%p1796, %r821, 1;
	@%p1796 bra 	$L__BB4_1932;
	add.s32 	%r835, %r820, -1;
	and.b32  	%r836, %r821, 3;
	setp.lt.u32 	%p1797, %r821, 4;
	mov.b32 	%r4704, 1;
	@%p1797 bra 	$L__BB4_1836;
	and.b32  	%r837, %r821, 2147483644;
	mov.b32 	%r4704, 1;
$L__BB4_1800:
	mov.u32 	%r838, %r4704;
	add.s32 	%r2993, %r838, %r835;
	cvt.s64.s32 	%rd1400, %r2993;
	add.s64 	%rd252, %rd4, %rd1400;
	ld.global.u8 	%rs899, [%rd252];
	mov.b16 	%rs1318, 0;
	setp.gt.s16 	%p1798, %rs899, 70;
	@%p1798 bra 	$L__BB4_1804;
	setp.eq.s16 	%p1801, %rs899, 65;
	@%p1801 bra 	$L__BB4_1808;
	setp.eq.s16 	%p1802, %rs899, 67;
	@%p1802 bra 	$L__BB4_1803;
	bra.uni 	$L__BB4_1807;
$L__BB4_1803:
	mov.b16 	%rs1318, 1;
	bra.uni 	$L__BB4_1808;
$L__BB4_1804:
	setp.eq.s16 	%p1799, %rs899, 71;
	@%p1799 bra 	$L__BB4_2814;
	setp.eq.s16 	%p1800, %rs899, 84;
	@%p1800 bra 	$L__BB4_1806;
	bra.uni 	$L__BB4_1807;
$L__BB4_1806:
	mov.b16 	%rs1318, 3;
	bra.uni 	$L__BB4_1808;
$L__BB4_1807:
	mov.b16 	%rs1318, 4;
$L__BB4_1808:
	cvt.u64.u32 	%rd1401, %r838;
	add.s64 	%rd253, %rd12, %rd1401;
	st.local.u8 	[%rd253], %rs1318;
	ld.global.u8 	%rs905, [%rd252+1];
	mov.b16 	%rs1319, 0;
	setp.gt.s16 	%p1803, %rs905, 70;
	@%p1803 bra 	$L__BB4_1812;
	setp.eq.s16 	%p1806, %rs905, 65;
	@%p1806 bra 	$L__BB4_1817;
	setp.eq.s16 	%p1807, %rs905, 67;
	@%p1807 bra 	$L__BB4_1811;
	bra.uni 	$L__BB4_1816;
$L__BB4_1811:
	mov.b16 	%rs1319, 1;
	bra.uni 	$L__BB4_1817;
$L__BB4_1812:
	setp.eq.s16 	%p1804, %rs905, 71;
	@%p1804 bra 	$L__BB4_1815;
	setp.ne.s16 	%p1805, %rs905, 84;
	@%p1805 bra 	$L__BB4_1816;
	mov.b16 	%rs1319, 3;
	bra.uni 	$L__BB4_1817;
$L__BB4_1815:
	mov.b16 	%rs1319, 2;
	bra.uni 	$L__BB4_1817;
$L__BB4_1816:
	mov.b16 	%rs1319, 4;
$L__BB4_1817:
	st.local.u8 	[%rd253+1], %rs1319;
	ld.global.u8 	%rs911, [%rd252+2];
	mov.b16 	%rs1320, 0;
	setp.gt.s16 	%p1808, %rs911, 70;
	@%p1808 bra 	$L__BB4_1821;
	setp.eq.s16 	%p1811, %rs911, 65;
	@%p1811 bra 	$L__BB4_1826;
	setp.eq.s16 	%p1812, %rs911, 67;
	@%p1812 bra 	$L__BB4_1820;
	bra.uni 	$L__BB4_1825;
$L__BB4_1820:
	mov.b16 	%rs1320, 1;
	bra.uni 	$L__BB4_1826;
$L__BB4_1821:
	setp.eq.s16 	%p1809, %rs911, 71;
	@%p1809 bra 	$L__BB4_1824;
	setp.ne.s16 	%p1810, %rs911, 84;
	@%p1810 bra 	$L__BB4_1825;
	mov.b16 	%rs1320, 3;
	bra.uni 	$L__BB4_1826;
$L__BB4_1824:
	mov.b16 	%rs1320, 2;
	bra.uni 	$L__BB4_1826;
$L__BB4_1825:
	mov.b16 	%rs1320, 4;
$L__BB4_1826:
	st.local.u8 	[%rd253+2], %rs1320;
	ld.global.u8 	%rs917, [%rd252+3];
	mov.b16 	%rs1321, 0;
	setp.gt.s16 	%p1813, %rs917, 70;
	@%p1813 bra 	$L__BB4_1830;
	setp.eq.s16 	%p1816, %rs917, 65;
	@%p1816 bra 	$L__BB4_1835;
	setp.eq.s16 	%p1817, %rs917, 67;
	@%p1817 bra 	$L__BB4_1829;
	bra.uni 	$L__BB4_1834;
$L__BB4_1829:
	mov.b16 	%rs1321, 1;
	bra.uni 	$L__BB4_1835;
$L__BB4_1830:
	setp.eq.s16 	%p1814, %rs917, 71;
	@%p1814 bra 	$L__BB4_1833;
	setp.ne.s16 	%p1815, %rs917, 84;
	@%p1815 bra 	$L__BB4_1834;
	mov.b16 	%rs1321, 3;
	bra.uni 	$L__BB4_1835;
$L__BB4_1833:
	mov.b16 	%rs1321, 2;
	bra.uni 	$L__BB4_1835;
$L__BB4_1834:
	mov.b16 	%rs1321, 4;
$L__BB4_1835:
	st.local.u8 	[%rd253+3], %rs1321;
	add.s32 	%r4704, %r838, 4;
	add.s32 	%r2994, %r838, 3;
	setp.eq.s32 	%p1818, %r2994, %r837;
	@%p1818 bra 	$L__BB4_1836;
	bra.uni 	$L__BB4_1800;
$L__BB4_1836:
	setp.eq.s32 	%p1819, %r836, 0;
	@%p1819 bra 	$L__BB4_1932;
	add.s32 	%r2995, %r4704, %r835;
	cvt.s64.s32 	%rd1402, %r2995;
	add.s64 	%rd256, %rd4, %rd1402;
	ld.global.u8 	%rs923, [%rd256];
	mov.b16 	%rs1326, 0;
	setp.gt.s16 	%p1820, %rs923, 70;
	@%p1820 bra 	$L__BB4_1879;
	setp.eq.s16 	%p1823, %rs923, 65;
	@%p1823 bra 	$L__BB4_1884;
	bra.uni 	$L__BB4_1877;
$L__BB4_1839:
	setp.eq.s16 	%p1761, %rs857, 67;
	@%p1761 bra 	$L__BB4_1840;
	bra.uni 	$L__BB4_1844;
$L__BB4_1840:
	mov.b16 	%rs1322, 2;
	bra.uni 	$L__BB4_1845;
$L__BB4_1841:
	setp.eq.s16 	%p1758, %rs857, 84;
	@%p1758 bra 	$L__BB4_1845;
	setp.ne.s16 	%p1759, %rs857, 71;
	@%p1759 bra 	$L__BB4_1844;
	mov.b16 	%rs1322, 1;
	bra.uni 	$L__BB4_1845;
$L__BB4_1844:
	mov.b16 	%rs1322, 4;
$L__BB4_1845:
	cvt.u64.u32 	%rd1397, %r840;
	add.s64 	%rd255, %rd12, %rd1397;
	st.local.u8 	[%rd255], %rs1322;
	ld.global.u8 	%rs863, [%rd254+-1];
	mov.b16 	%rs1323, 0;
	setp.gt.s16 	%p1762, %rs863, 70;
	@%p1762 bra 	$L__BB4_1849;
	setp.eq.s16 	%p1765, %rs863, 65;
	@%p1765 bra 	$L__BB4_1852;
	setp.eq.s16 	%p1766, %rs863, 67;
	@%p1766 bra 	$L__BB4_1848;
	bra.uni 	$L__BB4_1853;
$L__BB4_1848:
	mov.b16 	%rs1323, 2;
	bra.uni 	$L__BB4_1854;
$L__BB4_1849:
	setp.eq.s16 	%p1763, %rs863, 84;
	@%p1763 bra 	$L__BB4_1854;
	setp.ne.s16 	%p1764, %rs863, 71;
	@%p1764 bra 	$L__BB4_1853;
	mov.b16 	%rs1323, 1;
	bra.uni 	$L__BB4_1854;
$L__BB4_1852:
	mov.b16 	%rs1323, 3;
	bra.uni 	$L__BB4_1854;
$L__BB4_1853:
	mov.b16 	%rs1323, 4;
$L__BB4_1854:
	st.local.u8 	[%rd255+1], %rs1323;
	ld.global.u8 	%rs869, [%rd254+-2];
	mov.b16 	%rs1324, 0;
	setp.gt.s16 	%p1767, %rs869, 70;
	@%p1767 bra 	$L__BB4_1858;
	setp.eq.s16 	%p1770, %rs869, 65;
	@%p1770 bra 	$L__BB4_1861;
	setp.eq.s16 	%p1771, %rs869, 67;
	@%p1771 bra 	$L__BB4_1857;
	bra.uni 	$L__BB4_1862;
$L__BB4_1857:
	mov.b16 	%rs1324, 2;
	bra.uni 	$L__BB4_1863;
$L__BB4_1858:
	setp.eq.s16 	%p1768, %rs869, 84;
	@%p1768 bra 	$L__BB4_1863;
	setp.ne.s16 	%p1769, %rs869, 71;
	@%p1769 bra 	$L__BB4_1862;
	mov.b16 	%rs1324, 1;
	bra.uni 	$L__BB4_1863;
$L__BB4_1861:
	mov.b16 	%rs1324, 3;
	bra.uni 	$L__BB4_1863;
$L__BB4_1862:
	mov.b16 	%rs1324, 4;
$L__BB4_1863:
	st.local.u8 	[%rd255+2], %rs1324;
	ld.global.u8 	%rs875, [%rd254+-3];
	mov.b16 	%rs1325, 0;
	setp.gt.s16 	%p1772, %rs875, 70;
	@%p1772 bra 	$L__BB4_1867;
	setp.eq.s16 	%p1775, %rs875, 65;
	@%p1775 bra 	$L__BB4_1870;
	setp.eq.s16 	%p1776, %rs875, 67;
	@%p1776 bra 	$L__BB4_1866;
	bra.uni 	$L__BB4_1871;
$L__BB4_1866:
	mov.b16 	%rs1325, 2;
	bra.uni 	$L__BB4_1872;
$L__BB4_1867:
	setp.eq.s16 	%p1773, %rs875, 84;
	@%p1773 bra 	$L__BB4_1872;
	setp.ne.s16 	%p1774, %rs875, 71;
	@%p1774 bra 	$L__BB4_1871;
	mov.b16 	%rs1325, 1;
	bra.uni 	$L__BB4_1872;
$L__BB4_1870:
	mov.b16 	%rs1325, 3;
	bra.uni 	$L__BB4_1872;
$L__BB4_1871:
	mov.b16 	%rs1325, 4;
$L__BB4_1872:
	st.local.u8 	[%rd255+3], %rs1325;
	add.s32 	%r4705, %r840, 4;
	add.s32 	%r2988, %r840, 3;
	setp.eq.s32 	%p1777, %r2988, %r834;
	@%p1777 bra 	$L__BB4_1873;
	bra.uni 	$L__BB4_1794;
$L__BB4_1873:
	setp.eq.s32 	%p1778, %r833, 0;
	@%p1778 bra 	$L__BB4_1932;
	sub.s32 	%r2989, %r820, %r4705;
	add.s32 	%r2990, %r2989, %r821;
	cvt.s64.s32 	%rd1398, %r2990;
	add.s64 	%rd258, %rd4, %rd1398;
	ld.global.u8 	%rs881, [%rd258];
	mov.b16 	%rs1329, 0;
	setp.gt.s16 	%p1779, %rs881, 70;
	@%p1779 bra 	$L__BB4_1907;
	setp.eq.s16 	%p1782, %rs881, 65;
	@%p1782 bra 	$L__BB4_1876;
	bra.uni 	$L__BB4_1905;
$L__BB4_1876:
	mov.b16 	%rs1329, 3;
	bra.uni 	$L__BB4_1911;
$L__BB4_1877:
	setp.eq.s16 	%p1824, %rs923, 67;
	@%p1824 bra 	$L__BB4_1878;
	bra.uni 	$L__BB4_1883;
$L__BB4_1878:
	mov.b16 	%rs1326, 1;
	bra.uni 	$L__BB4_1884;
$L__BB4_1879:
	setp.eq.s16 	%p1821, %rs923, 71;
	@%p1821 bra 	$L__BB4_1882;
	setp.ne.s16 	%p1822, %rs923, 84;
	@%p1822 bra 	$L__BB4_1883;
	mov.b16 	%rs1326, 3;
	bra.uni 	$L__BB4_1884;
$L__BB4_1882:
	mov.b16 	%rs1326, 2;
	bra.uni 	$L__BB4_1884;
$L__BB4_1883:
	mov.b16 	%rs1326, 4;
$L__BB4_1884:
	cvt.u64.u32 	%rd1403, %r4704;
	add.s64 	%rd257, %rd12, %rd1403;
	st.local.u8 	[%rd257], %rs1326;
	setp.eq.s32 	%p1825, %r836, 1;
	@%p1825 bra 	$L__BB4_1932;
	ld.global.u8 	%rs929, [%rd256+1];
	mov.b16 	%rs1327, 0;
	setp.gt.s16 	%p1826, %rs929, 70;
	@%p1826 bra 	$L__BB4_1889;
	setp.eq.s16 	%p1829, %rs929, 65;
	@%p1829 bra 	$L__BB4_1894;
	setp.eq.s16 	%p1830, %rs929, 67;
	@%p1830 bra 	$L__BB4_1888;
	bra.uni 	$L__BB4_1893;
$L__BB4_1888:
	mov.b16 	%rs1327, 1;
	bra.uni 	$L__BB4_1894;
$L__BB4_1889:
	setp.eq.s16 	%p1827, %rs929, 71;
	@%p1827 bra 	$L__BB4_1892;
	setp.ne.s16 	%p1828, %rs929, 84;
	@%p1828 bra 	$L__BB4_1893;
	mov.b16 	%rs1327, 3;
	bra.uni 	$L__BB4_1894;
$L__BB4_1892:
	mov.b16 	%rs1327, 2;
	bra.uni 	$L__BB4_1894;
$L__BB4_1893:
	mov.b16 	%rs1327, 4;
$L__BB4_1894:
	st.local.u8 	[%rd257+1], %rs1327;
	setp.eq.s32 	%p1831, %r836, 2;
	@%p1831 bra 	$L__BB4_1932;
	ld.global.u8 	%rs935, [%rd256+2];
	mov.b16 	%rs1328, 0;
	setp.gt.s16 	%p1832, %rs935, 70;
	@%p1832 bra 	$L__BB4_1899;
	setp.eq.s16 	%p1835, %rs935, 65;
	@%p1835 bra 	$L__BB4_1904;
	setp.eq.s16 	%p1836, %rs935, 67;
	@%p1836 bra 	$L__BB4_1898;
	bra.uni 	$L__BB4_1903;
$L__BB4_1898:
	mov.b16 	%rs1328, 1;
	bra.uni 	$L__BB4_1904;
$L__BB4_1899:
	setp.eq.s16 	%p1833, %rs935, 71;
	@%p1833 bra 	$L__BB4_1902;
	setp.ne.s16 	%p1834, %rs935, 84;
	@%p1834 bra 	$L__BB4_1903;
	mov.b16 	%rs1328, 3;
	bra.uni 	$L__BB4_1904;
$L__BB4_1902:
	mov.b16 	%rs1328, 2;
	bra.uni 	$L__BB4_1904;
$L__BB4_1903:
	mov.b16 	%rs1328, 4;
$L__BB4_1904:
	st.local.u8 	[%rd257+2], %rs1328;
	bra.uni 	$L__BB4_1932;
$L__BB4_1905:
	setp.eq.s16 	%p1783, %rs881, 67;
	@%p1783 bra 	$L__BB4_1906;
	bra.uni 	$L__BB4_1910;
$L__BB4_1906:
	mov.b16 	%rs1329, 2;
	bra.uni 	$L__BB4_1911;
$L__BB4_1907:
	setp.eq.s16 	%p1780, %rs881, 84;
	@%p1780 bra 	$L__BB4_1911;
	setp.ne.s16 	%p1781, %rs881, 71;
	@%p1781 bra 	$L__BB4_1910;
	mov.b16 	%rs1329, 1;
	bra.uni 	$L__BB4_1911;
$L__BB4_1910:
	mov.b16 	%rs1329, 4;
$L__BB4_1911:
	cvt.u64.u32 	%rd1399, %r4705;
	add.s64 	%rd259, %rd12, %rd1399;
	st.local.u8 	[%rd259], %rs1329;
	setp.eq.s32 	%p1784, %r833, 1;
	@%p1784 bra 	$L__BB4_1932;
	ld.global.u8 	%rs887, [%rd258+-1];
	mov.b16 	%rs1330, 0;
	setp.gt.s16 	%p1785, %rs887, 70;
	@%p1785 bra 	$L__BB4_1916;
	setp.eq.s16 	%p1788, %rs887, 65;
	@%p1788 bra 	$L__BB4_1919;
	setp.eq.s16 	%p1789, %rs887, 67;
	@%p1789 bra 	$L__BB4_1915;
	bra.uni 	$L__BB4_1920;
$L__BB4_1915:
	mov.b16 	%rs1330, 2;
	bra.uni 	$L__BB4_1921;
$L__BB4_1916:
	setp.eq.s16 	%p1786, %rs887, 84;
	@%p1786 bra 	$L__BB4_1921;
	setp.ne.s16 	%p1787, %rs887, 71;
	@%p1787 bra 	$L__BB4_1920;
	mov.b16 	%rs1330, 1;
	bra.uni 	$L__BB4_1921;
$L__BB4_1919:
	mov.b16 	%rs1330, 3;
	bra.uni 	$L__BB4_1921;
$L__BB4_1920:
	mov.b16 	%rs1330, 4;
$L__BB4_1921:
	st.local.u8 	[%rd259+1], %rs1330;
	setp.eq.s32 	%p1790, %r833, 2;
	@%p1790 bra 	$L__BB4_1932;
	ld.global.u8 	%rs893, [%rd258+-2];
	mov.b16 	%rs1331, 0;
	setp.gt.s16 	%p1791, %rs893, 70;
	@%p1791 bra 	$L__BB4_1926;
	setp.eq.s16 	%p1794, %rs893, 65;
	@%p1794 bra 	$L__BB4_1929;
	setp.eq.s16 	%p1795, %rs893, 67;
	@%p1795 bra 	$L__BB4_1925;
	bra.uni 	$L__BB4_1930;
$L__BB4_1925:
	mov.b16 	%rs1331, 2;
	bra.uni 	$L__BB4_1931;
$L__BB4_1926:
	setp.eq.s16 	%p1792, %rs893, 84;
	@%p1792 bra 	$L__BB4_1931;
	setp.ne.s16 	%p1793, %rs893, 71;
	@%p1793 bra 	$L__BB4_1930;
	mov.b16 	%rs1331, 1;
	bra.uni 	$L__BB4_1931;
$L__BB4_1929:
	mov.b16 	%rs1331, 3;
	bra.uni 	$L__BB4_1931;
$L__BB4_1930:
	mov.b16 	%rs1331, 4;
$L__BB4_1931:
	st.local.u8 	[%rd259+2], %rs1331;
$L__BB4_1932:
	setp.eq.s32 	%p1837, %r819, 1;
	@%p1837 bra 	$L__BB4_1939;
	setp.lt.s32 	%p1838, %r832, 1;
	@%p1838 bra 	$L__BB4_2074;
	ld.global.u32 	%r2997, [%rd251];
	add.s32 	%r844, %r2997, -1;
	add.s32 	%r2998, %r832, -1;
	and.b32  	%r845, %r832, 3;
	setp.lt.u32 	%p1839, %r2998, 3;
	mov.b32 	%r4709, 1;
	@%p1839 bra 	$L__BB4_2015;
	and.b32  	%r846, %r832, 2147483644;
	mov.b32 	%r4709, 1;
$L__BB4_1936:
	mov.u32 	%r852, %r4709;
	add.s32 	%r3000, %r852, %r844;
	cvt.s64.s32 	%rd1404, %r3000;
	add.s64 	%rd262, %rd4, %rd1404;
	ld.global.u8 	%rs941, [%rd262];
	mov.b16 	%rs1336, 0;
	setp.gt.s16 	%p1840, %rs941, 70;
	@%p1840 bra 	$L__BB4_1983;
	setp.eq.s16 	%p1843, %rs941, 65;
	@%p1843 bra 	$L__BB4_1938;
	bra.uni 	$L__BB4_1981;
$L__BB4_1938:
	mov.b16 	%rs1336, 3;
	bra.uni 	$L__BB4_1987;
$L__BB4_1939:
	setp.lt.s32 	%p1879, %r832, 1;
	@%p1879 bra 	$L__BB4_2074;
	ld.global.u32 	%r847, [%rd251];
	add.s32 	%r3004, %r832, -1;
	and.b32  	%r848, %r832, 3;
	setp.lt.u32 	%p1880, %r3004, 3;
	mov.b32 	%r4708, 1;
	@%p1880 bra 	$L__BB4_1978;
	and.b32  	%r849, %r832, 2147483644;
	mov.b32 	%r4708, 1;
$L__BB4_1942:
	mov.u32 	%r850, %r4708;
	sub.s32 	%r3006, %r847, %r850;
	add.s32 	%r3007, %r3006, %r832;
	cvt.s64.s32 	%rd1408, %r3007;
	add.s64 	%rd260, %rd4, %rd1408;
	ld.global.u8 	%rs983, [%rd260];
	mov.b16 	%rs1332, 0;
	setp.gt.s16 	%p1881, %rs983, 70;
	@%p1881 bra 	$L__BB4_1946;
	setp.eq.s16 	%p1884, %rs983, 65;
	@%p1884 bra 	$L__BB4_1950;
	setp.eq.s16 	%p1885, %rs983, 67;
	@%p1885 bra 	$L__BB4_1945;
	bra.uni 	$L__BB4_1949;
$L__BB4_1945:
	mov.b16 	%rs1332, 1;
	bra.uni 	$L__BB4_1950;
$L__BB4_1946:
	setp.eq.s16 	%p1882, %rs983, 71;
	@%p1882 bra 	$L__BB4_2815;
	setp.eq.s16 	%p1883, %rs983, 84;
	@%p1883 bra 	$L__BB4_1948;
	bra.uni 	$L__BB4_1949;
$L__BB4_1948:
	mov.b16 	%rs1332, 3;
	bra.uni 	$L__BB4_1950;
$L__BB4_1949:
	mov.b16 	%rs1332, 4;
$L__BB4_1950:
	cvt.u64.u32 	%rd1409, %r850;
	add.s64 	%rd261, %rd13, %rd1409;
	st.local.u8 	[%rd261], %rs1332;
	ld.global.u8 	%rs989, [%rd260+-1];
	mov.b16 	%rs1333, 0;
	setp.gt.s16 	%p1886, %rs989, 70;
	@%p1886 bra 	$L__BB4_1954;
	setp.eq.s16 	%p1889, %rs989, 65;
	@%p1889 bra 	$L__BB4_1959;
	setp.eq.s16 	%p1890, %rs989, 67;
	@%p1890 bra 	$L__BB4_1953;
	bra.uni 	$L__BB4_1958;
$L__BB4_1953:
	mov.b16 	%rs1333, 1;
	bra.uni 	$L__BB4_1959;
$L__BB4_1954:
	setp.eq.s16 	%p1887, %rs989, 71;
	@%p1887 bra 	$L__BB4_1957;
	setp.ne.s16 	%p1888, %rs989, 84;
	@%p1888 bra 	$L__BB4_1958;
	mov.b16 	%rs1333, 3;
	bra.uni 	$L__BB4_1959;
$L__BB4_1957:
	mov.b16 	%rs1333, 2;
	bra.uni 	$L__BB4_1959;
$L__BB4_1958:
	mov.b16 	%rs1333, 4;
$L__BB4_1959:
	st.local.u8 	[%rd261+1], %rs1333;
	ld.global.u8 	%rs995, [%rd260+-2];
	mov.b16 	%rs1334, 0;
	setp.gt.s16 	%p1891, %rs995, 70;
	@%p1891 bra 	$L__BB4_1963;
	setp.eq.s16 	%p1894, %rs995, 65;
	@%p1894 bra 	$L__BB4_1968;
	setp.eq.s16 	%p1895, %rs995, 67;
	@%p1895 bra 	$L__BB4_1962;
	bra.uni 	$L__BB4_1967;
$L__BB4_1962:
	mov.b16 	%rs1334, 1;
	bra.uni 	$L__BB4_1968;
$L__BB4_1963:
	setp.eq.s16 	%p1892, %rs995, 71;
	@%p1892 bra 	$L__BB4_1966;
	setp.ne.s16 	%p1893, %rs995, 84;
	@%p1893 bra 	$L__BB4_1967;
	mov.b16 	%rs1334, 3;
	bra.uni 	$L__BB4_1968;
$L__BB4_1966:
	mov.b16 	%rs1334, 2;
	bra.uni 	$L__BB4_1968;
$L__BB4_1967:
	mov.b16 	%rs1334, 4;
$L__BB4_1968:
	st.local.u8 	[%rd261+2], %rs1334;
	ld.global.u8 	%rs1001, [%rd260+-3];
	mov.b16 	%rs1335, 0;
	setp.gt.s16 	%p1896, %rs1001, 70;
	@%p1896 bra 	$L__BB4_1972;
	setp.eq.s16 	%p1899, %rs1001, 65;
	@%p1899 bra 	$L__BB4_1977;
	setp.eq.s16 	%p1900, %rs1001, 67;
	@%p1900 bra 	$L__BB4_1971;
	bra.uni 	$L__BB4_1976;
$L__BB4_1971:
	mov.b16 	%rs1335, 1;
	bra.uni 	$L__BB4_1977;
$L__BB4_1972:
	setp.eq.s16 	%p1897, %rs1001, 71;
	@%p1897 bra 	$L__BB4_1975;
	setp.ne.s16 	%p1898, %rs1001, 84;
	@%p1898 bra 	$L__BB4_1976;
	mov.b16 	%rs1335, 3;
	bra.uni 	$L__BB4_1977;
$L__BB4_1975:
	mov.b16 	%rs1335, 2;
	bra.uni 	$L__BB4_1977;
$L__BB4_1976:
	mov.b16 	%rs1335, 4;
$L__BB4_1977:
	st.local.u8 	[%rd261+3], %rs1335;
	add.s32 	%r4708, %r850, 4;
	add.s32 	%r3008, %r850, 3;
	setp.eq.s32 	%p1901, %r3008, %r849;
	@%p1901 bra 	$L__BB4_1978;
	bra.uni 	$L__BB4_1942;
$L__BB4_1978:
	setp.eq.s32 	%p1902, %r848, 0;
	@%p1902 bra 	$L__BB4_2074;
	sub.s32 	%r3009, %r847, %r4708;
	add.s32 	%r3010, %r3009, %r832;
	cvt.s64.s32 	%rd1410, %r3010;
	add.s64 	%rd264, %rd4, %rd1410;
	ld.global.u8 	%rs1007, [%rd264];
	mov.b16 	%rs1340, 0;
	setp.gt.s16 	%p1903, %rs1007, 70;
	@%p1903 bra 	$L__BB4_2021;
	setp.eq.s16 	%p1906, %rs1007, 65;
	@%p1906 bra 	$L__BB4_2026;
	bra.uni 	$L__BB4_2019;
$L__BB4_1981:
	setp.eq.s16 	%p1844, %rs941, 67;
	@%p1844 bra 	$L__BB4_1982;
	bra.uni 	$L__BB4_1986;
$L__BB4_1982:
	mov.b16 	%rs1336, 2;
	bra.uni 	$L__BB4_1987;
$L__BB4_1983:
	setp.eq.s16 	%p1841, %rs941, 84;
	@%p1841 bra 	$L__BB4_1987;
	setp.ne.s16 	%p1842, %rs941, 71;
	@%p1842 bra 	$L__BB4_1986;
	mov.b16 	%rs1336, 1;
	bra.uni 	$L__BB4_1987;
$L__BB4_1986:
	mov.b16 	%rs1336, 4;
$L__BB4_1987:
	cvt.u64.u32 	%rd1405, %r852;
	add.s64 	%rd263, %rd13, %rd1405;
	st.local.u8 	[%rd263], %rs1336;
	ld.global.u8 	%rs947, [%rd262+1];
	mov.b16 	%rs1337, 0;
	setp.gt.s16 	%p1845, %rs947, 70;
	@%p1845 bra 	$L__BB4_1991;
	setp.eq.s16 	%p1848, %rs947, 65;
	@%p1848 bra 	$L__BB4_1994;
	setp.eq.s16 	%p1849, %rs947, 67;
	@%p1849 bra 	$L__BB4_1990;
	bra.uni 	$L__BB4_1995;
$L__BB4_1990:
	mov.b16 	%rs1337, 2;
	bra.uni 	$L__BB4_1996;
$L__BB4_1991:
	setp.eq.s16 	%p1846, %rs947, 84;
	@%p1846 bra 	$L__BB4_1996;
	setp.ne.s16 	%p1847, %rs947, 71;
	@%p1847 bra 	$L__BB4_1995;
	mov.b16 	%rs1337, 1;
	bra.uni 	$L__BB4_1996;
$L__BB4_1994:
	mov.b16 	%rs1337, 3;
	bra.uni 	$L__BB4_1996;
$L__BB4_1995:
	mov.b16 	%rs1337, 4;
$L__BB4_1996:
	st.local.u8 	[%rd263+1], %rs1337;
	ld.global.u8 	%rs953, [%rd262+2];
	mov.b16 	%rs1338, 0;
	setp.gt.s16 	%p1850, %rs953, 70;
	@%p1850 bra 	$L__BB4_2000;
	setp.eq.s16 	%p1853, %rs953, 65;
	@%p1853 bra 	$L__BB4_2003;
	setp.eq.s16 	%p1854, %rs953, 67;
	@%p1854 bra 	$L__BB4_1999;
	bra.uni 	$L__BB4_2004;
$L__BB4_1999:
	mov.b16 	%rs1338, 2;
	bra.uni 	$L__BB4_2005;
$L__BB4_2000:
	setp.eq.s16 	%p1851, %rs953, 84;
	@%p1851 bra 	$L__BB4_2005;
	setp.ne.s16 	%p1852, %rs953, 71;
	@%p1852 bra 	$L__BB4_2004;
	mov.b16 	%rs1338, 1;
	bra.uni 	$L__BB4_2005;
$L__BB4_2003:
	mov.b16 	%rs1338, 3;
	bra.uni 	$L__BB4_2005;
$L__BB4_2004:
	mov.b16 	%rs1338, 4;
$L__BB4_2005:
	st.local.u8 	[%rd263+2], %rs1338;
	ld.global.u8 	%rs959, [%rd262+3];
	mov.b16 	%rs1339, 0;
	setp.gt.s16 	%p1855, %rs959, 70;
	@%p1855 bra 	$L__BB4_2009;
	setp.eq.s16 	%p1858, %rs959, 65;
	@%p1858 bra 	$L__BB4_2012;
	setp.eq.s16 	%p1859, %rs959, 67;
	@%p1859 bra 	$L__BB4_2008;
	bra.uni 	$L__BB4_2013;
$L__BB4_2008:
	mov.b16 	%rs1339, 2;
	bra.uni 	$L__BB4_2014;
$L__BB4_2009:
	setp.eq.s16 	%p1856, %rs959, 84;
	@%p1856 bra 	$L__BB4_2014;
	setp.ne.s16 	%p1857, %rs959, 71;
	@%p1857 bra 	$L__BB4_2013;
	mov.b16 	%rs1339, 1;
	bra.uni 	$L__BB4_2014;
$L__BB4_2012:
	mov.b16 	%rs1339, 3;
	bra.uni 	$L__BB4_2014;
$L__BB4_2013:
	mov.b16 	%rs1339, 4;
$L__BB4_2014:
	st.local.u8 	[%rd263+3], %rs1339;
	add.s32 	%r4709, %r852, 4;
	add.s32 	%r3001, %r852, 3;
	setp.eq.s32 	%p1860, %r3001, %r846;
	@%p1860 bra 	$L__BB4_2015;
	bra.uni 	$L__BB4_1936;
$L__BB4_2015:
	setp.eq.s32 	%p1861, %r845, 0;
	@%p1861 bra 	$L__BB4_2074;
	add.s32 	%r3002, %r4709, %r844;
	cvt.s64.s32 	%rd1406, %r3002;
	add.s64 	%rd266, %rd4, %rd1406;
	ld.global.u8 	%rs965, [%rd266];
	mov.b16 	%rs1343, 0;
	setp.gt.s16 	%p1862, %rs965, 70;
	@%p1862 bra 	$L__BB4_2049;
	setp.eq.s16 	%p1865, %rs965, 65;
	@%p1865 bra 	$L__BB4_2018;
	bra.uni 	$L__BB4_2047;
$L__BB4_2018:
	mov.b16 	%rs1343, 3;
	bra.uni 	$L__BB4_2053;
$L__BB4_2019:
	setp.eq.s16 	%p1907, %rs1007, 67;
	@%p1907 bra 	$L__BB4_2020;
	bra.uni 	$L__BB4_2025;
$L__BB4_2020:
	mov.b16 	%rs1340, 1;
	bra.uni 	$L__BB4_2026;
$L__BB4_2021:
	setp.eq.s16 	%p1904, %rs1007, 71;
	@%p1904 bra 	$L__BB4_2024;
	setp.ne.s16 	%p1905, %rs1007, 84;
	@%p1905 bra 	$L__BB4_2025;
	mov.b16 	%rs1340, 3;
	bra.uni 	$L__BB4_2026;
$L__BB4_2024:
	mov.b16 	%rs1340, 2;
	bra.uni 	$L__BB4_2026;
$L__BB4_2025:
	mov.b16 	%rs1340, 4;
$L__BB4_2026:
	cvt.u64.u32 	%rd1411, %r4708;
	add.s64 	%rd265, %rd13, %rd1411;
	st.local.u8 	[%rd265], %rs1340;
	setp.eq.s32 	%p1908, %r848, 1;
	@%p1908 bra 	$L__BB4_2074;
	ld.global.u8 	%rs1013, [%rd264+-1];
	mov.b16 	%rs1341, 0;
	setp.gt.s16 	%p1909, %rs1013, 70;
	@%p1909 bra 	$L__BB4_2031;
	setp.eq.s16 	%p1912, %rs1013, 65;
	@%p1912 bra 	$L__BB4_2036;
	setp.eq.s16 	%p1913, %rs1013, 67;
	@%p1913 bra 	$L__BB4_2030;
	bra.uni 	$L__BB4_2035;
$L__BB4_2030:
	mov.b16 	%rs1341, 1;
	bra.uni 	$L__BB4_2036;
$L__BB4_2031:
	setp.eq.s16 	%p1910, %rs1013, 71;
	@%p1910 bra 	$L__BB4_2034;
	setp.ne.s16 	%p1911, %rs1013, 84;
	@%p1911 bra 	$L__BB4_2035;
	mov.b16 	%rs1341, 3;
	bra.uni 	$L__BB4_2036;
$L__BB4_2034:
	mov.b16 	%rs1341, 2;
	bra.uni 	$L__BB4_2036;
$L__BB4_2035:
	mov.b16 	%rs1341, 4;
$L__BB4_2036:
	st.local.u8 	[%rd265+1], %rs1341;
	setp.eq.s32 	%p1914, %r848, 2;
	@%p1914 bra 	$L__BB4_2074;
	ld.global.u8 	%rs1019, [%rd264+-2];
	mov.b16 	%rs1342, 0;
	setp.gt.s16 	%p1915, %rs1019, 70;
	@%p1915 bra 	$L__BB4_2041;
	setp.eq.s16 	%p1918, %rs1019, 65;
	@%p1918 bra 	$L__BB4_2046;
	setp.eq.s16 	%p1919, %rs1019, 67;
	@%p1919 bra 	$L__BB4_2040;
	bra.uni 	$L__BB4_2045;
$L__BB4_2040:
	mov.b16 	%rs1342, 1;
	bra.uni 	$L__BB4_2046;
$L__BB4_2041:
	setp.eq.s16 	%p1916, %rs1019, 71;
	@%p1916 bra 	$L__BB4_2044;
	setp.ne.s16 	%p1917, %rs1019, 84;
	@%p1917 bra 	$L__BB4_2045;
	mov.b16 	%rs1342, 3;
	bra.uni 	$L__BB4_2046;
$L__BB4_2044:
	mov.b16 	%rs1342, 2;
	bra.uni 	$L__BB4_2046;
$L__BB4_2045:
	mov.b16 	%rs1342, 4;
$L__BB4_2046:
	st.local.u8 	[%rd265+2], %rs1342;
	bra.uni 	$L__BB4_2074;
$L__BB4_2047:
	setp.eq.s16 	%p1866, %rs965, 67;
	@%p1866 bra 	$L__BB4_2048;
	bra.uni 	$L__BB4_2052;
$L__BB4_2048:
	mov.b16 	%rs1343, 2;
	bra.uni 	$L__BB4_2053;
$L__BB4_2049:
	setp.eq.s16 	%p1863, %rs965, 84;
	@%p1863 bra 	$L__BB4_2053;
	setp.ne.s16 	%p1864, %rs965, 71;
	@%p1864 bra 	$L__BB4_2052;
	mov.b16 	%rs1343, 1;
	bra.uni 	$L__BB4_2053;
$L__BB4_2052:
	mov.b16 	%rs1343, 4;
$L__BB4_2053:
	cvt.u64.u32 	%rd1407, %r4709;
	add.s64 	%rd267, %rd13, %rd1407;
	st.local.u8 	[%rd267], %rs1343;
	setp.eq.s32 	%p1867, %r845, 1;
	@%p1867 bra 	$L__BB4_2074;
	ld.global.u8 	%rs971, [%rd266+1];
	mov.b16 	%rs1344, 0;
	setp.gt.s16 	%p1868, %rs971, 70;
	@%p1868 bra 	$L__BB4_2058;
	setp.eq.s16 	%p1871, %rs971, 65;
	@%p1871 bra 	$L__BB4_2061;
	setp.eq.s16 	%p1872, %rs971, 67;
	@%p1872 bra 	$L__BB4_2057;
	bra.uni 	$L__BB4_2062;
$L__BB4_2057:
	mov.b16 	%rs1344, 2;
	bra.uni 	$L__BB4_2063;
$L__BB4_2058:
	setp.eq.s16 	%p1869, %rs971, 84;
	@%p1869 bra 	$L__BB4_2063;
	setp.ne.s16 	%p1870, %rs971, 71;
	@%p1870 bra 	$L__BB4_2062;
	mov.b16 	%rs1344, 1;
	bra.uni 	$L__BB4_2063;
$L__BB4_2061:
	mov.b16 	%rs1344, 3;
	bra.uni 	$L__BB4_2063;
$L__BB4_2062:
	mov.b16 	%rs1344, 4;
$L__BB4_2063:
	st.local.u8 	[%rd267+1], %rs1344;
	setp.eq.s32 	%p1873, %r845, 2;
	@%p1873 bra 	$L__BB4_2074;
	ld.global.u8 	%rs977, [%rd266+2];
	mov.b16 	%rs1345, 0;
	setp.gt.s16 	%p1874, %rs977, 70;
	@%p1874 bra 	$L__BB4_2068;
	setp.eq.s16 	%p1877, %rs977, 65;
	@%p1877 bra 	$L__BB4_2071;
	setp.eq.s16 	%p1878, %rs977, 67;
	@%p1878 bra 	$L__BB4_2067;
	bra.uni 	$L__BB4_2072;
$L__BB4_2067:
	mov.b16 	%rs1345, 2;
	bra.uni 	$L__BB4_2073;
$L__BB4_2068:
	setp.eq.s16 	%p1875, %rs977, 84;
	@%p1875 bra 	$L__BB4_2073;
	setp.ne.s16 	%p1876, %rs977, 71;
	@%p1876 bra 	$L__BB4_2072;
	mov.b16 	%rs1345, 1;
	bra.uni 	$L__BB4_2073;
$L__BB4_2071:
	mov.b16 	%rs1345, 3;
	bra.uni 	$L__BB4_2073;
$L__BB4_2072:
	mov.b16 	%rs1345, 4;
$L__BB4_2073:
	st.local.u8 	[%rd267+2], %rs1345;
$L__BB4_2074:
	cvt.s64.s32 	%rd1412, %r832;
	add.s64 	%rd1413, %rd13, %rd1412;
	mov.b16 	%rs1024, 4;
	st.local.u8 	[%rd1413+1], %rs1024;
	st.local.u8 	[%rd13], %rs1024;
	cvt.s64.s32 	%rd1414, %r821;
	add.s64 	%rd1415, %rd12, %rd1414;
	st.local.u8 	[%rd1415+1], %rs1024;
	st.local.u8 	[%rd12], %rs1024;
	setp.lt.s32 	%p1920, %r821, 1;
	@%p1920 bra 	$L__BB4_2111;
	add.s32 	%r856, %r832, -1;
	and.b32  	%r857, %r832, 3;
	and.b32  	%r858, %r832, 2147483644;
	mov.b32 	%r4710, 1;
$L__BB4_2076:
	mov.u32 	%r859, %r4710;
	setp.lt.s32 	%p1921, %r832, 1;
	@%p1921 bra 	$L__BB4_2104;
	setp.lt.u32 	%p1922, %r856, 3;
	cvt.u64.u32 	%rd1416, %r859;
	add.s64 	%rd1417, %rd12, %rd1416;
	ld.local.s8 	%r860, [%rd1417];
	add.s32 	%r3013, %r859, -1;
	mad.lo.s32 	%r861, %r3013, %r832, %r17;
	mov.b32 	%r4712, 1;
	@%p1922 bra 	$L__BB4_2092;
	mov.b32 	%r4711, 1;
$L__BB4_2079:
	cvt.u64.u32 	%rd1418, %r4711;
	add.s64 	%rd268, %rd13, %rd1418;
	ld.local.s8 	%r3015, [%rd268];
	add.s32 	%r3016, %r3015, %r860;
	setp.eq.s32 	%p1923, %r3016, 3;
	add.s32 	%r3017, %r861, %r4711;
	mul.wide.s32 	%rd1419, %r3017, 8;
	add.s64 	%rd269, %rd3, %rd1419;
	@%p1923 bra 	$L__BB4_2081;
	mov.b64 	%rd1420, 9218868437227405312;
	st.global.u64 	[%rd269], %rd1420;
	mov.b64 	%rd1421, -4616189618054758400;
	st.global.u64 	[%rd269+5000], %rd1421;
	bra.uni 	$L__BB4_2082;
$L__BB4_2081:
	mov.b64 	%rd1422, 0;
	st.global.u64 	[%rd269], %rd1422;
	mov.b64 	%rd1423, -4564063970805153792;
	st.global.u64 	[%rd269+5000], %rd1423;
$L__BB4_2082:
	ld.local.s8 	%r3018, [%rd268+1];
	add.s32 	%r3019, %r3018, %r860;
	setp.eq.s32 	%p1924, %r3019, 3;
	@%p1924 bra 	$L__BB4_2084;
	mov.b64 	%rd1424, 9218868437227405312;
	st.global.u64 	[%rd269+8], %rd1424;
	mov.b64 	%rd1425, -4616189618054758400;
	st.global.u64 	[%rd269+5008], %rd1425;
	bra.uni 	$L__BB4_2085;
$L__BB4_2084:
	mov.b64 	%rd1426, 0;
	st.global.u64 	[%rd269+8], %rd1426;
	mov.b64 	%rd1427, -4564063970805153792;
	st.global.u64 	[%rd269+5008], %rd1427;
$L__BB4_2085:
	ld.local.s8 	%r3020, [%rd268+2];
	add.s32 	%r3021, %r3020, %r860;
	setp.eq.s32 	%p1925, %r3021, 3;
	@%p1925 bra 	$L__BB4_2087;
	mov.b64 	%rd1428, 9218868437227405312;
	st.global.u64 	[%rd269+16], %rd1428;
	mov.b64 	%rd1429, -4616189618054758400;
	st.global.u64 	[%rd269+5016], %rd1429;
	bra.uni 	$L__BB4_2088;
$L__BB4_2087:
	mov.b64 	%rd1430, 0;
	st.global.u64 	[%rd269+16], %rd1430;
	mov.b64 	%rd1431, -4564063970805153792;
	st.global.u64 	[%rd269+5016], %rd1431;
$L__BB4_2088:
	ld.local.s8 	%r3022, [%rd268+3];
	add.s32 	%r3023, %r3022, %r860;
	setp.eq.s32 	%p1926, %r3023, 3;
	@%p1926 bra 	$L__BB4_2090;
	mov.b64 	%rd1432, 9218868437227405312;
	st.global.u64 	[%rd269+24], %rd1432;
	mov.b64 	%rd1433, -4616189618054758400;
	st.global.u64 	[%rd269+5024], %rd1433;
	bra.uni 	$L__BB4_2091;
$L__BB4_2090:
	mov.b64 	%rd1434, 0;
	st.global.u64 	[%rd269+24], %rd1434;
	mov.b64 	%rd1435, -4564063970805153792;
	st.global.u64 	[%rd269+5024], %rd1435;
$L__BB4_2091:
	add.s32 	%r4712, %r4711, 4;
	add.s32 	%r3024, %r4711, 3;
	setp.ne.s32 	%p1927, %r3024, %r858;
	mov.u32 	%r4711, %r4712;
	@%p1927 bra 	$L__BB4_2079;
$L__BB4_2092:
	setp.eq.s32 	%p1928, %r857, 0;
	@%p1928 bra 	$L__BB4_2104;
	cvt.u64.u32 	%rd1436, %r4712;
	add.s64 	%rd270, %rd13, %rd1436;
	ld.local.s8 	%r3025, [%rd270];
	add.s32 	%r3026, %r3025, %r860;
	setp.eq.s32 	%p1929, %r3026, 3;
	add.s32 	%r3027, %r861, %r4712;
	mul.wide.s32 	%rd1437, %r3027, 8;
	add.s64 	%rd271, %rd3, %rd1437;
	@%p1929 bra 	$L__BB4_2095;
	mov.b64 	%rd1438, 9218868437227405312;
	st.global.u64 	[%rd271], %rd1438;
	mov.b64 	%rd1439, -4616189618054758400;
	st.global.u64 	[%rd271+5000], %rd1439;
	bra.uni 	$L__BB4_2096;
$L__BB4_2095:
	mov.b64 	%rd1440, 0;
	st.global.u64 	[%rd271], %rd1440;
	mov.b64 	%rd1441, -4564063970805153792;
	st.global.u64 	[%rd271+5000], %rd1441;
$L__BB4_2096:
	setp.eq.s32 	%p1930, %r857, 1;
	@%p1930 bra 	$L__BB4_2104;
	ld.local.s8 	%r3028, [%rd270+1];
	add.s32 	%r3029, %r3028, %r860;
	setp.eq.s32 	%p1931, %r3029, 3;
	@%p1931 bra 	$L__BB4_2099;
	mov.b64 	%rd1442, 9218868437227405312;
	st.global.u64 	[%rd271+8], %rd1442;
	mov.b64 	%rd1443, -4616189618054758400;
	st.global.u64 	[%rd271+5008], %rd1443;
	bra.uni 	$L__BB4_2100;
$L__BB4_2099:
	mov.b64 	%rd1444, 0;
	st.global.u64 	[%rd271+8], %rd1444;
	mov.b64 	%rd1445, -4564063970805153792;
	st.global.u64 	[%rd271+5008], %rd1445;
$L__BB4_2100:
	setp.eq.s32 	%p1932, %r857, 2;
	@%p1932 bra 	$L__BB4_2104;
	ld.local.s8 	%r3030, [%rd270+2];
	add.s32 	%r3031, %r3030, %r860;
	setp.eq.s32 	%p1933, %r3031, 3;
	@%p1933 bra 	$L__BB4_2103;
	mov.b64 	%rd1446, 9218868437227405312;
	st.global.u64 	[%rd271+16], %rd1446;
	mov.b64 	%rd1447, -4616189618054758400;
	st.global.u64 	[%rd271+5016], %rd1447;
	bra.uni 	$L__BB4_2104;
$L__BB4_2103:
	mov.b64 	%rd1448, 0;
	st.global.u64 	[%rd271+16], %rd1448;
	mov.b64 	%rd1449, -4564063970805153792;
	st.global.u64 	[%rd271+5016], %rd1449;
$L__BB4_2104:
	add.s32 	%r4710, %r859, 1;
	setp.eq.s32 	%p1934, %r859, %r821;
	@%p1934 bra 	$L__BB4_2105;
	bra.uni 	$L__BB4_2076;
$L__BB4_2105:
	mov.b32 	%r4713, 1;
$L__BB4_2106:
	@%p1921 bra 	$L__BB4_2184;
	cvt.u64.u32 	%rd1450, %r4713;
	add.s64 	%rd274, %rd12, %rd1450;
	mov.b32 	%r4714, 1;
$L__BB4_2108:
	mov.u32 	%r868, %r4714;
	add.s32 	%r869, %r4713, -1;
	mad.lo.s32 	%r3034, %r869, %r832, %r17;
	add.s32 	%r3035, %r3034, %r868;
	mul.wide.s32 	%rd1451, %r3035, 8;
	add.s64 	%rd275, %rd3, %rd1451;
	ld.global.f64 	%fd4255, [%rd275];
	abs.f64 	%fd2717, %fd4255;
	setp.geu.f64 	%p1936, %fd2717, 0d41CDCD64FF800000;
	@%p1936 bra 	$L__BB4_2183;
	ld.local.u8 	%rs160, [%rd274];
	cvt.u32.u16 	%r3036, %rs160;
	cvt.s32.s8 	%r3037, %r3036;
	cvt.u64.u32 	%rd1452, %r868;
	add.s64 	%rd276, %rd13, %rd1452;
	ld.local.u8 	%rs161, [%rd276];
	cvt.u64.u16 	%rd1453, %rs161;
	cvt.s64.s8 	%rd277, %rd1453;
	cvt.u32.u16 	%r3038, %rs161;
	cvt.s32.s8 	%r3039, %r3038;
	add.s32 	%r3040, %r3039, %r3037;
	setp.eq.s32 	%p1937, %r3040, 3;
	@%p1937 bra 	$L__BB4_2143;
	mov.b64 	%rd1454, -4616189618054758400;
	st.global.u64 	[%rd275+5000], %rd1454;
	mov.b64 	%rd1455, 9218868437227405312;
	st.global.u64 	[%rd275], %rd1455;
	mov.f64 	%fd4256, 0dBFF0000000000000;
	mov.f64 	%fd4255, 0d7FF0000000000000;
	mov.f64 	%fd4257, %fd4255;
	bra.uni 	$L__BB4_2154;
$L__BB4_2111:
	setp.lt.s32 	%p2006, %r832, 1;
	mov.b32 	%r4720, 0;
	mov.f64 	%fd4317, 0dFFF0000000000000;
	@%p2006 bra 	$L__BB4_2127;
	cvt.s64.s32 	%rd1514, %r821;
	add.s64 	%rd272, %rd12, %rd1514;
	ld.local.u8 	%rs159, [%rd272];
	add.s32 	%r3132, %r821, -1;
	mad.lo.s32 	%r866, %r3132, %r832, %r17;
	cvt.u64.u16 	%rd1515, %rs159;
	cvt.s64.s8 	%rd273, %rd1515;
	mov.f64 	%fd4317, 0dFFF0000000000000;
	mov.b32 	%r4720, 0;
	mov.b32 	%r4718, 1;
$L__BB4_2113:
	mov.u32 	%r883, %r4718;
	cvt.u64.u32 	%rd1516, %r883;
	add.s64 	%rd289, %rd13, %rd1516;
	ld.local.u8 	%rs162, [%rd289];
	cvt.u32.u16 	%r3133, %rs162;
	cvt.s32.s8 	%r3134, %r3133;
	cvt.u32.u16 	%r3135, %rs159;
	cvt.s32.s8 	%r3136, %r3135;
	add.s32 	%r3137, %r3134, %r3136;
	setp.ne.s32 	%p2007, %r3137, 3;
	mov.f64 	%fd4316, 0dBFF0000000000000;
	mov.f64 	%fd4315, 0d7FF0000000000000;
	@%p2007 bra 	$L__BB4_2126;
	cvt.u32.u16 	%r3138, %rs162;
	cvt.u64.u16 	%rd1517, %rs162;
	cvt.s64.s8 	%rd1518, %rd1517;
	mad.lo.s64 	%rd1519, %rd273, 5, %rd1518;
	shl.b64 	%rd1520, %rd1519, 3;
	add.s64 	%rd1521, %rd2, %rd1520;
	ld.global.f64 	%fd4316, [%rd1521+45440];
	ld.local.s8 	%r3139, [%rd289+1];
	cvt.u32.u16 	%r3140, %rs159;
	ld.local.s8 	%rs1028, [%rd272+1];
	cvt.u32.u16 	%r3141, %rs1028;
	prmt.b32 	%r3142, %r3140, %r3141, 0x3340U;
	prmt.b32 	%r3143, %r3138, 0, 0x3340U;
	prmt.b32 	%r3144, %r3142, %r3143, 0x5410U;
	mov.b32 	%r3145, 334205;
	dp4a.s32.u32 	%r3146, %r3144, %r3145, %r3139;
	mul.wide.s32 	%rd1522, %r3146, 8;
	add.s64 	%rd1523, %rd2, %rd1522;
	ld.global.f64 	%fd2883, [%rd1523+35440];
	add.f64 	%fd2884, %fd4316, %fd2883;
	ld.global.f64 	%fd4315, [%rd1521+45640];
	ld.global.f64 	%fd2885, [%rd1523+40440];
	add.f64 	%fd2886, %fd4315, %fd2885;
	abs.f64 	%fd2887, %fd2886;
	setp.gt.f64 	%p2008, %fd2887, 0d41CDCD64FF800000;
	selp.f64 	%fd915, 0dBFF0000000000000, %fd2884, %p2008;
	selp.f64 	%fd916, 0d7FF0000000000000, %fd2886, %p2008;
	cvt.u16.u64 	%rs1029, %rd273;
	mov.b32 	%r3147, {%rs1029, %rs1028};
	cvt.s32.s8 	%r3148, %r3138;
	mov.b32 	%r3149, 1305;
	dp2a.lo.s32.u32 	%r3150, %r3147, %r3149, %r3148;
	mul.wide.s32 	%rd1524, %r3150, 8;
	add.s64 	%rd290, %rd2, %rd1524;
	ld.global.f64 	%fd917, [%rd290+21000];
	abs.f64 	%fd918, %fd917;
	setp.geu.f64 	%p2009, %fd918, 0d41CDCD64FF800000;
	cvt.s16.s8 	%rs1030, %rs162;
	mov.b32 	%r3151, {%rs1029, %rs1030};
	dp2a.lo.s32.u32 	%r3152, %r3151, %r3149, %r3139;
	mul.wide.s32 	%rd1525, %r3152, 8;
	add.s64 	%rd291, %rd2, %rd1525;
	mov.f64 	%fd4306, %fd915;
	mov.f64 	%fd4307, %fd916;
	@%p2009 bra 	$L__BB4_2118;
	ld.global.f64 	%fd919, [%rd291+23000];
	abs.f64 	%fd2889, %fd919;
	setp.geu.f64 	%p2010, %fd2889, 0d41CDCD64FF800000;
	mov.f64 	%fd4306, %fd915;
	mov.f64 	%fd4307, %fd916;
	@%p2010 bra 	$L__BB4_2118;
	ld.global.f64 	%fd2890, [%rd290+20000];
	add.f64 	%fd2891, %fd4316, %fd2890;
	ld.global.f64 	%fd2892, [%rd291+22000];
	add.f64 	%fd2893, %fd2891, %fd2892;
	add.f64 	%fd2894, %fd4315, %fd917;
	add.f64 	%fd2895, %fd2894, %fd919;
	abs.f64 	%fd2896, %fd2895;
	setp.gt.f64 	%p2011, %fd2896, 0d41CDCD64FF800000;
	selp.f64 	%fd4306, 0dBFF0000000000000, %fd2893, %p2011;
	selp.f64 	%fd4307, 0d7FF0000000000000, %fd2895, %p2011;
	add.f64 	%fd2897, %fd4307, 0d4069000000000000;
	add.f64 	%fd2898, %fd4306, 0dC016CCCCCCCCCCCD;
	add.f64 	%fd2899, %fd801, %fd2898;
	div.rn.f64 	%fd4308, %fd2897, %fd2899;
	abs.f64 	%fd2900, %fd916;
	setp.geu.f64 	%p2012, %fd2900, 0d41CDCD64FF800000;
	@%p2012 bra 	$L__BB4_2118;
	add.f64 	%fd2901, %fd916, 0d4069000000000000;
	add.f64 	%fd2902, %fd915, 0dC016CCCCCCCCCCCD;
	add.f64 	%fd2903, %fd801, %fd2902;
	div.rn.f64 	%fd2904, %fd2901, %fd2903;
	setp.lt.f64 	%p2013, %fd2904, %fd4308;
	selp.f64 	%fd4306, %fd4306, %fd915, %p2013;
	selp.f64 	%fd4307, %fd4307, %fd916, %p2013;
	selp.f64 	%fd4308, %fd4308, %fd2904, %p2013;
$L__BB4_2118:
	mov.f64 	%fd4309, %fd4306;
	mov.f64 	%fd4310, %fd4307;
	@%p2009 bra 	$L__BB4_2121;
	ld.global.f64 	%fd2905, [%rd290+20000];
	add.f64 	%fd2906, %fd4316, %fd2905;
	add.f64 	%fd2907, %fd4315, %fd917;
	abs.f64 	%fd2908, %fd2907;
	setp.gt.f64 	%p2015, %fd2908, 0d41CDCD64FF800000;
	selp.f64 	%fd4309, 0dBFF0000000000000, %fd2906, %p2015;
	selp.f64 	%fd4310, 0d7FF0000000000000, %fd2907, %p2015;
	add.f64 	%fd2909, %fd4310, 0d4069000000000000;
	add.f64 	%fd2910, %fd4309, 0dC016CCCCCCCCCCCD;
	add.f64 	%fd2911, %fd801, %fd2910;
	div.rn.f64 	%fd4308, %fd2909, %fd2911;
	abs.f64 	%fd2912, %fd4307;
	setp.geu.f64 	%p2016, %fd2912, 0d41CDCD64FF800000;
	@%p2016 bra 	$L__BB4_2121;
	add.f64 	%fd2913, %fd4307, 0d4069000000000000;
	add.f64 	%fd2914, %fd4306, 0dC016CCCCCCCCCCCD;
	add.f64 	%fd2915, %fd801, %fd2914;
	div.rn.f64 	%fd2916, %fd2913, %fd2915;
	setp.lt.f64 	%p2017, %fd2916, %fd4308;
	selp.f64 	%fd4309, %fd4309, %fd4306, %p2017;
	selp.f64 	%fd4310, %fd4310, %fd4307, %p2017;
	selp.f64 	%fd4308, %fd4308, %fd2916, %p2017;
$L__BB4_2121:
	ld.global.f64 	%fd938, [%rd291+23000];
	abs.f64 	%fd2917, %fd938;
	setp.geu.f64 	%p2018, %fd2917, 0d41CDCD64FF800000;
	mov.f64 	%fd4312, %fd4309;
	mov.f64 	%fd4313, %fd4310;
	@%p2018 bra 	$L__BB4_2124;
	ld.global.f64 	%fd2918, [%rd291+22000];
	add.f64 	%fd2919, %fd4316, %fd2918;
	add.f64 	%fd2920, %fd4315, %fd938;
	abs.f64 	%fd2921, %fd2920;
	setp.gt.f64 	%p2019, %fd2921, 0d41CDCD64FF800000;
	selp.f64 	%fd4312, 0dBFF0000000000000, %fd2919, %p2019;
	selp.f64 	%fd4313, 0d7FF0000000000000, %fd2920, %p2019;
	add.f64 	%fd2922, %fd4313, 0d4069000000000000;
	add.f64 	%fd2923, %fd4312, 0dC016CCCCCCCCCCCD;
	add.f64 	%fd2924, %fd801, %fd2923;
	div.rn.f64 	%fd4308, %fd2922, %fd2924;
	abs.f64 	%fd2925, %fd4310;
	setp.geu.f64 	%p2020, %fd2925, 0d41CDCD64FF800000;
	@%p2020 bra 	$L__BB4_2124;
	add.f64 	%fd2926, %fd4310, 0d4069000000000000;
	add.f64 	%fd2927, %fd4309, 0dC016CCCCCCCCCCCD;
	add.f64 	%fd2928, %fd801, %fd2927;
	div.rn.f64 	%fd2929, %fd2926, %fd2928;
	setp.lt.f64 	%p2021, %fd2929, %fd4308;
	selp.f64 	%fd4312, %fd4312, %fd4309, %p2021;
	selp.f64 	%fd4313, %fd4313, %fd4310, %p2021;
	selp.f64 	%fd4308, %fd4308, %fd2929, %p2021;
$L__BB4_2124:
	add.f64 	%fd2930, %fd4316, 0dC016CCCCCCCCCCCD;
	add.f64 	%fd948, %fd801, %fd2930;
	abs.f64 	%fd2931, %fd4313;
	setp.geu.f64 	%p2022, %fd2931, 0d41CDCD64FF800000;
	@%p2022 bra 	$L__BB4_2126;
	add.f64 	%fd2932, %fd4315, 0d4069000000000000;
	div.rn.f64 	%fd2933, %fd2932, %fd948;
	setp.lt.f64 	%p2023, %fd4308, %fd2933;
	selp.f64 	%fd4315, %fd4315, %fd4313, %p2023;
	selp.f64 	%fd4316, %fd4316, %fd4312, %p2023;
$L__BB4_2126:
	add.f64 	%fd2934, %fd4316, 0d3EB0C6F7A0B5ED8D;
	add.f64 	%fd2935, %fd4315, 0d3EB0C6F7A0B5ED8D;
	add.s32 	%r3153, %r866, %r883;
	mul.wide.s32 	%rd1526, %r3153, 8;
	add.s64 	%rd1527, %rd3, %rd1526;
	ld.global.f64 	%fd2936, [%rd1527];
	add.f64 	%fd2937, %fd2935, %fd2936;
	add.f64 	%fd2938, %fd2937, 0d4069000000000000;
	ld.global.f64 	%fd2939, [%rd1527+5000];
	add.f64 	%fd2940, %fd2934, %fd2939;
	add.f64 	%fd2941, %fd2940, 0dC016CCCCCCCCCCCD;
	add.f64 	%fd2942, %fd801, %fd2941;
	div.rn.f64 	%fd2943, %fd2938, %fd2942;
	add.f64 	%fd2944, %fd2943, 0dC071126666666666;
	setp.gt.f64 	%p2024, %fd2944, %fd4317;
	setp.lt.f64 	%p2025, %fd2940, 0d0000000000000000;
	setp.lt.f64 	%p2026, %fd2937, 0d0000000000000000;
	and.pred  	%p2027, %p2025, %p2026;
	and.pred  	%p2028, %p2027, %p2024;
	selp.f64 	%fd4317, %fd2944, %fd4317, %p2028;
	selp.b32 	%r4720, %r883, %r4720, %p2028;
	add.s32 	%r4718, %r883, 1;
	setp.ne.s32 	%p2029, %r883, %r832;
	@%p2029 bra 	$L__BB4_2113;
$L__BB4_2127:
	abs.f64 	%fd955, %fd4317;
	setp.gt.f64 	%p2030, %fd955, 0d41CDCD64FF800000;
	selp.b32 	%r4740, 1, %r4720, %p2030;
	selp.b32 	%r4741, 1, %r821, %p2030;
	cvt.s64.s32 	%rd1528, %r4741;
	add.s64 	%rd292, %rd12, %rd1528;
	ld.local.u8 	%rs1347, [%rd292];
	cvt.u32.u16 	%r3154, %rs1347;
	cvt.s32.s8 	%r3155, %r3154;
	cvt.s64.s32 	%rd1529, %r4740;
	add.s64 	%rd293, %rd13, %rd1529;
	ld.local.u8 	%rs1346, [%rd293];
	cvt.u32.u16 	%r3156, %rs1346;
	cvt.s32.s8 	%r3157, %r3156;
	add.s32 	%r3158, %r3157, %r3155;
	setp.ne.s32 	%p2031, %r3158, 3;
	mov.f64 	%fd4328, 0dBFF0000000000000;
	mov.f64 	%fd4327, 0d7FF0000000000000;
	@%p2031 bra 	$L__BB4_2140;
	cvt.u32.u16 	%r3159, %rs1347;
	cvt.u32.u16 	%r3160, %rs1346;
	cvt.u64.u16 	%rd1530, %rs1346;
	cvt.s64.s8 	%rd1531, %rd1530;
	cvt.s32.s8 	%r3161, %r3159;
	mul.wide.s32 	%rd1532, %r3161, 5;
	add.s64 	%rd1533, %rd1532, %rd1531;
	shl.b64 	%rd1534, %rd1533, 3;
	add.s64 	%rd1535, %rd2, %rd1534;
	ld.global.f64 	%fd4328, [%rd1535+45440];
	ld.local.s8 	%r3162, [%rd293+1];
	ld.local.s8 	%rs1031, [%rd292+1];
	cvt.u32.u16 	%r3163, %rs1031;
	prmt.b32 	%r3164, %r3159, %r3163, 0x3340U;
	prmt.b32 	%r3165, %r3160, 0, 0x3340U;
	prmt.b32 	%r3166, %r3164, %r3165, 0x5410U;
	mov.b32 	%r3167, 334205;
	dp4a.s32.u32 	%r3168, %r3166, %r3167, %r3162;
	mul.wide.s32 	%rd1536, %r3168, 8;
	add.s64 	%rd1537, %rd2, %rd1536;
	ld.global.f64 	%fd2948, [%rd1537+35440];
	add.f64 	%fd2949, %fd4328, %fd2948;
	ld.global.f64 	%fd4327, [%rd1535+45640];
	ld.global.f64 	%fd2950, [%rd1537+40440];
	add.f64 	%fd2951, %fd4327, %fd2950;
	abs.f64 	%fd2952, %fd2951;
	setp.gt.f64 	%p2032, %fd2952, 0d41CDCD64FF800000;
	selp.f64 	%fd958, 0dBFF0000000000000, %fd2949, %p2032;
	selp.f64 	%fd959, 0d7FF0000000000000, %fd2951, %p2032;
	cvt.s16.s8 	%rs1032, %rs1347;
	mov.b32 	%r3169, {%rs1032, %rs1031};
	cvt.s32.s8 	%r3170, %r3160;
	mov.b32 	%r3171, 1305;
	dp2a.lo.s32.u32 	%r3172, %r3169, %r3171, %r3170;
	mul.wide.s32 	%rd1538, %r3172, 8;
	add.s64 	%rd294, %rd2, %rd1538;
	ld.global.f64 	%fd960, [%rd294+21000];
	abs.f64 	%fd961, %fd960;
	setp.geu.f64 	%p2033, %fd961, 0d41CDCD64FF800000;
	cvt.s16.s8 	%rs1033, %rs1346;
	mov.b32 	%r3173, {%rs1032, %rs1033};
	dp2a.lo.s32.u32 	%r890, %r3173, %r3171, %r3162;
	mul.wide.s32 	%rd1539, %r890, 8;
	add.s64 	%rd295, %rd2, %rd1539;
	mov.f64 	%fd4318, %fd958;
	mov.f64 	%fd4319, %fd959;
	@%p2033 bra 	$L__BB4_2132;
	ld.global.f64 	%fd962, [%rd295+23000];
	abs.f64 	%fd2954, %fd962;
	setp.geu.f64 	%p2034, %fd2954, 0d41CDCD64FF800000;
	mov.f64 	%fd4318, %fd958;
	mov.f64 	%fd4319, %fd959;
	@%p2034 bra 	$L__BB4_2132;
	ld.global.f64 	%fd2955, [%rd294+20000];
	add.f64 	%fd2956, %fd4328, %fd2955;
	mul.wide.s32 	%rd1540, %r890, 8;
	add.s64 	%rd1541, %rd2, %rd1540;
	ld.global.f64 	%fd2957, [%rd1541+22000];
	add.f64 	%fd2958, %fd2956, %fd2957;
	add.f64 	%fd2959, %fd4327, %fd960;
	add.f64 	%fd2960, %fd2959, %fd962;
	abs.f64 	%fd2961, %fd2960;
	setp.gt.f64 	%p2035, %fd2961, 0d41CDCD64FF800000;
	selp.f64 	%fd4318, 0dBFF0000000000000, %fd2958, %p2035;
	selp.f64 	%fd4319, 0d7FF0000000000000, %fd2960, %p2035;
	add.f64 	%fd2962, %fd4319, 0d4069000000000000;
	add.f64 	%fd2963, %fd4318, 0dC016CCCCCCCCCCCD;
	add.f64 	%fd2964, %fd801, %fd2963;
	div.rn.f64 	%fd4320, %fd2962, %fd2964;
	abs.f64 	%fd2965, %fd959;
	setp.geu.f64 	%p2036, %fd2965, 0d41CDCD64FF800000;
	@%p2036 bra 	$L__BB4_2132;
	add.f64 	%fd2966, %fd959, 0d4069000000000000;
	add.f64 	%fd2967, %fd958, 0dC016CCCCCCCCCCCD;
	add.f64 	%fd2968, %fd801, %fd2967;
	div.rn.f64 	%fd2969, %fd2966, %fd2968;
	setp.lt.f64 	%p2037, %fd2969, %fd4320;
	selp.f64 	%fd4318, %fd4318, %fd958, %p2037;
	selp.f64 	%fd4319, %fd4319, %fd959, %p2037;
	selp.f64 	%fd4320, %fd4320, %fd2969, %p2037;
$L__BB4_2132:
	mov.f64 	%fd4321, %fd4318;
	mov.f64 	%fd4322, %fd4319;
	@%p2033 bra 	$L__BB4_2135;
	ld.global.f64 	%fd2970, [%rd294+20000];
	add.f64 	%fd2971, %fd4328, %fd2970;
	add.f64 	%fd2972, %fd4327, %fd960;
	abs.f64 	%fd2973, %fd2972;
	setp.gt.f64 	%p2039, %fd2973, 0d41CDCD64FF800000;
	selp.f64 	%fd4321, 0dBFF0000000000000, %fd2971, %p2039;
	selp.f64 	%fd4322, 0d7FF0000000000000, %fd2972, %p2039;
	add.f64 	%fd2974, %fd4322, 0d4069000000000000;
	add.f64 	%fd2975, %fd4321, 0dC016CCCCCCCCCCCD;
	add.f64 	%fd2976, %fd801, %fd2975;
	div.rn.f64 	%fd4320, %fd2974, %fd2976;
	abs.f64 	%fd2977, %fd4319;
	setp.geu.f64 	%p2040, %fd2977, 0d41CDCD64FF800000;
	@%p2040 bra 	$L__BB4_2135;
	add.f64 	%fd2978, %fd4319, 0d4069000000000000;
	add.f64 	%fd2979, %fd4318, 0dC016CCCCCCCCCCCD;
	add.f64 	%fd2980, %fd801, %fd2979;
	div.rn.f64 	%fd2981, %fd2978, %fd2980;
	setp.lt.f64 	%p2041, %fd2981, %fd4320;
	selp.f64 	%fd4321, %fd4321, %fd4318, %p2041;
	selp.f64 	%fd4322, %fd4322, %fd4319, %p2041;
	selp.f64 	%fd4320, %fd4320, %fd2981, %p2041;
$L__BB4_2135:
	mul.wide.s32 	%rd1542, %r890, 8;
	add.s64 	%rd296, %rd2, %rd1542;
	ld.global.f64 	%fd981, [%rd296+23000];
	abs.f64 	%fd2982, %fd981;
	setp.geu.f64 	%p2042, %fd2982, 0d41CDCD64FF800000;
	mov.f64 	%fd4324, %fd4321;
	mov.f64 	%fd4325, %fd4322;
	@%p2042 bra 	$L__BB4_2138;
	ld.global.f64 	%fd2983, [%rd296+22000];
	add.f64 	%fd2984, %fd4328, %fd2983;
	add.f64 	%fd2985, %fd4327, %fd981;
	abs.f64 	%fd2986, %fd2985;
	setp.gt.f64 	%p2043, %fd2986, 0d41CDCD64FF800000;
	selp.f64 	%fd4324, 0dBFF0000000000000, %fd2984, %p2043;
	selp.f64 	%fd4325, 0d7FF0000000000000, %fd2985, %p2043;
	add.f64 	%fd2987, %fd4325, 0d4069000000000000;
	add.f64 	%fd2988, %fd4324, 0dC016CCCCCCCCCCCD;
	add.f64 	%fd2989, %fd801, %fd2988;
	div.rn.f64 	%fd4320, %fd2987, %fd2989;
	abs.f64 	%fd2990, %fd4322;
	setp.geu.f64 	%p2044, %fd2990, 0d41CDCD64FF800000;
	@%p2044 bra 	$L__BB4_2138;
	add.f64 	%fd2991, %fd4322, 0d4069000000000000;
	add.f64 	%fd2992, %fd4321, 0dC016CCCCCCCCCCCD;
	add.f64 	%fd2993, %fd801, %fd2992;
	div.rn.f64 	%fd2994, %fd2991, %fd2993;
	setp.lt.f64 	%p2045, %fd2994, %fd4320;
	selp.f64 	%fd4324, %fd4324, %fd4321, %p2045;
	selp.f64 	%fd4325, %fd4325, %fd4322, %p2045;
	selp.f64 	%fd4320, %fd4320, %fd2994, %p2045;
$L__BB4_2138:
	abs.f64 	%fd2995, %fd4325;
	setp.geu.f64 	%p2046, %fd2995, 0d41CDCD64FF800000;
	@%p2046 bra 	$L__BB4_2140;
	add.f64 	%fd2996, %fd4327, 0d4069000000000000;
	add.f64 	%fd2997, %fd4328, 0dC016CCCCCCCCCCCD;
	add.f64 	%fd2998, %fd801, %fd2997;
	div.rn.f64 	%fd2999, %fd2996, %fd2998;
	setp.lt.f64 	%p2047, %fd4320, %fd2999;
	selp.f64 	%fd4327, %fd4327, %fd4325, %p2047;
	selp.f64 	%fd4328, %fd4328, %fd4324, %p2047;
$L__BB4_2140:
	mul.lo.s32 	%r891, %r4388, 50;
	setp.lt.s32 	%p2048, %r821, 1;
	@%p2048 bra 	$L__BB4_2194;
	and.b32  	%r892, %r821, 7;
	setp.lt.u32 	%p2049, %r821, 8;
	mov.b32 	%r4721, 0;
	@%p2049 bra 	$L__BB4_2186;
	and.b32  	%r4721, %r821, 2147483640;
	mov.b32 	%r4724, 0;
	bra.uni 	$L__BB4_2185;
$L__BB4_2143:
	cvt.u32.u16 	%r3041, %rs160;
	cvt.s32.s8 	%r3042, %r3041;
	mul.wide.s32 	%rd1456, %r3042, 5;
	add.s64 	%rd278, %rd1456, %rd277;
	shl.b64 	%rd1457, %rd278, 3;
	add.s64 	%rd1458, %rd2, %rd1457;
	ld.global.f64 	%fd4256, [%rd1458+45440];
	ld.local.u8 	%rs1025, [%rd274+-1];
	cvt.u64.u16 	%rd1459, %rs1025;
	cvt.s64.s8 	%rd279, %rd1459;
	cvt.u32.u16 	%r3043, %rs161;
	ld.local.s8 	%rs1026, [%rd276+-1];
	cvt.u32.u16 	%r3044, %rs1026;
	prmt.b32 	%r3045, %r3044, %r3043, 0x3340U;
	prmt.b32 	%r3046, %r3041, 0, 0x3340U;
	prmt.b32 	%r3047, %r3045, %r3046, 0x5410U;
	cvt.u32.u16 	%r3048, %rs1025;
	cvt.s32.s8 	%r3049, %r3048;
	mov.b32 	%r3050, 359705;
	dp4a.s32.u32 	%r3051, %r3047, %r3050, %r3049;
	mul.wide.s32 	%rd1460, %r3051, 8;
	add.s64 	%rd1461, %rd2, %rd1460;
	ld.global.f64 	%fd2720, [%rd1461+35440];
	add.f64 	%fd2721, %fd4256, %fd2720;
	ld.global.f64 	%fd4257, [%rd1458+45640];
	ld.global.f64 	%fd2722, [%rd1461+40440];
	add.f64 	%fd2723, %fd4257, %fd2722;
	abs.f64 	%fd2724, %fd2723;
	setp.gt.f64 	%p1938, %fd2724, 0d41CDCD64FF800000;
	selp.f64 	%fd805, 0dBFF0000000000000, %fd2721, %p1938;
	selp.f64 	%fd806, 0d7FF0000000000000, %fd2723, %p1938;
	cvt.u16.u64 	%rs1027, %rd277;
	mov.b32 	%r3052, {%rs1026, %rs1027};
	mov.b32 	%r3053, 6405;
	dp2a.lo.s32.u32 	%r3054, %r3052, %r3053, %r3042;
	mul.wide.s32 	%rd1462, %r3054, 8;
	add.s64 	%rd280, %rd2, %rd1462;
	ld.global.f64 	%fd807, [%rd280+21000];
	abs.f64 	%fd2725, %fd807;
	setp.geu.f64 	%p1939, %fd2725, 0d41CDCD64FF800000;
	@%p1939 bra 	$L__BB4_2149;
	mad.lo.s64 	%rd1466, %rd277, 24, %rd278;
	add.s64 	%rd1467, %rd1466, %rd279;
	shl.b64 	%rd1468, %rd1467, 3;
	add.s64 	%rd281, %rd2, %rd1468;
	ld.global.f64 	%fd808, [%rd281+23000];
	abs.f64 	%fd2740, %fd808;
	setp.geu.f64 	%p1944, %fd2740, 0d41CDCD64FF800000;
	@%p1944 bra 	$L__BB4_2147;
	ld.global.f64 	%fd2753, [%rd280+20000];
	add.f64 	%fd2754, %fd4256, %fd2753;
	ld.global.f64 	%fd2755, [%rd281+22000];
	add.f64 	%fd2756, %fd2754, %fd2755;
	add.f64 	%fd2757, %fd4257, %fd807;
	add.f64 	%fd2758, %fd2757, %fd808;
	abs.f64 	%fd2759, %fd2758;
	setp.gt.f64 	%p1948, %fd2759, 0d41CDCD64FF800000;
	selp.f64 	%fd4252, 0dBFF0000000000000, %fd2756, %p1948;
	selp.f64 	%fd4253, 0d7FF0000000000000, %fd2758, %p1948;
	add.f64 	%fd2760, %fd4253, 0d4069000000000000;
	add.f64 	%fd2761, %fd4252, 0dC016CCCCCCCCCCCD;
	add.f64 	%fd2762, %fd801, %fd2761;
	div.rn.f64 	%fd4254, %fd2760, %fd2762;
	abs.f64 	%fd2763, %fd806;
	setp.geu.f64 	%p1949, %fd2763, 0d41CDCD64FF800000;
	@%p1949 bra 	$L__BB4_2152;
	add.f64 	%fd2764, %fd806, 0d4069000000000000;
	add.f64 	%fd2765, %fd805, 0dC016CCCCCCCCCCCD;
	add.f64 	%fd2766, %fd801, %fd2765;
	div.rn.f64 	%fd2767, %fd2764, %fd2766;
	setp.lt.f64 	%p1950, %fd2767, %fd4254;
	selp.f64 	%fd4252, %fd4252, %fd805, %p1950;
	selp.f64 	%fd4253, %fd4253, %fd806, %p1950;
	selp.f64 	%fd4254, %fd4254, %fd2767, %p1950;
	bra.uni 	$L__BB4_2152;
$L__BB4_2147:
	ld.global.f64 	%fd2741, [%rd280+20000];
	add.f64 	%fd2742, %fd4256, %fd2741;
	add.f64 	%fd2743, %fd4257, %fd807;
	abs.f64 	%fd2744, %fd2743;
	setp.gt.f64 	%p1945, %fd2744, 0d41CDCD64FF800000;
	selp.f64 	%fd4252, 0dBFF0000000000000, %fd2742, %p1945;
	selp.f64 	%fd4253, 0d7FF0000000000000, %fd2743, %p1945;
	add.f64 	%fd2745, %fd4253, 0d4069000000000000;
	add.f64 	%fd2746, %fd4252, 0dC016CCCCCCCCCCCD;
	add.f64 	%fd2747, %fd801, %fd2746;
	div.rn.f64 	%fd4254, %fd2745, %fd2747;
	abs.f64 	%fd2748, %fd806;
	setp.geu.f64 	%p1946, %fd2748, 0d41CDCD64FF800000;
	@%p1946 bra 	$L__BB4_2152;
	add.f64 	%fd2749, %fd806, 0d4069000000000000;
	add.f64 	%fd2750, %fd805, 0dC016CCCCCCCCCCCD;
	add.f64 	%fd2751, %fd801, %fd2750;
	div.rn.f64 	%fd2752, %fd2749, %fd2751;
	setp.lt.f64 	%p1947, %fd2752, %fd4254;
	selp.f64 	%fd4252, %fd4252, %fd805, %p1947;
	selp.f64 	%fd4253, %fd4253, %fd806, %p1947;
	selp.f64 	%fd4254, %fd4254, %fd2752, %p1947;
	bra.uni 	$L__BB4_2152;
$L__BB4_2149:
	mad.lo.s64 	%rd1463, %rd277, 24, %rd278;
	add.s64 	%rd1464, %rd1463, %rd279;
	shl.b64 	%rd1465, %rd1464, 3;
	add.s64 	%rd282, %rd2, %rd1465;
	ld.global.f64 	%fd821, [%rd282+23000];
	abs.f64 	%fd2727, %fd821;
	setp.geu.f64 	%p1940, %fd2727, 0d41CDCD64FF800000;
	mov.f64 	%fd4252, %fd805;
	mov.f64 	%fd4253, %fd806;
	@%p1940 bra 	$L__BB4_2152;
	ld.global.f64 	%fd2728, [%rd282+22000];
	add.f64 	%fd2729, %fd4256, %fd2728;
	add.f64 	%fd2730, %fd4257, %fd821;
	abs.f64 	%fd2731, %fd2730;
	setp.gt.f64 	%p1941, %fd2731, 0d41CDCD64FF800000;
	selp.f64 	%fd4252, 0dBFF0000000000000, %fd2729, %p1941;
	selp.f64 	%fd4253, 0d7FF0000000000000, %fd2730, %p1941;
	add.f64 	%fd2732, %fd4253, 0d4069000000000000;
	add.f64 	%fd2733, %fd4252, 0dC016CCCCCCCCCCCD;
	add.f64 	%fd2734, %fd801, %fd2733;
	div.rn.f64 	%fd4254, %fd2732, %fd2734;
	abs.f64 	%fd2735, %fd806;
	setp.geu.f64 	%p1942, %fd2735, 0d41CDCD64FF800000;
	@%p1942 bra 	$L__BB4_2152;
	add.f64 	%fd2736, %fd806, 0d4069000000000000;
	add.f64 	%fd2737, %fd805, 0dC016CCCCCCCCCCCD;
	add.f64 	%fd2738, %fd801, %fd2737;
	div.rn.f64 	%fd2739, %fd2736, %fd2738;
	setp.lt.f64 	%p1943, %fd2739, %fd4254;
	selp.f64 	%fd4252, %fd4252, %fd805, %p1943;
	selp.f64 	%fd4253, %fd4253, %fd806, %p1943;
	selp.f64 	%fd4254, %fd4254, %fd2739, %p1943;
$L__BB4_2152:
	add.f64 	%fd2768, %fd4256, 0dC016CCCCCCCCCCCD;
	add.f64 	%fd831, %fd801, %fd2768;
	abs.f64 	%fd2769, %fd4253;
	setp.geu.f64 	%p1951, %fd2769, 0d41CDCD64FF800000;
	@%p1951 bra 	$L__BB4_2154;
	add.f64 	%fd2770, %fd4257, 0d4069000000000000;
	div.rn.f64 	%fd2771, %fd2770, %fd831;
	setp.lt.f64 	%p1952, %fd4254, %fd2771;
	selp.f64 	%fd4256, %fd4256, %fd4252, %p1952;
	selp.f64 	%fd4257, %fd4257, %fd4253, %p1952;
$L__BB4_2154:
	abs.f64 	%fd2772, %fd4257;
	setp.geu.f64 	%p1953, %fd2772, 0d41CDCD64FF800000;
	@%p1953 bra 	$L__BB4_2156;
	st.global.f64 	[%rd275+5000], %fd4256;
	st.global.f64 	[%rd275], %fd4257;
	mov.f64 	%fd4255, %fd4257;
$L__BB4_2156:
	min.u32 	%r3055, %r4713, %r868;
	setp.lt.u32 	%p1954, %r3055, 2;
	mov.f64 	%fd4259, 0dBFF0000000000000;
	mov.f64 	%fd4260, 0d7FF0000000000000;
	@%p1954 bra 	$L__BB4_2183;
	ld.global.f64 	%fd838, [%rd275+5000];
	add.f64 	%fd2775, %fd4255, 0d4069000000000000;
	add.f64 	%fd2776, %fd838, 0dC016CCCCCCCCCCCD;
	add.f64 	%fd2777, %fd801, %fd2776;
	div.rn.f64 	%fd839, %fd2775, %fd2777;
	mul.lo.s32 	%r3056, %r869, %r832;
	sub.s32 	%r3057, %r3056, %r832;
	mad.lo.s32 	%r3058, %r4388, 1250, %r3057;
	add.s32 	%r3059, %r3058, %r868;
	add.s32 	%r3060, %r3059, -2;
	mul.wide.s32 	%rd1469, %r3060, 8;
	add.s64 	%rd283, %rd3, %rd1469;
	ld.global.f64 	%fd840, [%rd283];
	abs.f64 	%fd2778, %fd840;
	setp.geu.f64 	%p1955, %fd2778, 0d41CDCD64FF800000;
	@%p1955 bra 	$L__BB4_2160;
	cvt.u32.u16 	%r3061, %rs160;
	ld.local.u8 	%r3062, [%rd274+-1];
	prmt.b32 	%r3063, %r3062, %r3061, 0x3340U;
	ld.local.u8 	%r3064, [%rd276+-1];
	prmt.b32 	%r3065, %r3064, 0, 0x3340U;
	prmt.b32 	%r3066, %r3063, %r3065, 0x5410U;
	cvt.u32.u16 	%r3067, %rs161;
	cvt.s32.s8 	%r3068, %r3067;
	mov.b32 	%r3069, 334205;
	dp4a.s32.u32 	%r3070, %r3066, %r3069, %r3068;
	mul.wide.s32 	%rd1470, %r3070, 8;
	add.s64 	%rd284, %rd2, %rd1470;
	ld.global.f64 	%fd841, [%rd284+5000];
	abs.f64 	%fd2781, %fd841;
	setp.geu.f64 	%p1956, %fd2781, 0d41CDCD64FF800000;
	@%p1956 bra 	$L__BB4_2160;
	ld.global.f64 	%fd2782, [%rd283+5000];
	ld.global.f64 	%fd2783, [%rd284];
	add.f64 	%fd4259, %fd2782, %fd2783;
	add.f64 	%fd4260, %fd840, %fd841;
$L__BB4_2160:
	add.f64 	%fd2784, %fd4260, 0d4069000000000000;
	add.f64 	%fd2785, %fd4259, 0dC016CCCCCCCCCCCD;
	add.f64 	%fd2786, %fd801, %fd2785;
	div.rn.f64 	%fd846, %fd2784, %fd2786;
	setp.lt.f64 	%p1957, %fd4259, 0dC0A3880000000000;
	selp.f64 	%fd4285, 0dC0A9300000000000, %fd4259, %p1957;
	selp.f64 	%fd4286, 0d0000000000000000, %fd4260, %p1957;
	setp.lt.f64 	%p1958, %fd838, 0dC0A3880000000000;
	selp.f64 	%fd849, 0dC0A9300000000000, %fd838, %p1958;
	selp.f64 	%fd850, 0d0000000000000000, %fd4255, %p1958;
	setp.gt.f64 	%p1959, %fd846, %fd839;
	@%p1959 bra 	$L__BB4_2162;
	setp.leu.f64 	%p1960, %fd849, 0d0000000000000000;
	setp.leu.f64 	%p1961, %fd850, 0d0000000000000000;
	or.pred  	%p1962, %p1960, %p1961;
	@%p1962 bra 	$L__BB4_2163;
$L__BB4_2162:
	st.global.f64 	[%rd275+5000], %fd4285;
	st.global.f64 	[%rd275], %fd4286;
	bra.uni 	$L__BB4_2165;
$L__BB4_2163:
	setp.ltu.f64 	%p1963, %fd839, %fd846;
	mov.f64 	%fd4285, %fd838;
	mov.f64 	%fd4286, %fd4255;
	@%p1963 bra 	$L__BB4_2165;
	st.global.f64 	[%rd275+5000], %fd849;
	st.global.f64 	[%rd275], %fd850;
	mov.f64 	%fd4285, %fd849;
	mov.f64 	%fd4286, %fd850;
$L__BB4_2165:
	cvt.u64.u16 	%rd1471, %rs161;
	cvt.s64.s8 	%rd285, %rd1471;
	cvt.u64.u16 	%rd1472, %rs160;
	cvt.s64.s8 	%rd287, %rd1472;
	mov.b32 	%r4715, 3;
	mad.lo.s64 	%rd1503, %rd287, 5, %rd285;
	shl.b64 	%rd1504, %rd1503, 3;
	add.s64 	%rd1505, %rd2, %rd1504;
$L__BB4_2166:
	sub.s32 	%r3072, %r868, %r4715;
	add.s32 	%r3073, %r3072, 1;
	setp.gt.u32 	%p1964, %r3072, 2147483646;
	selp.b32 	%r3074, %r3072, 0, %p1964;
	add.s32 	%r3075, %r4713, %r3074;
	add.s32 	%r4717, %r3075, -1;
	selp.b32 	%r4716, 1, %r3073, %p1964;
	setp.lt.s32 	%p1965, %r4717, 1;
	setp.ge.s32 	%p1966, %r4716, %r868;
	or.pred  	%p1967, %p1965, %p1966;
	@%p1967 bra 	$L__BB4_2182;
$L__BB4_2167:
	mov.u32 	%r874, %r4717;
	add.s32 	%r4717, %r874, -1;
	add.s32 	%r3077, %r17, %r4716;
	mad.lo.s32 	%r3078, %r4717, %r832, %r3077;
	mul.wide.s32 	%rd1473, %r3078, 8;
	add.s64 	%rd288, %rd3, %rd1473;
	ld.global.f64 	%fd869, [%rd288];
	abs.f64 	%fd2787, %fd869;
	setp.geu.f64 	%p1968, %fd2787, 0d41CDCD64FF800000;
	@%p1968 bra 	$L__BB4_2181;
	not.b32 	%r3079, %r874;
	add.s32 	%r876, %r4713, %r3079;
	not.b32 	%r3080, %r4716;
	add.s32 	%r877, %r868, %r3080;
	add.s32 	%r878, %r877, %r876;
	setp.eq.s32 	%p1969, %r876, 0;
	setp.gt.s32 	%p1970, %r877, 0;
	and.pred  	%p1971, %p1969, %p1970;
	@%p1971 bra 	$L__BB4_2170;
	setp.ne.s32 	%p1972, %r877, 0;
	setp.lt.s32 	%p1973, %r876, 1;
	or.pred  	%p1974, %p1973, %p1972;
	@%p1974 bra 	$L__BB4_2175;
$L__BB4_2170:
	setp.ne.s32 	%p1983, %r877, 1;
	setp.ne.s32 	%p1984, %r876, 1;
	and.pred  	%p1985, %p1984, %p1983;
	@%p1985 bra 	$L__BB4_2174;
	setp.eq.s32 	%p1988, %r876, 1;
	setp.eq.s32 	%p1989, %r877, 1;
	and.pred  	%p1991, %p1969, %p1989;
	setp.eq.s32 	%p1992, %r877, 0;
	and.pred  	%p1993, %p1988, %p1992;
	or.pred  	%p1994, %p1991, %p1993;
	mov.f64 	%fd4280, 0d0000000000000000;
	mov.f64 	%fd4279, 0dC0A9300000000000;
	not.pred 	%p1995, %p1994;
	@%p1995 bra 	$L__BB4_2173;
	mul.wide.u32 	%rd1506, %r878, 8;
	add.s64 	%rd1507, %rd2, %rd1506;
	ld.global.f64 	%fd2859, [%rd1507+25192];
	cvt.u64.u32 	%rd1508, %r874;
	add.s64 	%rd1509, %rd12, %rd1508;
	cvt.s64.s32 	%rd1510, %r4716;
	add.s64 	%rd1511, %rd13, %rd1510;
	ld.local.u8 	%r3120, [%rd1509];
	cvt.u32.u16 	%r3121, %rs160;
	prmt.b32 	%r3122, %r3120, %r3121, 0x3340U;
	ld.local.u8 	%r3123, [%rd1511];
	prmt.b32 	%r3124, %r3123, 0, 0x3340U;
	prmt.b32 	%r3125, %r3122, %r3124, 0x5410U;
	cvt.u32.u64 	%r3126, %rd285;
	mov.b32 	%r3127, 334205;
	dp4a.s32.u32 	%r3128, %r3125, %r3127, %r3126;
	mul.wide.s32 	%rd1512, %r3128, 8;
	add.s64 	%rd1513, %rd2, %rd1512;
	ld.global.f64 	%fd2860, [%rd1513+5000];
	add.f64 	%fd4280, %fd2859, %fd2860;
	ld.global.f64 	%fd2861, [%rd1507+24472];
	ld.global.f64 	%fd2862, [%rd1513];
	add.f64 	%fd4279, %fd2861, %fd2862;
$L__BB4_2173:
	add.f64 	%fd2863, %fd4280, %fd869;
	ld.global.f64 	%fd2864, [%rd288+5000];
	add.f64 	%fd2865, %fd4279, %fd2864;
	abs.f64 	%fd2866, %fd2863;
	setp.gt.f64 	%p1996, %fd2866, 0d41CDCD64FF800000;
	selp.f64 	%fd2867, 0dBFF0000000000000, %fd2865, %p1996;
	selp.f64 	%fd2868, 0d7FF0000000000000, %fd2863, %p1996;
	add.f64 	%fd2869, %fd2868, 0d4069000000000000;
	add.f64 	%fd2870, %fd2867, 0dC016CCCCCCCCCCCD;
	add.f64 	%fd2871, %fd801, %fd2870;
	div.rn.f64 	%fd2872, %fd2869, %fd2871;
	add.f64 	%fd2873, %fd4286, 0d4069000000000000;
	add.f64 	%fd2874, %fd4285, 0dC016CCCCCCCCCCCD;
	add.f64 	%fd2875, %fd801, %fd2874;
	div.rn.f64 	%fd2876, %fd2873, %fd2875;
	setp.gt.f64 	%p1997, %fd2872, %fd2876;
	selp.f64 	%fd4287, %fd2867, 0dBFF0000000000000, %p1997;
	selp.f64 	%fd4288, %fd2868, 0d7FF0000000000000, %p1997;
	bra.uni 	$L__BB4_2179;
$L__BB4_2174:
	mul.wide.s32 	%rd1492, %r878, 8;
	add.s64 	%rd1493, %rd2, %rd1492;
	ld.global.f64 	%fd2833, [%rd1493+25192];
	cvt.u64.u32 	%rd1494, %r874;
	add.s64 	%rd1495, %rd12, %rd1494;
	ld.local.s8 	%r3119, [%rd1495];
	mul.wide.s32 	%rd1496, %r3119, 5;
	cvt.s64.s32 	%rd1497, %r4716;
	add.s64 	%rd1498, %rd13, %rd1497;
	ld.local.s8 	%rd1499, [%rd1498];
	add.s64 	%rd1500, %rd1496, %rd1499;
	shl.b64 	%rd1501, %rd1500, 3;
	add.s64 	%rd1502, %rd2, %rd1501;
	ld.global.f64 	%fd2834, [%rd1502+45640];
	add.f64 	%fd2835, %fd2833, %fd2834;
	ld.global.f64 	%fd2836, [%rd1505+45640];
	add.f64 	%fd2837, %fd2835, %fd2836;
	add.f64 	%fd2838, %fd2837, %fd869;
	ld.global.f64 	%fd2839, [%rd1493+24472];
	ld.global.f64 	%fd2840, [%rd1502+45440];
	add.f64 	%fd2841, %fd2839, %fd2840;
	ld.global.f64 	%fd2842, [%rd1505+45440];
	add.f64 	%fd2843, %fd2841, %fd2842;
	ld.global.f64 	%fd2844, [%rd288+5000];
	add.f64 	%fd2845, %fd2843, %fd2844;
	abs.f64 	%fd2846, %fd2838;
	setp.gt.f64 	%p1986, %fd2846, 0d41CDCD64FF800000;
	selp.f64 	%fd2847, 0dBFF0000000000000, %fd2845, %p1986;
	selp.f64 	%fd2848, 0d7FF0000000000000, %fd2838, %p1986;
	add.f64 	%fd2849, %fd2848, 0d4069000000000000;
	add.f64 	%fd2850, %fd2847, 0dC016CCCCCCCCCCCD;
	add.f64 	%fd2851, %fd801, %fd2850;
	div.rn.f64 	%fd2852, %fd2849, %fd2851;
	add.f64 	%fd2853, %fd4286, 0d4069000000000000;
	add.f64 	%fd2854, %fd4285, 0dC016CCCCCCCCCCCD;
	add.f64 	%fd2855, %fd801, %fd2854;
	div.rn.f64 	%fd2856, %fd2853, %fd2855;
	setp.gt.f64 	%p1987, %fd2852, %fd2856;
	selp.f64 	%fd4287, %fd2847, 0dBFF0000000000000, %p1987;
	selp.f64 	%fd4288, %fd2848, 0d7FF0000000000000, %p1987;
	bra.uni 	$L__BB4_2179;
$L__BB4_2175:
	setp.ne.s32 	%p1975, %r876, 1;
	setp.ne.s32 	%p1976, %r877, 1;
	or.pred  	%p1977, %p1975, %p1976;
	@%p1977 bra 	$L__BB4_2178;
	cvt.u64.u32 	%rd1484, %r874;
	add.s64 	%rd1485, %rd12, %rd1484;
	cvt.s64.s32 	%rd1486, %r4716;
	add.s64 	%rd1487, %rd13, %rd1486;
	ld.local.s8 	%r3101, [%rd1487+1];
	ld.local.u8 	%r3102, [%rd1485+1];
	ld.local.u8 	%r3103, [%rd1485];
	prmt.b32 	%r3104, %r3103, %r3102, 0x3340U;
	ld.local.u8 	%r3105, [%rd1487];
	prmt.b32 	%r3106, %r3105, 0, 0x3340U;
	prmt.b32 	%r3107, %r3104, %r3106, 0x5410U;
	mov.b32 	%r3108, 334205;
	dp4a.s32.u32 	%r3109, %r3107, %r3108, %r3101;
	mul.wide.s32 	%rd1488, %r3109, 8;
	add.s64 	%rd1489, %rd2, %rd1488;
	ld.global.f64 	%fd2816, [%rd1489+10000];
	ld.local.s8 	%r3110, [%rd274+-1];
	cvt.u32.u16 	%r3111, %rs161;
	ld.local.u8 	%r3112, [%rd276+-1];
	prmt.b32 	%r3113, %r3112, %r3111, 0x3340U;
	cvt.u32.u16 	%r3114, %rs160;
	prmt.b32 	%r3115, %r3114, 0, 0x3340U;
	prmt.b32 	%r3116, %r3113, %r3115, 0x5410U;
	mov.b32 	%r3117, 359705;
	dp4a.s32.u32 	%r3118, %r3116, %r3117, %r3110;
	mul.wide.s32 	%rd1490, %r3118, 8;
	add.s64 	%rd1491, %rd2, %rd1490;
	ld.global.f64 	%fd2817, [%rd1491+10000];
	add.f64 	%fd2818, %fd2816, %fd2817;
	ld.global.f64 	%fd2819, [%rd288+5000];
	add.f64 	%fd2820, %fd2818, %fd2819;
	ld.global.f64 	%fd2821, [%rd1489+15000];
	ld.global.f64 	%fd2822, [%rd1491+15000];
	add.f64 	%fd2823, %fd2821, %fd2822;
	add.f64 	%fd2824, %fd2823, %fd869;
	abs.f64 	%fd2825, %fd2824;
	setp.gt.f64 	%p1980, %fd2825, 0d41CDCD64FF800000;
	selp.f64 	%fd878, 0dBFF0000000000000, %fd2820, %p1980;
	selp.f64 	%fd879, 0d7FF0000000000000, %fd2824, %p1980;
	add.f64 	%fd2826, %fd879, 0d4069000000000000;
	add.f64 	%fd2827, %fd878, 0dC016CCCCCCCCCCCD;
	add.f64 	%fd2828, %fd801, %fd2827;
	div.rn.f64 	%fd880, %fd2826, %fd2828;
	add.f64 	%fd2829, %fd4286, 0d4069000000000000;
	add.f64 	%fd2830, %fd4285, 0dC016CCCCCCCCCCCD;
	add.f64 	%fd2831, %fd801, %fd2830;
	div.rn.f64 	%fd881, %fd2829, %fd2831;
	sub.f64 	%fd2832, %fd880, %fd881;
	setp.ltu.f64 	%p1981, %fd2832, 0d3EB0C6F7A0B5ED8D;
	mov.f64 	%fd4288, 0d7FF0000000000000;
	mov.f64 	%fd4287, 0dBFF0000000000000;
	@%p1981 bra 	$L__BB4_2179;
	setp.gt.f64 	%p1982, %fd880, %fd881;
	selp.f64 	%fd4287, %fd878, 0dBFF0000000000000, %p1982;
	selp.f64 	%fd4288, %fd879, 0d7FF0000000000000, %p1982;
	bra.uni 	$L__BB4_2179;
$L__BB4_2178:
	mul.wide.s32 	%rd1474, %r878, 8;
	add.s64 	%rd1475, %rd2, %rd1474;
	ld.global.f64 	%fd2788, [%rd1475+24952];
	cvt.u64.u32 	%rd1476, %r874;
	add.s64 	%rd1477, %rd12, %rd1476;
	cvt.s64.s32 	%rd1478, %r4716;
	add.s64 	%rd1479, %rd13, %rd1478;
	ld.local.s8 	%r3081, [%rd1479+1];
	ld.local.u8 	%r3082, [%rd1477+1];
	ld.local.u8 	%r3083, [%rd1477];
	prmt.b32 	%r3084, %r3083, %r3082, 0x3340U;
	ld.local.u8 	%r3085, [%rd1479];
	prmt.b32 	%r3086, %r3085, 0, 0x3340U;
	prmt.b32 	%r3087, %r3084, %r3086, 0x5410U;
	mov.b32 	%r3088, 334205;
	dp4a.s32.u32 	%r3089, %r3087, %r3088, %r3081;
	mul.wide.s32 	%rd1480, %r3089, 8;
	add.s64 	%rd1481, %rd2, %rd1480;
	ld.global.f64 	%fd2789, [%rd1481+30440];
	add.f64 	%fd2790, %fd2788, %fd2789;
	ld.local.s8 	%r3090, [%rd274+-1];
	cvt.u32.u16 	%r3091, %rs161;
	ld.local.u8 	%r3092, [%rd276+-1];
	prmt.b32 	%r3093, %r3092, %r3091, 0x3340U;
	cvt.u32.u16 	%r3094, %rs160;
	prmt.b32 	%r3095, %r3094, 0, 0x3340U;
	prmt.b32 	%r3096, %r3093, %r3095, 0x5410U;
	mov.b32 	%r3097, 359705;
	dp4a.s32.u32 	%r3098, %r3096, %r3097, %r3090;
	mul.wide.s32 	%rd1482, %r3098, 8;
	add.s64 	%rd1483, %rd2, %rd1482;
	ld.global.f64 	%fd2791, [%rd1483+30440];
	add.f64 	%fd2792, %fd2790, %fd2791;
	add.f64 	%fd2793, %fd2792, %fd869;
	ld.global.f64 	%fd2794, [%rd1475+24232];
	ld.global.f64 	%fd2795, [%rd1481+25440];
	add.f64 	%fd2796, %fd2794, %fd2795;
	ld.global.f64 	%fd2797, [%rd1483+25440];
	add.f64 	%fd2798, %fd2796, %fd2797;
	sub.s32 	%r3099, %r876, %r877;
	abs.s32 	%r3100, %r3099;
	cvt.rn.f64.s32 	%fd2799, %r3100;
	fma.rn.f64 	%fd2800, %fd2799, 0dBFEEF3E864B31D04, %fd2798;
	ld.global.f64 	%fd2801, [%rd288+5000];
	add.f64 	%fd2802, %fd2801, %fd2800;
	abs.f64 	%fd2803, %fd2793;
	setp.gt.f64 	%p1978, %fd2803, 0d41CDCD64FF800000;
	selp.f64 	%fd2804, 0dBFF0000000000000, %fd2802, %p1978;
	selp.f64 	%fd2805, 0d7FF0000000000000, %fd2793, %p1978;
	add.f64 	%fd2806, %fd2805, 0d4069000000000000;
	add.f64 	%fd2807, %fd2804, 0dC016CCCCCCCCCCCD;
	add.f64 	%fd2808, %fd801, %fd2807;
	div.rn.f64 	%fd2809, %fd2806, %fd2808;
	add.f64 	%fd2810, %fd4286, 0d4069000000000000;
	add.f64 	%fd2811, %fd4285, 0dC016CCCCCCCCCCCD;
	add.f64 	%fd2812, %fd801, %fd2811;
	div.rn.f64 	%fd2813, %fd2810, %fd2812;
	setp.gt.f64 	%p1979, %fd2809, %fd2813;
	selp.f64 	%fd4287, %fd2804, 0dBFF0000000000000, %p1979;
	selp.f64 	%fd4288, %fd2805, 0d7FF0000000000000, %p1979;
$L__BB4_2179:
	setp.lt.f64 	%p1998, %fd4287, 0dC0A3880000000000;
	selp.f64 	%fd894, 0dC0A9300000000000, %fd4287, %p1998;
	selp.f64 	%fd895, 0d0000000000000000, %fd4288, %p1998;
	abs.f64 	%fd2877, %fd895;
	setp.geu.f64 	%p1999, %fd2877, 0d41CDCD64FF800000;
	@%p1999 bra 	$L__BB4_2181;
	st.global.f64 	[%rd275], %fd895;
	st.global.f64 	[%rd275+5000], %fd894;
	mov.f64 	%fd4285, %fd894;
	mov.f64 	%fd4286, %fd895;
$L__BB4_2181:
	add.s32 	%r4716, %r4716, 1;
	setp.gt.u32 	%p2000, %r874, 1;
	setp.lt.s32 	%p2001, %r4716, %r868;
	and.pred  	%p2002, %p2000, %p2001;
	@%p2002 bra 	$L__BB4_2167;
$L__BB4_2182:
	add.s32 	%r4715, %r4715, 1;
	setp.ne.s32 	%p2003, %r4715, 33;
	@%p2003 bra 	$L__BB4_2166;
$L__BB4_2183:
	add.s32 	%r4714, %r868, 1;
	setp.ne.s32 	%p2004, %r868, %r832;
	@%p2004 bra 	$L__BB4_2108;
$L__BB4_2184:
	add.s32 	%r882, %r4713, 1;
	setp.eq.s32 	%p2005, %r4713, %r821;
	mov.u32 	%r4713, %r882;
	@%p2005 bra 	$L__BB4_2111;
	bra.uni 	$L__BB4_2106;
$L__BB4_2185:
	.pragma "nounroll";
	add.s32 	%r3176, %r4724, %r891;
	mul.wide.s32 	%rd1543, %r3176, 4;
	add.s64 	%rd1544, %rd1, %rd1543;
	mov.b32 	%r3177, 0;
	st.global.u32 	[%rd1544], %r3177;
	st.global.u32 	[%rd1544+4], %r3177;
	st.global.u32 	[%rd1544+8], %r3177;
	st.global.u32 	[%rd1544+12], %r3177;
	st.global.u32 	[%rd1544+16], %r3177;
	st.global.u32 	[%rd1544+20], %r3177;
	st.global.u32 	[%rd1544+24], %r3177;
	st.global.u32 	[%rd1544+28], %r3177;
	add.s32 	%r4724, %r4724, 8;
	setp.eq.s32 	%p2050, %r4724, %r4721;
	@%p2050 bra 	$L__BB4_2186;
	bra.uni 	$L__BB4_2185;
$L__BB4_2186:
	setp.eq.s32 	%p2051, %r892, 0;
	@%p2051 bra 	$L__BB4_2194;
	setp.lt.u32 	%p2052, %r892, 4;
	@%p2052 bra 	$L__BB4_2189;
	add.s32 	%r3178, %r4721, %r891;
	mul.wide.s32 	%rd1545, %r3178, 4;
	add.s64 	%rd1546, %rd1, %rd1545;
	mov.b32 	%r3179, 0;
	st.global.u32 	[%rd1546], %r3179;
	st.global.u32 	[%rd1546+4], %r3179;
	st.global.u32 	[%rd1546+8], %r3179;
	st.global.u32 	[%rd1546+12], %r3179;
	add.s32 	%r4721, %r4721, 4;
$L__BB4_2189:
	and.b32  	%r897, %r821, 3;
	setp.eq.s32 	%p2053, %r897, 0;
	@%p2053 bra 	$L__BB4_2194;
	setp.eq.s32 	%p2054, %r897, 1;
	@%p2054 bra 	$L__BB4_2192;
	add.s32 	%r3180, %r4721, %r891;
	mul.wide.s32 	%rd1547, %r3180, 4;
	add.s64 	%rd1548, %rd1, %rd1547;
	mov.b32 	%r3181, 0;
	st.global.u32 	[%rd1548], %r3181;
	st.global.u32 	[%rd1548+4], %r3181;
	add.s32 	%r4721, %r4721, 2;
$L__BB4_2192:
	and.b32  	%r3182, %r821, 1;
	setp.eq.b32 	%p2055, %r3182, 1;
	not.pred 	%p2056, %p2055;
	@%p2056 bra 	$L__BB4_2194;
	add.s32 	%r3183, %r4721, %r891;
	mul.wide.s32 	%rd1549, %r3183, 4;
	add.s64 	%rd1550, %rd1, %rd1549;
	mov.b32 	%r3184, 0;
	st.global.u32 	[%rd1550], %r3184;
$L__BB4_2194:
	mad.lo.s32 	%r900, %r4388, -1200, %r17;
	@%p2006 bra 	$L__BB4_2206;
	add.s32 	%r901, %r900, 27;
	and.b32  	%r902, %r832, 7;
	setp.lt.u32 	%p2058, %r832, 8;
	mov.b32 	%r4726, 0;
	@%p2058 bra 	$L__BB4_2198;
	and.b32  	%r4726, %r832, 2147483640;
	mov.b32 	%r4725, 0;
$L__BB4_2197:
	.pragma "nounroll";
	cvt.u64.u32 	%rd1551, %r4725;
	cvt.s64.s32 	%rd1552, %r891;
	add.s64 	%rd1553, %rd1552, %rd1551;
	shl.b64 	%rd1554, %rd1553, 2;
	add.s64 	%rd1555, %rd1, %rd1554;
	mov.b32 	%r3187, 0;
	st.global.u32 	[%rd1555+100], %r3187;
	add.s32 	%r3188, %r4725, %r901;
	mul.wide.s32 	%rd1556, %r3188, 4;
	add.s64 	%rd1557, %rd1, %rd1556;
	st.global.u32 	[%rd1557], %r3187;
	st.global.u32 	[%rd1557+4], %r3187;
	st.global.u32 	[%rd1557+8], %r3187;
	st.global.u32 	[%rd1557+12], %r3187;
	st.global.u32 	[%rd1557+16], %r3187;
	st.global.u32 	[%rd1557+20], %r3187;
	st.global.u32 	[%rd1557+24], %r3187;
	add.s32 	%r4725, %r4725, 8;
	setp.ne.s32 	%p2059, %r4725, %r4726;
	@%p2059 bra 	$L__BB4_2197;
$L__BB4_2198:
	setp.eq.s32 	%p2060, %r902, 0;
	@%p2060 bra 	$L__BB4_2206;
	setp.lt.u32 	%p2061, %r902, 4;
	@%p2061 bra 	$L__BB4_2201;
	cvt.u64.u32 	%rd1558, %r4726;
	cvt.s64.s32 	%rd1559, %r891;
	add.s64 	%rd1560, %rd1559, %rd1558;
	shl.b64 	%rd1561, %rd1560, 2;
	add.s64 	%rd1562, %rd1, %rd1561;
	mov.b32 	%r3189, 0;
	st.global.u32 	[%rd1562+100], %r3189;
	add.s32 	%r3190, %r4726, %r901;
	mul.wide.s32 	%rd1563, %r3190, 4;
	add.s64 	%rd1564, %rd1, %rd1563;
	st.global.u32 	[%rd1564], %r3189;
	st.global.u32 	[%rd1564+4], %r3189;
	st.global.u32 	[%rd1564+8], %r3189;
	add.s32 	%r4726, %r4726, 4;
$L__BB4_2201:
	and.b32  	%r911, %r832, 3;
	setp.eq.s32 	%p2062, %r911, 0;
	@%p2062 bra 	$L__BB4_2206;
	setp.eq.s32 	%p2063, %r911, 1;
	@%p2063 bra 	$L__BB4_2204;
	cvt.u64.u32 	%rd1565, %r4726;
	cvt.s64.s32 	%rd1566, %r891;
	add.s64 	%rd1567, %rd1566, %rd1565;
	shl.b64 	%rd1568, %rd1567, 2;
	add.s64 	%rd1569, %rd1, %rd1568;
	mov.b32 	%r3191, 0;
	st.global.u32 	[%rd1569+100], %r3191;
	add.s32 	%r3192, %r4726, %r901;
	mul.wide.s32 	%rd1570, %r3192, 4;
	add.s64 	%rd1571, %rd1, %rd1570;
	st.global.u32 	[%rd1571], %r3191;
	add.s32 	%r4726, %r4726, 2;
$L__BB4_2204:
	and.b32  	%r3193, %r832, 1;
	setp.eq.b32 	%p2064, %r3193, 1;
	not.pred 	%p2065, %p2064;
	@%p2065 bra 	$L__BB4_2206;
	cvt.u64.u32 	%rd1572, %r4726;
	cvt.s64.s32 	%rd1573, %r891;
	add.s64 	%rd1574, %rd1573, %rd1572;
	shl.b64 	%rd1575, %rd1574, 2;
	add.s64 	%rd1576, %rd1, %rd1575;
	mov.b32 	%r3194, 0;
	st.global.u32 	[%rd1576+100], %r3194;
$L__BB4_2206:
	add.s32 	%r3195, %r4741, -1;
	add.s32 	%r3196, %r17, %r4740;
	mad.lo.s32 	%r3197, %r3195, %r832, %r3196;
	mul.wide.s32 	%rd1577, %r3197, 8;
	add.s64 	%rd1578, %rd3, %rd1577;
	ld.global.f64 	%fd3001, [%rd1578];
	abs.f64 	%fd3002, %fd3001;
	setp.geu.f64 	%p2066, %fd3002, 0d41CDCD64FF800000;
	mov.f64 	%fd4339, 0d0000000000000000;
	@%p2066 bra 	$L__BB4_2277;
	add.s32 	%r3198, %r900, %r4741;
	mul.wide.s32 	%rd1579, %r3198, 4;
	add.s64 	%rd1580, %rd1, %rd1579;
	st.global.u32 	[%rd1580], %r4740;
	add.s32 	%r3199, %r900, %r4740;
	add.s32 	%r3200, %r3199, 25;
	mul.wide.s32 	%rd1581, %r3200, 4;
	add.s64 	%rd1582, %rd1, %rd1581;
	st.global.u32 	[%rd1582], %r4741;
	bra.uni 	$L__BB4_2209;
$L__BB4_2208:
	cvt.s64.s32 	%rd2047, %r4741;
	add.s64 	%rd2048, %rd12, %rd2047;
	ld.local.u8 	%rs1347, [%rd2048];
	cvt.s64.s32 	%rd2049, %r4740;
	add.s64 	%rd2050, %rd13, %rd2049;
	ld.local.u8 	%rs1346, [%rd2050];
$L__BB4_2209:
	mad.lo.s32 	%r918, %r4388, 1250, 624;
	cvt.u32.u16 	%r3201, %rs1347;
	cvt.s32.s8 	%r3202, %r3201;
	cvt.u32.u16 	%r3203, %rs1346;
	cvt.s32.s8 	%r3204, %r3203;
	add.s32 	%r3205, %r3204, %r3202;
	setp.eq.s32 	%p2067, %r3205, 3;
	@%p2067 bra 	$L__BB4_2211;
	add.s32 	%r3206, %r4741, -1;
	add.s32 	%r3207, %r918, %r4740;
	mad.lo.s32 	%r3208, %r3206, %r832, %r3207;
	mul.wide.s32 	%rd1583, %r3208, 8;
	add.s64 	%rd1584, %rd3, %rd1583;
	mov.b64 	%rd1585, -4616189618054758400;
	st.global.u64 	[%rd1584], %rd1585;
	mov.b64 	%rd1586, 9218868437227405312;
	st.global.u64 	[%rd1584+-5000], %rd1586;
	mov.f64 	%fd4333, 0d7FF0000000000000;
	mov.f64 	%fd4332, 0dBFF0000000000000;
	bra.uni 	$L__BB4_2222;
$L__BB4_2211:
	cvt.s32.s8 	%r3210, %r3201;
	mul.wide.s32 	%rd1587, %r3210, 5;
	cvt.u64.u16 	%rd1588, %rs1346;
	cvt.s64.s8 	%rd297, %rd1588;
	add.s64 	%rd298, %rd1587, %rd297;
	shl.b64 	%rd1589, %rd298, 3;
	add.s64 	%rd1590, %rd2, %rd1589;
	ld.global.f64 	%fd4332, [%rd1590+45440];
	cvt.s64.s32 	%rd1591, %r4740;
	add.s64 	%rd1592, %rd13, %rd1591;
	cvt.s64.s32 	%rd1593, %r4741;
	add.s64 	%rd1594, %rd12, %rd1593;
	ld.local.u8 	%rs1034, [%rd1594+-1];
	cvt.u64.u16 	%rd1595, %rs1034;
	cvt.s64.s8 	%rd299, %rd1595;
	ld.local.s8 	%rs1035, [%rd1592+-1];
	cvt.u32.u16 	%r3211, %rs1035;
	cvt.u32.u16 	%r3212, %rs1346;
	prmt.b32 	%r3213, %r3212, %r3211, 0x3340U;
	prmt.b32 	%r3214, %r3201, 0, 0x3340U;
	prmt.b32 	%r3215, %r3213, %r3214, 0x5410U;
	cvt.u32.u16 	%r3216, %rs1034;
	cvt.s32.s8 	%r3217, %r3216;
	mov.b32 	%r3218, 334205;
	dp4a.s32.u32 	%r3219, %r3215, %r3218, %r3217;
	mul.wide.s32 	%rd1596, %r3219, 8;
	add.s64 	%rd1597, %rd2, %rd1596;
	ld.global.f64 	%fd3005, [%rd1597+35440];
	add.f64 	%fd3006, %fd4332, %fd3005;
	ld.global.f64 	%fd4333, [%rd1590+45640];
	ld.global.f64 	%fd3007, [%rd1597+40440];
	add.f64 	%fd3008, %fd4333, %fd3007;
	abs.f64 	%fd3009, %fd3008;
	setp.gt.f64 	%p2068, %fd3009, 0d41CDCD64FF800000;
	selp.f64 	%fd997, 0dBFF0000000000000, %fd3006, %p2068;
	selp.f64 	%fd998, 0d7FF0000000000000, %fd3008, %p2068;
	cvt.s16.s8 	%rs1036, %rs1346;
	mov.b32 	%r3220, {%rs1036, %rs1035};
	mov.b32 	%r3221, 1305;
	dp2a.lo.s32.u32 	%r3222, %r3220, %r3221, %r3210;
	mul.wide.s32 	%rd1598, %r3222, 8;
	add.s64 	%rd300, %rd2, %rd1598;
	ld.global.f64 	%fd999, [%rd300+21000];
	abs.f64 	%fd3010, %fd999;
	setp.geu.f64 	%p2069, %fd3010, 0d41CDCD64FF800000;
	@%p2069 bra 	$L__BB4_2217;
	mad.lo.s64 	%rd1602, %rd297, 24, %rd298;
	add.s64 	%rd1603, %rd1602, %rd299;
	shl.b64 	%rd1604, %rd1603, 3;
	add.s64 	%rd301, %rd2, %rd1604;
	ld.global.f64 	%fd1000, [%rd301+23000];
	abs.f64 	%fd3025, %fd1000;
	setp.geu.f64 	%p2074, %fd3025, 0d41CDCD64FF800000;
	@%p2074 bra 	$L__BB4_2215;
	ld.global.f64 	%fd3038, [%rd300+20000];
	add.f64 	%fd3039, %fd4332, %fd3038;
	ld.global.f64 	%fd3040, [%rd301+22000];
	add.f64 	%fd3041, %fd3039, %fd3040;
	add.f64 	%fd3042, %fd4333, %fd999;
	add.f64 	%fd3043, %fd3042, %fd1000;
	abs.f64 	%fd3044, %fd3043;
	setp.gt.f64 	%p2078, %fd3044, 0d41CDCD64FF800000;
	selp.f64 	%fd4329, 0dBFF0000000000000, %fd3041, %p2078;
	selp.f64 	%fd4330, 0d7FF0000000000000, %fd3043, %p2078;
	add.f64 	%fd3045, %fd4330, 0d4069000000000000;
	add.f64 	%fd3046, %fd4329, 0dC016CCCCCCCCCCCD;
	add.f64 	%fd3047, %fd801, %fd3046;
	div.rn.f64 	%fd4331, %fd3045, %fd3047;
	abs.f64 	%fd3048, %fd998;
	setp.geu.f64 	%p2079, %fd3048, 0d41CDCD64FF800000;
	@%p2079 bra 	$L__BB4_2220;
	add.f64 	%fd3049, %fd998, 0d4069000000000000;
	add.f64 	%fd3050, %fd997, 0dC016CCCCCCCCCCCD;
	add.f64 	%fd3051, %fd801, %fd3050;
	div.rn.f64 	%fd3052, %fd3049, %fd3051;
	setp.lt.f64 	%p2080, %fd3052, %fd4331;
	selp.f64 	%fd4329, %fd4329, %fd997, %p2080;
	selp.f64 	%fd4330, %fd4330, %fd998, %p2080;
	selp.f64 	%fd4331, %fd4331, %fd3052, %p2080;
	bra.uni 	$L__BB4_2220;
$L__BB4_2215:
	ld.global.f64 	%fd3026, [%rd300+20000];
	add.f64 	%fd3027, %fd4332, %fd3026;
	add.f64 	%fd3028, %fd4333, %fd999;
	abs.f64 	%fd3029, %fd3028;
	setp.gt.f64 	%p2075, %fd3029, 0d41CDCD64FF800000;
	selp.f64 	%fd4329, 0dBFF0000000000000, %fd3027, %p2075;
	selp.f64 	%fd4330, 0d7FF0000000000000, %fd3028, %p2075;
	add.f64 	%fd3030, %fd4330, 0d4069000000000000;
	add.f64 	%fd3031, %fd4329, 0dC016CCCCCCCCCCCD;
	add.f64 	%fd3032, %fd801, %fd3031;
	div.rn.f64 	%fd4331, %fd3030, %fd3032;
	abs.f64 	%fd3033, %fd998;
	setp.geu.f64 	%p2076, %fd3033, 0d41CDCD64FF800000;
	@%p2076 bra 	$L__BB4_2220;
	add.f64 	%fd3034, %fd998, 0d4069000000000000;
	add.f64 	%fd3035, %fd997, 0dC016CCCCCCCCCCCD;
	add.f64 	%fd3036, %fd801, %fd3035;
	div.rn.f64 	%fd3037, %fd3034, %fd3036;
	setp.lt.f64 	%p2077, %fd3037, %fd4331;
	selp.f64 	%fd4329, %fd4329, %fd997, %p2077;
	selp.f64 	%fd4330, %fd4330, %fd998, %p2077;
	selp.f64 	%fd4331, %fd4331, %fd3037, %p2077;
	bra.uni 	$L__BB4_2220;
$L__BB4_2217:
	mad.lo.s64 	%rd1599, %rd297, 24, %rd298;
	add.s64 	%rd1600, %rd1599, %rd299;
	shl.b64 	%rd1601, %rd1600, 3;
	add.s64 	%rd302, %rd2, %rd1601;
	ld.global.f64 	%fd1013, [%rd302+23000];
	abs.f64 	%fd3012, %fd1013;
	setp.geu.f64 	%p2070, %fd3012, 0d41CDCD64FF800000;
	mov.f64 	%fd4329, %fd997;
	mov.f64 	%fd4330, %fd998;
	@%p2070 bra 	$L__BB4_2220;
	ld.global.f64 	%fd3013, [%rd302+22000];
	add.f64 	%fd3014, %fd4332, %fd3013;
	add.f64 	%fd3015, %fd4333, %fd1013;
	abs.f64 	%fd3016, %fd3015;
	setp.gt.f64 	%p2071, %fd3016, 0d41CDCD64FF800000;
	selp.f64 	%fd4329, 0dBFF0000000000000, %fd3014, %p2071;
	selp.f64 	%fd4330, 0d7FF0000000000000, %fd3015, %p2071;
	add.f64 	%fd3017, %fd4330, 0d4069000000000000;
	add.f64 	%fd3018, %fd4329, 0dC016CCCCCCCCCCCD;
	add.f64 	%fd3019, %fd801, %fd3018;
	div.rn.f64 	%fd4331, %fd3017, %fd3019;
	abs.f64 	%fd3020, %fd998;
	setp.geu.f64 	%p2072, %fd3020, 0d41CDCD64FF800000;
	@%p2072 bra 	$L__BB4_2220;
	add.f64 	%fd3021, %fd998, 0d4069000000000000;
	add.f64 	%fd3022, %fd997, 0dC016CCCCCCCCCCCD;
	add.f64 	%fd3023, %fd801, %fd3022;
	div.rn.f64 	%fd3024, %fd3021, %fd3023;
	setp.lt.f64 	%p2073, %fd3024, %fd4331;
	selp.f64 	%fd4329, %fd4329, %fd997, %p2073;
	selp.f64 	%fd4330, %fd4330, %fd998, %p2073;
	selp.f64 	%fd4331, %fd4331, %fd3024, %p2073;
$L__BB4_2220:
	add.f64 	%fd3053, %fd4332, 0dC016CCCCCCCCCCCD;
	add.f64 	%fd1023, %fd801, %fd3053;
	abs.f64 	%fd3054, %fd4330;
	setp.geu.f64 	%p2081, %fd3054, 0d41CDCD64FF800000;
	@%p2081 bra 	$L__BB4_2222;
	add.f64 	%fd3055, %fd4333, 0d4069000000000000;
	div.rn.f64 	%fd3056, %fd3055, %fd1023;
	setp.lt.f64 	%p2082, %fd4331, %fd3056;
	selp.f64 	%fd4332, %fd4332, %fd4329, %p2082;
	selp.f64 	%fd4333, %fd4333, %fd4330, %p2082;
$L__BB4_2222:
	mad.lo.s32 	%r919, %r4388, -1200, %r17;
	add.s32 	%r920, %r4741, -1;
	mul.lo.s32 	%r921, %r920, %r832;
	add.s32 	%r922, %r918, %r4740;
	add.s32 	%r3223, %r922, %r921;
	mul.wide.s32 	%rd1605, %r3223, 8;
	add.s64 	%rd303, %rd3, %rd1605;
	ld.global.f64 	%fd1028, [%rd303];
	abs.f64 	%fd1029, %fd1028;
	abs.f64 	%fd3057, %fd4332;
	max.f64 	%fd3059, %fd1029, %fd3057;
	setp.gt.f64 	%p2083, %fd3059, 0d41CDCD64FF800000;
	sub.f64 	%fd3060, %fd1028, %fd4332;
	abs.f64 	%fd3061, %fd3060;
	setp.geu.f64 	%p2084, %fd3061, 0d3EE4F8B588E368F1;
	or.pred  	%p2085, %p2083, %p2084;
	@%p2085 bra 	$L__BB4_2224;
	ld.global.f64 	%fd3063, [%rd303+-5000];
	abs.f64 	%fd3064, %fd3063;
	abs.f64 	%fd3065, %fd4333;
	max.f64 	%fd3067, %fd3064, %fd3065;
	setp.leu.f64 	%p2086, %fd3067, 0d41CDCD64FF800000;
	sub.f64 	%fd3068, %fd3063, %fd4333;
	abs.f64 	%fd3069, %fd3068;
	setp.lt.f64 	%p2087, %fd3069, 0d3EE4F8B588E368F1;
	and.pred  	%p2088, %p2086, %p2087;
	@%p2088 bra 	$L__BB4_2246;
$L__BB4_2224:
	mov.pred 	%p2939, -1;
	min.s32 	%r3989, %r4740, %r4741;
	setp.lt.s32 	%p2703, %r3989, 2;
	@%p2703 bra 	$L__BB4_2227;
	add.s32 	%r923, %r4740, -1;
	cvt.u64.u32 	%rd1978, %r920;
	add.s64 	%rd1979, %rd12, %rd1978;
	cvt.u64.u32 	%rd1980, %r4741;
	add.s64 	%rd1981, %rd12, %rd1980;
	cvt.u64.u32 	%rd1982, %r923;
	add.s64 	%rd1983, %rd13, %rd1982;
	cvt.u64.u32 	%rd1984, %r4740;
	add.s64 	%rd1985, %rd13, %rd1984;
	ld.local.s8 	%r3990, [%rd1985];
	ld.local.u8 	%r3991, [%rd1979];
	ld.local.u8 	%r3992, [%rd1981];
	prmt.b32 	%r3993, %r3992, %r3991, 0x3340U;
	ld.local.u8 	%r3994, [%rd1983];
	prmt.b32 	%r3995, %r3994, 0, 0x3340U;
	prmt.b32 	%r3996, %r3993, %r3995, 0x5410U;
	mov.b32 	%r3997, 359705;
	dp4a.s32.u32 	%r3998, %r3996, %r3997, %r3990;
	mul.wide.s32 	%rd1986, %r3998, 8;
	add.s64 	%rd1987, %rd2, %rd1986;
	ld.global.f64 	%fd3602, [%rd1987];
	sub.s32 	%r3999, %r921, %r832;
	add.s32 	%r4000, %r922, %r3999;
	add.s32 	%r4001, %r4000, -1;
	mul.wide.s32 	%rd1988, %r4001, 8;
	add.s64 	%rd1989, %rd3, %rd1988;
	ld.global.f64 	%fd3603, [%rd1989];
	add.f64 	%fd3604, %fd3602, %fd3603;
	abs.f64 	%fd3605, %fd3604;
	max.f64 	%fd3607, %fd1029, %fd3605;
	setp.gt.f64 	%p2705, %fd3607, 0d41CDCD64FF800000;
	sub.f64 	%fd3608, %fd1028, %fd3604;
	abs.f64 	%fd3609, %fd3608;
	setp.geu.f64 	%p2706, %fd3609, 0d3EE4F8B588E368F1;
	or.pred  	%p2707, %p2705, %p2706;
	@%p2707 bra 	$L__BB4_2227;
	add.s32 	%r4002, %r919, %r920;
	mul.wide.s32 	%rd1990, %r4002, 4;
	add.s64 	%rd1991, %rd1, %rd1990;
	st.global.u32 	[%rd1991], %r923;
	add.s32 	%r4003, %r919, %r923;
	add.s32 	%r4004, %r4003, 25;
	mul.wide.s32 	%rd1992, %r4004, 4;
	add.s64 	%rd1993, %rd1, %rd1992;
	st.global.u32 	[%rd1993], %r920;
	mov.pred 	%p2939, 0;
	mov.u32 	%r4740, %r923;
	mov.u32 	%r4741, %r920;
$L__BB4_2227:
	not.pred 	%p2709, %p2939;
	@%p2709 bra 	$L__BB4_2208;
	mov.b32 	%r4737, 3;
$L__BB4_2229:
	mov.u32 	%r928, %r4737;
	add.s32 	%r929, %r4741, -1;
	sub.s32 	%r4006, %r4740, %r928;
	add.s32 	%r4007, %r4006, 1;
	setp.gt.u32 	%p2711, %r4006, 2147483646;
	abs.s32 	%r4008, %r4006;
	selp.b32 	%r930, %r4008, 0, %p2711;
	sub.s32 	%r4739, %r929, %r930;
	selp.b32 	%r4738, 1, %r4007, %p2711;
	setp.lt.s32 	%p2712, %r4739, 1;
	setp.ge.s32 	%p2713, %r4738, %r4740;
	mov.pred 	%p2940, -1;
	or.pred  	%p2714, %p2712, %p2713;
	@%p2714 bra 	$L__BB4_2245;
	cvt.s64.s32 	%rd1994, %r4740;
	add.s64 	%rd304, %rd13, %rd1994;
	cvt.s64.s32 	%rd1995, %r4741;
	add.s64 	%rd305, %rd12, %rd1995;
	add.s32 	%r4010, %r17, %r4740;
	mad.lo.s32 	%r4011, %r929, %r832, %r4010;
	mul.wide.s32 	%rd1996, %r4011, 8;
	add.s64 	%rd306, %rd3, %rd1996;
	ld.global.f64 	%fd1030, [%rd306+5000];
	abs.f64 	%fd1031, %fd1030;
	add.s32 	%r4012, %r930, %r4740;
	not.b32 	%r4013, %r4738;
	add.s32 	%r4014, %r4013, %r4012;
	mul.wide.s32 	%rd1997, %r4014, 8;
	add.s64 	%rd307, %rd2, %rd1997;
	add.f64 	%fd3611, %fd1030, 0dC016CCCCCCCCCCCD;
	add.f64 	%fd1032, %fd801, %fd3611;
	mul.wide.u32 	%rd1998, %r4014, 8;
	add.s64 	%rd308, %rd2, %rd1998;
$L__BB4_2231:
	not.b32 	%r4015, %r4739;
	add.s32 	%r935, %r4741, %r4015;
	not.b32 	%r4016, %r4738;
	add.s32 	%r936, %r4740, %r4016;
	setp.eq.s32 	%p2715, %r935, 0;
	setp.gt.s32 	%p2716, %r936, 0;
	and.pred  	%p2717, %p2715, %p2716;
	@%p2717 bra 	$L__BB4_2233;
	setp.ne.s32 	%p2718, %r936, 0;
	setp.lt.s32 	%p2719, %r935, 1;
	or.pred  	%p2720, %p2719, %p2718;
	@%p2720 bra 	$L__BB4_2238;
$L__BB4_2233:
	setp.ne.s32 	%p2727, %r936, 1;
	setp.ne.s32 	%p2728, %r935, 1;
	and.pred  	%p2729, %p2728, %p2727;
	@%p2729 bra 	$L__BB4_2237;
	setp.eq.s32 	%p2731, %r935, 1;
	setp.eq.s32 	%p2732, %r936, 1;
	setp.eq.s32 	%p2733, %r935, 0;
	and.pred  	%p2734, %p2733, %p2732;
	setp.eq.s32 	%p2735, %r936, 0;
	and.pred  	%p2736, %p2731, %p2735;
	or.pred  	%p2737, %p2734, %p2736;
	mov.f64 	%fd4335, 0d0000000000000000;
	mov.f64 	%fd4334, 0dC0A9300000000000;
	not.pred 	%p2738, %p2737;
	@%p2738 bra 	$L__BB4_2236;
	ld.global.f64 	%fd3666, [%rd308+25192];
	cvt.u64.u32 	%rd2035, %r4739;
	add.s64 	%rd2036, %rd12, %rd2035;
	cvt.s64.s32 	%rd2037, %r4738;
	add.s64 	%rd2038, %rd13, %rd2037;
	ld.local.s8 	%r4067, [%rd304];
	ld.local.u8 	%r4068, [%rd2036];
	ld.local.u8 	%r4069, [%rd305];
	prmt.b32 	%r4070, %r4068, %r4069, 0x3340U;
	ld.local.u8 	%r4071, [%rd2038];
	prmt.b32 	%r4072, %r4071, 0, 0x3340U;
	prmt.b32 	%r4073, %r4070, %r4072, 0x5410U;
	mov.b32 	%r4074, 334205;
	dp4a.s32.u32 	%r4075, %r4073, %r4074, %r4067;
	mul.wide.s32 	%rd2039, %r4075, 8;
	add.s64 	%rd2040, %rd2, %rd2039;
	ld.global.f64 	%fd3667, [%rd2040+5000];
	add.f64 	%fd4335, %fd3666, %fd3667;
	ld.global.f64 	%fd3668, [%rd308+24472];
	ld.global.f64 	%fd3669, [%rd2040];
	add.f64 	%fd4334, %fd3668, %fd3669;
$L__BB4_2236:
	add.s32 	%r4076, %r4739, -1;
	add.s32 	%r4077, %r17, %r4738;
	mad.lo.s32 	%r4078, %r4076, %r832, %r4077;
	mul.wide.s32 	%rd2041, %r4078, 8;
	add.s64 	%rd2042, %rd3, %rd2041;
	ld.global.f64 	%fd3670, [%rd2042];
	add.f64 	%fd3671, %fd4335, %fd3670;
	ld.global.f64 	%fd3672, [%rd2042+5000];
	add.f64 	%fd3673, %fd4334, %fd3672;
	abs.f64 	%fd3674, %fd3671;
	setp.gt.f64 	%p2739, %fd3674, 0d41CDCD64FF800000;
	selp.f64 	%fd4336, 0dBFF0000000000000, %fd3673, %p2739;
	selp.f64 	%fd4337, 0d7FF0000000000000, %fd3671, %p2739;
	bra.uni 	$L__BB4_2241;
$L__BB4_2237:
	ld.global.f64 	%fd3649, [%rd307+25192];
	cvt.u64.u32 	%rd2019, %r4739;
	add.s64 	%rd2020, %rd12, %rd2019;
	ld.local.s8 	%r4062, [%rd2020];
	mul.wide.s32 	%rd2021, %r4062, 5;
	cvt.s64.s32 	%rd2022, %r4738;
	add.s64 	%rd2023, %rd13, %rd2022;
	ld.local.s8 	%rd2024, [%rd2023];
	add.s64 	%rd2025, %rd2021, %rd2024;
	shl.b64 	%rd2026, %rd2025, 3;
	add.s64 	%rd2027, %rd2, %rd2026;
	ld.global.f64 	%fd3650, [%rd2027+45640];
	add.f64 	%fd3651, %fd3649, %fd3650;
	ld.local.s8 	%r4063, [%rd305];
	mul.wide.s32 	%rd2028, %r4063, 5;
	ld.local.s8 	%rd2029, [%rd304];
	add.s64 	%rd2030, %rd2028, %rd2029;
	shl.b64 	%rd2031, %rd2030, 3;
	add.s64 	%rd2032, %rd2, %rd2031;
	ld.global.f64 	%fd3652, [%rd2032+45640];
	add.f64 	%fd3653, %fd3651, %fd3652;
	add.s32 	%r4064, %r4739, -1;
	add.s32 	%r4065, %r17, %r4738;
	mad.lo.s32 	%r4066, %r4064, %r832, %r4065;
	mul.wide.s32 	%rd2033, %r4066, 8;
	add.s64 	%rd2034, %rd3, %rd2033;
	ld.global.f64 	%fd3654, [%rd2034];
	add.f64 	%fd3655, %fd3653, %fd3654;
	ld.global.f64 	%fd3656, [%rd307+24472];
	ld.global.f64 	%fd3657, [%rd2027+45440];
	add.f64 	%fd3658, %fd3656, %fd3657;
	ld.global.f64 	%fd3659, [%rd2032+45440];
	add.f64 	%fd3660, %fd3658, %fd3659;
	ld.global.f64 	%fd3661, [%rd2034+5000];
	add.f64 	%fd3662, %fd3660, %fd3661;
	abs.f64 	%fd3663, %fd3655;
	setp.gt.f64 	%p2730, %fd3663, 0d41CDCD64FF800000;
	selp.f64 	%fd4336, 0dBFF0000000000000, %fd3662, %p2730;
	selp.f64 	%fd4337, 0d7FF0000000000000, %fd3655, %p2730;
	bra.uni 	$L__BB4_2241;
$L__BB4_2238:
	setp.ne.s32 	%p2721, %r935, 1;
	setp.ne.s32 	%p2722, %r936, 1;
	or.pred  	%p2723, %p2721, %p2722;
	@%p2723 bra 	$L__BB4_2240;
	cvt.u64.u32 	%rd2009, %r4739;
	add.s64 	%rd2010, %rd12, %rd2009;
	cvt.s64.s32 	%rd2011, %r4738;
	add.s64 	%rd2012, %rd13, %rd2011;
	ld.local.s8 	%r4040, [%rd2012+1];
	ld.local.u8 	%r4041, [%rd2010+1];
	ld.local.u8 	%r4042, [%rd2010];
	prmt.b32 	%r4043, %r4042, %r4041, 0x3340U;
	ld.local.u8 	%r4044, [%rd2012];
	prmt.b32 	%r4045, %r4044, 0, 0x3340U;
	prmt.b32 	%r4046, %r4043, %r4045, 0x5410U;
	mov.b32 	%r4047, 334205;
	dp4a.s32.u32 	%r4048, %r4046, %r4047, %r4040;
	mul.wide.s32 	%rd2013, %r4048, 8;
	add.s64 	%rd2014, %rd2, %rd2013;
	ld.global.f64 	%fd3629, [%rd2014+10000];
	ld.local.s8 	%r4049, [%rd305+-1];
	ld.local.u8 	%r4050, [%rd304];
	ld.local.u8 	%r4051, [%rd304+-1];
	prmt.b32 	%r4052, %r4051, %r4050, 0x3340U;
	ld.local.u8 	%r4053, [%rd305];
	prmt.b32 	%r4054, %r4053, 0, 0x3340U;
	prmt.b32 	%r4055, %r4052, %r4054, 0x5410U;
	mov.b32 	%r4056, 359705;
	dp4a.s32.u32 	%r4057, %r4055, %r4056, %r4049;
	mul.wide.s32 	%rd2015, %r4057, 8;
	add.s64 	%rd2016, %rd2, %rd2015;
	ld.global.f64 	%fd3630, [%rd2016+10000];
	add.f64 	%fd3631, %fd3629, %fd3630;
	add.s32 	%r4058, %r4739, -1;
	mad.lo.s32 	%r4059, %r4388, 1250, %r4738;
	mad.lo.s32 	%r4060, %r4058, %r832, %r4059;
	add.s32 	%r4061, %r4060, 624;
	mul.wide.s32 	%rd2017, %r4061, 8;
	add.s64 	%rd2018, %rd3, %rd2017;
	ld.global.f64 	%fd3632, [%rd2018];
	add.f64 	%fd3633, %fd3631, %fd3632;
	ld.global.f64 	%fd3634, [%rd2014+15000];
	ld.global.f64 	%fd3635, [%rd2016+15000];
	add.f64 	%fd3636, %fd3634, %fd3635;
	ld.global.f64 	%fd3637, [%rd2018+-5000];
	add.f64 	%fd3638, %fd3636, %fd3637;
	abs.f64 	%fd3639, %fd3638;
	setp.gt.f64 	%p2725, %fd3639, 0d41CDCD64FF800000;
	selp.f64 	%fd3640, 0dBFF0000000000000, %fd3633, %p2725;
	selp.f64 	%fd3641, 0d7FF0000000000000, %fd3638, %p2725;
	add.f64 	%fd3642, %fd3641, 0d4069000000000000;
	add.f64 	%fd3643, %fd3640, 0dC016CCCCCCCCCCCD;
	add.f64 	%fd3644, %fd801, %fd3643;
	div.rn.f64 	%fd3645, %fd3642, %fd3644;
	ld.global.f64 	%fd3646, [%rd306];
	add.f64 	%fd3647, %fd3646, 0d4069000000000000;
	div.rn.f64 	%fd3648, %fd3647, %fd1032;
	setp.ltu.f64 	%p2726, %fd3645, %fd3648;
	selp.f64 	%fd4336, 0dBFF0000000000000, %fd3640, %p2726;
	selp.f64 	%fd4337, 0d7FF0000000000000, %fd3641, %p2726;
	bra.uni 	$L__BB4_2241;
$L__BB4_2240:
	ld.global.f64 	%fd3612, [%rd307+24952];
	cvt.u64.u32 	%rd1999, %r4739;
	add.s64 	%rd2000, %rd12, %rd1999;
	cvt.s64.s32 	%rd2001, %r4738;
	add.s64 	%rd2002, %rd13, %rd2001;
	ld.local.s8 	%r4017, [%rd2002+1];
	ld.local.u8 	%r4018, [%rd2000+1];
	ld.local.u8 	%r4019, [%rd2000];
	prmt.b32 	%r4020, %r4019, %r4018, 0x3340U;
	ld.local.u8 	%r4021, [%rd2002];
	prmt.b32 	%r4022, %r4021, 0, 0x3340U;
	prmt.b32 	%r4023, %r4020, %r4022, 0x5410U;
	mov.b32 	%r4024, 334205;
	dp4a.s32.u32 	%r4025, %r4023, %r4024, %r4017;
	mul.wide.s32 	%rd2003, %r4025, 8;
	add.s64 	%rd2004, %rd2, %rd2003;
	ld.global.f64 	%fd3613, [%rd2004+30440];
	add.f64 	%fd3614, %fd3612, %fd3613;
	ld.local.s8 	%r4026, [%rd305+-1];
	ld.local.u8 	%r4027, [%rd304];
	ld.local.u8 	%r4028, [%rd304+-1];
	prmt.b32 	%r4029, %r4028, %r4027, 0x3340U;
	ld.local.u8 	%r4030, [%rd305];
	prmt.b32 	%r4031, %r4030, 0, 0x3340U;
	prmt.b32 	%r4032, %r4029, %r4031, 0x5410U;
	mov.b32 	%r4033, 359705;
	dp4a.s32.u32 	%r4034, %r4032, %r4033, %r4026;
	mul.wide.s32 	%rd2005, %r4034, 8;
	add.s64 	%rd2006, %rd2, %rd2005;
	ld.global.f64 	%fd3615, [%rd2006+30440];
	add.f64 	%fd3616, %fd3614, %fd3615;
	add.s32 	%r4035, %r4739, -1;
	add.s32 	%r4036, %r17, %r4738;
	mad.lo.s32 	%r4037, %r4035, %r832, %r4036;
	mul.wide.s32 	%rd2007, %r4037, 8;
	add.s64 	%rd2008, %rd3, %rd2007;
	ld.global.f64 	%fd3617, [%rd2008];
	add.f64 	%fd3618, %fd3616, %fd3617;
	ld.global.f64 	%fd3619, [%rd307+24232];
	ld.global.f64 	%fd3620, [%rd2004+25440];
	add.f64 	%fd3621, %fd3619, %fd3620;
	ld.global.f64 	%fd3622, [%rd2006+25440];
	add.f64 	%fd3623, %fd3621, %fd3622;
	sub.s32 	%r4038, %r935, %r936;
	abs.s32 	%r4039, %r4038;
	cvt.rn.f64.s32 	%fd3624, %r4039;
	fma.rn.f64 	%fd3625, %fd3624, 0dBFEEF3E864B31D04, %fd3623;
	ld.global.f64 	%fd3626, [%rd2008+5000];
	add.f64 	%fd3627, %fd3626, %fd3625;
	abs.f64 	%fd3628, %fd3618;
	setp.gt.f64 	%p2724, %fd3628, 0d41CDCD64FF800000;
	selp.f64 	%fd4336, 0dBFF0000000000000, %fd3627, %p2724;
	selp.f64 	%fd4337, 0d7FF0000000000000, %fd3618, %p2724;
$L__BB4_2241:
	abs.f64 	%fd3675, %fd4336;
	max.f64 	%fd3677, %fd1031, %fd3675;
	setp.gt.f64 	%p2740, %fd3677, 0d41CDCD64FF800000;
	sub.f64 	%fd3678, %fd1030, %fd4336;
	abs.f64 	%fd3679, %fd3678;
	setp.geu.f64 	%p2741, %fd3679, 0d3EE4F8B588E368F1;
	or.pred  	%p2742, %p2740, %p2741;
	@%p2742 bra 	$L__BB4_2244;
	ld.global.f64 	%fd3681, [%rd306];
	abs.f64 	%fd3682, %fd3681;
	abs.f64 	%fd3683, %fd4337;
	max.f64 	%fd3685, %fd3682, %fd3683;
	setp.gt.f64 	%p2743, %fd3685, 0d41CDCD64FF800000;
	sub.f64 	%fd3686, %fd3681, %fd4337;
	abs.f64 	%fd3687, %fd3686;
	setp.geu.f64 	%p2744, %fd3687, 0d3EE4F8B588E368F1;
	or.pred  	%p2745, %p2743, %p2744;
	@%p2745 bra 	$L__BB4_2244;
	mad.lo.s32 	%r4079, %r4388, -1200, %r17;
	add.s32 	%r4080, %r4079, %r4739;
	mul.wide.s32 	%rd2043, %r4080, 4;
	add.s64 	%rd2044, %rd1, %rd2043;
	st.global.u32 	[%rd2044], %r4738;
	add.s32 	%r4081, %r4079, %r4738;
	add.s32 	%r4082, %r4081, 25;
	mul.wide.s32 	%rd2045, %r4082, 4;
	add.s64 	%rd2046, %rd1, %rd2045;
	st.global.u32 	[%rd2046], %r4739;
	mov.pred 	%p2940, 0;
	mov.u32 	%r4740, %r4738;
	mov.u32 	%r4741, %r4739;
	bra.uni 	$L__BB4_2245;
$L__BB4_2244:
	add.s32 	%r937, %r4739, -1;
	add.s32 	%r4738, %r4738, 1;
	setp.gt.s32 	%p2748, %r4739, 1;
	setp.lt.s32 	%p2749, %r4738, %r4740;
	and.pred  	%p2750, %p2748, %p2749;
	mov.u32 	%r4739, %r937;
	@%p2750 bra 	$L__BB4_2231;
$L__BB4_2245:
	add.s32 	%r4737, %r928, 1;
	setp.lt.u32 	%p2751, %r928, 32;
	and.pred  	%p2752, %p2940, %p2751;
	@%p2752 bra 	$L__BB4_2229;
	bra.uni 	$L__BB4_2208;
$L__BB4_2246:
	selp.b32 	%r3224, 1, %r4720, %p2030;
	add.s32 	%r3225, %r17, %r3224;
	selp.b32 	%r3226, 1, %r821, %p2030;
	add.s32 	%r3227, %r3226, -1;
	mad.lo.s32 	%r3228, %r3227, %r832, %r3225;
	mul.wide.s32 	%rd1606, %r3228, 8;
	add.s64 	%rd1607, %rd3, %rd1606;
	ld.global.f64 	%fd3072, [%rd1607];
	add.f64 	%fd1047, %fd4327, %fd3072;
	ld.global.f64 	%fd3073, [%rd1607+5000];
	add.f64 	%fd1048, %fd4328, %fd3073;
	mov.f64 	%fd4338, 0d3FE0000000000000;
	@%p2030 bra 	$L__BB4_2276;
	mul.lo.s32 	%r942, %r4388, 50;
	mov.b32 	%r4765, 0;
	@%p2048 bra 	$L__BB4_2261;
	setp.lt.u32 	%p2091, %r821, 16;
	mov.b32 	%r4765, 0;
	mov.u32 	%r4744, %r4765;
	@%p2091 bra 	$L__BB4_2251;
	and.b32  	%r4744, %r821, 2147483632;
	mov.b32 	%r4765, 0;
	mov.u32 	%r4753, %r4765;
$L__BB4_2250:
	.pragma "nounroll";
	add.s32 	%r3233, %r4753, %r942;
	mul.wide.s32 	%rd1608, %r3233, 4;
	add.s64 	%rd1609, %rd1, %rd1608;
	ld.global.u32 	%r3234, [%rd1609];
	setp.gt.s32 	%p2092, %r3234, 0;
	selp.u32 	%r3235, 1, 0, %p2092;
	add.s32 	%r3236, %r4765, %r3235;
	ld.global.u32 	%r3237, [%rd1609+4];
	setp.gt.s32 	%p2093, %r3237, 0;
	selp.u32 	%r3238, 1, 0, %p2093;
	add.s32 	%r3239, %r3236, %r3238;
	ld.global.u32 	%r3240, [%rd1609+8];
	setp.gt.s32 	%p2094, %r3240, 0;
	selp.u32 	%r3241, 1, 0, %p2094;
	add.s32 	%r3242, %r3239, %r3241;
	ld.global.u32 	%r3243, [%rd1609+12];
	setp.gt.s32 	%p2095, %r3243, 0;
	selp.u32 	%r3244, 1, 0, %p2095;
	add.s32 	%r3245, %r3242, %r3244;
	ld.global.u32 	%r3246, [%rd1609+16];
	setp.gt.s32 	%p2096, %r3246, 0;
	selp.u32 	%r3247, 1, 0, %p2096;
	add.s32 	%r3248, %r3245, %r3247;
	ld.global.u32 	%r3249, [%rd1609+20];
	setp.gt.s32 	%p2097, %r3249, 0;
	selp.u32 	%r3250, 1, 0, %p2097;
	add.s32 	%r3251, %r3248, %r3250;
	ld.global.u32 	%r3252, [%rd1609+24];
	setp.gt.s32 	%p2098, %r3252, 0;
	selp.u32 	%r3253, 1, 0, %p2098;
	add.s32 	%r3254, %r3251, %r3253;
	ld.global.u32 	%r3255, [%rd1609+28];
	setp.gt.s32 	%p2099, %r3255, 0;
	selp.u32 	%r3256, 1, 0, %p2099;
	add.s32 	%r3257, %r3254, %r3256;
	ld.global.u32 	%r3258, [%rd1609+32];
	setp.gt.s32 	%p2100, %r3258, 0;
	selp.u32 	%r3259, 1, 0, %p2100;
	add.s32 	%r3260, %r3257, %r3259;
	ld.global.u32 	%r3261, [%rd1609+36];
	setp.gt.s32 	%p2101, %r3261, 0;
	selp.u32 	%r3262, 1, 0, %p2101;
	add.s32 	%r3263, %r3260, %r3262;
	ld.global.u32 	%r3264, [%rd1609+40];
	setp.gt.s32 	%p2102, %r3264, 0;
	selp.u32 	%r3265, 1, 0, %p2102;
	add.s32 	%r3266, %r3263, %r3265;
	ld.global.u32 	%r3267, [%rd1609+44];
	setp.gt.s32 	%p2103, %r3267, 0;
	selp.u32 	%r3268, 1, 0, %p2103;
	add.s32 	%r3269, %r3266, %r3268;
	ld.global.u32 	%r3270, [%rd1609+48];
	setp.gt.s32 	%p2104, %r3270, 0;
	selp.u32 	%r3271, 1, 0, %p2104;
	add.s32 	%r3272, %r3269, %r3271;
	ld.global.u32 	%r3273, [%rd1609+52];
	setp.gt.s32 	%p2105, %r3273, 0;
	selp.u32 	%r3274, 1, 0, %p2105;
	add.s32 	%r3275, %r3272, %r3274;
	ld.global.u32 	%r3276, [%rd1609+56];
	setp.gt.s32 	%p2106, %r3276, 0;
	selp.u32 	%r3277, 1, 0, %p2106;
	add.s32 	%r3278, %r3275, %r3277;
	ld.global.u32 	%r3279, [%rd1609+60];
	setp.gt.s32 	%p2107, %r3279, 0;
	selp.u32 	%r3280, 1, 0, %p2107;
	add.s32 	%r4765, %r3278, %r3280;
	add.s32 	%r4753, %r4753, 16;
	setp.eq.s32 	%p2108, %r4753, %r4744;
	@%p2108 bra 	$L__BB4_2251;
	bra.uni 	$L__BB4_2250;
$L__BB4_2251:
	and.b32  	%r947, %r821, 15;
	setp.eq.s32 	%p2109, %r947, 0;
	@%p2109 bra 	$L__BB4_2261;
	setp.lt.u32 	%p2110, %r947, 8;
	@%p2110 bra 	$L__BB4_2254;
	add.s32 	%r3282, %r4744, %r942;
	mul.wide.s32 	%rd1610, %r3282, 4;
	add.s64 	%rd1611, %rd1, %rd1610;
	ld.global.u32 	%r3283, [%rd1611];
	setp.gt.s32 	%p2111, %r3283, 0;
	selp.u32 	%r3284, 1, 0, %p2111;
	add.s32 	%r3285, %r4765, %r3284;
	ld.global.u32 	%r3286, [%rd1611+4];
	setp.gt.s32 	%p2112, %r3286, 0;
	selp.u32 	%r3287, 1, 0, %p2112;
	add.s32 	%r3288, %r3285, %r3287;
	ld.global.u32 	%r3289, [%rd1611+8];
	setp.gt.s32 	%p2113, %r3289, 0;
	selp.u32 	%r3290, 1, 0, %p2113;
	add.s32 	%r3291, %r3288, %r3290;
	ld.global.u32 	%r3292, [%rd1611+12];
	setp.gt.s32 	%p2114, %r3292, 0;
	selp.u32 	%r3293, 1, 0, %p2114;
	add.s32 	%r3294, %r3291, %r3293;
	ld.global.u32 	%r3295, [%rd1611+16];
	setp.gt.s32 	%p2115, %r3295, 0;
	selp.u32 	%r3296, 1, 0, %p2115;
	add.s32 	%r3297, %r3294, %r3296;
	ld.global.u32 	%r3298, [%rd1611+20];
	setp.gt.s32 	%p2116, %r3298, 0;
	selp.u32 	%r3299, 1, 0, %p2116;
	add.s32 	%r3300, %r3297, %r3299;
	ld.global.u32 	%r3301, [%rd1611+24];
	setp.gt.s32 	%p2117, %r3301, 0;
	selp.u32 	%r3302, 1, 0, %p2117;
	add.s32 	%r3303, %r3300, %r3302;
	ld.global.u32 	%r3304, [%rd1611+28];
	setp.gt.s32 	%p2118, %r3304, 0;
	selp.u32 	%r3305, 1, 0, %p2118;
	add.s32 	%r4765, %r3303, %r3305;
	add.s32 	%r4744, %r4744, 8;
$L__BB4_2254:
	and.b32  	%r953, %r821, 7;
	setp.eq.s32 	%p2119, %r953, 0;
	@%p2119 bra 	$L__BB4_2261;
	and.b32  	%r954, %r821, 3;
	setp.lt.u32 	%p2120, %r953, 4;
	@%p2120 bra 	$L__BB4_2257;
	add.s32 	%r3307, %r4744, %r942;
	mul.wide.s32 	%rd1612, %r3307, 4;
	add.s64 	%rd1613, %rd1, %rd1612;
	ld.global.u32 	%r3308, [%rd1613];
	setp.gt.s32 	%p2121, %r3308, 0;
	selp.u32 	%r3309, 1, 0, %p2121;
	add.s32 	%r3310, %r4765, %r3309;
	ld.global.u32 	%r3311, [%rd1613+4];
	setp.gt.s32 	%p2122, %r3311, 0;
	selp.u32 	%r3312, 1, 0, %p2122;
	add.s32 	%r3313, %r3310, %r3312;
	ld.global.u32 	%r3314, [%rd1613+8];
	setp.gt.s32 	%p2123, %r3314, 0;
	selp.u32 	%r3315, 1, 0, %p2123;
	add.s32 	%r3316, %r3313, %r3315;
	ld.global.u32 	%r3317, [%rd1613+12];
	setp.gt.s32 	%p2124, %r3317, 0;
	selp.u32 	%r3318, 1, 0, %p2124;
	add.s32 	%r4765, %r3316, %r3318;
	add.s32 	%r4744, %r4744, 4;
$L__BB4_2257:
	setp.eq.s32 	%p2125, %r954, 0;
	@%p2125 bra 	$L__BB4_2261;
	add.s32 	%r3319, %r4744, %r942;
	mul.wide.s32 	%rd1614, %r3319, 4;
	add.s64 	%rd309, %rd1, %rd1614;
	ld.global.u32 	%r3320, [%rd309];
	setp.gt.s32 	%p2126, %r3320, 0;
	selp.u32 	%r3321, 1, 0, %p2126;
	add.s32 	%r4765, %r4765, %r3321;
	setp.eq.s32 	%p2127, %r954, 1;
	@%p2127 bra 	$L__BB4_2261;
	ld.global.u32 	%r3322, [%rd309+4];
	setp.gt.s32 	%p2128, %r3322, 0;
	selp.u32 	%r3323, 1, 0, %p2128;
	add.s32 	%r4765, %r4765, %r3323;
	setp.eq.s32 	%p2129, %r954, 2;
	@%p2129 bra 	$L__BB4_2261;
	ld.global.u32 	%r3324, [%rd309+8];
	setp.gt.s32 	%p2130, %r3324, 0;
	selp.u32 	%r3325, 1, 0, %p2130;
	add.s32 	%r4765, %r4765, %r3325;
$L__BB4_2261:
	setp.lt.s32 	%p2131, %r832, 1;
	@%p2131 bra 	$L__BB4_2275;
	add.s32 	%r964, %r919, 27;
	setp.lt.u32 	%p2132, %r832, 16;
	mov.b32 	%r4758, 0;
	@%p2132 bra 	$L__BB4_2265;
	and.b32  	%r4758, %r832, 2147483632;
	mov.b32 	%r4755, 0;
$L__BB4_2264:
	.pragma "nounroll";
	cvt.u64.u32 	%rd1615, %r4755;
	cvt.s64.s32 	%rd1616, %r942;
	add.s64 	%rd1617, %rd1615, %rd1616;
	shl.b64 	%rd1618, %rd1617, 2;
	add.s64 	%rd1619, %rd1, %rd1618;
	ld.global.u32 	%r3329, [%rd1619+100];
	setp.gt.s32 	%p2133, %r3329, 0;
	selp.u32 	%r3330, 1, 0, %p2133;
	add.s32 	%r3331, %r4765, %r3330;
	add.s32 	%r3332, %r4755, %r964;
	mul.wide.s32 	%rd1620, %r3332, 4;
	add.s64 	%rd1621, %rd1, %rd1620;
	ld.global.u32 	%r3333, [%rd1621];
	setp.gt.s32 	%p2134, %r3333, 0;
	selp.u32 	%r3334, 1, 0, %p2134;
	add.s32 	%r3335, %r3331, %r3334;
	ld.global.u32 	%r3336, [%rd1621+4];
	setp.gt.s32 	%p2135, %r3336, 0;
	selp.u32 	%r3337, 1, 0, %p2135;
	add.s32 	%r3338, %r3335, %r3337;
	ld.global.u32 	%r3339, [%rd1621+8];
	setp.gt.s32 	%p2136, %r3339, 0;
	selp.u32 	%r3340, 1, 0, %p2136;
	add.s32 	%r3341, %r3338, %r3340;
	ld.global.u32 	%r3342, [%rd1621+12];
	setp.gt.s32 	%p2137, %r3342, 0;
	selp.u32 	%r3343, 1, 0, %p2137;
	add.s32 	%r3344, %r3341, %r3343;
	ld.global.u32 	%r3345, [%rd1621+16];
	setp.gt.s32 	%p2138, %r3345, 0;
	selp.u32 	%r3346, 1, 0, %p2138;
	add.s32 	%r3347, %r3344, %r3346;
	ld.global.u32 	%r3348, [%rd1621+20];
	setp.gt.s32 	%p2139, %r3348, 0;
	selp.u32 	%r3349, 1, 0, %p2139;
	add.s32 	%r3350, %r3347, %r3349;
	ld.global.u32 	%r3351, [%rd1621+24];
	setp.gt.s32 	%p2140, %r3351, 0;
	selp.u32 	%r3352, 1, 0, %p2140;
	add.s32 	%r3353, %r3350, %r3352;
	ld.global.u32 	%r3354, [%rd1621+28];
	setp.gt.s32 	%p2141, %r3354, 0;
	selp.u32 	%r3355, 1, 0, %p2141;
	add.s32 	%r3356, %r3353, %r3355;
	ld.global.u32 	%r3357, [%rd1621+32];
	setp.gt.s32 	%p2142, %r3357, 0;
	selp.u32 	%r3358, 1, 0, %p2142;
	add.s32 	%r3359, %r3356, %r3358;
	ld.global.u32 	%r3360, [%rd1621+36];
	setp.gt.s32 	%p2143, %r3360, 0;
	selp.u32 	%r3361, 1, 0, %p2143;
	add.s32 	%r3362, %r3359, %r3361;
	ld.global.u32 	%r3363, [%rd1621+40];
	setp.gt.s32 	%p2144, %r3363, 0;
	selp.u32 	%r3364, 1, 0, %p2144;
	add.s32 	%r3365, %r3362, %r3364;
	ld.global.u32 	%r3366, [%rd1621+44];
	setp.gt.s32 	%p2145, %r3366, 0;
	selp.u32 	%r3367, 1, 0, %p2145;
	add.s32 	%r3368, %r3365, %r3367;
	ld.global.u32 	%r3369, [%rd1621+48];
	setp.gt.s32 	%p2146, %r3369, 0;
	selp.u32 	%r3370, 1, 0, %p2146;
	add.s32 	%r3371, %r3368, %r3370;
	ld.global.u32 	%r3372, [%rd1621+52];
	setp.gt.s32 	%p2147, %r3372, 0;
	selp.u32 	%r3373, 1, 0, %p2147;
	add.s32 	%r3374, %r3371, %r3373;
	ld.global.u32 	%r3375, [%rd1621+56];
	setp.gt.s32 	%p2148, %r3375, 0;
	selp.u32 	%r3376, 1, 0, %p2148;
	add.s32 	%r4765, %r3374, %r3376;
	add.s32 	%r4755, %r4755, 16;
	setp.ne.s32 	%p2149, %r4755, %r4758;
	@%p2149 bra 	$L__BB4_2264;
$L__BB4_2265:
	and.b32  	%r977, %r832, 15;
	setp.eq.s32 	%p2150, %r977, 0;
	@%p2150 bra 	$L__BB4_2275;
	setp.lt.u32 	%p2151, %r977, 8;
	@%p2151 bra 	$L__BB4_2268;
	cvt.u64.u32 	%rd1622, %r4758;
	cvt.s64.s32 	%rd1623, %r942;
	add.s64 	%rd1624, %rd1622, %rd1623;
	shl.b64 	%rd1625, %rd1624, 2;
	add.s64 	%rd1626, %rd1, %rd1625;
	ld.global.u32 	%r3378, [%rd1626+100];
	setp.gt.s32 	%p2152, %r3378, 0;
	selp.u32 	%r3379, 1, 0, %p2152;
	add.s32 	%r3380, %r4765, %r3379;
	add.s32 	%r3381, %r4758, %r964;
	mul.wide.s32 	%rd1627, %r3381, 4;
	add.s64 	%rd1628, %rd1, %rd1627;
	ld.global.u32 	%r3382, [%rd1628];
	setp.gt.s32 	%p2153, %r3382, 0;
	selp.u32 	%r3383, 1, 0, %p2153;
	add.s32 	%r3384, %r3380, %r3383;
	ld.global.u32 	%r3385, [%rd1628+4];
	setp.gt.s32 	%p2154, %r3385, 0;
	selp.u32 	%r3386, 1, 0, %p2154;
	add.s32 	%r3387, %r3384, %r3386;
	ld.global.u32 	%r3388, [%rd1628+8];
	setp.gt.s32 	%p2155, %r3388, 0;
	selp.u32 	%r3389, 1, 0, %p2155;
	add.s32 	%r3390, %r3387, %r3389;
	ld.global.u32 	%r3391, [%rd1628+12];
	setp.gt.s32 	%p2156, %r3391, 0;
	selp.u32 	%r3392, 1, 0, %p2156;
	add.s32 	%r3393, %r3390, %r3392;
	ld.global.u32 	%r3394, [%rd1628+16];
	setp.gt.s32 	%p2157, %r3394, 0;
	selp.u32 	%r3395, 1, 0, %p2157;
	add.s32 	%r3396, %r3393, %r3395;
	ld.global.u32 	%r3397, [%rd1628+20];
	setp.gt.s32 	%p2158, %r3397, 0;
	selp.u32 	%r3398, 1, 0, %p2158;
	add.s32 	%r3399, %r3396, %r3398;
	ld.global.u32 	%r3400, [%rd1628+24];
	setp.gt.s32 	%p2159, %r3400, 0;
	selp.u32 	%r3401, 1, 0, %p2159;
	add.s32 	%r4765, %r3399, %r3401;
	add.s32 	%r4758, %r4758, 8;
$L__BB4_2268:
	and.b32  	%r983, %r832, 7;
	setp.eq.s32 	%p2160, %r983, 0;
	@%p2160 bra 	$L__BB4_2275;
	and.b32  	%r984, %r832, 3;
	setp.lt.u32 	%p2161, %r983, 4;
	@%p2161 bra 	$L__BB4_2271;
	cvt.u64.u32 	%rd1629, %r4758;
	cvt.s64.s32 	%rd1630, %r942;
	add.s64 	%rd1631, %rd1629, %rd1630;
	shl.b64 	%rd1632, %rd1631, 2;
	add.s64 	%rd1633, %rd1, %rd1632;
	ld.global.u32 	%r3403, [%rd1633+100];
	setp.gt.s32 	%p2162, %r3403, 0;
	selp.u32 	%r3404, 1, 0, %p2162;
	add.s32 	%r3405, %r4765, %r3404;
	add.s32 	%r3406, %r4758, %r964;
	mul.wide.s32 	%rd1634, %r3406, 4;
	add.s64 	%rd1635, %rd1, %rd1634;
	ld.global.u32 	%r3407, [%rd1635];
	setp.gt.s32 	%p2163, %r3407, 0;
	selp.u32 	%r3408, 1, 0, %p2163;
	add.s32 	%r3409, %r3405, %r3408;
	ld.global.u32 	%r3410, [%rd1635+4];
	setp.gt.s32 	%p2164, %r3410, 0;
	selp.u32 	%r3411, 1, 0, %p2164;
	add.s32 	%r3412, %r3409, %r3411;
	ld.global.u32 	%r3413, [%rd1635+8];
	setp.gt.s32 	%p2165, %r3413, 0;
	selp.u32 	%r3414, 1, 0, %p2165;
	add.s32 	%r4765, %r3412, %r3414;
	add.s32 	%r4758, %r4758, 4;
$L__BB4_2271:
	setp.eq.s32 	%p2166, %r984, 0;
	@%p2166 bra 	$L__BB4_2275;
	cvt.u64.u32 	%rd1636, %r4758;
	cvt.s64.s32 	%rd1637, %r942;
	add.s64 	%rd1638, %rd1636, %rd1637;
	shl.b64 	%rd1639, %rd1638, 2;
	add.s64 	%rd1640, %rd1, %rd1639;
	ld.global.u32 	%r3415, [%rd1640+100];
	setp.gt.s32 	%p2167, %r3415, 0;
	selp.u32 	%r3416, 1, 0, %p2167;
	add.s32 	%r4765, %r4765, %r3416;
	setp.eq.s32 	%p2168, %r984, 1;
	@%p2168 bra 	$L__BB4_2275;
	add.s32 	%r3417, %r4758, %r964;
	mul.wide.s32 	%rd1641, %r3417, 4;
	add.s64 	%rd310, %rd1, %rd1641;
	ld.global.u32 	%r3418, [%rd310];
	setp.gt.s32 	%p2169, %r3418, 0;
	selp.u32 	%r3419, 1, 0, %p2169;
	add.s32 	%r4765, %r4765, %r3419;
	setp.eq.s32 	%p2170, %r984, 2;
	@%p2170 bra 	$L__BB4_2275;
	ld.global.u32 	%r3420, [%rd310+4];
	setp.gt.s32 	%p2171, %r3420, 0;
	selp.u32 	%r3421, 1, 0, %p2171;
	add.s32 	%r4765, %r4765, %r3421;
$L__BB4_2275:
	shr.u32 	%r3422, %r4765, 1;
	add.s32 	%r3423, %r3422, -1;
	cvt.rn.f64.s32 	%fd3074, %r3423;
	add.f64 	%fd3075, %fd1048, 0dC016CCCCCCCCCCCD;
	fma.rn.f64 	%fd3076, %fd3074, 0dBFE0A2B1704FF434, %fd3075;
	add.f64 	%fd3077, %fd801, %fd3076;
	add.f64 	%fd3078, %fd1047, 0d4069000000000000;
	div.rn.f64 	%fd3079, %fd3078, %fd3077;
	add.f64 	%fd3080, %fd3079, 0dC071126666666666;
	fma.rn.f64 	%fd4338, %fd3080, 0d4059000000000000, 0d3FE0000000000000;
$L__BB4_2276:
	cvt.rzi.s32.f64 	%r3424, %fd4338;
	cvt.rn.f64.s32 	%fd3081, %r3424;
	div.rn.f64 	%fd4339, %fd3081, 0d4059000000000000;
$L__BB4_2277:
	ld.param.u64 	%rd2380, [_Z4LAMPPcPiS0_S0_S0_S0_S0_S0_S0_S0_S0_S0_S0_S0_S0_S0_S0_S0_PdS0_S1_S1_S0__param_15];
	cvta.to.global.u64 	%rd311, %rd2380;
	ld.global.u32 	%r3425, [%rd311+36];
	mad.lo.s32 	%r3426, %r3425, 5, 44;
	cvt.rn.f64.s32 	%fd3082, %r3426;
	setp.gt.f64 	%p2172, %fd4339, %fd3082;
	@%p2172 bra 	$L__BB4_2800;
	ld.param.u64 	%rd2398, [_Z4LAMPPcPiS0_S0_S0_S0_S0_S0_S0_S0_S0_S0_S0_S0_S0_S0_S0_S0_PdS0_S1_S1_S0__param_20];
	cvta.to.global.u64 	%rd1642, %rd2398;
	shl.b32 	%r3427, %r4388, 1;
	mul.wide.s32 	%rd1643, %r3427, 8;
	add.s64 	%rd312, %rd1642, %rd1643;
	ld.global.f64 	%fd3083, [%rd312+8];
	setp.leu.f64 	%p2173, %fd4339, %fd3083;
	@%p2173 bra 	$L__BB4_2280;
	st.global.f64 	[%rd312+8], %fd4339;
$L__BB4_2280:
	ld.param.u64 	%rd2306, [_Z4LAMPPcPiS0_S0_S0_S0_S0_S0_S0_S0_S0_S0_S0_S0_S0_S0_S0_S0_PdS0_S1_S1_S0__param_1];
	cvta.to.global.u64 	%rd1644, %rd2306;
	shl.b32 	%r3428, %r4397, 2;
	mul.wide.s32 	%rd1645, %r3428, 4;
	add.s64 	%rd313, %rd1644, %rd1645;
	ld.global.u32 	%r994, [%rd311+56];
	ld.global.u32 	%r995, [%rd311+52];
	shl.b32 	%r3429, %r4403, 2;
	mul.wide.s32 	%rd1646, %r3429, 4;
	add.s64 	%rd1647, %rd1644, %rd1646;
	ld.global.u32 	%r996, [%rd1647];
	ld.global.u32 	%r997, [%rd1647+4];
	and.b32  	%r3430, %r997, -2147483647;
	setp.eq.s32 	%p2174, %r3430, 1;
	@%p2174 bra 	$L__BB4_2304;
	setp.lt.s32 	%p2175, %r997, 2;
	@%p2175 bra 	$L__BB4_2291;
	add.s32 	%r998, %r997, %r996;
	shr.u32 	%r3432, %r997, 31;
	add.s32 	%r3433, %r997, %r3432;
	shr.s32 	%r999, %r3433, 1;
	mov.b32 	%r4766, 0;
$L__BB4_2283:
	add.s32 	%r3434, %r4766, %r996;
	cvt.s64.s32 	%rd1648, %r3434;
	add.s64 	%rd1649, %rd4, %rd1648;
	ld.global.u8 	%rs169, [%rd1649];
	setp.ne.s16 	%p2176, %rs169, 65;
	not.b32 	%r3435, %r4766;
	add.s32 	%r3436, %r998, %r3435;
	cvt.s64.s32 	%rd1650, %r3436;
	add.s64 	%rd1651, %rd4, %rd1650;
	ld.global.u8 	%rs170, [%rd1651];
	@%p2176 bra 	$L__BB4_2285;
	setp.ne.s16 	%p2177, %rs170, 84;
	@%p2177 bra 	$L__BB4_2304;
$L__BB4_2285:
	setp.ne.s16 	%p2178, %rs169, 84;
	@%p2178 bra 	$L__BB4_2287;
	setp.ne.s16 	%p2179, %rs170, 65;
	@%p2179 bra 	$L__BB4_2304;
$L__BB4_2287:
	setp.eq.s16 	%p2180, %rs169, 84;
	setp.eq.s16 	%p2181, %rs169, 65;
	setp.ne.s16 	%p2182, %rs170, 65;
	or.pred  	%p2183, %p2182, %p2180;
	setp.ne.s16 	%p2184, %rs170, 84;
	or.pred  	%p2185, %p2184, %p2181;
	and.pred  	%p2186, %p2183, %p2185;
	not.pred 	%p2187, %p2186;
	@%p2187 bra 	$L__BB4_2304;
	setp.eq.s16 	%p2188, %rs169, 67;
	setp.ne.s16 	%p2189, %rs170, 71;
	and.pred  	%p2190, %p2189, %p2188;
	@%p2190 bra 	$L__BB4_2304;
	setp.eq.s16 	%p2193, %rs169, 71;
	setp.ne.s16 	%p2194, %rs170, 67;
	xor.pred  	%p2195, %p2193, %p2194;
	or.pred  	%p2196, %p2189, %p2188;
	and.pred  	%p2197, %p2195, %p2196;
	not.pred 	%p2198, %p2197;
	@%p2198 bra 	$L__BB4_2304;
	add.s32 	%r4766, %r4766, 1;
	setp.ne.s32 	%p2199, %r4766, %r999;
	@%p2199 bra 	$L__BB4_2283;
$L__BB4_2291:
	ld.global.u32 	%r1002, [%rd313];
	ld.global.u32 	%r1003, [%rd313+4];
	and.b32  	%r3437, %r1003, -2147483647;
	setp.eq.s32 	%p2200, %r3437, 1;
	@%p2200 bra 	$L__BB4_2304;
	setp.lt.s32 	%p2201, %r1003, 2;
	@%p2201 bra 	$L__BB4_2302;
	add.s32 	%r1004, %r1003, %r1002;
	shr.u32 	%r3439, %r1003, 31;
	add.s32 	%r3440, %r1003, %r3439;
	shr.s32 	%r1005, %r3440, 1;
	mov.b32 	%r4767, 0;
$L__BB4_2294:
	add.s32 	%r3441, %r4767, %r1002;
	cvt.s64.s32 	%rd1652, %r3441;
	add.s64 	%rd1653, %rd4, %rd1652;
	ld.global.u8 	%rs171, [%rd1653];
	setp.ne.s16 	%p2202, %rs171, 65;
	not.b32 	%r3442, %r4767;
	add.s32 	%r3443, %r1004, %r3442;
	cvt.s64.s32 	%rd1654, %r3443;
	add.s64 	%rd1655, %rd4, %rd1654;
	ld.global.u8 	%rs172, [%rd1655];
	@%p2202 bra 	$L__BB4_2296;
	setp.ne.s16 	%p2203, %rs172, 84;
	@%p2203 bra 	$L__BB4_2304;
$L__BB4_2296:
	setp.ne.s16 	%p2204, %rs171, 84;
	@%p2204 bra 	$L__BB4_2298;
	setp.ne.s16 	%p2205, %rs172, 65;
	@%p2205 bra 	$L__BB4_2304;
$L__BB4_2298:
	setp.eq.s16 	%p2206, %rs171, 84;
	setp.eq.s16 	%p2207, %rs171, 65;
	setp.ne.s16 	%p2208, %rs172, 65;
	or.pred  	%p2209, %p2208, %p2206;
	setp.ne.s16 	%p2210, %rs172, 84;
	or.pred  	%p2211, %p2210, %p2207;
	and.pred  	%p2212, %p2209, %p2211;
	not.pred 	%p2213, %p2212;
	@%p2213 bra 	$L__BB4_2304;
	setp.eq.s16 	%p2214, %rs171, 67;
	setp.ne.s16 	%p2215, %rs172, 71;
	and.pred  	%p2216, %p2215, %p2214;
	@%p2216 bra 	$L__BB4_2304;
	setp.eq.s16 	%p2219, %rs171, 71;
	setp.ne.s16 	%p2220, %rs172, 67;
	xor.pred  	%p2221, %p2219, %p2220;
	or.pred  	%p2222, %p2215, %p2214;
	and.pred  	%p2223, %p2221, %p2222;
	not.pred 	%p2224, %p2223;
	@%p2224 bra 	$L__BB4_2304;
	add.s32 	%r4767, %r4767, 1;
	setp.ne.s32 	%p2225, %r4767, %r1005;
	@%p2225 bra 	$L__BB4_2294;
$L__BB4_2302:
	setp.gt.u32 	%p2226, %r2, 2146435070;
	mov.f64 	%fd4340, %fd2;
	@%p2226 bra 	$L__BB4_2306;
	setp.gt.u32 	%p2227, %r4, 1073127582;
	selp.f64 	%fd3084, %fd4, %fd3, %p2227;
	selp.u32 	%r3444, 1, 0, %p2227;
	add.s32 	%r3445, %r3, %r3444;
	add.f64 	%fd3085, %fd3084, 0dBFF0000000000000;
	add.f64 	%fd3086, %fd3084, 0d3FF0000000000000;
	rcp.approx.ftz.f64 	%fd3087, %fd3086;
	neg.f64 	%fd3088, %fd3086;
	fma.rn.f64 	%fd3089, %fd3088, %fd3087, 0d3FF0000000000000;
	fma.rn.f64 	%fd3090, %fd3089, %fd3089, %fd3089;
	fma.rn.f64 	%fd3091, %fd3090, %fd3087, %fd3087;
	mul.f64 	%fd3092, %fd3085, %fd3091;
	fma.rn.f64 	%fd3093, %fd3085, %fd3091, %fd3092;
	mul.f64 	%fd3094, %fd3093, %fd3093;
	fma.rn.f64 	%fd3095, %fd3094, 0d3EB1380B3AE80F1E, 0d3ED0EE258B7A8B04;
	fma.rn.f64 	%fd3096, %fd3095, %fd3094, 0d3EF3B2669F02676F;
	fma.rn.f64 	%fd3097, %fd3096, %fd3094, 0d3F1745CBA9AB0956;
	fma.rn.f64 	%fd3098, %fd3097, %fd3094, 0d3F3C71C72D1B5154;
	fma.rn.f64 	%fd3099, %fd3098, %fd3094, 0d3F624924923BE72D;
	fma.rn.f64 	%fd3100, %fd3099, %fd3094, 0d3F8999999999A3C4;
	fma.rn.f64 	%fd3101, %fd3100, %fd3094, 0d3FB5555555555554;
	sub.f64 	%fd3102, %fd3085, %fd3093;
	add.f64 	%fd3103, %fd3102, %fd3102;
	neg.f64 	%fd3104, %fd3093;
	fma.rn.f64 	%fd3105, %fd3104, %fd3085, %fd3103;
	mul.f64 	%fd3106, %fd3091, %fd3105;
	mul.f64 	%fd3107, %fd3094, %fd3101;
	fma.rn.f64 	%fd3108, %fd3107, %fd3093, %fd3106;
	xor.b32  	%r3446, %r3445, -2147483648;
	mov.b32 	%r3447, 1127219200;
	mov.b64 	%fd3109, {%r3446, %r3447};
	sub.f64 	%fd3110, %fd3109, %fd1;
	fma.rn.f64 	%fd3111, %fd3110, 0d3FE62E42FEFA39EF, %fd3093;
	fma.rn.f64 	%fd3112, %fd3110, 0dBFE62E42FEFA39EF, %fd3111;
	sub.f64 	%fd3113, %fd3112, %fd3093;
	sub.f64 	%fd3114, %fd3108, %fd3113;
	fma.rn.f64 	%fd3115, %fd3110, 0d3C7ABC9E3B39803F, %fd3114;
	add.f64 	%fd4340, %fd3111, %fd3115;
	bra.uni 	$L__BB4_2306;
$L__BB4_2304:
	setp.gt.u32 	%p2228, %r5, 2146435070;
	mov.f64 	%fd4340, %fd5;
	@%p2228 bra 	$L__BB4_2306;
	setp.gt.u32 	%p2229, %r7, 1073127582;
	selp.f64 	%fd3116, %fd7, %fd6, %p2229;
	selp.u32 	%r3448, 1, 0, %p2229;
	add.s32 	%r3449, %r6, %r3448;
	add.f64 	%fd3117, %fd3116, 0dBFF0000000000000;
	add.f64 	%fd3118, %fd3116, 0d3FF0000000000000;
	rcp.approx.ftz.f64 	%fd3119, %fd3118;
	neg.f64 	%fd3120, %fd3118;
	fma.rn.f64 	%fd3121, %fd3120, %fd3119, 0d3FF0000000000000;
	fma.rn.f64 	%fd3122, %fd3121, %fd3121, %fd3121;
	fma.rn.f64 	%fd3123, %fd3122, %fd3119, %fd3119;
	mul.f64 	%fd3124, %fd3117, %fd3123;
	fma.rn.f64 	%fd3125, %fd3117, %fd3123, %fd3124;
	mul.f64 	%fd3126, %fd3125, %fd3125;
	fma.rn.f64 	%fd3127, %fd3126, 0d3EB1380B3AE80F1E, 0d3ED0EE258B7A8B04;
	fma.rn.f64 	%fd3128, %fd3127, %fd3126, 0d3EF3B2669F02676F;
	fma.rn.f64 	%fd3129, %fd3128, %fd3126, 0d3F1745CBA9AB0956;
	fma.rn.f64 	%fd3130, %fd3129, %fd3126, 0d3F3C71C72D1B5154;
	fma.rn.f64 	%fd3131, %fd3130, %fd3126, 0d3F624924923BE72D;
	fma.rn.f64 	%fd3132, %fd3131, %fd3126, 0d3F8999999999A3C4;
	fma.rn.f64 	%fd3133, %fd3132, %fd3126, 0d3FB5555555555554;
	sub.f64 	%fd3134, %fd3117, %fd3125;
	add.f64 	%fd3135, %fd3134, %fd3134;
	neg.f64 	%fd3136, %fd3125;
	fma.rn.f64 	%fd3137, %fd3136, %fd3117, %fd3135;
	mul.f64 	%fd3138, %fd3123, %fd3137;
	mul.f64 	%fd3139, %fd3126, %fd3133;
	fma.rn.f64 	%fd3140, %fd3139, %fd3125, %fd3138;
	xor.b32  	%r3450, %r3449, -2147483648;
	mov.b32 	%r3451, 1127219200;
	mov.b64 	%fd3141, {%r3450, %r3451};
	sub.f64 	%fd3142, %fd3141, %fd1;
	fma.rn.f64 	%fd3143, %fd3142, 0d3FE62E42FEFA39EF, %fd3125;
	fma.rn.f64 	%fd3144, %fd3142, 0dBFE62E42FEFA39EF, %fd3143;
	sub.f64 	%fd3145, %fd3144, %fd3125;
	sub.f64 	%fd3146, %fd3140, %fd3145;
	fma.rn.f64 	%fd3147, %fd3142, 0d3C7ABC9E3B39803F, %fd3146;
	add.f64 	%fd4340, %fd3143, %fd3147;
$L__BB4_2306:
	mul.f64 	%fd1056, %fd4340, 0d3FFFCB923A29C77A;
	ld.global.u32 	%r1008, [%rd313+4];
	setp.eq.s32 	%p2230, %r995, 1;
	@%p2230 bra 	$L__BB4_2313;
	setp.lt.s32 	%p2231, %r1008, 1;
	@%p2231 bra 	$L__BB4_2448;
	ld.global.u32 	%r1009, [%rd313];
	and.b32  	%r1010, %r1008, 3;
	setp.lt.u32 	%p2232, %r1008, 4;
	mov.b32 	%r4771, 1;
	@%p2232 bra 	$L__BB4_2389;
	and.b32  	%r1011, %r1008, 2147483644;
	mov.b32 	%r4771, 1;
$L__BB4_2310:
	mov.u32 	%r1017, %r4771;
	sub.s32 	%r3454, %r1009, %r1017;
	add.s32 	%r3455, %r3454, %r1008;
	cvt.s64.s32 	%rd1656, %r3455;
	add.s64 	%rd316, %rd4, %rd1656;
	ld.global.u8 	%rs1048, [%rd316];
	mov.b16 	%rs1352, 0;
	setp.gt.s16 	%p2233, %rs1048, 70;
	@%p2233 bra 	$L__BB4_2357;
	setp.eq.s16 	%p2236, %rs1048, 65;
	@%p2236 bra 	$L__BB4_2312;
	bra.uni 	$L__BB4_2355;
$L__BB4_2312:
	mov.b16 	%rs1352, 3;
	bra.uni 	$L__BB4_2361;
$L__BB4_2313:
	setp.lt.s32 	%p2272, %r1008, 1;
	@%p2272 bra 	$L__BB4_2448;
	ld.global.u32 	%r3460, [%rd313];
	add.s32 	%r1012, %r3460, -1;
	and.b32  	%r1013, %r1008, 3;
	setp.lt.u32 	%p2273, %r1008, 4;
	mov.b32 	%r4770, 1;
	@%p2273 bra 	$L__BB4_2352;
	and.b32  	%r1014, %r1008, 2147483644;
	mov.b32 	%r4770, 1;
$L__BB4_2316:
	mov.u32 	%r1015, %r4770;
	add.s32 	%r3462, %r1015, %r1012;
	cvt.s64.s32 	%rd1660, %r3462;
	add.s64 	%rd314, %rd4, %rd1660;
	ld.global.u8 	%rs1090, [%rd314];
	mov.b16 	%rs1348, 0;
	setp.gt.s16 	%p2274, %rs1090, 70;
	@%p2274 bra 	$L__BB4_2320;
	setp.eq.s16 	%p2277, %rs1090, 65;
	@%p2277 bra 	$L__BB4_2324;
	setp.eq.s16 	%p2278, %rs1090, 67;
	@%p2278 bra 	$L__BB4_2319;
	bra.uni 	$L__BB4_2323;
$L__BB4_2319:
	mov.b16 	%rs1348, 1;
	bra.uni 	$L__BB4_2324;
$L__BB4_2320:
	setp.eq.s16 	%p2275, %rs1090, 71;
	@%p2275 bra 	$L__BB4_2816;
	setp.eq.s16 	%p2276, %rs1090, 84;
	@%p2276 bra 	$L__BB4_2322;
	bra.uni 	$L__BB4_2323;
$L__BB4_2322:
	mov.b16 	%rs1348, 3;
	bra.uni 	$L__BB4_2324;
$L__BB4_2323:
	mov.b16 	%rs1348, 4;
$L__BB4_2324:
	cvt.u64.u32 	%rd1661, %r1015;
	add.s64 	%rd315, %rd14, %rd1661;
	st.local.u8 	[%rd315], %rs1348;
	ld.global.u8 	%rs1096, [%rd314+1];
	mov.b16 	%rs1349, 0;
	setp.gt.s16 	%p2279, %rs1096, 70;
	@%p2279 bra 	$L__BB4_2328;
	setp.eq.s16 	%p2282, %rs1096, 65;
	@%p2282 bra 	$L__BB4_2333;
	setp.eq.s16 	%p2283, %rs1096, 67;
	@%p2283 bra 	$L__BB4_2327;
	bra.uni 	$L__BB4_2332;
$L__BB4_2327:
	mov.b16 	%rs1349, 1;
	bra.uni 	$L__BB4_2333;
$L__BB4_2328:
	setp.eq.s16 	%p2280, %rs1096, 71;
	@%p2280 bra 	$L__BB4_2331;
	setp.ne.s16 	%p2281, %rs1096, 84;
	@%p2281 bra 	$L__BB4_2332;
	mov.b16 	%rs1349, 3;
	bra.uni 	$L__BB4_2333;
$L__BB4_2331:
	mov.b16 	%rs1349, 2;
	bra.uni 	$L__BB4_2333;
$L__BB4_2332:
	mov.b16 	%rs1349, 4;
$L__BB4_2333:
	st.local.u8 	[%rd315+1], %rs1349;
	ld.global.u8 	%rs1102, [%rd314+2];
	mov.b16 	%rs1350, 0;
	setp.gt.s16 	%p2284, %rs1102, 70;
	@%p2284 bra 	$L__BB4_2337;
	setp.eq.s16 	%p2287, %rs1102, 65;
	@%p2287 bra 	$L__BB4_2342;
	setp.eq.s16 	%p2288, %rs1102, 67;
	@%p2288 bra 	$L__BB4_2336;
	bra.uni 	$L__BB4_2341;
$L__BB4_2336:
	mov.b16 	%rs1350, 1;
	bra.uni 	$L__BB4_2342;
$L__BB4_2337:
	setp.eq.s16 	%p2285, %rs1102, 71;
	@%p2285 bra 	$L__BB4_2340;
	setp.ne.s16 	%p2286, %rs1102, 84;
	@%p2286 bra 	$L__BB4_2341;
	mov.b16 	%rs1350, 3;
	bra.uni 	$L__BB4_2342;
$L__BB4_2340:
	mov.b16 	%rs1350, 2;
	bra.uni 	$L__BB4_2342;
$L__BB4_2341:
	mov.b16 	%rs1350, 4;
$L__BB4_2342:
	st.local.u8 	[%rd315+2], %rs1350;
	ld.global.u8 	%rs1108, [%rd314+3];
	mov.b16 	%rs1351, 0;
	setp.gt.s16 	%p2289, %rs1108, 70;
	@%p2289 bra 	$L__BB4_2346;
	setp.eq.s16 	%p2292, %rs1108, 65;
	@%p2292 bra 	$L__BB4_2351;
	setp.eq.s16 	%p2293, %rs1108, 67;
	@%p2293 bra 	$L__BB4_2345;
	bra.uni 	$L__BB4_2350;
$L__BB4_2345:
	mov.b16 	%rs1351, 1;
	bra.uni 	$L__BB4_2351;
$L__BB4_2346:
	setp.eq.s16 	%p2290, %rs1108, 71;
	@%p2290 bra 	$L__BB4_2349;
	setp.ne.s16 	%p2291, %rs1108, 84;
	@%p2291 bra 	$L__BB4_2350;
	mov.b16 	%rs1351, 3;
	bra.uni 	$L__BB4_2351;
$L__BB4_2349:
	mov.b16 	%rs1351, 2;
	bra.uni 	$L__BB4_2351;
$L__BB4_2350:
	mov.b16 	%rs1351, 4;
$L__BB4_2351:
	st.local.u8 	[%rd315+3], %rs1351;
	add.s32 	%r4770, %r1015, 4;
	add.s32 	%r3463, %r1015, 3;
	setp.eq.s32 	%p2294, %r3463, %r1014;
	@%p2294 bra 	$L__BB4_2352;
	bra.uni 	$L__BB4_2316;
$L__BB4_2352:
	setp.eq.s32 	%p2295, %r1013, 0;
	@%p2295 bra 	$L__BB4_2448;
	add.s32 	%r3464, %r4770, %r1012;
	cvt.s64.s32 	%rd1662, %r3464;
	add.s64 	%rd318, %rd4, %rd1662;
	ld.global.u8 	%rs1114, [%rd318];
	mov.b16 	%rs1356, 0;
	setp.gt.s16 	%p2296, %rs1114, 70;
	@%p2296 bra 	$L__BB4_2395;
	setp.eq.s16 	%p2299, %rs1114, 65;
	@%p2299 bra 	$L__BB4_2400;
	bra.uni 	$L__BB4_2393;
$L__BB4_2355:
	setp.eq.s16 	%p2237, %rs1048, 67;
	@%p2237 bra 	$L__BB4_2356;
	bra.uni 	$L__BB4_2360;
$L__BB4_2356:
	mov.b16 	%rs1352, 2;
	bra.uni 	$L__BB4_2361;
$L__BB4_2357:
	setp.eq.s16 	%p2234, %rs1048, 84;
	@%p2234 bra 	$L__BB4_2361;
	setp.ne.s16 	%p2235, %rs1048, 71;
	@%p2235 bra 	$L__BB4_2360;
	mov.b16 	%rs1352, 1;
	bra.uni 	$L__BB4_2361;
$L__BB4_2360:
	mov.b16 	%rs1352, 4;
$L__BB4_2361:
	cvt.u64.u32 	%rd1657, %r1017;
	add.s64 	%rd317, %rd14, %rd1657;
	st.local.u8 	[%rd317], %rs1352;
	ld.global.u8 	%rs1054, [%rd316+-1];
	mov.b16 	%rs1353, 0;
	setp.gt.s16 	%p2238, %rs1054, 70;
	@%p2238 bra 	$L__BB4_2365;
	setp.eq.s16 	%p2241, %rs1054, 65;
	@%p2241 bra 	$L__BB4_2368;
	setp.eq.s16 	%p2242, %rs1054, 67;
	@%p2242 bra 	$L__BB4_2364;
	bra.uni 	$L__BB4_2369;
$L__BB4_2364:
	mov.b16 	%rs1353, 2;
	bra.uni 	$L__BB4_2370;
$L__BB4_2365:
	setp.eq.s16 	%p2239, %rs1054, 84;
	@%p2239 bra 	$L__BB4_2370;
	setp.ne.s16 	%p2240, %rs1054, 71;
	@%p2240 bra 	$L__BB4_2369;
	mov.b16 	%rs1353, 1;
	bra.uni 	$L__BB4_2370;
$L__BB4_2368:
	mov.b16 	%rs1353, 3;
	bra.uni 	$L__BB4_2370;
$L__BB4_2369:
	mov.b16 	%rs1353, 4;
$L__BB4_2370:
	st.local.u8 	[%rd317+1], %rs1353;
	ld.global.u8 	%rs1060, [%rd316+-2];
	mov.b16 	%rs1354, 0;
	setp.gt.s16 	%p2243, %rs1060, 70;
	@%p2243 bra 	$L__BB4_2374;
	setp.eq.s16 	%p2246, %rs1060, 65;
	@%p2246 bra 	$L__BB4_2377;
	setp.eq.s16 	%p2247, %rs1060, 67;
	@%p2247 bra 	$L__BB4_2373;
	bra.uni 	$L__BB4_2378;
$L__BB4_2373:
	mov.b16 	%rs1354, 2;
	bra.uni 	$L__BB4_2379;
$L__BB4_2374:
	setp.eq.s16 	%p2244, %rs1060, 84;
	@%p2244 bra 	$L__BB4_2379;
	setp.ne.s16 	%p2245, %rs1060, 71;
	@%p2245 bra 	$L__BB4_2378;
	mov.b16 	%rs1354, 1;
	bra.uni 	$L__BB4_2379;
$L__BB4_2377:
	mov.b16 	%rs1354, 3;
	bra.uni 	$L__BB4_2379;
$L__BB4_2378:
	mov.b16 	%rs1354, 4;
$L__BB4_2379:
	st.local.u8 	[%rd317+2], %rs1354;
	ld.global.u8 	%rs1066, [%rd316+-3];
	mov.b16 	%rs1355, 0;
	setp.gt.s16 	%p2248, %rs1066, 70;
	@%p2248 bra 	$L__BB4_2383;
	setp.eq.s16 	%p2251, %rs1066, 65;
	@%p2251 bra 	$L__BB4_2386;
	setp.eq.s16 	%p2252, %rs1066, 67;
	@%p2252 bra 	$L__BB4_2382;
	bra.uni 	$L__BB4_2387;
$L__BB4_2382:
	mov.b16 	%rs1355, 2;
	bra.uni 	$L__BB4_2388;
$L__BB4_2383:
	setp.eq.s16 	%p2249, %rs1066, 84;
	@%p2249 bra 	$L__BB4_2388;
	setp.ne.s16 	%p2250, %rs1066, 71;
	@%p2250 bra 	$L__BB4_2387;
	mov.b16 	%rs1355, 1;
	bra.uni 	$L__BB4_2388;
$L__BB4_2386:
	mov.b16 	%rs1355, 3;
	bra.uni 	$L__BB4_2388;
$L__BB4_2387:
	mov.b16 	%rs1355, 4;
$L__BB4_2388:
	st.local.u8 	[%rd317+3], %rs1355;
	add.s32 	%r4771, %r1017, 4;
	add.s32 	%r3456, %r1017, 3;
	setp.eq.s32 	%p2253, %r3456, %r1011;
	@%p2253 bra 	$L__BB4_2389;
	bra.uni 	$L__BB4_2310;
$L__BB4_2389:
	setp.eq.s32 	%p2254, %r1010, 0;
	@%p2254 bra 	$L__BB4_2448;
	sub.s32 	%r3457, %r1009, %r4771;
	add.s32 	%r3458, %r3457, %r1008;
	cvt.s64.s32 	%rd1658, %r3458;
	add.s64 	%rd320, %rd4, %rd1658;
	ld.global.u8 	%rs1072, [%rd320];
	mov.b16 	%rs1359, 0;
	setp.gt.s16 	%p2255, %rs1072, 70;
	@%p2255 bra 	$L__BB4_2423;
	setp.eq.s16 	%p2258, %rs1072, 65;
	@%p2258 bra 	$L__BB4_2392;
	bra.uni 	$L__BB4_2421;
$L__BB4_2392:
	mov.b16 	%rs1359, 3;
	bra.uni 	$L__BB4_2427;
$L__BB4_2393:
	setp.eq.s16 	%p2300, %rs1114, 67;
	@%p2300 bra 	$L__BB4_2394;
	bra.uni 	$L__BB4_2399;
$L__BB4_2394:
	mov.b16 	%rs1356, 1;
	bra.uni 	$L__BB4_2400;
$L__BB4_2395:
	setp.eq.s16 	%p2297, %rs1114, 71;
	@%p2297 bra 	$L__BB4_2398;
	setp.ne.s16 	%p2298, %rs1114, 84;
	@%p2298 bra 	$L__BB4_2399;
	mov.b16 	%rs1356, 3;
	bra.uni 	$L__BB4_2400;
$L__BB4_2398:
	mov.b16 	%rs1356, 2;
	bra.uni 	$L__BB4_2400;
$L__BB4_2399:
	mov.b16 	%rs1356, 4;
$L__BB4_2400:
	cvt.u64.u32 	%rd1663, %r4770;
	add.s64 	%rd319, %rd14, %rd1663;
	st.local.u8 	[%rd319], %rs1356;
	setp.eq.s32 	%p2301, %r1013, 1;
	@%p2301 bra 	$L__BB4_2448;
	ld.global.u8 	%rs1120, [%rd318+1];
	mov.b16 	%rs1357, 0;
	setp.gt.s16 	%p2302, %rs1120, 70;
	@%p2302 bra 	$L__BB4_2405;
	setp.eq.s16 	%p2305, %rs1120, 65;
	@%p2305 bra 	$L__BB4_2410;
	setp.eq.s16 	%p2306, %rs1120, 67;
	@%p2306 bra 	$L__BB4_2404;
	bra.uni 	$L__BB4_2409;
$L__BB4_2404:
	mov.b16 	%rs1357, 1;
	bra.uni 	$L__BB4_2410;
$L__BB4_2405:
	setp.eq.s16 	%p2303, %rs1120, 71;
	@%p2303 bra 	$L__BB4_2408;
	setp.ne.s16 	%p2304, %rs1120, 84;
	@%p2304 bra 	$L__BB4_2409;
	mov.b16 	%rs1357, 3;
	bra.uni 	$L__BB4_2410;
$L__BB4_2408:
	mov.b16 	%rs1357, 2;
	bra.uni 	$L__BB4_2410;
$L__BB4_2409:
	mov.b16 	%rs1357, 4;
$L__BB4_2410:
	st.local.u8 	[%rd319+1], %rs1357;
	setp.eq.s32 	%p2307, %r1013, 2;
	@%p2307 bra 	$L__BB4_2448;
	ld.global.u8 	%rs1126, [%rd318+2];
	mov.b16 	%rs1358, 0;
	setp.gt.s16 	%p2308, %rs1126, 70;
	@%p2308 bra 	$L__BB4_2415;
	setp.eq.s16 	%p2311, %rs1126, 65;
	@%p2311 bra 	$L__BB4_2420;
	setp.eq.s16 	%p2312, %rs1126, 67;
	@%p2312 bra 	$L__BB4_2414;
	bra.uni 	$L__BB4_2419;
$L__BB4_2414:
	mov.b16 	%rs1358, 1;
	bra.uni 	$L__BB4_2420;
$L__BB4_2415:
	setp.eq.s16 	%p2309, %rs1126, 71;
	@%p2309 bra 	$L__BB4_2418;
	setp.ne.s16 	%p2310, %rs1126, 84;
	@%p2310 bra 	$L__BB4_2419;
	mov.b16 	%rs1358, 3;
	bra.uni 	$L__BB4_2420;
$L__BB4_2418:
	mov.b16 	%rs1358, 2;
	bra.uni 	$L__BB4_2420;
$L__BB4_2419:
	mov.b16 	%rs1358, 4;
$L__BB4_2420:
	st.local.u8 	[%rd319+2], %rs1358;
	bra.uni 	$L__BB4_2448;
$L__BB4_2421:
	setp.eq.s16 	%p2259, %rs1072, 67;
	@%p2259 bra 	$L__BB4_2422;
	bra.uni 	$L__BB4_2426;
$L__BB4_2422:
	mov.b16 	%rs1359, 2;
	bra.uni 	$L__BB4_2427;
$L__BB4_2423:
	setp.eq.s16 	%p2256, %rs1072, 84;
	@%p2256 bra 	$L__BB4_2427;
	setp.ne.s16 	%p2257, %rs1072, 71;
	@%p2257 bra 	$L__BB4_2426;
	mov.b16 	%rs1359, 1;
	bra.uni 	$L__BB4_2427;
$L__BB4_2426:
	mov.b16 	%rs1359, 4;
$L__BB4_2427:
	cvt.u64.u32 	%rd1659, %r4771;
	add.s64 	%rd321, %rd14, %rd1659;
	st.local.u8 	[%rd321], %rs1359;
	setp.eq.s32 	%p2260, %r1010, 1;
	@%p2260 bra 	$L__BB4_2448;
	ld.global.u8 	%rs1078, [%rd320+-1];
	mov.b16 	%rs1360, 0;
	setp.gt.s16 	%p2261, %rs1078, 70;
	@%p2261 bra 	$L__BB4_2432;
	setp.eq.s16 	%p2264, %rs1078, 65;
	@%p2264 bra 	$L__BB4_2435;
	setp.eq.s16 	%p2265, %rs1078, 67;
	@%p2265 bra 	$L__BB4_2431;
	bra.uni 	$L__BB4_2436;
$L__BB4_2431:
	mov.b16 	%rs1360, 2;
	bra.uni 	$L__BB4_2437;
$L__BB4_2432:
	setp.eq.s16 	%p2262, %rs1078, 84;
	@%p2262 bra 	$L__BB4_2437;
	setp.ne.s16 	%p2263, %rs1078, 71;
	@%p2263 bra 	$L__BB4_2436;
	mov.b16 	%rs1360, 1;
	bra.uni 	$L__BB4_2437;
$L__BB4_2435:
	mov.b16 	%rs1360, 3;
	bra.uni 	$L__BB4_2437;
$L__BB4_2436:
	mov.b16 	%rs1360, 4;
$L__BB4_2437:
	st.local.u8 	[%rd321+1], %rs1360;
	setp.eq.s32 	%p2266, %r1010, 2;
	@%p2266 bra 	$L__BB4_2448;
	ld.global.u8 	%rs1084, [%rd320+-2];
	mov.b16 	%rs1361, 0;
	setp.gt.s16 	%p2267, %rs1084, 70;
	@%p2267 bra 	$L__BB4_2442;
	setp.eq.s16 	%p2270, %rs1084, 65;
	@%p2270 bra 	$L__BB4_2445;
	setp.eq.s16 	%p2271, %rs1084, 67;
	@%p2271 bra 	$L__BB4_2441;
	bra.uni 	$L__BB4_2446;
$L__BB4_2441:
	mov.b16 	%rs1361, 2;
	bra.uni 	$L__BB4_2447;
$L__BB4_2442:
	setp.eq.s16 	%p2268, %rs1084, 84;
	@%p2268 bra 	$L__BB4_2447;
	setp.ne.s16 	%p2269, %rs1084, 71;
	@%p2269 bra 	$L__BB4_2446;
	mov.b16 	%rs1361, 1;
	bra.uni 	$L__BB4_2447;
$L__BB4_2445:
	mov.b16 	%rs1361, 3;
	bra.uni 	$L__BB4_2447;
$L__BB4_2446:
	mov.b16 	%rs1361, 4;
$L__BB4_2447:
	st.local.u8 	[%rd321+2], %rs1361;
$L__BB4_2448:
	setp.eq.s32 	%p2313, %r994, 1;
	@%p2313 bra 	$L__BB4_2455;
	setp.lt.s32 	%p2314, %r997, 1;
	@%p2314 bra 	$L__BB4_2590;
	add.s32 	%r1021, %r996, -1;
	and.b32  	%r1022, %r997, 3;
	setp.lt.u32 	%p2315, %r997, 4;
	mov.b32 	%r4775, 1;
	@%p2315 bra 	$L__BB4_2531;
	and.b32  	%r1023, %r997, 2147483644;
	mov.b32 	%r4775, 1;
$L__BB4_2452:
	mov.u32 	%r1028, %r4775;
	add.s32 	%r3467, %r1028, %r1021;
	cvt.s64.s32 	%rd1664, %r3467;
	add.s64 	%rd324, %rd4, %rd1664;
	ld.global.u8 	%rs1132, [%rd324];
	mov.b16 	%rs1366, 0;
	setp.gt.s16 	%p2316, %rs1132, 70;
	@%p2316 bra 	$L__BB4_2499;
	setp.eq.s16 	%p2319, %rs1132, 65;
	@%p2319 bra 	$L__BB4_2454;
	bra.uni 	$L__BB4_2497;
$L__BB4_2454:
	mov.b16 	%rs1366, 3;
	bra.uni 	$L__BB4_2503;
$L__BB4_2455:
	setp.lt.s32 	%p2355, %r997, 1;
	@%p2355 bra 	$L__BB4_2590;
	and.b32  	%r1024, %r997, 3;
	setp.lt.u32 	%p2356, %r997, 4;
	mov.b32 	%r4774, 1;
	@%p2356 bra 	$L__BB4_2494;
	and.b32  	%r1025, %r997, 2147483644;
	mov.b32 	%r4774, 1;
$L__BB4_2458:
	mov.u32 	%r1026, %r4774;
	sub.s32 	%r3472, %r996, %r1026;
	add.s32 	%r3473, %r3472, %r997;
	cvt.s64.s32 	%rd1668, %r3473;
	add.s64 	%rd322, %rd4, %rd1668;
	ld.global.u8 	%rs1174, [%rd322];
	mov.b16 	%rs1362, 0;
	setp.gt.s16 	%p2357, %rs1174, 70;
	@%p2357 bra 	$L__BB4_2462;
	setp.eq.s16 	%p2360, %rs1174, 65;
	@%p2360 bra 	$L__BB4_2466;
	setp.eq.s16 	%p2361, %rs1174, 67;
	@%p2361 bra 	$L__BB4_2461;
	bra.uni 	$L__BB4_2465;
$L__BB4_2461:
	mov.b16 	%rs1362, 1;
	bra.uni 	$L__BB4_2466;
$L__BB4_2462:
	setp.eq.s16 	%p2358, %rs1174, 71;
	@%p2358 bra 	$L__BB4_2817;
	setp.eq.s16 	%p2359, %rs1174, 84;
	@%p2359 bra 	$L__BB4_2464;
	bra.uni 	$L__BB4_2465;
$L__BB4_2464:
	mov.b16 	%rs1362, 3;
	bra.uni 	$L__BB4_2466;
$L__BB4_2465:
	mov.b16 	%rs1362, 4;
$L__BB4_2466:
	cvt.u64.u32 	%rd1669, %r1026;
	add.s64 	%rd323, %rd15, %rd1669;
	st.local.u8 	[%rd323], %rs1362;
	ld.global.u8 	%rs1180, [%rd322+-1];
	mov.b16 	%rs1363, 0;
	setp.gt.s16 	%p2362, %rs1180, 70;
	@%p2362 bra 	$L__BB4_2470;
	setp.eq.s16 	%p2365, %rs1180, 65;
	@%p2365 bra 	$L__BB4_2475;
	setp.eq.s16 	%p2366, %rs1180, 67;
	@%p2366 bra 	$L__BB4_2469;
	bra.uni 	$L__BB4_2474;
$L__BB4_2469:
	mov.b16 	%rs1363, 1;
	bra.uni 	$L__BB4_2475;
$L__BB4_2470:
	setp.eq.s16 	%p2363, %rs1180, 71;
	@%p2363 bra 	$L__BB4_2473;
	setp.ne.s16 	%p2364, %rs1180, 84;
	@%p2364 bra 	$L__BB4_2474;
	mov.b16 	%rs1363, 3;
	bra.uni 	$L__BB4_2475;
$L__BB4_2473:
	mov.b16 	%rs1363, 2;
	bra.uni 	$L__BB4_2475;
$L__BB4_2474:
	mov.b16 	%rs1363, 4;
$L__BB4_2475:
	st.local.u8 	[%rd323+1], %rs1363;
	ld.global.u8 	%rs1186, [%rd322+-2];
	mov.b16 	%rs1364, 0;
	setp.gt.s16 	%p2367, %rs1186, 70;
	@%p2367 bra 	$L__BB4_2479;
	setp.eq.s16 	%p2370, %rs1186, 65;
	@%p2370 bra 	$L__BB4_2484;
	setp.eq.s16 	%p2371, %rs1186, 67;
	@%p2371 bra 	$L__BB4_2478;
	bra.uni 	$L__BB4_2483;
$L__BB4_2478:
	mov.b16 	%rs1364, 1;
	bra.uni 	$L__BB4_2484;
$L__BB4_2479:
	setp.eq.s16 	%p2368, %rs1186, 71;
	@%p2368 bra 	$L__BB4_2482;
	setp.ne.s16 	%p2369, %rs1186, 84;
	@%p2369 bra 	$L__BB4_2483;
	mov.b16 	%rs1364, 3;
	bra.uni 	$L__BB4_2484;
$L__BB4_2482:
	mov.b16 	%rs1364, 2;
	bra.uni 	$L__BB4_2484;
$L__BB4_2483:
	mov.b16 	%rs1364, 4;
$L__BB4_2484:
	st.local.u8 	[%rd323+2], %rs1364;
	ld.global.u8 	%rs1192, [%rd322+-3];
	mov.b16 	%rs1365, 0;
	setp.gt.s16 	%p2372, %rs1192, 70;
	@%p2372 bra 	$L__BB4_2488;
	setp.eq.s16 	%p2375, %rs1192, 65;
	@%p2375 bra 	$L__BB4_2493;
	setp.eq.s16 	%p2376, %rs1192, 67;
	@%p2376 bra 	$L__BB4_2487;
	bra.uni 	$L__BB4_2492;
$L__BB4_2487:
	mov.b16 	%rs1365, 1;
	bra.uni 	$L__BB4_2493;
$L__BB4_2488:
	setp.eq.s16 	%p2373, %rs1192, 71;
	@%p2373 bra 	$L__BB4_2491;
	setp.ne.s16 	%p2374, %rs1192, 84;
	@%p2374 bra 	$L__BB4_2492;
	mov.b16 	%rs1365, 3;
	bra.uni 	$L__BB4_2493;
$L__BB4_2491:
	mov.b16 	%rs1365, 2;
	bra.uni 	$L__BB4_2493;
$L__BB4_2492:
	mov.b16 	%rs1365, 4;
$L__BB4_2493:
	st.local.u8 	[%rd323+3], %rs1365;
	add.s32 	%r4774, %r1026, 4;
	add.s32 	%r3474, %r1026, 3;
	setp.eq.s32 	%p2377, %r3474, %r1025;
	@%p2377 bra 	$L__BB4_2494;
	bra.uni 	$L__BB4_2458;
$L__BB4_2494:
	setp.eq.s32 	%p2378, %r1024, 0;
	@%p2378 bra 	$L__BB4_2590;
	sub.s32 	%r3475, %r996, %r4774;
	add.s32 	%r3476, %r3475, %r997;
	cvt.s64.s32 	%rd1670, %r3476;
	add.s64 	%rd326, %rd4, %rd1670;
	ld.global.u8 	%rs1198, [%rd326];
	mov.b16 	%rs1370, 0;
	setp.gt.s16 	%p2379, %rs1198, 70;
	@%p2379 bra 	$L__BB4_2537;
	setp.eq.s16 	%p2382, %rs1198, 65;
	@%p2382 bra 	$L__BB4_2542;
	bra.uni 	$L__BB4_2535;
$L__BB4_2497:
	setp.eq.s16 	%p2320, %rs1132, 67;
	@%p2320 bra 	$L__BB4_2498;
	bra.uni 	$L__BB4_2502;
$L__BB4_2498:
	mov.b16 	%rs1366, 2;
	bra.uni 	$L__BB4_2503;
$L__BB4_2499:
	setp.eq.s16 	%p2317, %rs1132, 84;
	@%p2317 bra 	$L__BB4_2503;
	setp.ne.s16 	%p2318, %rs1132, 71;
	@%p2318 bra 	$L__BB4_2502;
	mov.b16 	%rs1366, 1;
	bra.uni 	$L__BB4_2503;
$L__BB4_2502:
	mov.b16 	%rs1366, 4;
$L__BB4_2503:
	cvt.u64.u32 	%rd1665, %r1028;
	add.s64 	%rd325, %rd15, %rd1665;
	st.local.u8 	[%rd325], %rs1366;
	ld.global.u8 	%rs1138, [%rd324+1];
	mov.b16 	%rs1367, 0;
	setp.gt.s16 	%p2321, %rs1138, 70;
	@%p2321 bra 	$L__BB4_2507;
	setp.eq.s16 	%p2324, %rs1138, 65;
	@%p2324 bra 	$L__BB4_2510;
	setp.eq.s16 	%p2325, %rs1138, 67;
	@%p2325 bra 	$L__BB4_2506;
	bra.uni 	$L__BB4_2511;
$L__BB4_2506:
	mov.b16 	%rs1367, 2;
	bra.uni 	$L__BB4_2512;
$L__BB4_2507:
	setp.eq.s16 	%p2322, %rs1138, 84;
	@%p2322 bra 	$L__BB4_2512;
	setp.ne.s16 	%p2323, %rs1138, 71;
	@%p2323 bra 	$L__BB4_2511;
	mov.b16 	%rs1367, 1;
	bra.uni 	$L__BB4_2512;
$L__BB4_2510:
	mov.b16 	%rs1367, 3;
	bra.uni 	$L__BB4_2512;
$L__BB4_2511:
	mov.b16 	%rs1367, 4;
$L__BB4_2512:
	st.local.u8 	[%rd325+1], %rs1367;
	ld.global.u8 	%rs1144, [%rd324+2];
	mov.b16 	%rs1368, 0;
	setp.gt.s16 	%p2326, %rs1144, 70;
	@%p2326 bra 	$L__BB4_2516;
	setp.eq.s16 	%p2329, %rs1144, 65;
	@%p2329 bra 	$L__BB4_2519;
	setp.eq.s16 	%p2330, %rs1144, 67;
	@%p2330 bra 	$L__BB4_2515;
	bra.uni 	$L__BB4_2520;
$L__BB4_2515:
	mov.b16 	%rs1368, 2;
	bra.uni 	$L__BB4_2521;
$L__BB4_2516:
	setp.eq.s16 	%p2327, %rs1144, 84;
	@%p2327 bra 	$L__BB4_2521;
	setp.ne.s16 	%p2328, %rs1144, 71;
	@%p2328 bra 	$L__BB4_2520;
	mov.b16 	%rs1368, 1;
	bra.uni 	$L__BB4_2521;
$L__BB4_2519:
	mov.b16 	%rs1368, 3;
	bra.uni 	$L__BB4_2521;
$L__BB4_2520:
	mov.b16 	%rs1368, 4;
$L__BB4_2521:
	st.local.u8 	[%rd325+2], %rs1368;
	ld.global.u8 	%rs1150, [%rd324+3];
	mov.b16 	%rs1369, 0;
	setp.gt.s16 	%p2331, %rs1150, 70;
	@%p2331 bra 	$L__BB4_2525;
	setp.eq.s16 	%p2334, %rs1150, 65;
	@%p2334 bra 	$L__BB4_2528;
	setp.eq.s16 	%p2335, %rs1150, 67;
	@%p2335 bra 	$L__BB4_2524;
	bra.uni 	$L__BB4_2529;
$L__BB4_2524:
	mov.b16 	%rs1369, 2;
	bra.uni 	$L__BB4_2530;
$L__BB4_2525:
	setp.eq.s16 	%p2332, %rs1150, 84;
	@%p2332 bra 	$L__BB4_2530;
	setp.ne.s16 	%p2333, %rs1150, 71;
	@%p2333 bra 	$L__BB4_2529;
	mov.b16 	%rs1369, 1;
	bra.uni 	$L__BB4_2530;
$L__BB4_2528:
	mov.b16 	%rs1369, 3;
	bra.uni 	$L__BB4_2530;
$L__BB4_2529:
	mov.b16 	%rs1369, 4;
$L__BB4_2530:
	st.local.u8 	[%rd325+3], %rs1369;
	add.s32 	%r4775, %r1028, 4;
	add.s32 	%r3468, %r1028, 3;
	setp.eq.s32 	%p2336, %r3468, %r1023;
	@%p2336 bra 	$L__BB4_2531;
	bra.uni 	$L__BB4_2452;
$L__BB4_2531:
	setp.eq.s32 	%p2337, %r1022, 0;
	@%p2337 bra 	$L__BB4_2590;
	add.s32 	%r3469, %r4775, %r1021;
	cvt.s64.s32 	%rd1666, %r3469;
	add.s64 	%rd328, %rd4, %rd1666;
	ld.global.u8 	%rs1156, [%rd328];
	mov.b16 	%rs1373, 0;
	setp.gt.s16 	%p2338, %rs1156, 70;
	@%p2338 bra 	$L__BB4_2565;
	setp.eq.s16 	%p2341, %rs1156, 65;
	@%p2341 bra 	$L__BB4_2534;
	bra.uni 	$L__BB4_2563;
$L__BB4_2534:
	mov.b16 	%rs1373, 3;
	bra.uni 	$L__BB4_2569;
$L__BB4_2535:
	setp.eq.s16 	%p2383, %rs1198, 67;
	@%p2383 bra 	$L__BB4_2536;
	bra.uni 	$L__BB4_2541;
$L__BB4_2536:
	mov.b16 	%rs1370, 1;
	bra.uni 	$L__BB4_2542;
$L__BB4_2537:
	setp.eq.s16 	%p2380, %rs1198, 71;
	@%p2380 bra 	$L__BB4_2540;
	setp.ne.s16 	%p2381, %rs1198, 84;
	@%p2381 bra 	$L__BB4_2541;
	mov.b16 	%rs1370, 3;
	bra.uni 	$L__BB4_2542;
$L__BB4_2540:
	mov.b16 	%rs1370, 2;
	bra.uni 	$L__BB4_2542;
$L__BB4_2541:
	mov.b16 	%rs1370, 4;
$L__BB4_2542:
	cvt.u64.u32 	%rd1671, %r4774;
	add.s64 	%rd327, %rd15, %rd1671;
	st.local.u8 	[%rd327], %rs1370;
	setp.eq.s32 	%p2384, %r1024, 1;
	@%p2384 bra 	$L__BB4_2590;
	ld.global.u8 	%rs1204, [%rd326+-1];
	mov.b16 	%rs1371, 0;
	setp.gt.s16 	%p2385, %rs1204, 70;
	@%p2385 bra 	$L__BB4_2547;
	setp.eq.s16 	%p2388, %rs1204, 65;
	@%p2388 bra 	$L__BB4_2552;
	setp.eq.s16 	%p2389, %rs1204, 67;
	@%p2389 bra 	$L__BB4_2546;
	bra.uni 	$L__BB4_2551;
$L__BB4_2546:
	mov.b16 	%rs1371, 1;
	bra.uni 	$L__BB4_2552;
$L__BB4_2547:
	setp.eq.s16 	%p2386, %rs1204, 71;
	@%p2386 bra 	$L__BB4_2550;
	setp.ne.s16 	%p2387, %rs1204, 84;
	@%p2387 bra 	$L__BB4_2551;
	mov.b16 	%rs1371, 3;
	bra.uni 	$L__BB4_2552;
$L__BB4_2550:
	mov.b16 	%rs1371, 2;
	bra.uni 	$L__BB4_2552;
$L__BB4_2551:
	mov.b16 	%rs1371, 4;
$L__BB4_2552:
	st.local.u8 	[%rd327+1], %rs1371;
	setp.eq.s32 	%p2390, %r1024, 2;
	@%p2390 bra 	$L__BB4_2590;
	ld.global.u8 	%rs1210, [%rd326+-2];
	mov.b16 	%rs1372, 0;
	setp.gt.s16 	%p2391, %rs1210, 70;
	@%p2391 bra 	$L__BB4_2557;
	setp.eq.s16 	%p2394, %rs1210, 65;
	@%p2394 bra 	$L__BB4_2562;
	setp.eq.s16 	%p2395, %rs1210, 67;
	@%p2395 bra 	$L__BB4_2556;
	bra.uni 	$L__BB4_2561;
$L__BB4_2556:
	mov.b16 	%rs1372, 1;
	bra.uni 	$L__BB4_2562;
$L__BB4_2557:
	setp.eq.s16 	%p2392, %rs1210, 71;
	@%p2392 bra 	$L__BB4_2560;
	setp.ne.s16 	%p2393, %rs1210, 84;
	@%p2393 bra 	$L__BB4_2561;
	mov.b16 	%rs1372, 3;
	bra.uni 	$L__BB4_2562;
$L__BB4_2560:
	mov.b16 	%rs1372, 2;
	bra.uni 	$L__BB4_2562;
$L__BB4_2561:
	mov.b16 	%rs1372, 4;
$L__BB4_2562:
	st.local.u8 	[%rd327+2], %rs1372;
	bra.uni 	$L__BB4_2590;
$L__BB4_2563:
	setp.eq.s16 	%p2342, %rs1156, 67;
	@%p2342 bra 	$L__BB4_2564;
	bra.uni 	$L__BB4_2568;
$L__BB4_2564:
	mov.b16 	%rs1373, 2;
	bra.uni 	$L__BB4_2569;
$L__BB4_2565:
	setp.eq.s16 	%p2339, %rs1156, 84;
	@%p2339 bra 	$L__BB4_2569;
	setp.ne.s16 	%p2340, %rs1156, 71;
	@%p2340 bra 	$L__BB4_2568;
	mov.b16 	%rs1373, 1;
	bra.uni 	$L__BB4_2569;
$L__BB4_2568:
	mov.b16 	%rs1373, 4;
$L__BB4_2569:
	cvt.u64.u32 	%rd1667, %r4775;
	add.s64 	%rd329, %rd15, %rd1667;
	st.local.u8 	[%rd329], %rs1373;
	setp.eq.s32 	%p2343, %r1022, 1;
	@%p2343 bra 	$L__BB4_2590;
	ld.global.u8 	%rs1162, [%rd328+1];
	mov.b16 	%rs1374, 0;
	setp.gt.s16 	%p2344, %rs1162, 70;
	@%p2344 bra 	$L__BB4_2574;
	setp.eq.s16 	%p2347, %rs1162, 65;
	@%p2347 bra 	$L__BB4_2577;
	setp.eq.s16 	%p2348, %rs1162, 67;
	@%p2348 bra 	$L__BB4_2573;
	bra.uni 	$L__BB4_2578;
$L__BB4_2573:
	mov.b16 	%rs1374, 2;
	bra.uni 	$L__BB4_2579;
$L__BB4_2574:
	setp.eq.s16 	%p2345, %rs1162, 84;
	@%p2345 bra 	$L__BB4_2579;
	setp.ne.s16 	%p2346, %rs1162, 71;
	@%p2346 bra 	$L__BB4_2578;
	mov.b16 	%rs1374, 1;
	bra.uni 	$L__BB4_2579;
$L__BB4_2577:
	mov.b16 	%rs1374, 3;
	bra.uni 	$L__BB4_2579;
$L__BB4_2578:
	mov.b16 	%rs1374, 4;
$L__BB4_2579:
	st.local.u8 	[%rd329+1], %rs1374;
	setp.eq.s32 	%p2349, %r1022, 2;
	@%p2349 bra 	$L__BB4_2590;
	ld.global.u8 	%rs1168, [%rd328+2];
	mov.b16 	%rs1375, 0;
	setp.gt.s16 	%p2350, %rs1168, 70;
	@%p2350 bra 	$L__BB4_2584;
	setp.eq.s16 	%p2353, %rs1168, 65;
	@%p2353 bra 	$L__BB4_2587;
	setp.eq.s16 	%p2354, %rs1168, 67;
	@%p2354 bra 	$L__BB4_2583;
	bra.uni 	$L__BB4_2588;
$L__BB4_2583:
	mov.b16 	%rs1375, 2;
	bra.uni 	$L__BB4_2589;
$L__BB4_2584:
	setp.eq.s16 	%p2351, %rs1168, 84;
	@%p2351 bra 	$L__BB4_2589;
	setp.ne.s16 	%p2352, %rs1168, 71;
	@%p2352 bra 	$L__BB4_2588;
	mov.b16 	%rs1375, 1;
	bra.uni 	$L__BB4_2589;
$L__BB4_2587:
	mov.b16 	%rs1375, 3;
	bra.uni 	$L__BB4_2589;
$L__BB4_2588:
	mov.b16 	%rs1375, 4;
$L__BB4_2589:
	st.local.u8 	[%rd329+2], %rs1375;
$L__BB4_2590:
	cvt.s64.s32 	%rd1672, %r997;
	add.s64 	%rd1673, %rd15, %rd1672;
	mov.b16 	%rs1215, 4;
	st.local.u8 	[%rd1673+1], %rs1215;
	st.local.u8 	[%rd15], %rs1215;
	cvt.s64.s32 	%rd1674, %r1008;
	add.s64 	%rd1675, %rd14, %rd1674;
	st.local.u8 	[%rd1675+1], %rs1215;
	st.local.u8 	[%rd14], %rs1215;
	setp.lt.s32 	%p2396, %r1008, 1;
	@%p2396 bra 	$L__BB4_2627;
	add.s32 	%r1032, %r997, -1;
	and.b32  	%r1033, %r997, 3;
	and.b32  	%r1034, %r997, 2147483644;
	mov.b32 	%r4776, 1;
$L__BB4_2592:
	mov.u32 	%r1035, %r4776;
	setp.lt.s32 	%p2397, %r997, 1;
	@%p2397 bra 	$L__BB4_2620;
	setp.lt.u32 	%p2398, %r1032, 3;
	cvt.u64.u32 	%rd1676, %r1035;
	add.s64 	%rd1677, %rd14, %rd1676;
	ld.local.s8 	%r1036, [%rd1677];
	add.s32 	%r3479, %r1035, -1;
	mad.lo.s32 	%r1037, %r3479, %r997, %r17;
	mov.b32 	%r4778, 1;
	@%p2398 bra 	$L__BB4_2608;
	mov.b32 	%r4777, 1;
$L__BB4_2595:
	cvt.u64.u32 	%rd1678, %r4777;
	add.s64 	%rd330, %rd15, %rd1678;
	ld.local.s8 	%r3481, [%rd330];
	add.s32 	%r3482, %r3481, %r1036;
	setp.eq.s32 	%p2399, %r3482, 3;
	add.s32 	%r3483, %r1037, %r4777;
	mul.wide.s32 	%rd1679, %r3483, 8;
	add.s64 	%rd331, %rd3, %rd1679;
	@%p2399 bra 	$L__BB4_2597;
	mov.b64 	%rd1680, 9218868437227405312;
	st.global.u64 	[%rd331], %rd1680;
	mov.b64 	%rd1681, -4616189618054758400;
	st.global.u64 	[%rd331+5000], %rd1681;
	bra.uni 	$L__BB4_2598;
$L__BB4_2597:
	mov.b64 	%rd1682, 0;
	st.global.u64 	[%rd331], %rd1682;
	mov.b64 	%rd1683, -4564063970805153792;
	st.global.u64 	[%rd331+5000], %rd1683;
$L__BB4_2598:
	ld.local.s8 	%r3484, [%rd330+1];
	add.s32 	%r3485, %r3484, %r1036;
	setp.eq.s32 	%p2400, %r3485, 3;
	@%p2400 bra 	$L__BB4_2600;
	mov.b64 	%rd1684, 9218868437227405312;
	st.global.u64 	[%rd331+8], %rd1684;
	mov.b64 	%rd1685, -4616189618054758400;
	st.global.u64 	[%rd331+5008], %rd1685;
	bra.uni 	$L__BB4_2601;
$L__BB4_2600:
	mov.b64 	%rd1686, 0;
	st.global.u64 	[%rd331+8], %rd1686;
	mov.b64 	%rd1687, -4564063970805153792;
	st.global.u64 	[%rd331+5008], %rd1687;
$L__BB4_2601:
	ld.local.s8 	%r3486, [%rd330+2];
	add.s32 	%r3487, %r3486, %r1036;
	setp.eq.s32 	%p2401, %r3487, 3;
	@%p2401 bra 	$L__BB4_2603;
	mov.b64 	%rd1688, 9218868437227405312;
	st.global.u64 	[%rd331+16], %rd1688;
	mov.b64 	%rd1689, -4616189618054758400;
	st.global.u64 	[%rd331+5016], %rd1689;
	bra.uni 	$L__BB4_2604;
$L__BB4_2603:
	mov.b64 	%rd1690, 0;
	st.global.u64 	[%rd331+16], %rd1690;
	mov.b64 	%rd1691, -4564063970805153792;
	st.global.u64 	[%rd331+5016], %rd1691;
$L__BB4_2604:
	ld.local.s8 	%r3488, [%rd330+3];
	add.s32 	%r3489, %r3488, %r1036;
	setp.eq.s32 	%p2402, %r3489, 3;
	@%p2402 bra 	$L__BB4_2606;
	mov.b64 	%rd1692, 9218868437227405312;
	st.global.u64 	[%rd331+24], %rd1692;
	mov.b64 	%rd1693, -4616189618054758400;
	st.global.u64 	[%rd331+5024], %rd1693;
	bra.uni 	$L__BB4_2607;
$L__BB4_2606:
	mov.b64 	%rd1694, 0;
	st.global.u64 	[%rd331+24], %rd1694;
	mov.b64 	%rd1695, -4564063970805153792;
	st.global.u64 	[%rd331+5024], %rd1695;
$L__BB4_2607:
	add.s32 	%r4778, %r4777, 4;
	add.s32 	%r3490, %r4777, 3;
	setp.ne.s32 	%p2403, %r3490, %r1034;
	mov.u32 	%r4777, %r4778;
	@%p2403 bra 	$L__BB4_2595;
$L__BB4_2608:
	setp.eq.s32 	%p2404, %r1033, 0;
	@%p2404 bra 	$L__BB4_2620;
	cvt.u64.u32 	%rd1696, %r4778;
	add.s64 	%rd332, %rd15, %rd1696;
	ld.local.s8 	%r3491, [%rd332];
	add.s32 	%r3492, %r3491, %r1036;
	setp.eq.s32 	%p2405, %r3492, 3;
	add.s32 	%r3493, %r1037, %r4778;
	mul.wide.s32 	%rd1697, %r3493, 8;
	add.s64 	%rd333, %rd3, %rd1697;
	@%p2405 bra 	$L__BB4_2611;
	mov.b64 	%rd1698, 9218868437227405312;
	st.global.u64 	[%rd333], %rd1698;
	mov.b64 	%rd1699, -4616189618054758400;
	st.global.u64 	[%rd333+5000], %rd1699;
	bra.uni 	$L__BB4_2612;
$L__BB4_2611:
	mov.b64 	%rd1700, 0;
	st.global.u64 	[%rd333], %rd1700;
	mov.b64 	%rd1701, -4564063970805153792;
	st.global.u64 	[%rd333+5000], %rd1701;
$L__BB4_2612:
	setp.eq.s32 	%p2406, %r1033, 1;
	@%p2406 bra 	$L__BB4_2620;
	ld.local.s8 	%r3494, [%rd332+1];
	add.s32 	%r3495, %r3494, %r1036;
	setp.eq.s32 	%p2407, %r3495, 3;
	@%p2407 bra 	$L__BB4_2615;
	mov.b64 	%rd1702, 9218868437227405312;
	st.global.u64 	[%rd333+8], %rd1702;
	mov.b64 	%rd1703, -4616189618054758400;
	st.global.u64 	[%rd333+5008], %rd1703;
	bra.uni 	$L__BB4_2616;
$L__BB4_2615:
	mov.b64 	%rd1704, 0;
	st.global.u64 	[%rd333+8], %rd1704;
	mov.b64 	%rd1705, -4564063970805153792;
	st.global.u64 	[%rd333+5008], %rd1705;
$L__BB4_2616:
	setp.eq.s32 	%p2408, %r1033, 2;
	@%p2408 bra 	$L__BB4_2620;
	ld.local.s8 	%r3496, [%rd332+2];
	add.s32 	%r3497, %r3496, %r1036;
	setp.eq.s32 	%p2409, %r3497, 3;
	@%p2409 bra 	$L__BB4_2619;
	mov.b64 	%rd1706, 9218868437227405312;
	st.global.u64 	[%rd333+16], %rd1706;
	mov.b64 	%rd1707, -4616189618054758400;
	st.global.u64 	[%rd333+5016], %rd1707;
	bra.uni 	$L__BB4_2620;
$L__BB4_2619:
	mov.b64 	%rd1708, 0;
	st.global.u64 	[%rd333+16], %rd1708;
	mov.b64 	%rd1709, -4564063970805153792;
	st.global.u64 	[%rd333+5016], %rd1709;
$L__BB4_2620:
	add.s32 	%r4776, %r1035, 1;
	setp.eq.s32 	%p2410, %r1035, %r1008;
	@%p2410 bra 	$L__BB4_2621;
	bra.uni 	$L__BB4_2592;
$L__BB4_2621:
	mov.b32 	%r4779, 1;
$L__BB4_2622:
	@%p2397 bra 	$L__BB4_2700;
	cvt.u64.u32 	%rd1710, %r4779;
	add.s64 	%rd336, %rd14, %rd1710;
	mov.b32 	%r4780, 1;
$L__BB4_2624:
	mov.u32 	%r1044, %r4780;
	add.s32 	%r1045, %r4779, -1;
	mad.lo.s32 	%r3500, %r1045, %r997, %r17;
	add.s32 	%r3501, %r3500, %r1044;
	mul.wide.s32 	%rd1711, %r3501, 8;
	add.s64 	%rd337, %rd3, %rd1711;
	ld.global.f64 	%fd4344, [%rd337];
	abs.f64 	%fd3148, %fd4344;
	setp.geu.f64 	%p2412, %fd3148, 0d41CDCD64FF800000;
	@%p2412 bra 	$L__BB4_2699;
	ld.local.u8 	%rs202, [%rd336];
	cvt.u32.u16 	%r3502, %rs202;
	cvt.s32.s8 	%r3503, %r3502;
	cvt.u64.u32 	%rd1712, %r1044;
	add.s64 	%rd338, %rd15, %rd1712;
	ld.local.u8 	%rs203, [%rd338];
	cvt.u64.u16 	%rd1713, %rs203;
	cvt.s64.s8 	%rd339, %rd1713;
	cvt.u32.u16 	%r3504, %rs203;
	cvt.s32.s8 	%r3505, %r3504;
	add.s32 	%r3506, %r3505, %r3503;
	setp.eq.s32 	%p2413, %r3506, 3;
	@%p2413 bra 	$L__BB4_2659;
	mov.b64 	%rd1714, -4616189618054758400;
	st.global.u64 	[%rd337+5000], %rd1714;
	mov.b64 	%rd1715, 9218868437227405312;
	st.global.u64 	[%rd337], %rd1715;
	mov.f64 	%fd4345, 0dBFF0000000000000;
	mov.f64 	%fd4344, 0d7FF0000000000000;
	mov.f64 	%fd4346, %fd4344;
	bra.uni 	$L__BB4_2670;
$L__BB4_2627:
	setp.lt.s32 	%p2482, %r997, 1;
	mov.b32 	%r4786, 0;
	mov.f64 	%fd4406, 0dFFF0000000000000;
	@%p2482 bra 	$L__BB4_2643;
	cvt.s64.s32 	%rd1774, %r1008;
	add.s64 	%rd334, %rd14, %rd1774;
	ld.local.u8 	%rs201, [%rd334];
	add.s32 	%r3598, %r1008, -1;
	mad.lo.s32 	%r1042, %r3598, %r997, %r17;
	cvt.u64.u16 	%rd1775, %rs201;
	cvt.s64.s8 	%rd335, %rd1775;
	mov.f64 	%fd4406, 0dFFF0000000000000;
	mov.b32 	%r4786, 0;
	mov.b32 	%r4784, 1;
$L__BB4_2629:
	mov.u32 	%r1059, %r4784;
	cvt.u64.u32 	%rd1776, %r1059;
	add.s64 	%rd351, %rd15, %rd1776;
	ld.local.u8 	%rs204, [%rd351];
	cvt.u32.u16 	%r3599, %rs204;
	cvt.s32.s8 	%r3600, %r3599;
	cvt.u32.u16 	%r3601, %rs201;
	cvt.s32.s8 	%r3602, %r3601;
	add.s32 	%r3603, %r3600, %r3602;
	setp.ne.s32 	%p2483, %r3603, 3;
	mov.f64 	%fd4405, 0dBFF0000000000000;
	mov.f64 	%fd4404, 0d7FF0000000000000;
	@%p2483 bra 	$L__BB4_2642;
	cvt.u32.u16 	%r3604, %rs204;
	cvt.u64.u16 	%rd1777, %rs204;
	cvt.s64.s8 	%rd1778, %rd1777;
	mad.lo.s64 	%rd1779, %rd335, 5, %rd1778;
	shl.b64 	%rd1780, %rd1779, 3;
	add.s64 	%rd1781, %rd2, %rd1780;
	ld.global.f64 	%fd4405, [%rd1781+45440];
	ld.local.s8 	%r3605, [%rd351+1];
	cvt.u32.u16 	%r3606, %rs201;
	ld.local.s8 	%rs1219, [%rd334+1];
	cvt.u32.u16 	%r3607, %rs1219;
	prmt.b32 	%r3608, %r3606, %r3607, 0x3340U;
	prmt.b32 	%r3609, %r3604, 0, 0x3340U;
	prmt.b32 	%r3610, %r3608, %r3609, 0x5410U;
	mov.b32 	%r3611, 334205;
	dp4a.s32.u32 	%r3612, %r3610, %r3611, %r3605;
	mul.wide.s32 	%rd1782, %r3612, 8;
	add.s64 	%rd1783, %rd2, %rd1782;
	ld.global.f64 	%fd3314, [%rd1783+35440];
	add.f64 	%fd3315, %fd4405, %fd3314;
	ld.global.f64 	%fd4404, [%rd1781+45640];
	ld.global.f64 	%fd3316, [%rd1783+40440];
	add.f64 	%fd3317, %fd4404, %fd3316;
	abs.f64 	%fd3318, %fd3317;
	setp.gt.f64 	%p2484, %fd3318, 0d41CDCD64FF800000;
	selp.f64 	%fd1170, 0dBFF0000000000000, %fd3315, %p2484;
	selp.f64 	%fd1171, 0d7FF0000000000000, %fd3317, %p2484;
	cvt.u16.u64 	%rs1220, %rd335;
	mov.b32 	%r3613, {%rs1220, %rs1219};
	cvt.s32.s8 	%r3614, %r3604;
	mov.b32 	%r3615, 1305;
	dp2a.lo.s32.u32 	%r3616, %r3613, %r3615, %r3614;
	mul.wide.s32 	%rd1784, %r3616, 8;
	add.s64 	%rd352, %rd2, %rd1784;
	ld.global.f64 	%fd1172, [%rd352+21000];
	abs.f64 	%fd1173, %fd1172;
	setp.geu.f64 	%p2485, %fd1173, 0d41CDCD64FF800000;
	cvt.s16.s8 	%rs1221, %rs204;
	mov.b32 	%r3617, {%rs1220, %rs1221};
	dp2a.lo.s32.u32 	%r3618, %r3617, %r3615, %r3605;
	mul.wide.s32 	%rd1785, %r3618, 8;
	add.s64 	%rd353, %rd2, %rd1785;
	mov.f64 	%fd4395, %fd1170;
	mov.f64 	%fd4396, %fd1171;
	@%p2485 bra 	$L__BB4_2634;
	ld.global.f64 	%fd1174, [%rd353+23000];
	abs.f64 	%fd3320, %fd1174;
	setp.geu.f64 	%p2486, %fd3320, 0d41CDCD64FF800000;
	mov.f64 	%fd4395, %fd1170;
	mov.f64 	%fd4396, %fd1171;
	@%p2486 bra 	$L__BB4_2634;
	ld.global.f64 	%fd3321, [%rd352+20000];
	add.f64 	%fd3322, %fd4405, %fd3321;
	ld.global.f64 	%fd3323, [%rd353+22000];
	add.f64 	%fd3324, %fd3322, %fd3323;
	add.f64 	%fd3325, %fd4404, %fd1172;
	add.f64 	%fd3326, %fd3325, %fd1174;
	abs.f64 	%fd3327, %fd3326;
	setp.gt.f64 	%p2487, %fd3327, 0d41CDCD64FF800000;
	selp.f64 	%fd4395, 0dBFF0000000000000, %fd3324, %p2487;
	selp.f64 	%fd4396, 0d7FF0000000000000, %fd3326, %p2487;
	add.f64 	%fd3328, %fd4396, 0d4069000000000000;
	add.f64 	%fd3329, %fd4395, 0dC016CCCCCCCCCCCD;
	add.f64 	%fd3330, %fd1056, %fd3329;
	div.rn.f64 	%fd4397, %fd3328, %fd3330;
	abs.f64 	%fd3331, %fd1171;
	setp.geu.f64 	%p2488, %fd3331, 0d41CDCD64FF800000;
	@%p2488 bra 	$L__BB4_2634;
	add.f64 	%fd3332, %fd1171, 0d4069000000000000;
	add.f64 	%fd3333, %fd1170, 0dC016CCCCCCCCCCCD;
	add.f64 	%fd3334, %fd1056, %fd3333;
	div.rn.f64 	%fd3335, %fd3332, %fd3334;
	setp.lt.f64 	%p2489, %fd3335, %fd4397;
	selp.f64 	%fd4395, %fd4395, %fd1170, %p2489;
	selp.f64 	%fd4396, %fd4396, %fd1171, %p2489;
	selp.f64 	%fd4397, %fd4397, %fd3335, %p2489;
$L__BB4_2634:
	mov.f64 	%fd4398, %fd4395;
	mov.f64 	%fd4399, %fd4396;
	@%p2485 bra 	$L__BB4_2637;
	ld.global.f64 	%fd3336, [%rd352+20000];
	add.f64 	%fd3337, %fd4405, %fd3336;
	add.f64 	%fd3338, %fd4404, %fd1172;
	abs.f64 	%fd3339, %fd3338;
	setp.gt.f64 	%p2491, %fd3339, 0d41CDCD64FF800000;
	selp.f64 	%fd4398, 0dBFF0000000000000, %fd3337, %p2491;
	selp.f64 	%fd4399, 0d7FF0000000000000, %fd3338, %p2491;
	add.f64 	%fd3340, %fd4399, 0d4069000000000000;
	add.f64 	%fd3341, %fd4398, 0dC016CCCCCCCCCCCD;
	add.f64 	%fd3342, %fd1056, %fd3341;
	div.rn.f64 	%fd4397, %fd3340, %fd3342;
	abs.f64 	%fd3343, %fd4396;
	setp.geu.f64 	%p2492, %fd3343, 0d41CDCD64FF800000;
	@%p2492 bra 	$L__BB4_2637;
	add.f64 	%fd3344, %fd4396, 0d4069000000000000;
	add.f64 	%fd3345, %fd4395, 0dC016CCCCCCCCCCCD;
	add.f64 	%fd3346, %fd1056, %fd3345;
	div.rn.f64 	%fd3347, %fd3344, %fd3346;
	setp.lt.f64 	%p2493, %fd3347, %fd4397;
	selp.f64 	%fd4398, %fd4398, %fd4395, %p2493;
	selp.f64 	%fd4399, %fd4399, %fd4396, %p2493;
	selp.f64 	%fd4397, %fd4397, %fd3347, %p2493;
$L__BB4_2637:
	ld.global.f64 	%fd1193, [%rd353+23000];
	abs.f64 	%fd3348, %fd1193;
	setp.geu.f64 	%p2494, %fd3348, 0d41CDCD64FF800000;
	mov.f64 	%fd4401, %fd4398;
	mov.f64 	%fd4402, %fd4399;
	@%p2494 bra 	$L__BB4_2640;
	ld.global.f64 	%fd3349, [%rd353+22000];
	add.f64 	%fd3350, %fd4405, %fd3349;
	add.f64 	%fd3351, %fd4404, %fd1193;
	abs.f64 	%fd3352, %fd3351;
	setp.gt.f64 	%p2495, %fd3352, 0d41CDCD64FF800000;
	selp.f64 	%fd4401, 0dBFF0000000000000, %fd3350, %p2495;
	selp.f64 	%fd4402, 0d7FF0000000000000, %fd3351, %p2495;
	add.f64 	%fd3353, %fd4402, 0d4069000000000000;
	add.f64 	%fd3354, %fd4401, 0dC016CCCCCCCCCCCD;
	add.f64 	%fd3355, %fd1056, %fd3354;
	div.rn.f64 	%fd4397, %fd3353, %fd3355;
	abs.f64 	%fd3356, %fd4399;
	setp.geu.f64 	%p2496, %fd3356, 0d41CDCD64FF800000;
	@%p2496 bra 	$L__BB4_2640;
	add.f64 	%fd3357, %fd4399, 0d4069000000000000;
	add.f64 	%fd3358, %fd4398, 0dC016CCCCCCCCCCCD;
	add.f64 	%fd3359, %fd1056, %fd3358;
	div.rn.f64 	%fd3360, %fd3357, %fd3359;
	setp.lt.f64 	%p2497, %fd3360, %fd4397;
	selp.f64 	%fd4401, %fd4401, %fd4398, %p2497;
	selp.f64 	%fd4402, %fd4402, %fd4399, %p2497;
	selp.f64 	%fd4397, %fd4397, %fd3360, %p2497;
$L__BB4_2640:
	add.f64 	%fd3361, %fd4405, 0dC016CCCCCCCCCCCD;
	add.f64 	%fd1203, %fd1056, %fd3361;
	abs.f64 	%fd3362, %fd4402;
	setp.geu.f64 	%p2498, %fd3362, 0d41CDCD64FF800000;
	@%p2498 bra 	$L__BB4_2642;
	add.f64 	%fd3363, %fd4404, 0d4069000000000000;
	div.rn.f64 	%fd3364, %fd3363, %fd1203;
	setp.lt.f64 	%p2499, %fd4397, %fd3364;
	selp.f64 	%fd4404, %fd4404, %fd4402, %p2499;
	selp.f64 	%fd4405, %fd4405, %fd4401, %p2499;
$L__BB4_2642:
	add.f64 	%fd3365, %fd4405, 0d3EB0C6F7A0B5ED8D;
	add.f64 	%fd3366, %fd4404, 0d3EB0C6F7A0B5ED8D;
	add.s32 	%r3619, %r1042, %r1059;
	mul.wide.s32 	%rd1786, %r3619, 8;
	add.s64 	%rd1787, %rd3, %rd1786;
	ld.global.f64 	%fd3367, [%rd1787];
	add.f64 	%fd3368, %fd3366, %fd3367;
	add.f64 	%fd3369, %fd3368, 0d4069000000000000;
	ld.global.f64 	%fd3370, [%rd1787+5000];
	add.f64 	%fd3371, %fd3365, %fd3370;
	add.f64 	%fd3372, %fd3371, 0dC016CCCCCCCCCCCD;
	add.f64 	%fd3373, %fd1056, %fd3372;
	div.rn.f64 	%fd3374, %fd3369, %fd3373;
	add.f64 	%fd3375, %fd3374, 0dC071126666666666;
	setp.gt.f64 	%p2500, %fd3375, %fd4406;
	setp.lt.f64 	%p2501, %fd3371, 0d0000000000000000;
	setp.lt.f64 	%p2502, %fd3368, 0d0000000000000000;
	and.pred  	%p2503, %p2501, %p2502;
	and.pred  	%p2504, %p2503, %p2500;
	selp.f64 	%fd4406, %fd3375, %fd4406, %p2504;
	selp.b32 	%r4786, %r1059, %r4786, %p2504;
	add.s32 	%r4784, %r1059, 1;
	setp.ne.s32 	%p2505, %r1059, %r997;
	@%p2505 bra 	$L__BB4_2629;
$L__BB4_2643:
	abs.f64 	%fd1210, %fd4406;
	setp.gt.f64 	%p2506, %fd1210, 0d41CDCD64FF800000;
	selp.b32 	%r4806, 1, %r4786, %p2506;
	selp.b32 	%r4807, 1, %r1008, %p2506;
	cvt.s64.s32 	%rd1788, %r4807;
	add.s64 	%rd354, %rd14, %rd1788;
	ld.local.u8 	%rs1377, [%rd354];
	cvt.u32.u16 	%r3620, %rs1377;
	cvt.s32.s8 	%r3621, %r3620;
	cvt.s64.s32 	%rd1789, %r4806;
	add.s64 	%rd355, %rd15, %rd1789;
	ld.local.u8 	%rs1376, [%rd355];
	cvt.u32.u16 	%r3622, %rs1376;
	cvt.s32.s8 	%r3623, %r3622;
	add.s32 	%r3624, %r3623, %r3621;
	setp.ne.s32 	%p2507, %r3624, 3;
	mov.f64 	%fd4417, 0dBFF0000000000000;
	mov.f64 	%fd4416, 0d7FF0000000000000;
	@%p2507 bra 	$L__BB4_2656;
	cvt.u32.u16 	%r3625, %rs1377;
	cvt.u32.u16 	%r3626, %rs1376;
	cvt.u64.u16 	%rd1790, %rs1376;
	cvt.s64.s8 	%rd1791, %rd1790;
	cvt.s32.s8 	%r3627, %r3625;
	mul.wide.s32 	%rd1792, %r3627, 5;
	add.s64 	%rd1793, %rd1792, %rd1791;
	shl.b64 	%rd1794, %rd1793, 3;
	add.s64 	%rd1795, %rd2, %rd1794;
	ld.global.f64 	%fd4417, [%rd1795+45440];
	ld.local.s8 	%r3628, [%rd355+1];
	ld.local.s8 	%rs1222, [%rd354+1];
	cvt.u32.u16 	%r3629, %rs1222;
	prmt.b32 	%r3630, %r3625, %r3629, 0x3340U;
	prmt.b32 	%r3631, %r3626, 0, 0x3340U;
	prmt.b32 	%r3632, %r3630, %r3631, 0x5410U;
	mov.b32 	%r3633, 334205;
	dp4a.s32.u32 	%r3634, %r3632, %r3633, %r3628;
	mul.wide.s32 	%rd1796, %r3634, 8;
	add.s64 	%rd1797, %rd2, %rd1796;
	ld.global.f64 	%fd3379, [%rd1797+35440];
	add.f64 	%fd3380, %fd4417, %fd3379;
	ld.global.f64 	%fd4416, [%rd1795+45640];
	ld.global.f64 	%fd3381, [%rd1797+40440];
	add.f64 	%fd3382, %fd4416, %fd3381;
	abs.f64 	%fd3383, %fd3382;
	setp.gt.f64 	%p2508, %fd3383, 0d41CDCD64FF800000;
	selp.f64 	%fd1213, 0dBFF0000000000000, %fd3380, %p2508;
	selp.f64 	%fd1214, 0d7FF0000000000000, %fd3382, %p2508;
	cvt.s16.s8 	%rs1223, %rs1377;
	mov.b32 	%r3635, {%rs1223, %rs1222};
	cvt.s32.s8 	%r3636, %r3626;
	mov.b32 	%r3637, 1305;
	dp2a.lo.s32.u32 	%r3638, %r3635, %r3637, %r3636;
	mul.wide.s32 	%rd1798, %r3638, 8;
	add.s64 	%rd356, %rd2, %rd1798;
	ld.global.f64 	%fd1215, [%rd356+21000];
	abs.f64 	%fd1216, %fd1215;
	setp.geu.f64 	%p2509, %fd1216, 0d41CDCD64FF800000;
	cvt.s16.s8 	%rs1224, %rs1376;
	mov.b32 	%r3639, {%rs1223, %rs1224};
	dp2a.lo.s32.u32 	%r1066, %r3639, %r3637, %r3628;
	mul.wide.s32 	%rd1799, %r1066, 8;
	add.s64 	%rd357, %rd2, %rd1799;
	mov.f64 	%fd4407, %fd1213;
	mov.f64 	%fd4408, %fd1214;
	@%p2509 bra 	$L__BB4_2648;
	ld.global.f64 	%fd1217, [%rd357+23000];
	abs.f64 	%fd3385, %fd1217;
	setp.geu.f64 	%p2510, %fd3385, 0d41CDCD64FF800000;
	mov.f64 	%fd4407, %fd1213;
	mov.f64 	%fd4408, %fd1214;
	@%p2510 bra 	$L__BB4_2648;
	ld.global.f64 	%fd3386, [%rd356+20000];
	add.f64 	%fd3387, %fd4417, %fd3386;
	mul.wide.s32 	%rd1800, %r1066, 8;
	add.s64 	%rd1801, %rd2, %rd1800;
	ld.global.f64 	%fd3388, [%rd1801+22000];
	add.f64 	%fd3389, %fd3387, %fd3388;
	add.f64 	%fd3390, %fd4416, %fd1215;
	add.f64 	%fd3391, %fd3390, %fd1217;
	abs.f64 	%fd3392, %fd3391;
	setp.gt.f64 	%p2511, %fd3392, 0d41CDCD64FF800000;
	selp.f64 	%fd4407, 0dBFF0000000000000, %fd3389, %p2511;
	selp.f64 	%fd4408, 0d7FF0000000000000, %fd3391, %p2511;
	add.f64 	%fd3393, %fd4408, 0d4069000000000000;
	add.f64 	%fd3394, %fd4407, 0dC016CCCCCCCCCCCD;
	add.f64 	%fd3395, %fd1056, %fd3394;
	div.rn.f64 	%fd4409, %fd3393, %fd3395;
	abs.f64 	%fd3396, %fd1214;
	setp.geu.f64 	%p2512, %fd3396, 0d41CDCD64FF800000;
	@%p2512 bra 	$L__BB4_2648;
	add.f64 	%fd3397, %fd1214, 0d4069000000000000;
	add.f64 	%fd3398, %fd1213, 0dC016CCCCCCCCCCCD;
	add.f64 	%fd3399, %fd1056, %fd3398;
	div.rn.f64 	%fd3400, %fd3397, %fd3399;
	setp.lt.f64 	%p2513, %fd3400, %fd4409;
	selp.f64 	%fd4407, %fd4407, %fd1213, %p2513;
	selp.f64 	%fd4408, %fd4408, %fd1214, %p2513;
	selp.f64 	%fd4409, %fd4409, %fd3400, %p2513;
$L__BB4_2648:
	mov.f64 	%fd4410, %fd4407;
	mov.f64 	%fd4411, %fd4408;
	@%p2509 bra 	$L__BB4_2651;
	ld.global.f64 	%fd3401, [%rd356+20000];
	add.f64 	%fd3402, %fd4417, %fd3401;
	add.f64 	%fd3403, %fd4416, %fd1215;
	abs.f64 	%fd3404, %fd3403;
	setp.gt.f64 	%p2515, %fd3404, 0d41CDCD64FF800000;
	selp.f64 	%fd4410, 0dBFF0000000000000, %fd3402, %p2515;
	selp.f64 	%fd4411, 0d7FF0000000000000, %fd3403, %p2515;
	add.f64 	%fd3405, %fd4411, 0d4069000000000000;
	add.f64 	%fd3406, %fd4410, 0dC016CCCCCCCCCCCD;
	add.f64 	%fd3407, %fd1056, %fd3406;
	div.rn.f64 	%fd4409, %fd3405, %fd3407;
	abs.f64 	%fd3408, %fd4408;
	setp.geu.f64 	%p2516, %fd3408, 0d41CDCD64FF800000;
	@%p2516 bra 	$L__BB4_2651;
	add.f64 	%fd3409, %fd4408, 0d4069000000000000;
	add.f64 	%fd3410, %fd4407, 0dC016CCCCCCCCCCCD;
	add.f64 	%fd3411, %fd1056, %fd3410;
	div.rn.f64 	%fd3412, %fd3409, %fd3411;
	setp.lt.f64 	%p2517, %fd3412, %fd4409;
	selp.f64 	%fd4410, %fd4410, %fd4407, %p2517;
	selp.f64 	%fd4411, %fd4411, %fd4408, %p2517;
	selp.f64 	%fd4409, %fd4409, %fd3412, %p2517;
$L__BB4_2651:
	mul.wide.s32 	%rd1802, %r1066, 8;
	add.s64 	%rd358, %rd2, %rd1802;
	ld.global.f64 	%fd1236, [%rd358+23000];
	abs.f64 	%fd3413, %fd1236;
	setp.geu.f64 	%p2518, %fd3413, 0d41CDCD64FF800000;
	mov.f64 	%fd4413, %fd4410;
	mov.f64 	%fd4414, %fd4411;
	@%p2518 bra 	$L__BB4_2654;
	ld.global.f64 	%fd3414, [%rd358+22000];
	add.f64 	%fd3415, %fd4417, %fd3414;
	add.f64 	%fd3416, %fd4416, %fd1236;
	abs.f64 	%fd3417, %fd3416;
	setp.gt.f64 	%p2519, %fd3417, 0d41CDCD64FF800000;
	selp.f64 	%fd4413, 0dBFF0000000000000, %fd3415, %p2519;
	selp.f64 	%fd4414, 0d7FF0000000000000, %fd3416, %p2519;
	add.f64 	%fd3418, %fd4414, 0d4069000000000000;
	add.f64 	%fd3419, %fd4413, 0dC016CCCCCCCCCCCD;
	add.f64 	%fd3420, %fd1056, %fd3419;
	div.rn.f64 	%fd4409, %fd3418, %fd3420;
	abs.f64 	%fd3421, %fd4411;
	setp.geu.f64 	%p2520, %fd3421, 0d41CDCD64FF800000;
	@%p2520 bra 	$L__BB4_2654;
	add.f64 	%fd3422, %fd4411, 0d4069000000000000;
	add.f64 	%fd3423, %fd4410, 0dC016CCCCCCCCCCCD;
	add.f64 	%fd3424, %fd1056, %fd3423;
	div.rn.f64 	%fd3425, %fd3422, %fd3424;
	setp.lt.f64 	%p2521, %fd3425, %fd4409;
	selp.f64 	%fd4413, %fd4413, %fd4410, %p2521;
	selp.f64 	%fd4414, %fd4414, %fd4411, %p2521;
	selp.f64 	%fd4409, %fd4409, %fd3425, %p2521;
$L__BB4_2654:
	abs.f64 	%fd3426, %fd4414;
	setp.geu.f64 	%p2522, %fd3426, 0d41CDCD64FF800000;
	@%p2522 bra 	$L__BB4_2656;
	add.f64 	%fd3427, %fd4416, 0d4069000000000000;
	add.f64 	%fd3428, %fd4417, 0dC016CCCCCCCCCCCD;
	add.f64 	%fd3429, %fd1056, %fd3428;
	div.rn.f64 	%fd3430, %fd3427, %fd3429;
	setp.lt.f64 	%p2523, %fd4409, %fd3430;
	selp.f64 	%fd4416, %fd4416, %fd4414, %p2523;
	selp.f64 	%fd4417, %fd4417, %fd4413, %p2523;
$L__BB4_2656:
	mul.lo.s32 	%r1067, %r4388, 50;
	setp.lt.s32 	%p2524, %r1008, 1;
	@%p2524 bra 	$L__BB4_2710;
	and.b32  	%r1068, %r1008, 7;
	setp.lt.u32 	%p2525, %r1008, 8;
	mov.b32 	%r4787, 0;
	@%p2525 bra 	$L__BB4_2702;
	and.b32  	%r4787, %r1008, 2147483640;
	mov.b32 	%r4790, 0;
	bra.uni 	$L__BB4_2701;
$L__BB4_2659:
	cvt.u32.u16 	%r3507, %rs202;
	cvt.s32.s8 	%r3508, %r3507;
	mul.wide.s32 	%rd1716, %r3508, 5;
	add.s64 	%rd340, %rd1716, %rd339;
	shl.b64 	%rd1717, %rd340, 3;
	add.s64 	%rd1718, %rd2, %rd1717;
	ld.global.f64 	%fd4345, [%rd1718+45440];
	ld.local.u8 	%rs1216, [%rd336+-1];
	cvt.u64.u16 	%rd1719, %rs1216;
	cvt.s64.s8 	%rd341, %rd1719;
	cvt.u32.u16 	%r3509, %rs203;
	ld.local.s8 	%rs1217, [%rd338+-1];
	cvt.u32.u16 	%r3510, %rs1217;
	prmt.b32 	%r3511, %r3510, %r3509, 0x3340U;
	prmt.b32 	%r3512, %r3507, 0, 0x3340U;
	prmt.b32 	%r3513, %r3511, %r3512, 0x5410U;
	cvt.u32.u16 	%r3514, %rs1216;
	cvt.s32.s8 	%r3515, %r3514;
	mov.b32 	%r3516, 359705;
	dp4a.s32.u32 	%r3517, %r3513, %r3516, %r3515;
	mul.wide.s32 	%rd1720, %r3517, 8;
	add.s64 	%rd1721, %rd2, %rd1720;
	ld.global.f64 	%fd3151, [%rd1721+35440];
	add.f64 	%fd3152, %fd4345, %fd3151;
	ld.global.f64 	%fd4346, [%rd1718+45640];
	ld.global.f64 	%fd3153, [%rd1721+40440];
	add.f64 	%fd3154, %fd4346, %fd3153;
	abs.f64 	%fd3155, %fd3154;
	setp.gt.f64 	%p2414, %fd3155, 0d41CDCD64FF800000;
	selp.f64 	%fd1060, 0dBFF0000000000000, %fd3152, %p2414;
	selp.f64 	%fd1061, 0d7FF0000000000000, %fd3154, %p2414;
	cvt.u16.u64 	%rs1218, %rd339;
	mov.b32 	%r3518, {%rs1217, %rs1218};
	mov.b32 	%r3519, 6405;
	dp2a.lo.s32.u32 	%r3520, %r3518, %r3519, %r3508;
	mul.wide.s32 	%rd1722, %r3520, 8;
	add.s64 	%rd342, %rd2, %rd1722;
	ld.global.f64 	%fd1062, [%rd342+21000];
	abs.f64 	%fd3156, %fd1062;
	setp.geu.f64 	%p2415, %fd3156, 0d41CDCD64FF800000;
	@%p2415 bra 	$L__BB4_2665;
	mad.lo.s64 	%rd1726, %rd339, 24, %rd340;
	add.s64 	%rd1727, %rd1726, %rd341;
	shl.b64 	%rd1728, %rd1727, 3;
	add.s64 	%rd343, %rd2, %rd1728;
	ld.global.f64 	%fd1063, [%rd343+23000];
	abs.f64 	%fd3171, %fd1063;
	setp.geu.f64 	%p2420, %fd3171, 0d41CDCD64FF800000;
	@%p2420 bra 	$L__BB4_2663;
	ld.global.f64 	%fd3184, [%rd342+20000];
	add.f64 	%fd3185, %fd4345, %fd3184;
	ld.global.f64 	%fd3186, [%rd343+22000];
	add.f64 	%fd3187, %fd3185, %fd3186;
	add.f64 	%fd3188, %fd4346, %fd1062;
	add.f64 	%fd3189, %fd3188, %fd1063;
	abs.f64 	%fd3190, %fd3189;
	setp.gt.f64 	%p2424, %fd3190, 0d41CDCD64FF800000;
	selp.f64 	%fd4341, 0dBFF0000000000000, %fd3187, %p2424;
	selp.f64 	%fd4342, 0d7FF0000000000000, %fd3189, %p2424;
	add.f64 	%fd3191, %fd4342, 0d4069000000000000;
	add.f64 	%fd3192, %fd4341, 0dC016CCCCCCCCCCCD;
	add.f64 	%fd3193, %fd1056, %fd3192;
	div.rn.f64 	%fd4343, %fd3191, %fd3193;
	abs.f64 	%fd3194, %fd1061;
	setp.geu.f64 	%p2425, %fd3194, 0d41CDCD64FF800000;
	@%p2425 bra 	$L__BB4_2668;
	add.f64 	%fd3195, %fd1061, 0d4069000000000000;
	add.f64 	%fd3196, %fd1060, 0dC016CCCCCCCCCCCD;
	add.f64 	%fd3197, %fd1056, %fd3196;
	div.rn.f64 	%fd3198, %fd3195, %fd3197;
	setp.lt.f64 	%p2426, %fd3198, %fd4343;
	selp.f64 	%fd4341, %fd4341, %fd1060, %p2426;
	selp.f64 	%fd4342, %fd4342, %fd1061, %p2426;
	selp.f64 	%fd4343, %fd4343, %fd3198, %p2426;
	bra.uni 	$L__BB4_2668;
$L__BB4_2663:
	ld.global.f64 	%fd3172, [%rd342+20000];
	add.f64 	%fd3173, %fd4345, %fd3172;
	add.f64 	%fd3174, %fd4346, %fd1062;
	abs.f64 	%fd3175, %fd3174;
	setp.gt.f64 	%p2421, %fd3175, 0d41CDCD64FF800000;
	selp.f64 	%fd4341, 0dBFF0000000000000, %fd3173, %p2421;
	selp.f64 	%fd4342, 0d7FF0000000000000, %fd3174, %p2421;
	add.f64 	%fd3176, %fd4342, 0d4069000000000000;
	add.f64 	%fd3177, %fd4341, 0dC016CCCCCCCCCCCD;
	add.f64 	%fd3178, %fd1056, %fd3177;
	div.rn.f64 	%fd4343, %fd3176, %fd3178;
	abs.f64 	%fd3179, %fd1061;
	setp.geu.f64 	%p2422, %fd3179, 0d41CDCD64FF800000;
	@%p2422 bra 	$L__BB4_2668;
	add.f64 	%fd3180, %fd1061, 0d4069000000000000;
	add.f64 	%fd3181, %fd1060, 0dC016CCCCCCCCCCCD;
	add.f64 	%fd3182, %fd1056, %fd3181;
	div.rn.f64 	%fd3183, %fd3180, %fd3182;
	setp.lt.f64 	%p2423, %fd3183, %fd4343;
	selp.f64 	%fd4341, %fd4341, %fd1060, %p2423;
	selp.f64 	%fd4342, %fd4342, %fd1061, %p2423;
	selp.f64 	%fd4343, %fd4343, %fd3183, %p2423;
	bra.uni 	$L__BB4_2668;
$L__BB4_2665:
	mad.lo.s64 	%rd1723, %rd339, 24, %rd340;
	add.s64 	%rd1724, %rd1723, %rd341;
	shl.b64 	%rd1725, %rd1724, 3;
	add.s64 	%rd344, %rd2, %rd1725;
	ld.global.f64 	%fd1076, [%rd344+23000];
	abs.f64 	%fd3158, %fd1076;
	setp.geu.f64 	%p2416, %fd3158, 0d41CDCD64FF800000;
	mov.f64 	%fd4341, %fd1060;
	mov.f64 	%fd4342, %fd1061;
	@%p2416 bra 	$L__BB4_2668;
	ld.global.f64 	%fd3159, [%rd344+22000];
	add.f64 	%fd3160, %fd4345, %fd3159;
	add.f64 	%fd3161, %fd4346, %fd1076;
	abs.f64 	%fd3162, %fd3161;
	setp.gt.f64 	%p2417, %fd3162, 0d41CDCD64FF800000;
	selp.f64 	%fd4341, 0dBFF0000000000000, %fd3160, %p2417;
	selp.f64 	%fd4342, 0d7FF0000000000000, %fd3161, %p2417;
	add.f64 	%fd3163, %fd4342, 0d4069000000000000;
	add.f64 	%fd3164, %fd4341, 0dC016CCCCCCCCCCCD;
	add.f64 	%fd3165, %fd1056, %fd3164;
	div.rn.f64 	%fd4343, %fd3163, %fd3165;
	abs.f64 	%fd3166, %fd1061;
	setp.geu.f64 	%p2418, %fd3166, 0d41CDCD64FF800000;
	@%p2418 bra 	$L__BB4_2668;
	add.f64 	%fd3167, %fd1061, 0d4069000000000000;
	add.f64 	%fd3168, %fd1060, 0dC016CCCCCCCCCCCD;
	add.f64 	%fd3169, %fd1056, %fd3168;
	div.rn.f64 	%fd3170, %fd3167, %fd3169;
	setp.lt.f64 	%p2419, %fd3170, %fd4343;
	selp.f64 	%fd4341, %fd4341, %fd1060, %p2419;
	selp.f64 	%fd4342, %fd4342, %fd1061, %p2419;
	selp.f64 	%fd4343, %fd4343, %fd3170, %p2419;
$L__BB4_2668:
	add.f64 	%fd3199, %fd4345, 0dC016CCCCCCCCCCCD;
	add.f64 	%fd1086, %fd1056, %fd3199;
	abs.f64 	%fd3200, %fd4342;
	setp.geu.f64 	%p2427, %fd3200, 0d41CDCD64FF800000;
	@%p2427 bra 	$L__BB4_2670;
	add.f64 	%fd3201, %fd4346, 0d4069000000000000;
	div.rn.f64 	%fd3202, %fd3201, %fd1086;
	setp.lt.f64 	%p2428, %fd4343, %fd3202;
	selp.f64 	%fd4345, %fd4345, %fd4341, %p2428;
	selp.f64 	%fd4346, %fd4346, %fd4342, %p2428;
$L__BB4_2670:
	abs.f64 	%fd3203, %fd4346;
	setp.geu.f64 	%p2429, %fd3203, 0d41CDCD64FF800000;
	@%p2429 bra 	$L__BB4_2672;
	st.global.f64 	[%rd337+5000], %fd4345;
	st.global.f64 	[%rd337], %fd4346;
	mov.f64 	%fd4344, %fd4346;
$L__BB4_2672:
	min.u32 	%r3521, %r4779, %r1044;
	setp.lt.u32 	%p2430, %r3521, 2;
	mov.f64 	%fd4348, 0dBFF0000000000000;
	mov.f64 	%fd4349, 0d7FF0000000000000;
	@%p2430 bra 	$L__BB4_2699;
	ld.global.f64 	%fd1093, [%rd337+5000];
	add.f64 	%fd3206, %fd4344, 0d4069000000000000;
	add.f64 	%fd3207, %fd1093, 0dC016CCCCCCCCCCCD;
	add.f64 	%fd3208, %fd1056, %fd3207;
	div.rn.f64 	%fd1094, %fd3206, %fd3208;
	mul.lo.s32 	%r3522, %r1045, %r997;
	sub.s32 	%r3523, %r3522, %r997;
	mad.lo.s32 	%r3524, %r4388, 1250, %r3523;
	add.s32 	%r3525, %r3524, %r1044;
	add.s32 	%r3526, %r3525, -2;
	mul.wide.s32 	%rd1729, %r3526, 8;
	add.s64 	%rd345, %rd3, %rd1729;
	ld.global.f64 	%fd1095, [%rd345];
	abs.f64 	%fd3209, %fd1095;
	setp.geu.f64 	%p2431, %fd3209, 0d41CDCD64FF800000;
	@%p2431 bra 	$L__BB4_2676;
	cvt.u32.u16 	%r3527, %rs202;
	ld.local.u8 	%r3528, [%rd336+-1];
	prmt.b32 	%r3529, %r3528, %r3527, 0x3340U;
	ld.local.u8 	%r3530, [%rd338+-1];
	prmt.b32 	%r3531, %r3530, 0, 0x3340U;
	prmt.b32 	%r3532, %r3529, %r3531, 0x5410U;
	cvt.u32.u16 	%r3533, %rs203;
	cvt.s32.s8 	%r3534, %r3533;
	mov.b32 	%r3535, 334205;
	dp4a.s32.u32 	%r3536, %r3532, %r3535, %r3534;
	mul.wide.s32 	%rd1730, %r3536, 8;
	add.s64 	%rd346, %rd2, %rd1730;
	ld.global.f64 	%fd1096, [%rd346+5000];
	abs.f64 	%fd3212, %fd1096;
	setp.geu.f64 	%p2432, %fd3212, 0d41CDCD64FF800000;
	@%p2432 bra 	$L__BB4_2676;
	ld.global.f64 	%fd3213, [%rd345+5000];
	ld.global.f64 	%fd3214, [%rd346];
	add.f64 	%fd4348, %fd3213, %fd3214;
	add.f64 	%fd4349, %fd1095, %fd1096;
$L__BB4_2676:
	add.f64 	%fd3215, %fd4349, 0d4069000000000000;
	add.f64 	%fd3216, %fd4348, 0dC016CCCCCCCCCCCD;
	add.f64 	%fd3217, %fd1056, %fd3216;
	div.rn.f64 	%fd1101, %fd3215, %fd3217;
	setp.lt.f64 	%p2433, %fd4348, 0dC0A3880000000000;
	selp.f64 	%fd4374, 0dC0A9300000000000, %fd4348, %p2433;
	selp.f64 	%fd4375, 0d0000000000000000, %fd4349, %p2433;
	setp.lt.f64 	%p2434, %fd1093, 0dC0A3880000000000;
	selp.f64 	%fd1104, 0dC0A9300000000000, %fd1093, %p2434;
	selp.f64 	%fd1105, 0d0000000000000000, %fd4344, %p2434;
	setp.gt.f64 	%p2435, %fd1101, %fd1094;
	@%p2435 bra 	$L__BB4_2678;
	setp.leu.f64 	%p2436, %fd1104, 0d0000000000000000;
	setp.leu.f64 	%p2437, %fd1105, 0d0000000000000000;
	or.pred  	%p2438, %p2436, %p2437;
	@%p2438 bra 	$L__BB4_2679;
$L__BB4_2678:
	st.global.f64 	[%rd337+5000], %fd4374;
	st.global.f64 	[%rd337], %fd4375;
	bra.uni 	$L__BB4_2681;
$L__BB4_2679:
	setp.ltu.f64 	%p2439, %fd1094, %fd1101;
	mov.f64 	%fd4374, %fd1093;
	mov.f64 	%fd4375, %fd4344;
	@%p2439 bra 	$L__BB4_2681;
	st.global.f64 	[%rd337+5000], %fd1104;
	st.global.f64 	[%rd337], %fd1105;
	mov.f64 	%fd4374, %fd1104;
	mov.f64 	%fd4375, %fd1105;
$L__BB4_2681:
	cvt.u64.u16 	%rd1731, %rs203;
	cvt.s64.s8 	%rd347, %rd1731;
	cvt.u64.u16 	%rd1732, %rs202;
	cvt.s64.s8 	%rd349, %rd1732;
	mov.b32 	%r4781, 3;
	mad.lo.s64 	%rd1763, %rd349, 5, %rd347;
	shl.b64 	%rd1764, %rd1763, 3;
	add.s64 	%rd1765, %rd2, %rd1764;
$L__BB4_2682:
	sub.s32 	%r3538, %r1044, %r4781;
	add.s32 	%r3539, %r3538, 1;
	setp.gt.u32 	%p2440, %r3538, 2147483646;
	selp.b32 	%r3540, %r3538, 0, %p2440;
	add.s32 	%r3541, %r4779, %r3540;
	add.s32 	%r4783, %r3541, -1;
	selp.b32 	%r4782, 1, %r3539, %p2440;
	setp.lt.s32 	%p2441, %r4783, 1;
	setp.ge.s32 	%p2442, %r4782, %r1044;
	or.pred  	%p2443, %p2441, %p2442;
	@%p2443 bra 	$L__BB4_2698;
$L__BB4_2683:
	mov.u32 	%r1050, %r4783;
	add.s32 	%r4783, %r1050, -1;
	add.s32 	%r3543, %r17, %r4782;
	mad.lo.s32 	%r3544, %r4783, %r997, %r3543;
	mul.wide.s32 	%rd1733, %r3544, 8;
	add.s64 	%rd350, %rd3, %rd1733;
	ld.global.f64 	%fd1124, [%rd350];
	abs.f64 	%fd3218, %fd1124;
	setp.geu.f64 	%p2444, %fd3218, 0d41CDCD64FF800000;
	@%p2444 bra 	$L__BB4_2697;
	not.b32 	%r3545, %r1050;
	add.s32 	%r1052, %r4779, %r3545;
	not.b32 	%r3546, %r4782;
	add.s32 	%r1053, %r1044, %r3546;
	add.s32 	%r1054, %r1053, %r1052;
	setp.eq.s32 	%p2445, %r1052, 0;
	setp.gt.s32 	%p2446, %r1053, 0;
	and.pred  	%p2447, %p2445, %p2446;
	@%p2447 bra 	$L__BB4_2686;
	setp.ne.s32 	%p2448, %r1053, 0;
	setp.lt.s32 	%p2449, %r1052, 1;
	or.pred  	%p2450, %p2449, %p2448;
	@%p2450 bra 	$L__BB4_2691;
$L__BB4_2686:
	setp.ne.s32 	%p2459, %r1053, 1;
	setp.ne.s32 	%p2460, %r1052, 1;
	and.pred  	%p2461, %p2460, %p2459;
	@%p2461 bra 	$L__BB4_2690;
	setp.eq.s32 	%p2464, %r1052, 1;
	setp.eq.s32 	%p2465, %r1053, 1;
	and.pred  	%p2467, %p2445, %p2465;
	setp.eq.s32 	%p2468, %r1053, 0;
	and.pred  	%p2469, %p2464, %p2468;
	or.pred  	%p2470, %p2467, %p2469;
	mov.f64 	%fd4369, 0d0000000000000000;
	mov.f64 	%fd4368, 0dC0A9300000000000;
	not.pred 	%p2471, %p2470;
	@%p2471 bra 	$L__BB4_2689;
	mul.wide.u32 	%rd1766, %r1054, 8;
	add.s64 	%rd1767, %rd2, %rd1766;
	ld.global.f64 	%fd3290, [%rd1767+25192];
	cvt.u64.u32 	%rd1768, %r1050;
	add.s64 	%rd1769, %rd14, %rd1768;
	cvt.s64.s32 	%rd1770, %r4782;
	add.s64 	%rd1771, %rd15, %rd1770;
	ld.local.u8 	%r3586, [%rd1769];
	cvt.u32.u16 	%r3587, %rs202;
	prmt.b32 	%r3588, %r3586, %r3587, 0x3340U;
	ld.local.u8 	%r3589, [%rd1771];
	prmt.b32 	%r3590, %r3589, 0, 0x3340U;
	prmt.b32 	%r3591, %r3588, %r3590, 0x5410U;
	cvt.u32.u64 	%r3592, %rd347;
	mov.b32 	%r3593, 334205;
	dp4a.s32.u32 	%r3594, %r3591, %r3593, %r3592;
	mul.wide.s32 	%rd1772, %r3594, 8;
	add.s64 	%rd1773, %rd2, %rd1772;
	ld.global.f64 	%fd3291, [%rd1773+5000];
	add.f64 	%fd4369, %fd3290, %fd3291;
	ld.global.f64 	%fd3292, [%rd1767+24472];
	ld.global.f64 	%fd3293, [%rd1773];
	add.f64 	%fd4368, %fd3292, %fd3293;
$L__BB4_2689:
	add.f64 	%fd3294, %fd4369, %fd1124;
	ld.global.f64 	%fd3295, [%rd350+5000];
	add.f64 	%fd3296, %fd4368, %fd3295;
	abs.f64 	%fd3297, %fd3294;
	setp.gt.f64 	%p2472, %fd3297, 0d41CDCD64FF800000;
	selp.f64 	%fd3298, 0dBFF0000000000000, %fd3296, %p2472;
	selp.f64 	%fd3299, 0d7FF0000000000000, %fd3294, %p2472;
	add.f64 	%fd3300, %fd3299, 0d4069000000000000;
	add.f64 	%fd3301, %fd3298, 0dC016CCCCCCCCCCCD;
	add.f64 	%fd3302, %fd1056, %fd3301;
	div.rn.f64 	%fd3303, %fd3300, %fd3302;
	add.f64 	%fd3304, %fd4375, 0d4069000000000000;
	add.f64 	%fd3305, %fd4374, 0dC016CCCCCCCCCCCD;
	add.f64 	%fd3306, %fd1056, %fd3305;
	div.rn.f64 	%fd3307, %fd3304, %fd3306;
	setp.gt.f64 	%p2473, %fd3303, %fd3307;
	selp.f64 	%fd4376, %fd3298, 0dBFF0000000000000, %p2473;
	selp.f64 	%fd4377, %fd3299, 0d7FF0000000000000, %p2473;
	bra.uni 	$L__BB4_2695;
$L__BB4_2690:
	mul.wide.s32 	%rd1752, %r1054, 8;
	add.s64 	%rd1753, %rd2, %rd1752;
	ld.global.f64 	%fd3264, [%rd1753+25192];
	cvt.u64.u32 	%rd1754, %r1050;
	add.s64 	%rd1755, %rd14, %rd1754;
	ld.local.s8 	%r3585, [%rd1755];
	mul.wide.s32 	%rd1756, %r3585, 5;
	cvt.s64.s32 	%rd1757, %r4782;
	add.s64 	%rd1758, %rd15, %rd1757;
	ld.local.s8 	%rd1759, [%rd1758];
	add.s64 	%rd1760, %rd1756, %rd1759;
	shl.b64 	%rd1761, %rd1760, 3;
	add.s64 	%rd1762, %rd2, %rd1761;
	ld.global.f64 	%fd3265, [%rd1762+45640];
	add.f64 	%fd3266, %fd3264, %fd3265;
	ld.global.f64 	%fd3267, [%rd1765+45640];
	add.f64 	%fd3268, %fd3266, %fd3267;
	add.f64 	%fd3269, %fd3268, %fd1124;
	ld.global.f64 	%fd3270, [%rd1753+24472];
	ld.global.f64 	%fd3271, [%rd1762+45440];
	add.f64 	%fd3272, %fd3270, %fd3271;
	ld.global.f64 	%fd3273, [%rd1765+45440];
	add.f64 	%fd3274, %fd3272, %fd3273;
	ld.global.f64 	%fd3275, [%rd350+5000];
	add.f64 	%fd3276, %fd3274, %fd3275;
	abs.f64 	%fd3277, %fd3269;
	setp.gt.f64 	%p2462, %fd3277, 0d41CDCD64FF800000;
	selp.f64 	%fd3278, 0dBFF0000000000000, %fd3276, %p2462;
	selp.f64 	%fd3279, 0d7FF0000000000000, %fd3269, %p2462;
	add.f64 	%fd3280, %fd3279, 0d4069000000000000;
	add.f64 	%fd3281, %fd3278, 0dC016CCCCCCCCCCCD;
	add.f64 	%fd3282, %fd1056, %fd3281;
	div.rn.f64 	%fd3283, %fd3280, %fd3282;
	add.f64 	%fd3284, %fd4375, 0d4069000000000000;
	add.f64 	%fd3285, %fd4374, 0dC016CCCCCCCCCCCD;
	add.f64 	%fd3286, %fd1056, %fd3285;
	div.rn.f64 	%fd3287, %fd3284, %fd3286;
	setp.gt.f64 	%p2463, %fd3283, %fd3287;
	selp.f64 	%fd4376, %fd3278, 0dBFF0000000000000, %p2463;
	selp.f64 	%fd4377, %fd3279, 0d7FF0000000000000, %p2463;
	bra.uni 	$L__BB4_2695;
$L__BB4_2691:
	setp.ne.s32 	%p2451, %r1052, 1;
	setp.ne.s32 	%p2452, %r1053, 1;
	or.pred  	%p2453, %p2451, %p2452;
	@%p2453 bra 	$L__BB4_2694;
	cvt.u64.u32 	%rd1744, %r1050;
	add.s64 	%rd1745, %rd14, %rd1744;
	cvt.s64.s32 	%rd1746, %r4782;
	add.s64 	%rd1747, %rd15, %rd1746;
	ld.local.s8 	%r3567, [%rd1747+1];
	ld.local.u8 	%r3568, [%rd1745+1];
	ld.local.u8 	%r3569, [%rd1745];
	prmt.b32 	%r3570, %r3569, %r3568, 0x3340U;
	ld.local.u8 	%r3571, [%rd1747];
	prmt.b32 	%r3572, %r3571, 0, 0x3340U;
	prmt.b32 	%r3573, %r3570, %r3572, 0x5410U;
	mov.b32 	%r3574, 334205;
	dp4a.s32.u32 	%r3575, %r3573, %r3574, %r3567;
	mul.wide.s32 	%rd1748, %r3575, 8;
	add.s64 	%rd1749, %rd2, %rd1748;
	ld.global.f64 	%fd3247, [%rd1749+10000];
	ld.local.s8 	%r3576, [%rd336+-1];
	cvt.u32.u16 	%r3577, %rs203;
	ld.local.u8 	%r3578, [%rd338+-1];
	prmt.b32 	%r3579, %r3578, %r3577, 0x3340U;
	cvt.u32.u16 	%r3580, %rs202;
	prmt.b32 	%r3581, %r3580, 0, 0x3340U;
	prmt.b32 	%r3582, %r3579, %r3581, 0x5410U;
	mov.b32 	%r3583, 359705;
	dp4a.s32.u32 	%r3584, %r3582, %r3583, %r3576;
	mul.wide.s32 	%rd1750, %r3584, 8;
	add.s64 	%rd1751, %rd2, %rd1750;
	ld.global.f64 	%fd3248, [%rd1751+10000];
	add.f64 	%fd3249, %fd3247, %fd3248;
	ld.global.f64 	%fd3250, [%rd350+5000];
	add.f64 	%fd3251, %fd3249, %fd3250;
	ld.global.f64 	%fd3252, [%rd1749+15000];
	ld.global.f64 	%fd3253, [%rd1751+15000];
	add.f64 	%fd3254, %fd3252, %fd3253;
	add.f64 	%fd3255, %fd3254, %fd1124;
	abs.f64 	%fd3256, %fd3255;
	setp.gt.f64 	%p2456, %fd3256, 0d41CDCD64FF800000;
	selp.f64 	%fd1133, 0dBFF0000000000000, %fd3251, %p2456;
	selp.f64 	%fd1134, 0d7FF0000000000000, %fd3255, %p2456;
	add.f64 	%fd3257, %fd1134, 0d4069000000000000;
	add.f64 	%fd3258, %fd1133, 0dC016CCCCCCCCCCCD;
	add.f64 	%fd3259, %fd1056, %fd3258;
	div.rn.f64 	%fd1135, %fd3257, %fd3259;
	add.f64 	%fd3260, %fd4375, 0d4069000000000000;
	add.f64 	%fd3261, %fd4374, 0dC016CCCCCCCCCCCD;
	add.f64 	%fd3262, %fd1056, %fd3261;
	div.rn.f64 	%fd1136, %fd3260, %fd3262;
	sub.f64 	%fd3263, %fd1135, %fd1136;
	setp.ltu.f64 	%p2457, %fd3263, 0d3EB0C6F7A0B5ED8D;
	mov.f64 	%fd4377, 0d7FF0000000000000;
	mov.f64 	%fd4376, 0dBFF0000000000000;
	@%p2457 bra 	$L__BB4_2695;
	setp.gt.f64 	%p2458, %fd1135, %fd1136;
	selp.f64 	%fd4376, %fd1133, 0dBFF0000000000000, %p2458;
	selp.f64 	%fd4377, %fd1134, 0d7FF0000000000000, %p2458;
	bra.uni 	$L__BB4_2695;
$L__BB4_2694:
	mul.wide.s32 	%rd1734, %r1054, 8;
	add.s64 	%rd1735, %rd2, %rd1734;
	ld.global.f64 	%fd3219, [%rd1735+24952];
	cvt.u64.u32 	%rd1736, %r1050;
	add.s64 	%rd1737, %rd14, %rd1736;
	cvt.s64.s32 	%rd1738, %r4782;
	add.s64 	%rd1739, %rd15, %rd1738;
	ld.local.s8 	%r3547, [%rd1739+1];
	ld.local.u8 	%r3548, [%rd1737+1];
	ld.local.u8 	%r3549, [%rd1737];
	prmt.b32 	%r3550, %r3549, %r3548, 0x3340U;
	ld.local.u8 	%r3551, [%rd1739];
	prmt.b32 	%r3552, %r3551, 0, 0x3340U;
	prmt.b32 	%r3553, %r3550, %r3552, 0x5410U;
	mov.b32 	%r3554, 334205;
	dp4a.s32.u32 	%r3555, %r3553, %r3554, %r3547;
	mul.wide.s32 	%rd1740, %r3555, 8;
	add.s64 	%rd1741, %rd2, %rd1740;
	ld.global.f64 	%fd3220, [%rd1741+30440];
	add.f64 	%fd3221, %fd3219, %fd3220;
	ld.local.s8 	%r3556, [%rd336+-1];
	cvt.u32.u16 	%r3557, %rs203;
	ld.local.u8 	%r3558, [%rd338+-1];
	prmt.b32 	%r3559, %r3558, %r3557, 0x3340U;
	cvt.u32.u16 	%r3560, %rs202;
	prmt.b32 	%r3561, %r3560, 0, 0x3340U;
	prmt.b32 	%r3562, %r3559, %r3561, 0x5410U;
	mov.b32 	%r3563, 359705;
	dp4a.s32.u32 	%r3564, %r3562, %r3563, %r3556;
	mul.wide.s32 	%rd1742, %r3564, 8;
	add.s64 	%rd1743, %rd2, %rd1742;
	ld.global.f64 	%fd3222, [%rd1743+30440];
	add.f64 	%fd3223, %fd3221, %fd3222;
	add.f64 	%fd3224, %fd3223, %fd1124;
	ld.global.f64 	%fd3225, [%rd1735+24232];
	ld.global.f64 	%fd3226, [%rd1741+25440];
	add.f64 	%fd3227, %fd3225, %fd3226;
	ld.global.f64 	%fd3228, [%rd1743+25440];
	add.f64 	%fd3229, %fd3227, %fd3228;
	sub.s32 	%r3565, %r1052, %r1053;
	abs.s32 	%r3566, %r3565;
	cvt.rn.f64.s32 	%fd3230, %r3566;
	fma.rn.f64 	%fd3231, %fd3230, 0dBFEEF3E864B31D04, %fd3229;
	ld.global.f64 	%fd3232, [%rd350+5000];
	add.f64 	%fd3233, %fd3232, %fd3231;
	abs.f64 	%fd3234, %fd3224;
	setp.gt.f64 	%p2454, %fd3234, 0d41CDCD64FF800000;
	selp.f64 	%fd3235, 0dBFF0000000000000, %fd3233, %p2454;
	selp.f64 	%fd3236, 0d7FF0000000000000, %fd3224, %p2454;
	add.f64 	%fd3237, %fd3236, 0d4069000000000000;
	add.f64 	%fd3238, %fd3235, 0dC016CCCCCCCCCCCD;
	add.f64 	%fd3239, %fd1056, %fd3238;
	div.rn.f64 	%fd3240, %fd3237, %fd3239;
	add.f64 	%fd3241, %fd4375, 0d4069000000000000;
	add.f64 	%fd3242, %fd4374, 0dC016CCCCCCCCCCCD;
	add.f64 	%fd3243, %fd1056, %fd3242;
	div.rn.f64 	%fd3244, %fd3241, %fd3243;
	setp.gt.f64 	%p2455, %fd3240, %fd3244;
	selp.f64 	%fd4376, %fd3235, 0dBFF0000000000000, %p2455;
	selp.f64 	%fd4377, %fd3236, 0d7FF0000000000000, %p2455;
$L__BB4_2695:
	setp.lt.f64 	%p2474, %fd4376, 0dC0A3880000000000;
	selp.f64 	%fd1149, 0dC0A9300000000000, %fd4376, %p2474;
	selp.f64 	%fd1150, 0d0000000000000000, %fd4377, %p2474;
	abs.f64 	%fd3308, %fd1150;
	setp.geu.f64 	%p2475, %fd3308, 0d41CDCD64FF800000;
	@%p2475 bra 	$L__BB4_2697;
	st.global.f64 	[%rd337], %fd1150;
	st.global.f64 	[%rd337+5000], %fd1149;
	mov.f64 	%fd4374, %fd1149;
	mov.f64 	%fd4375, %fd1150;
$L__BB4_2697:
	add.s32 	%r4782, %r4782, 1;
	setp.gt.u32 	%p2476, %r1050, 1;
	setp.lt.s32 	%p2477, %r4782, %r1044;
	and.pred  	%p2478, %p2476, %p2477;
	@%p2478 bra 	$L__BB4_2683;
$L__BB4_2698:
	add.s32 	%r4781, %r4781, 1;
	setp.ne.s32 	%p2479, %r4781, 33;
	@%p2479 bra 	$L__BB4_2682;
$L__BB4_2699:
	add.s32 	%r4780, %r1044, 1;
	setp.ne.s32 	%p2480, %r1044, %r997;
	@%p2480 bra 	$L__BB4_2624;
$L__BB4_2700:
	add.s32 	%r1058, %r4779, 1;
	setp.eq.s32 	%p2481, %r4779, %r1008;
	mov.u32 	%r4779, %r1058;
	@%p2481 bra 	$L__BB4_2627;
	bra.uni 	$L__BB4_2622;
$L__BB4_2701:
	.pragma "nounroll";
	add.s32 	%r3642, %r4790, %r1067;
	mul.wide.s32 	%rd1803, %r3642, 4;
	add.s64 	%rd1804, %rd1, %rd1803;
	mov.b32 	%r3643, 0;
	st.global.u32 	[%rd1804], %r3643;
	st.global.u32 	[%rd1804+4], %r3643;
	st.global.u32 	[%rd1804+8], %r3643;
	st.global.u32 	[%rd1804+12], %r3643;
	st.global.u32 	[%rd1804+16], %r3643;
	st.global.u32 	[%rd1804+20], %r3643;
	st.global.u32 	[%rd1804+24], %r3643;
	st.global.u32 	[%rd1804+28], %r3643;
	add.s32 	%r4790, %r4790, 8;
	setp.eq.s32 	%p2526, %r4790, %r4787;
	@%p2526 bra 	$L__BB4_2702;
	bra.uni 	$L__BB4_2701;
$L__BB4_2702:
	setp.eq.s32 	%p2527, %r1068, 0;
	@%p2527 bra 	$L__BB4_2710;
	setp.lt.u32 	%p2528, %r1068, 4;
	@%p2528 bra 	$L__BB4_2705;
	add.s32 	%r3644, %r4787, %r1067;
	mul.wide.s32 	%rd1805, %r3644, 4;
	add.s64 	%rd1806, %rd1, %rd1805;
	mov.b32 	%r3645, 0;
	st.global.u32 	[%rd1806], %r3645;
	st.global.u32 	[%rd1806+4], %r3645;
	st.global.u32 	[%rd1806+8], %r3645;
	st.global.u32 	[%rd1806+12], %r3645;
	add.s32 	%r4787, %r4787, 4;
$L__BB4_2705:
	and.b32  	%r1073, %r1008, 3;
	setp.eq.s32 	%p2529, %r1073, 0;
	@%p2529 bra 	$L__BB4_2710;
	setp.eq.s32 	%p2530, %r1073, 1;
	@%p2530 bra 	$L__BB4_2708;
	add.s32 	%r3646, %r4787, %r1067;
	mul.wide.s32 	%rd1807, %r3646, 4;
	add.s64 	%rd1808, %rd1, %rd1807;
	mov.b32 	%r3647, 0;
	st.global.u32 	[%rd1808], %r3647;
	st.global.u32 	[%rd1808+4], %r3647;
	add.s32 	%r4787, %r4787, 2;
$L__BB4_2708:
	and.b32  	%r3648, %r1008, 1;
	setp.eq.b32 	%p2531, %r3648, 1;
	not.pred 	%p2532, %p2531;
	@%p2532 bra 	$L__BB4_2710;
	add.s32 	%r3649, %r4787, %r1067;
	mul.wide.s32 	%rd1809, %r3649, 4;
	add.s64 	%rd1810, %rd1, %rd1809;
	mov.b32 	%r3650, 0;
	st.global.u32 	[%rd1810], %r3650;
$L__BB4_2710:
	mad.lo.s32 	%r1076, %r4388, -1200, %r17;
	@%p2482 bra 	$L__BB4_2722;
	add.s32 	%r1077, %r1076, 27;
	and.b32  	%r1078, %r997, 7;
	setp.lt.u32 	%p2534, %r997, 8;
	mov.b32 	%r4792, 0;
	@%p2534 bra 	$L__BB4_2714;
	and.b32  	%r4792, %r997, 2147483640;
	mov.b32 	%r4791, 0;
$L__BB4_2713:
	.pragma "nounroll";
	cvt.u64.u32 	%rd1811, %r4791;
	cvt.s64.s32 	%rd1812, %r1067;
	add.s64 	%rd1813, %rd1812, %rd1811;
	shl.b64 	%rd1814, %rd1813, 2;
	add.s64 	%rd1815, %rd1, %rd1814;
	mov.b32 	%r3653, 0;
	st.global.u32 	[%rd1815+100], %r3653;
	add.s32 	%r3654, %r4791, %r1077;
	mul.wide.s32 	%rd1816, %r3654, 4;
	add.s64 	%rd1817, %rd1, %rd1816;
	st.global.u32 	[%rd1817], %r3653;
	st.global.u32 	[%rd1817+4], %r3653;
	st.global.u32 	[%rd1817+8], %r3653;
	st.global.u32 	[%rd1817+12], %r3653;
	st.global.u32 	[%rd1817+16], %r3653;
	st.global.u32 	[%rd1817+20], %r3653;
	st.global.u32 	[%rd1817+24], %r3653;
	add.s32 	%r4791, %r4791, 8;
	setp.ne.s32 	%p2535, %r4791, %r4792;
	@%p2535 bra 	$L__BB4_2713;
$L__BB4_2714:
	setp.eq.s32 	%p2536, %r1078, 0;
	@%p2536 bra 	$L__BB4_2722;
	setp.lt.u32 	%p2537, %r1078, 4;
	@%p2537 bra 	$L__BB4_2717;
	cvt.u64.u32 	%rd1818, %r4792;
	cvt.s64.s32 	%rd1819, %r1067;
	add.s64 	%rd1820, %rd1819, %rd1818;
	shl.b64 	%rd1821, %rd1820, 2;
	add.s64 	%rd1822, %rd1, %rd1821;
	mov.b32 	%r3655, 0;
	st.global.u32 	[%rd1822+100], %r3655;
	add.s32 	%r3656, %r4792, %r1077;
	mul.wide.s32 	%rd1823, %r3656, 4;
	add.s64 	%rd1824, %rd1, %rd1823;
	st.global.u32 	[%rd1824], %r3655;
	st.global.u32 	[%rd1824+4], %r3655;
	st.global.u32 	[%rd1824+8], %r3655;
	add.s32 	%r4792, %r4792, 4;
$L__BB4_2717:
	and.b32  	%r1087, %r997, 3;
	setp.eq.s32 	%p2538, %r1087, 0;
	@%p2538 bra 	$L__BB4_2722;
	setp.eq.s32 	%p2539, %r1087, 1;
	@%p2539 bra 	$L__BB4_2720;
	cvt.u64.u32 	%rd1825, %r4792;
	cvt.s64.s32 	%rd1826, %r1067;
	add.s64 	%rd1827, %rd1826, %rd1825;
	shl.b64 	%rd1828, %rd1827, 2;
	add.s64 	%rd1829, %rd1, %rd1828;
	mov.b32 	%r3657, 0;
	st.global.u32 	[%rd1829+100], %r3657;
	add.s32 	%r3658, %r4792, %r1077;
	mul.wide.s32 	%rd1830, %r3658, 4;
	add.s64 	%rd1831, %rd1, %rd1830;
	st.global.u32 	[%rd1831], %r3657;
	add.s32 	%r4792, %r4792, 2;
$L__BB4_2720:
	and.b32  	%r3659, %r997, 1;
	setp.eq.b32 	%p2540, %r3659, 1;
	not.pred 	%p2541, %p2540;
	@%p2541 bra 	$L__BB4_2722;
	cvt.u64.u32 	%rd1832, %r4792;
	cvt.s64.s32 	%rd1833, %r1067;
	add.s64 	%rd1834, %rd1833, %rd1832;
	shl.b64 	%rd1835, %rd1834, 2;
	add.s64 	%rd1836, %rd1, %rd1835;
	mov.b32 	%r3660, 0;
	st.global.u32 	[%rd1836+100], %r3660;
$L__BB4_2722:
	add.s32 	%r3661, %r4807, -1;
	add.s32 	%r3662, %r17, %r4806;
	mad.lo.s32 	%r3663, %r3661, %r997, %r3662;
	mul.wide.s32 	%rd1837, %r3663, 8;
	add.s64 	%rd1838, %rd3, %rd1837;
	ld.global.f64 	%fd3432, [%rd1838];
	abs.f64 	%fd3433, %fd3432;
	setp.geu.f64 	%p2542, %fd3433, 0d41CDCD64FF800000;
	mov.f64 	%fd4428, 0d0000000000000000;
	@%p2542 bra 	$L__BB4_2793;
	add.s32 	%r3664, %r1076, %r4807;
	mul.wide.s32 	%rd1839, %r3664, 4;
	add.s64 	%rd1840, %rd1, %rd1839;
	st.global.u32 	[%rd1840], %r4806;
	add.s32 	%r3665, %r1076, %r4806;
	add.s32 	%r3666, %r3665, 25;
	mul.wide.s32 	%rd1841, %r3666, 4;
	add.s64 	%rd1842, %rd1, %rd1841;
	st.global.u32 	[%rd1842], %r4807;
	bra.uni 	$L__BB4_2725;
$L__BB4_2724:
	cvt.s64.s32 	%rd1974, %r4807;
	add.s64 	%rd1975, %rd14, %rd1974;
	ld.local.u8 	%rs1377, [%rd1975];
	cvt.s64.s32 	%rd1976, %r4806;
	add.s64 	%rd1977, %rd15, %rd1976;
	ld.local.u8 	%rs1376, [%rd1977];
$L__BB4_2725:
	mad.lo.s32 	%r1094, %r4388, 1250, 624;
	cvt.u32.u16 	%r3667, %rs1377;
	cvt.s32.s8 	%r3668, %r3667;
	cvt.u32.u16 	%r3669, %rs1376;
	cvt.s32.s8 	%r3670, %r3669;
	add.s32 	%r3671, %r3670, %r3668;
	setp.eq.s32 	%p2543, %r3671, 3;
	@%p2543 bra 	$L__BB4_2727;
	add.s32 	%r3672, %r4807, -1;
	add.s32 	%r3673, %r1094, %r4806;
	mad.lo.s32 	%r3674, %r3672, %r997, %r3673;
	mul.wide.s32 	%rd1843, %r3674, 8;
	add.s64 	%rd1844, %rd3, %rd1843;
	mov.b64 	%rd1845, -4616189618054758400;
	st.global.u64 	[%rd1844], %rd1845;
	mov.b64 	%rd1846, 9218868437227405312;
	st.global.u64 	[%rd1844+-5000], %rd1846;
	mov.f64 	%fd4422, 0d7FF0000000000000;
	mov.f64 	%fd4421, 0dBFF0000000000000;
	bra.uni 	$L__BB4_2738;
$L__BB4_2727:
	cvt.s32.s8 	%r3676, %r3667;
	mul.wide.s32 	%rd1847, %r3676, 5;
	cvt.u64.u16 	%rd1848, %rs1376;
	cvt.s64.s8 	%rd359, %rd1848;
	add.s64 	%rd360, %rd1847, %rd359;
	shl.b64 	%rd1849, %rd360, 3;
	add.s64 	%rd1850, %rd2, %rd1849;
	ld.global.f64 	%fd4421, [%rd1850+45440];
	cvt.s64.s32 	%rd1851, %r4806;
	add.s64 	%rd1852, %rd15, %rd1851;
	cvt.s64.s32 	%rd1853, %r4807;
	add.s64 	%rd1854, %rd14, %rd1853;
	ld.local.u8 	%rs1225, [%rd1854+-1];
	cvt.u64.u16 	%rd1855, %rs1225;
	cvt.s64.s8 	%rd361, %rd1855;
	ld.local.s8 	%rs1226, [%rd1852+-1];
	cvt.u32.u16 	%r3677, %rs1226;
	cvt.u32.u16 	%r3678, %rs1376;
	prmt.b32 	%r3679, %r3678, %r3677, 0x3340U;
	prmt.b32 	%r3680, %r3667, 0, 0x3340U;
	prmt.b32 	%r3681, %r3679, %r3680, 0x5410U;
	cvt.u32.u16 	%r3682, %rs1225;
	cvt.s32.s8 	%r3683, %r3682;
	mov.b32 	%r3684, 334205;
	dp4a.s32.u32 	%r3685, %r3681, %r3684, %r3683;
	mul.wide.s32 	%rd1856, %r3685, 8;
	add.s64 	%rd1857, %rd2, %rd1856;
	ld.global.f64 	%fd3436, [%rd1857+35440];
	add.f64 	%fd3437, %fd4421, %fd3436;
	ld.global.f64 	%fd4422, [%rd1850+45640];
	ld.global.f64 	%fd3438, [%rd1857+40440];
	add.f64 	%fd3439, %fd4422, %fd3438;
	abs.f64 	%fd3440, %fd3439;
	setp.gt.f64 	%p2544, %fd3440, 0d41CDCD64FF800000;
	selp.f64 	%fd1252, 0dBFF0000000000000, %fd3437, %p2544;
	selp.f64 	%fd1253, 0d7FF0000000000000, %fd3439, %p2544;
	cvt.s16.s8 	%rs1227, %rs1376;
	mov.b32 	%r3686, {%rs1227, %rs1226};
	mov.b32 	%r3687, 1305;
	dp2a.lo.s32.u32 	%r3688, %r3686, %r3687, %r3676;
	mul.wide.s32 	%rd1858, %r3688, 8;
	add.s64 	%rd362, %rd2, %rd1858;
	ld.global.f64 	%fd1254, [%rd362+21000];
	abs.f64 	%fd3441, %fd1254;
	setp.geu.f64 	%p2545, %fd3441, 0d41CDCD64FF800000;
	@%p2545 bra 	$L__BB4_2733;
	mad.lo.s64 	%rd1862, %rd359, 24, %rd360;
	add.s64 	%rd1863, %rd1862, %rd361;
	shl.b64 	%rd1864, %rd1863, 3;
	add.s64 	%rd363, %rd2, %rd1864;
	ld.global.f64 	%fd1255, [%rd363+23000];
	abs.f64 	%fd3456, %fd1255;
	setp.geu.f64 	%p2550, %fd3456, 0d41CDCD64FF800000;
	@%p2550 bra 	$L__BB4_2731;
	ld.global.f64 	%fd3469, [%rd362+20000];
	add.f64 	%fd3470, %fd4421, %fd3469;
	ld.global.f64 	%fd3471, [%rd363+22000];
	add.f64 	%fd3472, %fd3470, %fd3471;
	add.f64 	%fd3473, %fd4422, %fd1254;
	add.f64 	%fd3474, %fd3473, %fd1255;
	abs.f64 	%fd3475, %fd3474;
	setp.gt.f64 	%p2554, %fd3475, 0d41CDCD64FF800000;
	selp.f64 	%fd4418, 0dBFF0000000000000, %fd3472, %p2554;
	selp.f64 	%fd4419, 0d7FF0000000000000, %fd3474, %p2554;
	add.f64 	%fd3476, %fd4419, 0d4069000000000000;
	add.f64 	%fd3477, %fd4418, 0dC016CCCCCCCCCCCD;
	add.f64 	%fd3478, %fd1056, %fd3477;
	div.rn.f64 	%fd4420, %fd3476, %fd3478;
	abs.f64 	%fd3479, %fd1253;
	setp.geu.f64 	%p2555, %fd3479, 0d41CDCD64FF800000;
	@%p2555 bra 	$L__BB4_2736;
	add.f64 	%fd3480, %fd1253, 0d4069000000000000;
	add.f64 	%fd3481, %fd1252, 0dC016CCCCCCCCCCCD;
	add.f64 	%fd3482, %fd1056, %fd3481;
	div.rn.f64 	%fd3483, %fd3480, %fd3482;
	setp.lt.f64 	%p2556, %fd3483, %fd4420;
	selp.f64 	%fd4418, %fd4418, %fd1252, %p2556;
	selp.f64 	%fd4419, %fd4419, %fd1253, %p2556;
	selp.f64 	%fd4420, %fd4420, %fd3483, %p2556;
	bra.uni 	$L__BB4_2736;
$L__BB4_2731:
	ld.global.f64 	%fd3457, [%rd362+20000];
	add.f64 	%fd3458, %fd4421, %fd3457;
	add.f64 	%fd3459, %fd4422, %fd1254;
	abs.f64 	%fd3460, %fd3459;
	setp.gt.f64 	%p2551, %fd3460, 0d41CDCD64FF800000;
	selp.f64 	%fd4418, 0dBFF0000000000000, %fd3458, %p2551;
	selp.f64 	%fd4419, 0d7FF0000000000000, %fd3459, %p2551;
	add.f64 	%fd3461, %fd4419, 0d4069000000000000;
	add.f64 	%fd3462, %fd4418, 0dC016CCCCCCCCCCCD;
	add.f64 	%fd3463, %fd1056, %fd3462;
	div.rn.f64 	%fd4420, %fd3461, %fd3463;
	abs.f64 	%fd3464, %fd1253;
	setp.geu.f64 	%p2552, %fd3464, 0d41CDCD64FF800000;
	@%p2552 bra 	$L__BB4_2736;
	add.f64 	%fd3465, %fd1253, 0d4069000000000000;
	add.f64 	%fd3466, %fd1252, 0dC016CCCCCCCCCCCD;
	add.f64 	%fd3467, %fd1056, %fd3466;
	div.rn.f64 	%fd3468, %fd3465, %fd3467;
	setp.lt.f64 	%p2553, %fd3468, %fd4420;
	selp.f64 	%fd4418, %fd4418, %fd1252, %p2553;
	selp.f64 	%fd4419, %fd4419, %fd1253, %p2553;
	selp.f64 	%fd4420, %fd4420, %fd3468, %p2553;
	bra.uni 	$L__BB4_2736;
$L__BB4_2733:
	mad.lo.s64 	%rd1859, %rd359, 24, %rd360;
	add.s64 	%rd1860, %rd1859, %rd361;
	shl.b64 	%rd1861, %rd1860, 3;
	add.s64 	%rd364, %rd2, %rd1861;
	ld.global.f64 	%fd1268, [%rd364+23000];
	abs.f64 	%fd3443, %fd1268;
	setp.geu.f64 	%p2546, %fd3443, 0d41CDCD64FF800000;
	mov.f64 	%fd4418, %fd1252;
	mov.f64 	%fd4419, %fd1253;
	@%p2546 bra 	$L__BB4_2736;
	ld.global.f64 	%fd3444, [%rd364+22000];
	add.f64 	%fd3445, %fd4421, %fd3444;
	add.f64 	%fd3446, %fd4422, %fd1268;
	abs.f64 	%fd3447, %fd3446;
	setp.gt.f64 	%p2547, %fd3447, 0d41CDCD64FF800000;
	selp.f64 	%fd4418, 0dBFF0000000000000, %fd3445, %p2547;
	selp.f64 	%fd4419, 0d7FF0000000000000, %fd3446, %p2547;
	add.f64 	%fd3448, %fd4419, 0d4069000000000000;
	add.f64 	%fd3449, %fd4418, 0dC016CCCCCCCCCCCD;
	add.f64 	%fd3450, %fd1056, %fd3449;
	div.rn.f64 	%fd4420, %fd3448, %fd3450;
	abs.f64 	%fd3451, %fd1253;
	setp.geu.f64 	%p2548, %fd3451, 0d41CDCD64FF800000;
	@%p2548 bra 	$L__BB4_2736;
	add.f64 	%fd3452, %fd1253, 0d4069000000000000;
	add.f64 	%fd3453, %fd1252, 0dC016CCCCCCCCCCCD;
	add.f64 	%fd3454, %fd1056, %fd3453;
	div.rn.f64 	%fd3455, %fd3452, %fd3454;
	setp.lt.f64 	%p2549, %fd3455, %fd4420;
	selp.f64 	%fd4418, %fd4418, %fd1252, %p2549;
	selp.f64 	%fd4419, %fd4419, %fd1253, %p2549;
	selp.f64 	%fd4420, %fd4420, %fd3455, %p2549;
$L__BB4_2736:
	add.f64 	%fd3484, %fd4421, 0dC016CCCCCCCCCCCD;
	add.f64 	%fd1278, %fd1056, %fd3484;
	abs.f64 	%fd3485, %fd4419;
	setp.geu.f64 	%p2557, %fd3485, 0d41CDCD64FF800000;
	@%p2557 bra 	$L__BB4_2738;
	add.f64 	%fd3486, %fd4422, 0d4069000000000000;
	div.rn.f64 	%fd3487, %fd3486, %fd1278;
	setp.lt.f64 	%p2558, %fd4420, %fd3487;
	selp.f64 	%fd4421, %fd4421, %fd4418, %p2558;
	selp.f64 	%fd4422, %fd4422, %fd4419, %p2558;
$L__BB4_2738:
	mad.lo.s32 	%r1095, %r4388, -1200, %r17;
	add.s32 	%r1096, %r4807, -1;
	mul.lo.s32 	%r1097, %r1096, %r997;
	add.s32 	%r1098, %r1094, %r4806;
	add.s32 	%r3689, %r1098, %r1097;
	mul.wide.s32 	%rd1865, %r3689, 8;
	add.s64 	%rd365, %rd3, %rd1865;
	ld.global.f64 	%fd1283, [%rd365];
	abs.f64 	%fd1284, %fd1283;
	abs.f64 	%fd3488, %fd4421;
	max.f64 	%fd3490, %fd1284, %fd3488;
	setp.gt.f64 	%p2559, %fd3490, 0d41CDCD64FF800000;
	sub.f64 	%fd3491, %fd1283, %fd4421;
	abs.f64 	%fd3492, %fd3491;
	setp.geu.f64 	%p2560, %fd3492, 0d3EE4F8B588E368F1;
	or.pred  	%p2561, %p2559, %p2560;
	@%p2561 bra 	$L__BB4_2740;
	ld.global.f64 	%fd3494, [%rd365+-5000];
	abs.f64 	%fd3495, %fd3494;
	abs.f64 	%fd3496, %fd4422;
	max.f64 	%fd3498, %fd3495, %fd3496;
	setp.leu.f64 	%p2562, %fd3498, 0d41CDCD64FF800000;
	sub.f64 	%fd3499, %fd3494, %fd4422;
	abs.f64 	%fd3500, %fd3499;
	setp.lt.f64 	%p2563, %fd3500, 0d3EE4F8B588E368F1;
	and.pred  	%p2564, %p2562, %p2563;
	@%p2564 bra 	$L__BB4_2762;
$L__BB4_2740:
	mov.pred 	%p2941, -1;
	min.s32 	%r3895, %r4806, %r4807;
	setp.lt.s32 	%p2652, %r3895, 2;
	@%p2652 bra 	$L__BB4_2743;
	add.s32 	%r1099, %r4806, -1;
	cvt.u64.u32 	%rd1905, %r1096;
	add.s64 	%rd1906, %rd14, %rd1905;
	cvt.u64.u32 	%rd1907, %r4807;
	add.s64 	%rd1908, %rd14, %rd1907;
	cvt.u64.u32 	%rd1909, %r1099;
	add.s64 	%rd1910, %rd15, %rd1909;
	cvt.u64.u32 	%rd1911, %r4806;
	add.s64 	%rd1912, %rd15, %rd1911;
	ld.local.s8 	%r3896, [%rd1912];
	ld.local.u8 	%r3897, [%rd1906];
	ld.local.u8 	%r3898, [%rd1908];
	prmt.b32 	%r3899, %r3898, %r3897, 0x3340U;
	ld.local.u8 	%r3900, [%rd1910];
	prmt.b32 	%r3901, %r3900, 0, 0x3340U;
	prmt.b32 	%r3902, %r3899, %r3901, 0x5410U;
	mov.b32 	%r3903, 359705;
	dp4a.s32.u32 	%r3904, %r3902, %r3903, %r3896;
	mul.wide.s32 	%rd1913, %r3904, 8;
	add.s64 	%rd1914, %rd2, %rd1913;
	ld.global.f64 	%fd3515, [%rd1914];
	sub.s32 	%r3905, %r1097, %r997;
	add.s32 	%r3906, %r1098, %r3905;
	add.s32 	%r3907, %r3906, -1;
	mul.wide.s32 	%rd1915, %r3907, 8;
	add.s64 	%rd1916, %rd3, %rd1915;
	ld.global.f64 	%fd3516, [%rd1916];
	add.f64 	%fd3517, %fd3515, %fd3516;
	abs.f64 	%fd3518, %fd3517;
	max.f64 	%fd3520, %fd1284, %fd3518;
	setp.gt.f64 	%p2654, %fd3520, 0d41CDCD64FF800000;
	sub.f64 	%fd3521, %fd1283, %fd3517;
	abs.f64 	%fd3522, %fd3521;
	setp.geu.f64 	%p2655, %fd3522, 0d3EE4F8B588E368F1;
	or.pred  	%p2656, %p2654, %p2655;
	@%p2656 bra 	$L__BB4_2743;
	add.s32 	%r3908, %r1095, %r1096;
	mul.wide.s32 	%rd1917, %r3908, 4;
	add.s64 	%rd1918, %rd1, %rd1917;
	st.global.u32 	[%rd1918], %r1099;
	add.s32 	%r3909, %r1095, %r1099;
	add.s32 	%r3910, %r3909, 25;
	mul.wide.s32 	%rd1919, %r3910, 4;
	add.s64 	%rd1920, %rd1, %rd1919;
	st.global.u32 	[%rd1920], %r1096;
	mov.pred 	%p2941, 0;
	mov.u32 	%r4806, %r1099;
	mov.u32 	%r4807, %r1096;
$L__BB4_2743:
	not.pred 	%p2658, %p2941;
	@%p2658 bra 	$L__BB4_2724;
	mov.b32 	%r4803, 3;
$L__BB4_2745:
	mov.u32 	%r1104, %r4803;
	add.s32 	%r1105, %r4807, -1;
	sub.s32 	%r3912, %r4806, %r1104;
	add.s32 	%r3913, %r3912, 1;
	setp.gt.u32 	%p2660, %r3912, 2147483646;
	abs.s32 	%r3914, %r3912;
	selp.b32 	%r1106, %r3914, 0, %p2660;
	sub.s32 	%r4805, %r1105, %r1106;
	selp.b32 	%r4804, 1, %r3913, %p2660;
	setp.lt.s32 	%p2661, %r4805, 1;
	setp.ge.s32 	%p2662, %r4804, %r4806;
	mov.pred 	%p2942, -1;
	or.pred  	%p2663, %p2661, %p2662;
	@%p2663 bra 	$L__BB4_2761;
	cvt.s64.s32 	%rd1921, %r4806;
	add.s64 	%rd366, %rd15, %rd1921;
	cvt.s64.s32 	%rd1922, %r4807;
	add.s64 	%rd367, %rd14, %rd1922;
	add.s32 	%r3916, %r17, %r4806;
	mad.lo.s32 	%r3917, %r1105, %r997, %r3916;
	mul.wide.s32 	%rd1923, %r3917, 8;
	add.s64 	%rd368, %rd3, %rd1923;
	ld.global.f64 	%fd1285, [%rd368+5000];
	abs.f64 	%fd1286, %fd1285;
	add.s32 	%r3918, %r1106, %r4806;
	not.b32 	%r3919, %r4804;
	add.s32 	%r3920, %r3919, %r3918;
	mul.wide.s32 	%rd1924, %r3920, 8;
	add.s64 	%rd369, %rd2, %rd1924;
	add.f64 	%fd3524, %fd1285, 0dC016CCCCCCCCCCCD;
	add.f64 	%fd1287, %fd1056, %fd3524;
	mul.wide.u32 	%rd1925, %r3920, 8;
	add.s64 	%rd370, %rd2, %rd1925;
$L__BB4_2747:
	not.b32 	%r3921, %r4805;
	add.s32 	%r1111, %r4807, %r3921;
	not.b32 	%r3922, %r4804;
	add.s32 	%r1112, %r4806, %r3922;
	setp.eq.s32 	%p2664, %r1111, 0;
	setp.gt.s32 	%p2665, %r1112, 0;
	and.pred  	%p2666, %p2664, %p2665;
	@%p2666 bra 	$L__BB4_2749;
	setp.ne.s32 	%p2667, %r1112, 0;
	setp.lt.s32 	%p2668, %r1111, 1;
	or.pred  	%p2669, %p2668, %p2667;
	@%p2669 bra 	$L__BB4_2754;
$L__BB4_2749:
	setp.ne.s32 	%p2676, %r1112, 1;
	setp.ne.s32 	%p2677, %r1111, 1;
	and.pred  	%p2678, %p2677, %p2676;
	@%p2678 bra 	$L__BB4_2753;
	setp.eq.s32 	%p2680, %r1111, 1;
	setp.eq.s32 	%p2681, %r1112, 1;
	setp.eq.s32 	%p2682, %r1111, 0;
	and.pred  	%p2683, %p2682, %p2681;
	setp.eq.s32 	%p2684, %r1112, 0;
	and.pred  	%p2685, %p2680, %p2684;
	or.pred  	%p2686, %p2683, %p2685;
	mov.f64 	%fd4424, 0d0000000000000000;
	mov.f64 	%fd4423, 0dC0A9300000000000;
	not.pred 	%p2687, %p2686;
	@%p2687 bra 	$L__BB4_2752;
	ld.global.f64 	%fd3579, [%rd370+25192];
	cvt.u64.u32 	%rd1962, %r4805;
	add.s64 	%rd1963, %rd14, %rd1962;
	cvt.s64.s32 	%rd1964, %r4804;
	add.s64 	%rd1965, %rd15, %rd1964;
	ld.local.s8 	%r3973, [%rd366];
	ld.local.u8 	%r3974, [%rd1963];
	ld.local.u8 	%r3975, [%rd367];
	prmt.b32 	%r3976, %r3974, %r3975, 0x3340U;
	ld.local.u8 	%r3977, [%rd1965];
	prmt.b32 	%r3978, %r3977, 0, 0x3340U;
	prmt.b32 	%r3979, %r3976, %r3978, 0x5410U;
	mov.b32 	%r3980, 334205;
	dp4a.s32.u32 	%r3981, %r3979, %r3980, %r3973;
	mul.wide.s32 	%rd1966, %r3981, 8;
	add.s64 	%rd1967, %rd2, %rd1966;
	ld.global.f64 	%fd3580, [%rd1967+5000];
	add.f64 	%fd4424, %fd3579, %fd3580;
	ld.global.f64 	%fd3581, [%rd370+24472];
	ld.global.f64 	%fd3582, [%rd1967];
	add.f64 	%fd4423, %fd3581, %fd3582;
$L__BB4_2752:
	add.s32 	%r3982, %r4805, -1;
	add.s32 	%r3983, %r17, %r4804;
	mad.lo.s32 	%r3984, %r3982, %r997, %r3983;
	mul.wide.s32 	%rd1968, %r3984, 8;
	add.s64 	%rd1969, %rd3, %rd1968;
	ld.global.f64 	%fd3583, [%rd1969];
	add.f64 	%fd3584, %fd4424, %fd3583;
	ld.global.f64 	%fd3585, [%rd1969+5000];
	add.f64 	%fd3586, %fd4423, %fd3585;
	abs.f64 	%fd3587, %fd3584;
	setp.gt.f64 	%p2688, %fd3587, 0d41CDCD64FF800000;
	selp.f64 	%fd4425, 0dBFF0000000000000, %fd3586, %p2688;
	selp.f64 	%fd4426, 0d7FF0000000000000, %fd3584, %p2688;
	bra.uni 	$L__BB4_2757;
$L__BB4_2753:
	ld.global.f64 	%fd3562, [%rd369+25192];
	cvt.u64.u32 	%rd1946, %r4805;
	add.s64 	%rd1947, %rd14, %rd1946;
	ld.local.s8 	%r3968, [%rd1947];
	mul.wide.s32 	%rd1948, %r3968, 5;
	cvt.s64.s32 	%rd1949, %r4804;
	add.s64 	%rd1950, %rd15, %rd1949;
	ld.local.s8 	%rd1951, [%rd1950];
	add.s64 	%rd1952, %rd1948, %rd1951;
	shl.b64 	%rd1953, %rd1952, 3;
	add.s64 	%rd1954, %rd2, %rd1953;
	ld.global.f64 	%fd3563, [%rd1954+45640];
	add.f64 	%fd3564, %fd3562, %fd3563;
	ld.local.s8 	%r3969, [%rd367];
	mul.wide.s32 	%rd1955, %r3969, 5;
	ld.local.s8 	%rd1956, [%rd366];
	add.s64 	%rd1957, %rd1955, %rd1956;
	shl.b64 	%rd1958, %rd1957, 3;
	add.s64 	%rd1959, %rd2, %rd1958;
	ld.global.f64 	%fd3565, [%rd1959+45640];
	add.f64 	%fd3566, %fd3564, %fd3565;
	add.s32 	%r3970, %r4805, -1;
	add.s32 	%r3971, %r17, %r4804;
	mad.lo.s32 	%r3972, %r3970, %r997, %r3971;
	mul.wide.s32 	%rd1960, %r3972, 8;
	add.s64 	%rd1961, %rd3, %rd1960;
	ld.global.f64 	%fd3567, [%rd1961];
	add.f64 	%fd3568, %fd3566, %fd3567;
	ld.global.f64 	%fd3569, [%rd369+24472];
	ld.global.f64 	%fd3570, [%rd1954+45440];
	add.f64 	%fd3571, %fd3569, %fd3570;
	ld.global.f64 	%fd3572, [%rd1959+45440];
	add.f64 	%fd3573, %fd3571, %fd3572;
	ld.global.f64 	%fd3574, [%rd1961+5000];
	add.f64 	%fd3575, %fd3573, %fd3574;
	abs.f64 	%fd3576, %fd3568;
	setp.gt.f64 	%p2679, %fd3576, 0d41CDCD64FF800000;
	selp.f64 	%fd4425, 0dBFF0000000000000, %fd3575, %p2679;
	selp.f64 	%fd4426, 0d7FF0000000000000, %fd3568, %p2679;
	bra.uni 	$L__BB4_2757;
$L__BB4_2754:
	setp.ne.s32 	%p2670, %r1111, 1;
	setp.ne.s32 	%p2671, %r1112, 1;
	or.pred  	%p2672, %p2670, %p2671;
	@%p2672 bra 	$L__BB4_2756;
	cvt.u64.u32 	%rd1936, %r4805;
	add.s64 	%rd1937, %rd14, %rd1936;
	cvt.s64.s32 	%rd1938, %r4804;
	add.s64 	%rd1939, %rd15, %rd1938;
	ld.local.s8 	%r3946, [%rd1939+1];
	ld.local.u8 	%r3947, [%rd1937+1];
	ld.local.u8 	%r3948, [%rd1937];
	prmt.b32 	%r3949, %r3948, %r3947, 0x3340U;
	ld.local.u8 	%r3950, [%rd1939];
	prmt.b32 	%r3951, %r3950, 0, 0x3340U;
	prmt.b32 	%r3952, %r3949, %r3951, 0x5410U;
	mov.b32 	%r3953, 334205;
	dp4a.s32.u32 	%r3954, %r3952, %r3953, %r3946;
	mul.wide.s32 	%rd1940, %r3954, 8;
	add.s64 	%rd1941, %rd2, %rd1940;
	ld.global.f64 	%fd3542, [%rd1941+10000];
	ld.local.s8 	%r3955, [%rd367+-1];
	ld.local.u8 	%r3956, [%rd366];
	ld.local.u8 	%r3957, [%rd366+-1];
	prmt.b32 	%r3958, %r3957, %r3956, 0x3340U;
	ld.local.u8 	%r3959, [%rd367];
	prmt.b32 	%r3960, %r3959, 0, 0x3340U;
	prmt.b32 	%r3961, %r3958, %r3960, 0x5410U;
	mov.b32 	%r3962, 359705;
	dp4a.s32.u32 	%r3963, %r3961, %r3962, %r3955;
	mul.wide.s32 	%rd1942, %r3963, 8;
	add.s64 	%rd1943, %rd2, %rd1942;
	ld.global.f64 	%fd3543, [%rd1943+10000];
	add.f64 	%fd3544, %fd3542, %fd3543;
	add.s32 	%r3964, %r4805, -1;
	mad.lo.s32 	%r3965, %r4388, 1250, %r4804;
	mad.lo.s32 	%r3966, %r3964, %r997, %r3965;
	add.s32 	%r3967, %r3966, 624;
	mul.wide.s32 	%rd1944, %r3967, 8;
	add.s64 	%rd1945, %rd3, %rd1944;
	ld.global.f64 	%fd3545, [%rd1945];
	add.f64 	%fd3546, %fd3544, %fd3545;
	ld.global.f64 	%fd3547, [%rd1941+15000];
	ld.global.f64 	%fd3548, [%rd1943+15000];
	add.f64 	%fd3549, %fd3547, %fd3548;
	ld.global.f64 	%fd3550, [%rd1945+-5000];
	add.f64 	%fd3551, %fd3549, %fd3550;
	abs.f64 	%fd3552, %fd3551;
	setp.gt.f64 	%p2674, %fd3552, 0d41CDCD64FF800000;
	selp.f64 	%fd3553, 0dBFF0000000000000, %fd3546, %p2674;
	selp.f64 	%fd3554, 0d7FF0000000000000, %fd3551, %p2674;
	add.f64 	%fd3555, %fd3554, 0d4069000000000000;
	add.f64 	%fd3556, %fd3553, 0dC016CCCCCCCCCCCD;
	add.f64 	%fd3557, %fd1056, %fd3556;
	div.rn.f64 	%fd3558, %fd3555, %fd3557;
	ld.global.f64 	%fd3559, [%rd368];
	add.f64 	%fd3560, %fd3559, 0d4069000000000000;
	div.rn.f64 	%fd3561, %fd3560, %fd1287;
	setp.ltu.f64 	%p2675, %fd3558, %fd3561;
	selp.f64 	%fd4425, 0dBFF0000000000000, %fd3553, %p2675;
	selp.f64 	%fd4426, 0d7FF0000000000000, %fd3554, %p2675;
	bra.uni 	$L__BB4_2757;
$L__BB4_2756:
	ld.global.f64 	%fd3525, [%rd369+24952];
	cvt.u64.u32 	%rd1926, %r4805;
	add.s64 	%rd1927, %rd14, %rd1926;
	cvt.s64.s32 	%rd1928, %r4804;
	add.s64 	%rd1929, %rd15, %rd1928;
	ld.local.s8 	%r3923, [%rd1929+1];
	ld.local.u8 	%r3924, [%rd1927+1];
	ld.local.u8 	%r3925, [%rd1927];
	prmt.b32 	%r3926, %r3925, %r3924, 0x3340U;
	ld.local.u8 	%r3927, [%rd1929];
	prmt.b32 	%r3928, %r3927, 0, 0x3340U;
	prmt.b32 	%r3929, %r3926, %r3928, 0x5410U;
	mov.b32 	%r3930, 334205;
	dp4a.s32.u32 	%r3931, %r3929, %r3930, %r3923;
	mul.wide.s32 	%rd1930, %r3931, 8;
	add.s64 	%rd1931, %rd2, %rd1930;
	ld.global.f64 	%fd3526, [%rd1931+30440];
	add.f64 	%fd3527, %fd3525, %fd3526;
	ld.local.s8 	%r3932, [%rd367+-1];
	ld.local.u8 	%r3933, [%rd366];
	ld.local.u8 	%r3934, [%rd366+-1];
	prmt.b32 	%r3935, %r3934, %r3933, 0x3340U;
	ld.local.u8 	%r3936, [%rd367];
	prmt.b32 	%r3937, %r3936, 0, 0x3340U;
	prmt.b32 	%r3938, %r3935, %r3937, 0x5410U;
	mov.b32 	%r3939, 359705;
	dp4a.s32.u32 	%r3940, %r3938, %r3939, %r3932;
	mul.wide.s32 	%rd1932, %r3940, 8;
	add.s64 	%rd1933, %rd2, %rd1932;
	ld.global.f64 	%fd3528, [%rd1933+30440];
	add.f64 	%fd3529, %fd3527, %fd3528;
	add.s32 	%r3941, %r4805, -1;
	add.s32 	%r3942, %r17, %r4804;
	mad.lo.s32 	%r3943, %r3941, %r997, %r3942;
	mul.wide.s32 	%rd1934, %r3943, 8;
	add.s64 	%rd1935, %rd3, %rd1934;
	ld.global.f64 	%fd3530, [%rd1935];
	add.f64 	%fd3531, %fd3529, %fd3530;
	ld.global.f64 	%fd3532, [%rd369+24232];
	ld.global.f64 	%fd3533, [%rd1931+25440];
	add.f64 	%fd3534, %fd3532, %fd3533;
	ld.global.f64 	%fd3535, [%rd1933+25440];
	add.f64 	%fd3536, %fd3534, %fd3535;
	sub.s32 	%r3944, %r1111, %r1112;
	abs.s32 	%r3945, %r3944;
	cvt.rn.f64.s32 	%fd3537, %r3945;
	fma.rn.f64 	%fd3538, %fd3537, 0dBFEEF3E864B31D04, %fd3536;
	ld.global.f64 	%fd3539, [%rd1935+5000];
	add.f64 	%fd3540, %fd3539, %fd3538;
	abs.f64 	%fd3541, %fd3531;
	setp.gt.f64 	%p2673, %fd3541, 0d41CDCD64FF800000;
	selp.f64 	%fd4425, 0dBFF0000000000000, %fd3540, %p2673;
	selp.f64 	%fd4426, 0d7FF0000000000000, %fd3531, %p2673;
$L__BB4_2757:
	abs.f64 	%fd3588, %fd4425;
	max.f64 	%fd3590, %fd1286, %fd3588;
	setp.gt.f64 	%p2689, %fd3590, 0d41CDCD64FF800000;
	sub.f64 	%fd3591, %fd1285, %fd4425;
	abs.f64 	%fd3592, %fd3591;
	setp.geu.f64 	%p2690, %fd3592, 0d3EE4F8B588E368F1;
	or.pred  	%p2691, %p2689, %p2690;
	@%p2691 bra 	$L__BB4_2760;
	ld.global.f64 	%fd3594, [%rd368];
	abs.f64 	%fd3595, %fd3594;
	abs.f64 	%fd3596, %fd4426;
	max.f64 	%fd3598, %fd3595, %fd3596;
	setp.gt.f64 	%p2692, %fd3598, 0d41CDCD64FF800000;
	sub.f64 	%fd3599, %fd3594, %fd4426;
	abs.f64 	%fd3600, %fd3599;
	setp.geu.f64 	%p2693, %fd3600, 0d3EE4F8B588E368F1;
	or.pred  	%p2694, %p2692, %p2693;
	@%p2694 bra 	$L__BB4_2760;
	mad.lo.s32 	%r3985, %r4388, -1200, %r17;
	add.s32 	%r3986, %r3985, %r4805;
	mul.wide.s32 	%rd1970, %r3986, 4;
	add.s64 	%rd1971, %rd1, %rd1970;
	st.global.u32 	[%rd1971], %r4804;
	add.s32 	%r3987, %r3985, %r4804;
	add.s32 	%r3988, %r3987, 25;
	mul.wide.s32 	%rd1972, %r3988, 4;
	add.s64 	%rd1973, %rd1, %rd1972;
	st.global.u32 	[%rd1973], %r4805;
	mov.pred 	%p2942, 0;
	mov.u32 	%r4806, %r4804;
	mov.u32 	%r4807, %r4805;
	bra.uni 	$L__BB4_2761;
$L__BB4_2760:
	add.s32 	%r1113, %r4805, -1;
	add.s32 	%r4804, %r4804, 1;
	setp.gt.s32 	%p2697, %r4805, 1;
	setp.lt.s32 	%p2698, %r4804, %r4806;
	and.pred  	%p2699, %p2697, %p2698;
	mov.u32 	%r4805, %r1113;
	@%p2699 bra 	$L__BB4_2747;
$L__BB4_2761:
	add.s32 	%r4803, %r1104, 1;
	setp.lt.u32 	%p2700, %r1104, 32;
	and.pred  	%p2701, %p2942, %p2700;
	@%p2701 bra 	$L__BB4_2745;
	bra.uni 	$L__BB4_2724;
$L__BB4_2762:
	selp.b32 	%r3690, 1, %r4786, %p2506;
	add.s32 	%r3691, %r17, %r3690;
	selp.b32 	%r3692, 1, %r1008, %p2506;
	add.s32 	%r3693, %r3692, -1;
	mad.lo.s32 	%r3694, %r3693, %r997, %r3691;
	mul.wide.s32 	%rd1866, %r3694, 8;
	add.s64 	%rd1867, %rd3, %rd1866;
	ld.global.f64 	%fd3503, [%rd1867];
	add.f64 	%fd1302, %fd4416, %fd3503;
	ld.global.f64 	%fd3504, [%rd1867+5000];
	add.f64 	%fd1303, %fd4417, %fd3504;
	mov.f64 	%fd4427, 0d3FE0000000000000;
	@%p2506 bra 	$L__BB4_2792;
	mul.lo.s32 	%r1118, %r4388, 50;
	mov.b32 	%r4831, 0;
	@%p2524 bra 	$L__BB4_2777;
	setp.lt.u32 	%p2567, %r1008, 16;
	mov.b32 	%r4831, 0;
	mov.u32 	%r4810, %r4831;
	@%p2567 bra 	$L__BB4_2767;
	and.b32  	%r4810, %r1008, 2147483632;
	mov.b32 	%r4831, 0;
	mov.u32 	%r4819, %r4831;
$L__BB4_2766:
	.pragma "nounroll";
	add.s32 	%r3699, %r4819, %r1118;
	mul.wide.s32 	%rd1868, %r3699, 4;
	add.s64 	%rd1869, %rd1, %rd1868;
	ld.global.u32 	%r3700, [%rd1869];
	setp.gt.s32 	%p2568, %r3700, 0;
	selp.u32 	%r3701, 1, 0, %p2568;
	add.s32 	%r3702, %r4831, %r3701;
	ld.global.u32 	%r3703, [%rd1869+4];
	setp.gt.s32 	%p2569, %r3703, 0;
	selp.u32 	%r3704, 1, 0, %p2569;
	add.s32 	%r3705, %r3702, %r3704;
	ld.global.u32 	%r3706, [%rd1869+8];
	setp.gt.s32 	%p2570, %r3706, 0;
	selp.u32 	%r3707, 1, 0, %p2570;
	add.s32 	%r3708, %r3705, %r3707;
	ld.global.u32 	%r3709, [%rd1869+12];
	setp.gt.s32 	%p2571, %r3709, 0;
	selp.u32 	%r3710, 1, 0, %p2571;
	add.s32 	%r3711, %r3708, %r3710;
	ld.global.u32 	%r3712, [%rd1869+16];
	setp.gt.s32 	%p2572, %r3712, 0;
	selp.u32 	%r3713, 1, 0, %p2572;
	add.s32 	%r3714, %r3711, %r3713;
	ld.global.u32 	%r3715, [%rd1869+20];
	setp.gt.s32 	%p2573, %r3715, 0;
	selp.u32 	%r3716, 1, 0, %p2573;
	add.s32 	%r3717, %r3714, %r3716;
	ld.global.u32 	%r3718, [%rd1869+24];
	setp.gt.s32 	%p2574, %r3718, 0;
	selp.u32 	%r3719, 1, 0, %p2574;
	add.s32 	%r3720, %r3717, %r3719;
	ld.global.u32 	%r3721, [%rd1869+28];
	setp.gt.s32 	%p2575, %r3721, 0;
	selp.u32 	%r3722, 1, 0, %p2575;
	add.s32 	%r3723, %r3720, %r3722;
	ld.global.u32 	%r3724, [%rd1869+32];
	setp.gt.s32 	%p2576, %r3724, 0;
	selp.u32 	%r3725, 1, 0, %p2576;
	add.s32 	%r3726, %r3723, %r3725;
	ld.global.u32 	%r3727, [%rd1869+36];
	setp.gt.s32 	%p2577, %r3727, 0;
	selp.u32 	%r3728, 1, 0, %p2577;
	add.s32 	%r3729, %r3726, %r3728;
	ld.global.u32 	%r3730, [%rd1869+40];
	setp.gt.s32 	%p2578, %r3730, 0;
	selp.u32 	%r3731, 1, 0, %p2578;
	add.s32 	%r3732, %r3729, %r3731;
	ld.global.u32 	%r3733, [%rd1869+44];
	setp.gt.s32 	%p2579, %r3733, 0;
	selp.u32 	%r3734, 1, 0, %p2579;
	add.s32 	%r3735, %r3732, %r3734;
	ld.global.u32 	%r3736, [%rd1869+48];
	setp.gt.s32 	%p2580, %r3736, 0;
	selp.u32 	%r3737, 1, 0, %p2580;
	add.s32 	%r3738, %r3735, %r3737;
	ld.global.u32 	%r3739, [%rd1869+52];
	setp.gt.s32 	%p2581, %r3739, 0;
	selp.u32 	%r3740, 1, 0, %p2581;
	add.s32 	%r3741, %r3738, %r3740;
	ld.global.u32 	%r3742, [%rd1869+56];
	setp.gt.s32 	%p2582, %r3742, 0;
	selp.u32 	%r3743, 1, 0, %p2582;
	add.s32 	%r3744, %r3741, %r3743;
	ld.global.u32 	%r3745, [%rd1869+60];
	setp.gt.s32 	%p2583, %r3745, 0;
	selp.u32 	%r3746, 1, 0, %p2583;
	add.s32 	%r4831, %r3744, %r3746;
	add.s32 	%r4819, %r4819, 16;
	setp.eq.s32 	%p2584, %r4819, %r4810;
	@%p2584 bra 	$L__BB4_2767;
	bra.uni 	$L__BB4_2766;
$L__BB4_2767:
	and.b32  	%r1123, %r1008, 15;
	setp.eq.s32 	%p2585, %r1123, 0;
	@%p2585 bra 	$L__BB4_2777;
	setp.lt.u32 	%p2586, %r1123, 8;
	@%p2586 bra 	$L__BB4_2770;
	add.s32 	%r3748, %r4810, %r1118;
	mul.wide.s32 	%rd1870, %r3748, 4;
	add.s64 	%rd1871, %rd1, %rd1870;
	ld.global.u32 	%r3749, [%rd1871];
	setp.gt.s32 	%p2587, %r3749, 0;
	selp.u32 	%r3750, 1, 0, %p2587;
	add.s32 	%r3751, %r4831, %r3750;
	ld.global.u32 	%r3752, [%rd1871+4];
	setp.gt.s32 	%p2588, %r3752, 0;
	selp.u32 	%r3753, 1, 0, %p2588;
	add.s32 	%r3754, %r3751, %r3753;
	ld.global.u32 	%r3755, [%rd1871+8];
	setp.gt.s32 	%p2589, %r3755, 0;
	selp.u32 	%r3756, 1, 0, %p2589;
	add.s32 	%r3757, %r3754, %r3756;
	ld.global.u32 	%r3758, [%rd1871+12];
	setp.gt.s32 	%p2590, %r3758, 0;
	selp.u32 	%r3759, 1, 0, %p2590;
	add.s32 	%r3760, %r3757, %r3759;
	ld.global.u32 	%r3761, [%rd1871+16];
	setp.gt.s32 	%p2591, %r3761, 0;
	selp.u32 	%r3762, 1, 0, %p2591;
	add.s32 	%r3763, %r3760, %r3762;
	ld.global.u32 	%r3764, [%rd1871+20];
	setp.gt.s32 	%p2592, %r3764, 0;
	selp.u32 	%r3765, 1, 0, %p2592;
	add.s32 	%r3766, %r3763, %r3765;
	ld.global.u32 	%r3767, [%rd1871+24];
	setp.gt.s32 	%p2593, %r3767, 0;
	selp.u32 	%r3768, 1, 0, %p2593;
	add.s32 	%r3769, %r3766, %r3768;
	ld.global.u32 	%r3770, [%rd1871+28];
	setp.gt.s32 	%p2594, %r3770, 0;
	selp.u32 	%r3771, 1, 0, %p2594;
	add.s32 	%r4831, %r3769, %r3771;
	add.s32 	%r4810, %r4810, 8;
$L__BB4_2770:
	and.b32  	%r1129, %r1008, 7;
	setp.eq.s32 	%p2595, %r1129, 0;
	@%p2595 bra 	$L__BB4_2777;
	and.b32  	%r1130, %r1008, 3;
	setp.lt.u32 	%p2596, %r1129, 4;
	@%p2596 bra 	$L__BB4_2773;
	add.s32 	%r3773, %r4810, %r1118;
	mul.wide.s32 	%rd1872, %r3773, 4;
	add.s64 	%rd1873, %rd1, %rd1872;
	ld.global.u32 	%r3774, [%rd1873];
	setp.gt.s32 	%p2597, %r3774, 0;
	selp.u32 	%r3775, 1, 0, %p2597;
	add.s32 	%r3776, %r4831, %r3775;
	ld.global.u32 	%r3777, [%rd1873+4];
	setp.gt.s32 	%p2598, %r3777, 0;
	selp.u32 	%r3778, 1, 0, %p2598;
	add.s32 	%r3779, %r3776, %r3778;
	ld.global.u32 	%r3780, [%rd1873+8];
	setp.gt.s32 	%p2599, %r3780, 0;
	selp.u32 	%r3781, 1, 0, %p2599;
	add.s32 	%r3782, %r3779, %r3781;
	ld.global.u32 	%r3783, [%rd1873+12];
	setp.gt.s32 	%p2600, %r3783, 0;
	selp.u32 	%r3784, 1, 0, %p2600;
	add.s32 	%r4831, %r3782, %r3784;
	add.s32 	%r4810, %r4810, 4;
$L__BB4_2773:
	setp.eq.s32 	%p2601, %r1130, 0;
	@%p2601 bra 	$L__BB4_2777;
	add.s32 	%r3785, %r4810, %r1118;
	mul.wide.s32 	%rd1874, %r3785, 4;
	add.s64 	%rd371, %rd1, %rd1874;
	ld.global.u32 	%r3786, [%rd371];
	setp.gt.s32 	%p2602, %r3786, 0;
	selp.u32 	%r3787, 1, 0, %p2602;
	add.s32 	%r4831, %r4831, %r3787;
	setp.eq.s32 	%p2603, %r1130, 1;
	@%p2603 bra 	$L__BB4_2777;
	ld.global.u32 	%r3788, [%rd371+4];
	setp.gt.s32 	%p2604, %r3788, 0;
	selp.u32 	%r3789, 1, 0, %p2604;
	add.s32 	%r4831, %r4831, %r3789;
	setp.eq.s32 	%p2605, %r1130, 2;
	@%p2605 bra 	$L__BB4_2777;
	ld.global.u32 	%r3790, [%rd371+8];
	setp.gt.s32 	%p2606, %r3790, 0;
	selp.u32 	%r3791, 1, 0, %p2606;
	add.s32 	%r4831, %r4831, %r3791;
$L__BB4_2777:
	setp.lt.s32 	%p2607, %r997, 1;
	@%p2607 bra 	$L__BB4_2791;
	add.s32 	%r1140, %r1095, 27;
	setp.lt.u32 	%p2608, %r997, 16;
	mov.b32 	%r4824, 0;
	@%p2608 bra 	$L__BB4_2781;
	and.b32  	%r4824, %r997, 2147483632;
	mov.b32 	%r4821, 0;
$L__BB4_2780:
	.pragma "nounroll";
	cvt.u64.u32 	%rd1875, %r4821;
	cvt.s64.s32 	%rd1876, %r1118;
	add.s64 	%rd1877, %rd1875, %rd1876;
	shl.b64 	%rd1878, %rd1877, 2;
	add.s64 	%rd1879, %rd1, %rd1878;
	ld.global.u32 	%r3795, [%rd1879+100];
	setp.gt.s32 	%p2609, %r3795, 0;
	selp.u32 	%r3796, 1, 0, %p2609;
	add.s32 	%r3797, %r4831, %r3796;
	add.s32 	%r3798, %r4821, %r1140;
	mul.wide.s32 	%rd1880, %r3798, 4;
	add.s64 	%rd1881, %rd1, %rd1880;
	ld.global.u32 	%r3799, [%rd1881];
	setp.gt.s32 	%p2610, %r3799, 0;
	selp.u32 	%r3800, 1, 0, %p2610;
	add.s32 	%r3801, %r3797, %r3800;
	ld.global.u32 	%r3802, [%rd1881+4];
	setp.gt.s32 	%p2611, %r3802, 0;
	selp.u32 	%r3803, 1, 0, %p2611;
	add.s32 	%r3804, %r3801, %r3803;
	ld.global.u32 	%r3805, [%rd1881+8];
	setp.gt.s32 	%p2612, %r3805, 0;
	selp.u32 	%r3806, 1, 0, %p2612;
	add.s32 	%r3807, %r3804, %r3806;
	ld.global.u32 	%r3808, [%rd1881+12];
	setp.gt.s32 	%p2613, %r3808, 0;
	selp.u32 	%r3809, 1, 0, %p2613;
	add.s32 	%r3810, %r3807, %r3809;
	ld.global.u32 	%r3811, [%rd1881+16];
	setp.gt.s32 	%p2614, %r3811, 0;
	selp.u32 	%r3812, 1, 0, %p2614;
	add.s32 	%r3813, %r3810, %r3812;
	ld.global.u32 	%r3814, [%rd1881+20];
	setp.gt.s32 	%p2615, %r3814, 0;
	selp.u32 	%r3815, 1, 0, %p2615;
	add.s32 	%r3816, %r3813, %r3815;
	ld.global.u32 	%r3817, [%rd1881+24];
	setp.gt.s32 	%p2616, %r3817, 0;
	selp.u32 	%r3818, 1, 0, %p2616;
	add.s32 	%r3819, %r3816, %r3818;
	ld.global.u32 	%r3820, [%rd1881+28];
	setp.gt.s32 	%p2617, %r3820, 0;
	selp.u32 	%r3821, 1, 0, %p2617;
	add.s32 	%r3822, %r3819, %r3821;
	ld.global.u32 	%r3823, [%rd1881+32];
	setp.gt.s32 	%p2618, %r3823, 0;
	selp.u32 	%r3824, 1, 0, %p2618;
	add.s32 	%r3825, %r3822, %r3824;
	ld.global.u32 	%r3826, [%rd1881+36];
	setp.gt.s32 	%p2619, %r3826, 0;
	selp.u32 	%r3827, 1, 0, %p2619;
	add.s32 	%r3828, %r3825, %r3827;
	ld.global.u32 	%r3829, [%rd1881+40];
	setp.gt.s32 	%p2620, %r3829, 0;
	selp.u32 	%r3830, 1, 0, %p2620;
	add.s32 	%r3831, %r3828, %r3830;
	ld.global.u32 	%r3832, [%rd1881+44];
	setp.gt.s32 	%p2621, %r3832, 0;
	selp.u32 	%r3833, 1, 0, %p2621;
	add.s32 	%r3834, %r3831, %r3833;
	ld.global.u32 	%r3835, [%rd1881+48];
	setp.gt.s32 	%p2622, %r3835, 0;
	selp.u32 	%r3836, 1, 0, %p2622;
	add.s32 	%r3837, %r3834, %r3836;
	ld.global.u32 	%r3838, [%rd1881+52];
	setp.gt.s32 	%p2623, %r3838, 0;
	selp.u32 	%r3839, 1, 0, %p2623;
	add.s32 	%r3840, %r3837, %r3839;
	ld.global.u32 	%r3841, [%rd1881+56];
	setp.gt.s32 	%p2624, %r3841, 0;
	selp.u32 	%r3842, 1, 0, %p2624;
	add.s32 	%r4831, %r3840, %r3842;
	add.s32 	%r4821, %r4821, 16;
	setp.ne.s32 	%p2625, %r4821, %r4824;
	@%p2625 bra 	$L__BB4_2780;
$L__BB4_2781:
	and.b32  	%r1153, %r997, 15;
	setp.eq.s32 	%p2626, %r1153, 0;
	@%p2626 bra 	$L__BB4_2791;
	setp.lt.u32 	%p2627, %r1153, 8;
	@%p2627 bra 	$L__BB4_2784;
	cvt.u64.u32 	%rd1882, %r4824;
	cvt.s64.s32 	%rd1883, %r1118;
	add.s64 	%rd1884, %rd1882, %rd1883;
	shl.b64 	%rd1885, %rd1884, 2;
	add.s64 	%rd1886, %rd1, %rd1885;
	ld.global.u32 	%r3844, [%rd1886+100];
	setp.gt.s32 	%p2628, %r3844, 0;
	selp.u32 	%r3845, 1, 0, %p2628;
	add.s32 	%r3846, %r4831, %r3845;
	add.s32 	%r3847, %r4824, %r1140;
	mul.wide.s32 	%rd1887, %r3847, 4;
	add.s64 	%rd1888, %rd1, %rd1887;
	ld.global.u32 	%r3848, [%rd1888];
	setp.gt.s32 	%p2629, %r3848, 0;
	selp.u32 	%r3849, 1, 0, %p2629;
	add.s32 	%r3850, %r3846, %r3849;
	ld.global.u32 	%r3851, [%rd1888+4];
	setp.gt.s32 	%p2630, %r3851, 0;
	selp.u32 	%r3852, 1, 0, %p2630;
	add.s32 	%r3853, %r3850, %r3852;
	ld.global.u32 	%r3854, [%rd1888+8];
	setp.gt.s32 	%p2631, %r3854, 0;
	selp.u32 	%r3855, 1, 0, %p2631;
	add.s32 	%r3856, %r3853, %r3855;
	ld.global.u32 	%r3857, [%rd1888+12];
	setp.gt.s32 	%p2632, %r3857, 0;
	selp.u32 	%r3858, 1, 0, %p2632;
	add.s32 	%r3859, %r3856, %r3858;
	ld.global.u32 	%r3860, [%rd1888+16];
	setp.gt.s32 	%p2633, %r3860, 0;
	selp.u32 	%r3861, 1, 0, %p2633;
	add.s32 	%r3862, %r3859, %r3861;
	ld.global.u32 	%r3863, [%rd1888+20];
	setp.gt.s32 	%p2634, %r3863, 0;
	selp.u32 	%r3864, 1, 0, %p2634;
	add.s32 	%r3865, %r3862, %r3864;
	ld.global.u32 	%r3866, [%rd1888+24];
	setp.gt.s32 	%p2635, %r3866, 0;
	selp.u32 	%r3867, 1, 0, %p2635;
	add.s32 	%r4831, %r3865, %r3867;
	add.s32 	%r4824, %r4824, 8;
$L__BB4_2784:
	and.b32  	%r1159, %r997, 7;
	setp.eq.s32 	%p2636, %r1159, 0;
	@%p2636 bra 	$L__BB4_2791;
	and.b32  	%r1160, %r997, 3;
	setp.lt.u32 	%p2637, %r1159, 4;
	@%p2637 bra 	$L__BB4_2787;
	cvt.u64.u32 	%rd1889, %r4824;
	cvt.s64.s32 	%rd1890, %r1118;
	add.s64 	%rd1891, %rd1889, %rd1890;
	shl.b64 	%rd1892, %rd1891, 2;
	add.s64 	%rd1893, %rd1, %rd1892;
	ld.global.u32 	%r3869, [%rd1893+100];
	setp.gt.s32 	%p2638, %r3869, 0;
	selp.u32 	%r3870, 1, 0, %p2638;
	add.s32 	%r3871, %r4831, %r3870;
	add.s32 	%r3872, %r4824, %r1140;
	mul.wide.s32 	%rd1894, %r3872, 4;
	add.s64 	%rd1895, %rd1, %rd1894;
	ld.global.u32 	%r3873, [%rd1895];
	setp.gt.s32 	%p2639, %r3873, 0;
	selp.u32 	%r3874, 1, 0, %p2639;
	add.s32 	%r3875, %r3871, %r3874;
	ld.global.u32 	%r3876, [%rd1895+4];
	setp.gt.s32 	%p2640, %r3876, 0;
	selp.u32 	%r3877, 1, 0, %p2640;
	add.s32 	%r3878, %r3875, %r3877;
	ld.global.u32 	%r3879, [%rd1895+8];
	setp.gt.s32 	%p2641, %r3879, 0;
	selp.u32 	%r3880, 1, 0, %p2641;
	add.s32 	%r4831, %r3878, %r3880;
	add.s32 	%r4824, %r4824, 4;
$L__BB4_2787:
	setp.eq.s32 	%p2642, %r1160, 0;
	@%p2642 bra 	$L__BB4_2791;
	cvt.u64.u32 	%rd1896, %r4824;
	cvt.s64.s32 	%rd1897, %r1118;
	add.s64 	%rd1898, %rd1896, %rd1897;
	shl.b64 	%rd1899, %rd1898, 2;
	add.s64 	%rd1900, %rd1, %rd1899;
	ld.global.u32 	%r3881, [%rd1900+100];
	setp.gt.s32 	%p2643, %r3881, 0;
	selp.u32 	%r3882, 1, 0, %p2643;
	add.s32 	%r4831, %r4831, %r3882;
	setp.eq.s32 	%p2644, %r1160, 1;
	@%p2644 bra 	$L__BB4_2791;
	add.s32 	%r3883, %r4824, %r1140;
	mul.wide.s32 	%rd1901, %r3883, 4;
	add.s64 	%rd372, %rd1, %rd1901;
	ld.global.u32 	%r3884, [%rd372];
	setp.gt.s32 	%p2645, %r3884, 0;
	selp.u32 	%r3885, 1, 0, %p2645;
	add.s32 	%r4831, %r4831, %r3885;
	setp.eq.s32 	%p2646, %r1160, 2;
	@%p2646 bra 	$L__BB4_2791;
	ld.global.u32 	%r3886, [%rd372+4];
	setp.gt.s32 	%p2647, %r3886, 0;
	selp.u32 	%r3887, 1, 0, %p2647;
	add.s32 	%r4831, %r4831, %r3887;
$L__BB4_2791:
	shr.u32 	%r3888, %r4831, 1;
	add.s32 	%r3889, %r3888, -1;
	cvt.rn.f64.s32 	%fd3505, %r3889;
	add.f64 	%fd3506, %fd1303, 0dC016CCCCCCCCCCCD;
	fma.rn.f64 	%fd3507, %fd3505, 0dBFE0A2B1704FF434, %fd3506;
	add.f64 	%fd3508, %fd1056, %fd3507;
	add.f64 	%fd3509, %fd1302, 0d4069000000000000;
	div.rn.f64 	%fd3510, %fd3509, %fd3508;
	add.f64 	%fd3511, %fd3510, 0dC071126666666666;
	fma.rn.f64 	%fd4427, %fd3511, 0d4059000000000000, 0d3FE0000000000000;
$L__BB4_2792:
	cvt.rzi.s32.f64 	%r3890, %fd4427;
	cvt.rn.f64.s32 	%fd3512, %r3890;
	div.rn.f64 	%fd4428, %fd3512, 0d4059000000000000;
$L__BB4_2793:
	ld.param.u64 	%rd2381, [_Z4LAMPPcPiS0_S0_S0_S0_S0_S0_S0_S0_S0_S0_S0_S0_S0_S0_S0_S0_PdS0_S1_S1_S0__param_15];
	cvta.to.global.u64 	%rd1902, %rd2381;
	ld.global.u32 	%r3891, [%rd1902+36];
	mad.lo.s32 	%r3892, %r3891, 5, 44;
	cvt.rn.f64.s32 	%fd3513, %r3892;
	setp.gt.f64 	%p2648, %fd4428, %fd3513;
	@%p2648 bra 	$L__BB4_2800;
	ld.param.u64 	%rd2399, [_Z4LAMPPcPiS0_S0_S0_S0_S0_S0_S0_S0_S0_S0_S0_S0_S0_S0_S0_S0_PdS0_S1_S1_S0__param_20];
	cvta.to.global.u64 	%rd1903, %rd2399;
	shl.b32 	%r3893, %r4388, 1;
	mul.wide.s32 	%rd1904, %r3893, 8;
	add.s64 	%rd373, %rd1903, %rd1904;
	ld.global.f64 	%fd3514, [%rd373+8];
	setp.leu.f64 	%p2649, %fd4428, %fd3514;
	@%p2649 bra 	$L__BB4_2796;
	st.global.f64 	[%rd373+8], %fd4428;
$L__BB4_2796:
	add.s32 	%r4494, %r4494, 1;
	setp.ne.s32 	%p2650, %r4494, 5;
	mov.b32 	%r4492, 1;
	@%p2650 bra 	$L__BB4_214;
$L__BB4_2797:
	ld.param.u64 	%rd2382, [_Z4LAMPPcPiS0_S0_S0_S0_S0_S0_S0_S0_S0_S0_S0_S0_S0_S0_S0_S0_PdS0_S1_S1_S0__param_15];
	cvta.to.global.u64 	%rd374, %rd2382;
	ld.global.u32 	%r4365, [%rd374+20];
	setp.eq.s32 	%p2906, %r4365, 0;
	@%p2906 bra 	$L__BB4_2799;
	ld.param.u64 	%rd2401, [_Z4LAMPPcPiS0_S0_S0_S0_S0_S0_S0_S0_S0_S0_S0_S0_S0_S0_S0_S0_PdS0_S1_S1_S0__param_22];
	ld.param.u64 	%rd2400, [_Z4LAMPPcPiS0_S0_S0_S0_S0_S0_S0_S0_S0_S0_S0_S0_S0_S0_S0_S0_PdS0_S1_S1_S0__param_21];
	ld.param.u64 	%rd2393, [_Z4LAMPPcPiS0_S0_S0_S0_S0_S0_S0_S0_S0_S0_S0_S0_S0_S0_S0_S0_PdS0_S1_S1_S0__param_18];
	ld.param.u64 	%rd2392, [_Z4LAMPPcPiS0_S0_S0_S0_S0_S0_S0_S0_S0_S0_S0_S0_S0_S0_S0_S0_PdS0_S1_S1_S0__param_17];
	ld.param.u64 	%rd2387, [_Z4LAMPPcPiS0_S0_S0_S0_S0_S0_S0_S0_S0_S0_S0_S0_S0_S0_S0_S0_PdS0_S1_S1_S0__param_16];
	ld.param.u64 	%rd2383, [_Z4LAMPPcPiS0_S0_S0_S0_S0_S0_S0_S0_S0_S0_S0_S0_S0_S0_S0_S0_PdS0_S1_S1_S0__param_15];
	ld.param.u64 	%rd2371, [_Z4LAMPPcPiS0_S0_S0_S0_S0_S0_S0_S0_S0_S0_S0_S0_S0_S0_S0_S0_PdS0_S1_S1_S0__param_13];
	ld.param.u64 	%rd2367, [_Z4LAMPPcPiS0_S0_S0_S0_S0_S0_S0_S0_S0_S0_S0_S0_S0_S0_S0_S0_PdS0_S1_S1_S0__param_10];
	ld.param.u64 	%rd2342, [_Z4LAMPPcPiS0_S0_S0_S0_S0_S0_S0_S0_S0_S0_S0_S0_S0_S0_S0_S0_PdS0_S1_S1_S0__param_5];
	ld.param.u64 	%rd2323, [_Z4LAMPPcPiS0_S0_S0_S0_S0_S0_S0_S0_S0_S0_S0_S0_S0_S0_S0_S0_PdS0_S1_S1_S0__param_4];
	ld.param.u64 	%rd2309, [_Z4LAMPPcPiS0_S0_S0_S0_S0_S0_S0_S0_S0_S0_S0_S0_S0_S0_S0_S0_PdS0_S1_S1_S0__param_2];
	ld.param.u64 	%rd2307, [_Z4LAMPPcPiS0_S0_S0_S0_S0_S0_S0_S0_S0_S0_S0_S0_S0_S0_S0_S0_PdS0_S1_S1_S0__param_1];
	ld.param.u64 	%rd2291, [_Z4LAMPPcPiS0_S0_S0_S0_S0_S0_S0_S0_S0_S0_S0_S0_S0_S0_S0_S0_PdS0_S1_S1_S0__param_0];
	add.u64 	%rd2270, %SP, 56;
	{ // callseq 42, 0
	.param .b64 param0;
	st.param.b64 	[param0], %rd2307;
	.param .b64 param1;
	st.param.b64 	[param1], %rd2367;
	.param .b64 param2;
	st.param.b64 	[param2], %rd2371;
	.param .b64 param3;
	st.param.b64 	[param3], %rd2291;
	.param .b64 param4;
	st.param.b64 	[param4], %rd2309;
	.param .b64 param5;
	st.param.b64 	[param5], %rd2323;
	.param .b64 param6;
	st.param.b64 	[param6], %rd2342;
	.param .b64 param7;
	st.param.b64 	[param7], %rd2270;
	.param .b64 param8;
	st.param.b64 	[param8], %rd2383;
	.param .b64 param9;
	st.param.b64 	[param9], %rd2392;
	.param .b64 param10;
	st.param.b64 	[param10], %rd2387;
	.param .b64 param11;
	st.param.b64 	[param11], %rd2393;
	.param .b64 param12;
	st.param.b64 	[param12], %rd2400;
	.param .b32 param13;
	st.param.b32 	[param13], %r4388;
	.param .b64 param14;
	st.param.b64 	[param14], %rd2401;
	.param .b32 retval0;
	call.uni (retval0), 
	_Z11design_loopPiS_S_S_PcS_S_S_S_S_S_S_PdS1_iS_, 
	(
	param0, 
	param1, 
	param2, 
	param3, 
	param4, 
	param5, 
	param6, 
	param7, 
	param8, 
	param9, 
	param10, 
	param11, 
	param12, 
	param13, 
	param14
	);
	ld.param.b32 	%r4367, [retval0];
	} // callseq 42
	setp.eq.s32 	%p2907, %r4367, 0;
	mov.b32 	%r4492, 1;
	@%p2907 bra 	$L__BB4_2800;
$L__BB4_2799:
	ld.param.u64 	%rd2388, [_Z4LAMPPcPiS0_S0_S0_S0_S0_S0_S0_S0_S0_S0_S0_S0_S0_S0_S0_S0_PdS0_S1_S1_S0__param_16];
	ld.param.u64 	%rd2308, [_Z4LAMPPcPiS0_S0_S0_S0_S0_S0_S0_S0_S0_S0_S0_S0_S0_S0_S0_S0_PdS0_S1_S1_S0__param_1];
	ld.global.u32 	%r4369, [%rd18];
	cvta.to.global.u64 	%rd2274, %rd2388;
	shl.b32 	%r4370, %r4388, 4;
	mul.wide.s32 	%rd2275, %r4370, 4;
	add.s64 	%rd2276, %rd2274, %rd2275;
	st.global.u32 	[%rd2276], %r4369;
	ld.global.u32 	%r4371, [%rd18+4];
	st.global.u32 	[%rd2276+4], %r4371;
	ld.global.u32 	%r4372, [%rd19];
	st.global.u32 	[%rd2276+8], %r4372;
	ld.global.u32 	%r4373, [%rd19+4];
	st.global.u32 	[%rd2276+12], %r4373;
	cvta.to.global.u64 	%rd2277, %rd2308;
	shl.b32 	%r4374, %r4397, 2;
	mul.wide.s32 	%rd2278, %r4374, 4;
	add.s64 	%rd2279, %rd2277, %rd2278;
	ld.global.u32 	%r4375, [%rd2279];
	st.global.u32 	[%rd2276+16], %r4375;
	ld.global.u32 	%r4376, [%rd2279+4];
	st.global.u32 	[%rd2276+20], %r4376;
	shl.b32 	%r4377, %r4403, 2;
	mul.wide.s32 	%rd2280, %r4377, 4;
	add.s64 	%rd2281, %rd2277, %rd2280;
	ld.global.u32 	%r4378, [%rd2281];
	st.global.u32 	[%rd2276+24], %r4378;
	ld.global.u32 	%r4379, [%rd2281+4];
	st.global.u32 	[%rd2276+28], %r4379;
	ld.global.u32 	%r4380, [%rd23];
	st.global.u32 	[%rd2276+32], %r4380;
	ld.global.u32 	%r4381, [%rd23+4];
	st.global.u32 	[%rd2276+36], %r4381;
	ld.global.u32 	%r4382, [%rd25];
	st.global.u32 	[%rd2276+40], %r4382;
	ld.global.u32 	%r4383, [%rd25+4];
	st.global.u32 	[%rd2276+44], %r4383;
	setp.ne.s32 	%p2943, %r4492, 0;
	ld.global.u32 	%r4846, [%rd374];
	bra.uni 	$L__BB4_2801;
$L__BB4_2800:
	ld.param.u64 	%rd2384, [_Z4LAMPPcPiS0_S0_S0_S0_S0_S0_S0_S0_S0_S0_S0_S0_S0_S0_S0_S0_PdS0_S1_S1_S0__param_15];
	add.s32 	%r4413, %r4413, 1;
	add.u64 	%rd2272, %SPL, 56;
	st.local.u32 	[%rd2272+20], %r4413;
	cvta.to.global.u64 	%rd2273, %rd2384;
	ld.global.u32 	%r4846, [%rd2273];
	setp.lt.s32 	%p2909, %r4413, %r4846;
	setp.ne.s32 	%p2910, %r4413, -1;
	and.pred  	%p2911, %p2910, %p2909;
	@%p2911 bra 	$L__BB4_34;
$L__BB4_2801:
	add.s32 	%r4408, %r4408, 1;
	add.u64 	%rd2283, %SPL, 56;
	st.local.u32 	[%rd2283+16], %r4408;
	setp.ge.s32 	%p2912, %r4408, %r4846;
	setp.eq.s32 	%p2913, %r4408, -1;
	or.pred  	%p2914, %p2913, %p2912;
	or.pred  	%p2915, %p2914, %p2943;
	not.pred 	%p2916, %p2915;
	@%p2916 bra 	$L__BB4_22;
$L__BB4_2802:
	ld.param.u64 	%rd2385, [_Z4LAMPPcPiS0_S0_S0_S0_S0_S0_S0_S0_S0_S0_S0_S0_S0_S0_S0_S0_PdS0_S1_S1_S0__param_15];
	cvta.to.global.u64 	%rd2284, %rd2385;
	ld.global.u32 	%r4845, [%rd2284+4];
$L__BB4_2803:
	add.s32 	%r4403, %r4403, 1;
	add.u64 	%rd2286, %SPL, 56;
	st.local.u32 	[%rd2286+12], %r4403;
	add.s32 	%r4384, %r4846, %r4845;
	setp.ge.s32 	%p2917, %r4403, %r4384;
	setp.eq.s32 	%p2918, %r4403, -1;
	or.pred  	%p2919, %p2918, %p2917;
	or.pred  	%p2920, %p2919, %p2943;
	not.pred 	%p2921, %p2920;
	@%p2921 bra 	$L__BB4_19;
$L__BB4_2804:
	add.s32 	%r4397, %r4397, 1;
	add.u64 	%rd2288, %SPL, 56;
	st.local.u32 	[%rd2288+8], %r4397;
	add.s32 	%r4385, %r4846, %r4845;
	setp.ge.s32 	%p2922, %r4397, %r4385;
	setp.eq.s32 	%p2923, %r4397, -1;
	or.pred  	%p2924, %p2923, %p2922;
	or.pred  	%p2925, %p2924, %p2943;
	not.pred 	%p2926, %p2925;
	@%p2926 bra 	$L__BB4_15;
$L__BB4_2805:
	add.s32 	%r4392, %r4392, 1;
	add.u64 	%rd2290, %SPL, 56;
	st.local.u32 	[%rd2290+4], %r4392;
	setp.ge.s32 	%p2927, %r4392, %r4846;
	setp.eq.s32 	%p2928, %r4392, -1;
	or.pred  	%p2929, %p2928, %p2927;
	or.pred  	%p2930, %p2929, %p2943;
	not.pred 	%p2931, %p2930;
	@%p2931 bra 	$L__BB4_12;
$L__BB4_2806:
	mov.u32 	%r4386, %nctaid.x;
	mov.u32 	%r4387, %ntid.x;
	mad.lo.s32 	%r4388, %r4386, %r4387, %r4388;
	setp.lt.s32 	%p2932, %r4388, %r4846;
	@%p2932 bra 	$L__BB4_2;
$L__BB4_2807:
	bar.sync 	0;
	ret;
$L__BB4_2808:
	mov.b16 	%rs1228, 2;
	bra.uni 	$L__BB4_259;
$L__BB4_2809:
	mov.b16 	%rs1242, 2;
	bra.uni 	$L__BB4_401;
$L__BB4_2810:
	mov.b16 	%rs1258, 2;
	bra.uni 	$L__BB4_776;
$L__BB4_2811:
	mov.b16 	%rs1272, 2;
	bra.uni 	$L__BB4_918;
$L__BB4_2812:
	mov.b16 	%rs1288, 2;
	bra.uni 	$L__BB4_1291;
$L__BB4_2813:
	mov.b16 	%rs1302, 2;
	bra.uni 	$L__BB4_1433;
$L__BB4_2814:
	mov.b16 	%rs1318, 2;
	bra.uni 	$L__BB4_1808;
$L__BB4_2815:
	mov.b16 	%rs1332, 2;
	bra.uni 	$L__BB4_1950;
$L__BB4_2816:
	mov.b16 	%rs1348, 2;
	bra.uni 	$L__BB4_2324;
$L__BB4_2817:
	mov.b16 	%rs1362, 2;
	bra.uni 	$L__BB4_2466;

}


// ===== COMPILED SASS (sm_100) =====

	.target	sm_100

	.elftype	@"ET_EXEC"


//--------------------- .note.nv.tkinfo           --------------------------
	.section	.note.nv.tkinfo,"",@"SHT_NOTE"
	.sectionflags	@"SHF_NOTE_NV_TKINFO"
	.tkinfo
        /*0018*/ 	.word	0x00000002
        /*0030*/ 	.string	""
        /*0030*/ 	.string	"ptxas"
        /*0030*/ 	.string	"Cuda compilation tools, release 13.0, V13.0.88"
        /*0030*/ 	.string	"Build cuda_13.0.r13.0/compiler.36424714_0"
        /*0030*/ 	.string	"-arch sm_100 -m 64 "



//--------------------- .note.nv.cuinfo           --------------------------
	.section	.note.nv.cuinfo,"",@"SHT_NOTE"
	.sectionflags	@"SHF_NOTE_NV_CUINFO"
        /*0018*/ 	.short	0x0002
        /*001a*/ 	.short	0x0064
        /*001c*/ 	.short	0x0082
	.zero		2


//--------------------- .nv.info                  --------------------------
	.section	.nv.info,"",@"SHT_CUDA_INFO"
	.align	4


	//----- nvinfo : EIATTR_REGCOUNT
	.align		4
        /*0000*/ 	.byte	0x04, 0x2f
        /*0002*/ 	.short	(.L_1 - .L_0)
	.align		4
.L_0:
        /*0004*/ 	.word	index@(_Z8next_onePiS_iiii)
        /*0008*/ 	.word	0x00000013


	//----- nvinfo : EIATTR_FRAME_SIZE
	.align		4
.L_1:
        /*000c*/ 	.byte	0x04, 0x11
        /*000e*/ 	.short	(.L_3 - .L_2)
	.align		4
.L_2:
        /*0010*/ 	.word	index@(_Z8next_onePiS_iiii)
        /*0014*/ 	.word	0x00000000


	//----- nvinfo : EIATTR_REGCOUNT
	.align		4
.L_3:
        /*0018*/ 	.byte	0x04, 0x2f
        /*001a*/ 	.short	(.L_5 - .L_4)
	.align		4
.L_4:
        /*001c*/ 	.word	index@(_Z4LAMPPcPiS0_S0_S0_S0_S0_S0_S0_S0_S0_S0_S0_S0_S0_S0_S0_S0_PdS0_S1_S1_S0_)
        /*0020*/ 	.word	0x000000ff


	//----- nvinfo : EIATTR_FRAME_SIZE
	.align		4
.L_5:
        /*0024*/ 	.byte	0x04, 0x11
        /*0026*/ 	.short	(.L_7 - .L_6)
	.align		4
.L_6:
        /*0028*/ 	.word	index@($__internal_0_$__cuda_sm20_div_rn_f64_full)
        /*002c*/ 	.word	0x000001f8


	//----- nvinfo : EIATTR_FRAME_SIZE
	.align		4
.L_7:
        /*0030*/ 	.byte	0x04, 0x11
        /*0032*/ 	.short	(.L_9 - .L_8)
	.align		4
.L_8:
        /*0034*/ 	.word	index@($_Z4LAMPPcPiS0_S0_S0_S0_S0_S0_S0_S0_S0_S0_S0_S0_S0_S0_S0_S0_PdS0_S1_S1_S0_$_Z4thalPcPiiiiiiPdS1_iS0_)
        /*0038*/ 	.word	0x000001f8


	//----- nvinfo : EIATTR_FRAME_SIZE
	.align		4
.L_9:
        /*003c*/ 	.byte	0x04, 0x11
        /*003e*/ 	.short	(.L_11 - .L_10)
	.align		4
.L_10:
        /*0040*/ 	.word	index@($_Z4LAMPPcPiS0_S0_S0_S0_S0_S0_S0_S0_S0_S0_S0_S0_S0_S0_S0_S0_PdS0_S1_S1_S0_$_Z20check_structure_loopPcPiS0_S0_iiPdS1_iS0_)
        /*0044*/ 	.word	0x000001f8


	//----- nvinfo : EIATTR_FRAME_SIZE
	.align		4
.L_11:
        /*0048*/ 	.byte	0x04, 0x11
        /*004a*/ 	.short	(.L_13 - .L_12)
	.align		4
.L_12:
        /*004c*/ 	.word	index@($_Z4LAMPPcPiS0_S0_S0_S0_S0_S0_S0_S0_S0_S0_S0_S0_S0_S0_S0_S0_PdS0_S1_S1_S0_$_Z11design_loopPiS_S_S_PcS_S_S_S_S_S_S_PdS1_iS_)
        /*0050*/ 	.word	0x000001f8


	//----- nvinfo : EIATTR_FRAME_SIZE
	.align		4
.L_13:
        /*0054*/ 	.byte	0x04, 0x11
        /*0056*/ 	.short	(.L_15 - .L_14)
	.align		4
.L_14:
        /*0058*/ 	.word	index@(_Z4LAMPPcPiS0_S0_S0_S0_S0_S0_S0_S0_S0_S0_S0_S0_S0_S0_S0_S0_PdS0_S1_S1_S0_)
        /*005c*/ 	.word	0x000001f8


	//----- nvinfo : EIATTR_MIN_STACK_SIZE
	.align		4
.L_15:
        /*0060*/ 	.byte	0x04, 0x12
        /*0062*/ 	.short	(.L_17 - .L_16)
	.align		4
.L_16:
        /*0064*/ 	.word	index@(_Z4LAMPPcPiS0_S0_S0_S0_S0_S0_S0_S0_S0_S0_S0_S0_S0_S0_S0_S0_PdS0_S1_S1_S0_)
        /*0068*/ 	.word	0x000001f8


	//----- nvinfo : EIATTR_MIN_STACK_SIZE
	.align		4
.L_17:
        /*006c*/ 	.byte	0x04, 0x12
        /*006e*/ 	.short	(.L_19 - .L_18)
	.align		4
.L_18:
        /*0070*/ 	.word	index@(_Z8next_onePiS_iiii)
        /*0074*/ 	.word	0x00000000
.L_19:


//--------------------- .nv.compat                --------------------------
	.section	.nv.compat,"",@"SHT_CUDA_COMPAT_INFO"
	.align	4
        /*0000*/ 	.byte	0x02, 0x09, 0x00, 0x00, 0x02, 0x02, 0x01, 0x00, 0x02, 0x05, 0x05, 0x00, 0x03, 0x07, 0x01, 0x01
        /*0010*/ 	.byte	0x02, 0x03, 0x00, 0x00, 0x02, 0x06, 0x01, 0x00, 0x04, 0x0b, 0x08, 0x00, 0x01, 0x00, 0x00, 0x00
        /*0020*/ 	.byte	0x00, 0x00, 0x00, 0x00


//--------------------- .nv.info._Z4LAMPPcPiS0_S0_S0_S0_S0_S0_S0_S0_S0_S0_S0_S0_S0_S0_S0_S0_PdS0_S1_S1_S0_ --------------------------
	.section	.nv.info._Z4LAMPPcPiS0_S0_S0_S0_S0_S0_S0_S0_S0_S0_S0_S0_S0_S0_S0_S0_PdS0_S1_S1_S0_,"",@"SHT_CUDA_INFO"
	.sectionflags	@""
	.align	4


	//----- nvinfo : EIATTR_CUDA_API_VERSION
	.align		4
        /*0000*/ 	.byte	0x04, 0x37
        /*0002*/ 	.short	(.L_21 - .L_20)
.L_20:
        /*0004*/ 	.word	0x00000082


	//----- nvinfo : EIATTR_KPARAM_INFO
	.align		4
.L_21:
        /*0008*/ 	.byte	0x04, 0x17
        /*000a*/ 	.short	(.L_23 - .L_22)
.L_22:
        /*000c*/ 	.word	0x00000000
        /*0010*/ 	.short	0x0016
        /*0012*/ 	.short	0x00b0
        /*0014*/ 	.byte	0x00, 0xf5, 0x21, 0x00


	//----- nvinfo : EIATTR_KPARAM_INFO
	.align		4
.L_23:
        /*0018*/ 	.byte	0x04, 0x17
        /*001a*/ 	.short	(.L_25 - .L_24)
.L_24:
        /*001c*/ 	.word	0x00000000
        /*0020*/ 	.short	0x0015
        /*0022*/ 	.short	0x00a8
        /*0024*/ 	.byte	0x00, 0xf5, 0x21, 0x00


	//----- nvinfo : EIATTR_KPARAM_INFO
	.align		4
.L_25:
        /*0028*/ 	.byte	0x04, 0x17
        /*002a*/ 	.short	(.L_27 - .L_26)
.L_26:
        /*002c*/ 	.word	0x00000000
        /*0030*/ 	.short	0x0014
        /*0032*/ 	.short	0x00a0
        /*0034*/ 	.byte	0x00, 0xf5, 0x21, 0x00


	//----- nvinfo : EIATTR_KPARAM_INFO
	.align		4
.L_27:
        /*0038*/ 	.byte	0x04, 0x17
        /*003a*/ 	.short	(.L_29 - .L_28)
.L_28:
        /*003c*/ 	.word	0x00000000
        /*0040*/ 	.short	0x0013
        /*0042*/ 	.short	0x0098
        /*0044*/ 	.byte	0x00, 0xf5, 0x21, 0x00


	//----- nvinfo : EIATTR_KPARAM_INFO
	.align		4
.L_29:
        /*0048*/ 	.byte	0x04, 0x17
        /*004a*/ 	.short	(.L_31 - .L_30)
.L_30:
        /*004c*/ 	.word	0x00000000
        /*0050*/ 	.short	0x0012
        /*0052*/ 	.short	0x0090
        /*0054*/ 	.byte	0x00, 0xf5, 0x21, 0x00


	//----- nvinfo : EIATTR_KPARAM_INFO
	.align		4
.L_31:
        /*0058*/ 	.byte	0x04, 0x17
        /*005a*/ 	.short	(.L_33 - .L_32)
.L_32:
        /*005c*/ 	.word	0x00000000
        /*0060*/ 	.short	0x0011
        /*0062*/ 	.short	0x0088
        /*0064*/ 	.byte	0x00, 0xf5, 0x21, 0x00


	//----- nvinfo : EIATTR_KPARAM_INFO
	.align		4
.L_33:
        /*0068*/ 	.byte	0x04, 0x17
        /*006a*/ 	.short	(.L_35 - .L_34)
.L_34:
        /*006c*/ 	.word	0x00000000
        /*0070*/ 	.short	0x0010
        /*0072*/ 	.short	0x0080
        /*0074*/ 	.byte	0x00, 0xf5, 0x21, 0x00


	//----- nvinfo : EIATTR_KPARAM_INFO
	.align		4
.L_35:
        /*0078*/ 	.byte	0x04, 0x17
        /*007a*/ 	.short	(.L_37 - .L_36)
.L_36:
        /*007c*/ 	.word	0x00000000
        /*0080*/ 	.short	0x000f
        /*0082*/ 	.short	0x0078
        /*0084*/ 	.byte	0x00, 0xf5, 0x21, 0x00


	//----- nvinfo : EIATTR_KPARAM_INFO
	.align		4
.L_37:
        /*0088*/ 	.byte	0x04, 0x17
        /*008a*/ 	.short	(.L_39 - .L_38)
.L_38:
        /*008c*/ 	.word	0x00000000
        /*0090*/ 	.short	0x000e
        /*0092*/ 	.short	0x0070
        /*0094*/ 	.byte	0x00, 0xf5, 0x21, 0x00


	//----- nvinfo : EIATTR_KPARAM_INFO
	.align		4
.L_39:
        /*0098*/ 	.byte	0x04, 0x17
        /*009a*/ 	.short	(.L_41 - .L_40)
.L_40:
        /*009c*/ 	.word	0x00000000
        /*00a0*/ 	.short	0x000d
        /*00a2*/ 	.short	0x0068
        /*00a4*/ 	.byte	0x00, 0xf5, 0x21, 0x00


	//----- nvinfo : EIATTR_KPARAM_INFO
	.align		4
.L_41:
        /*00a8*/ 	.byte	0x04, 0x17
        /*00aa*/ 	.short	(.L_43 - .L_42)
.L_42:
        /*00ac*/ 	.word	0x00000000
        /*00b0*/ 	.short	0x000c
        /*00b2*/ 	.short	0x0060
        /*00b4*/ 	.byte	0x00, 0xf5, 0x21, 0x00


	//----- nvinfo : EIATTR_KPARAM_INFO
	.align		4
.L_43:
        /*00b8*/ 	.byte	0x04, 0x17
        /*00ba*/ 	.short	(.L_45 - .L_44)
.L_44:
        /*00bc*/ 	.word	0x00000000
        /*00c0*/ 	.short	0x000b
        /*00c2*/ 	.short	0x0058
        /*00c4*/ 	.byte	0x00, 0xf5, 0x21, 0x00


	//----- nvinfo : EIATTR_KPARAM_INFO
	.align		4
.L_45:
        /*00c8*/ 	.byte	0x04, 0x17
        /*00ca*/ 	.short	(.L_47 - .L_46)
.L_46:
        /*00cc*/ 	.word	0x00000000
        /*00d0*/ 	.short	0x000a
        /*00d2*/ 	.short	0x0050
        /*00d4*/ 	.byte	0x00, 0xf5, 0x21, 0x00


	//----- nvinfo : EIATTR_KPARAM_INFO
	.align		4
.L_47:
        /*00d8*/ 	.byte	0x04, 0x17
        /*00da*/ 	.short	(.L_49 - .L_48)
.L_48:
        /*00dc*/ 	.word	0x00000000
        /*00e0*/ 	.short	0x0009
        /*00e2*/ 	.short	0x0048
        /*00e4*/ 	.byte	0x00, 0xf5, 0x21, 0x00


	//----- nvinfo : EIATTR_KPARAM_INFO
	.align		4
.L_49:
        /*00e8*/ 	.byte	0x04, 0x17
        /*00ea*/ 	.short	(.L_51 - .L_50)
.L_50:
        /*00ec*/ 	.word	0x00000000
        /*00f0*/ 	.short	0x0008
        /*00f2*/ 	.short	0x0040
        /*00f4*/ 	.byte	0x00, 0xf5, 0x21, 0x00


	//----- nvinfo : EIATTR_KPARAM_INFO
	.align		4
.L_51:
        /*00f8*/ 	.byte	0x04, 0x17
        /*00fa*/ 	.short	(.L_53 - .L_52)
.L_52:
        /*00fc*/ 	.word	0x00000000
        /*0100*/ 	.short	0x0007
        /*0102*/ 	.short	0x0038
        /*0104*/ 	.byte	0x00, 0xf5, 0x21, 0x00


	//----- nvinfo : EIATTR_KPARAM_INFO
	.align		4
.L_53:
        /*0108*/ 	.byte	0x04, 0x17
        /*010a*/ 	.short	(.L_55 - .L_54)
.L_54:
        /*010c*/ 	.word	0x00000000
        /*0110*/ 	.short	0x0006
        /*0112*/ 	.short	0x0030
        /*0114*/ 	.byte	0x00, 0xf5, 0x21, 0x00


	//----- nvinfo : EIATTR_KPARAM_INFO
	.align		4
.L_55:
        /*0118*/ 	.byte	0x04, 0x17
        /*011a*/ 	.short	(.L_57 - .L_56)
.L_56:
        /*011c*/ 	.word	0x00000000
        /*0120*/ 	.short	0x0005
        /*0122*/ 	.short	0x0028
        /*0124*/ 	.byte	0x00, 0xf5, 0x21, 0x00


	//----- nvinfo : EIATTR_KPARAM_INFO
	.align		4
.L_57:
        /*0128*/ 	.byte	0x04, 0x17
        /*012a*/ 	.short	(.L_59 - .L_58)
.L_58:
        /*012c*/ 	.word	0x00000000
        /*0130*/ 	.short	0x0004
        /*0132*/ 	.short	0x0020
        /*0134*/ 	.byte	0x00, 0xf5, 0x21, 0x00


	//----- nvinfo : EIATTR_KPARAM_INFO
	.align		4
.L_59:
        /*0138*/ 	.byte	0x04, 0x17
        /*013a*/ 	.short	(.L_61 - .L_60)
.L_60:
        /*013c*/ 	.word	0x00000000
        /*0140*/ 	.short	0x0003
        /*0142*/ 	.short	0x0018
        /*0144*/ 	.byte	0x00, 0xf5, 0x21, 0x00


	//----- nvinfo : EIATTR_KPARAM_INFO
	.align		4
.L_61:
        /*0148*/ 	.byte	0x04, 0x17
        /*014a*/ 	.short	(.L_63 - .L_62)
.L_62:
        /*014c*/ 	.word	0x00000000
        /*0150*/ 	.short	0x0002
        /*0152*/ 	.short	0x0010
        /*0154*/ 	.byte	0x00, 0xf5, 0x21, 0x00


	//----- nvinfo : EIATTR_KPARAM_INFO
	.align		4
.L_63:
        /*0158*/ 	.byte	0x04, 0x17
        /*015a*/ 	.short	(.L_65 - .L_64)
.L_64:
        /*015c*/ 	.word	0x00000000
        /*0160*/ 	.short	0x0001
        /*0162*/ 	.short	0x0008
        /*0164*/ 	.byte	0x00, 0xf5, 0x21, 0x00


	//----- nvinfo : EIATTR_KPARAM_INFO
	.align		4
.L_65:
        /*0168*/ 	.byte	0x04, 0x17
        /*016a*/ 	.short	(.L_67 - .L_66)
.L_66:
        /*016c*/ 	.word	0x00000000
        /*0170*/ 	.short	0x0000
        /*0172*/ 	.short	0x0000
        /*0174*/ 	.byte	0x00, 0xf5, 0x21, 0x00


	//----- nvinfo : EIATTR_SPARSE_MMA_MASK
	.align		4
.L_67:
        /*0178*/ 	.byte	0x03, 0x50
        /*017a*/ 	.short	0x0000


	//----- nvinfo : EIATTR_MAXREG_COUNT
	.align		4
        /*017c*/ 	.byte	0x03, 0x1b
        /*017e*/ 	.short	0x00ff


	//----- nvinfo : EIATTR_NUM_BARRIERS
	.align		4
        /*0180*/ 	.byte	0x02, 0x4c
        /*0182*/ 	.byte	0x01
	.zero		1


	//----- nvinfo : EIATTR_ANNOTATIONS
	.align		4
        /*0184*/ 	.byte	0x04, 0x55
        /*0186*/ 	.short	(.L_69 - .L_68)


	//   ....[0]....
.L_68:
        /*0188*/ 	.word	0x00000001
        /* <DEDUP_REMOVED lines=57> */
        /*051c*/ 	.byte	0x70, 0xc7, 0x17, 0x00


	//----- nvinfo : EIATTR_MERCURY_ISA_VERSION
	.align		4
.L_69:
        /*0520*/ 	.byte	0x03, 0x5f
        /*0522*/ 	.short	0x0101


	//----- nvinfo : EIATTR_VRC_CTA_INIT_COUNT
	.align		4
        /*0524*/ 	.byte	0x02, 0x4a
	.zero		1
	.zero		1


	//----- nvinfo : EIATTR_EXIT_INSTR_OFFSETS
	.align		4
        /*0528*/ 	.byte	0x04, 0x1c
        /*052a*/ 	.short	(.L_71 - .L_70)


	//   ....[0]....
.L_70:
        /*052c*/ 	.word	0x0005b930


	//----- nvinfo : EIATTR_CRS_STACK_SIZE
	.align		4
.L_71:
        /*0530*/ 	.byte	0x04, 0x1e
        /*0532*/ 	.short	(.L_73 - .L_72)
.L_72:
        /*0534*/ 	.word	0x00000000


	//----- nvinfo : EIATTR_CBANK_PARAM_SIZE
	.align		4
.L_73:
        /*0538*/ 	.byte	0x03, 0x19
        /*053a*/ 	.short	0x00b8


	//----- nvinfo : EIATTR_PARAM_CBANK
	.align		4
        /*053c*/ 	.byte	0x04, 0x0a
        /*053e*/ 	.short	(.L_75 - .L_74)
	.align		4
.L_74:
        /*0540*/ 	.word	index@(.nv.constant0._Z4LAMPPcPiS0_S0_S0_S0_S0_S0_S0_S0_S0_S0_S0_S0_S0_S0_S0_S0_PdS0_S1_S1_S0_)
        /*0544*/ 	.short	0x0380
        /*0546*/ 	.short	0x00b8


	//----- nvinfo : EIATTR_SW_WAR
	.align		4
.L_75:
        /*0548*/ 	.byte	0x04, 0x36
        /*054a*/ 	.short	(.L_77 - .L_76)
.L_76:
        /*054c*/ 	.word	0x00000008
.L_77:


//--------------------- .nv.info._Z8next_onePiS_iiii --------------------------
	.section	.nv.info._Z8next_onePiS_iiii,"",@"SHT_CUDA_INFO"
	.sectionflags	@""
	.align	4


	//----- nvinfo : EIATTR_CUDA_API_VERSION
	.align		4
        /*0000*/ 	.byte	0x04, 0x37
        /*0002*/ 	.short	(.L_79 - .L_78)
.L_78:
        /*0004*/ 	.word	0x00000082


	//----- nvinfo : EIATTR_KPARAM_INFO
	.align		4
.L_79:
        /*0008*/ 	.byte	0x04, 0x17
        /*000a*/ 	.short	(.L_81 - .L_80)
.L_80:
        /*000c*/ 	.word	0x00000000
        /*0010*/ 	.short	0x0005
        /*0012*/ 	.short	0x001c
        /*0014*/ 	.byte	0x00, 0xf0, 0x11, 0x00


	//----- nvinfo : EIATTR_KPARAM_INFO
	.align		4
.L_81:
        /*0018*/ 	.byte	0x04, 0x17
        /*001a*/ 	.short	(.L_83 - .L_82)
.L_82:
        /*001c*/ 	.word	0x00000000
        /*0020*/ 	.short	0x0004
        /*0022*/ 	.short	0x0018
        /*0024*/ 	.byte	0x00, 0xf0, 0x11, 0x00


	//----- nvinfo : EIATTR_KPARAM_INFO
	.align		4
.L_83:
        /*0028*/ 	.byte	0x04, 0x17
        /*002a*/ 	.short	(.L_85 - .L_84)
.L_84:
        /*002c*/ 	.word	0x00000000
        /*0030*/ 	.short	0x0003
        /*0032*/ 	.short	0x0014
        /*0034*/ 	.byte	0x00, 0xf0, 0x11, 0x00


	//----- nvinfo : EIATTR_KPARAM_INFO
	.align		4
.L_85:
        /*0038*/ 	.byte	0x04, 0x17
        /*003a*/ 	.short	(.L_87 - .L_86)
.L_86:
        /*003c*/ 	.word	0x00000000
        /*0040*/ 	.short	0x0002
        /*0042*/ 	.short	0x0010
        /*0044*/ 	.byte	0x00, 0xf0, 0x11, 0x00


	//----- nvinfo : EIATTR_KPARAM_INFO
	.align		4
.L_87:
        /*0048*/ 	.byte	0x04, 0x17
        /*004a*/ 	.short	(.L_89 - .L_88)
.L_88:
        /*004c*/ 	.word	0x00000000
        /*0050*/ 	.short	0x0001
        /*0052*/ 	.short	0x0008
        /*0054*/ 	.byte	0x00, 0xf5, 0x21, 0x00


	//----- nvinfo : EIATTR_KPARAM_INFO
	.align		4
.L_89:
        /*0058*/ 	.byte	0x04, 0x17
        /*005a*/ 	.short	(.L_91 - .L_90)
.L_90:
        /*005c*/ 	.word	0x00000000
        /*0060*/ 	.short	0x0000
        /*0062*/ 	.short	0x0000
        /*0064*/ 	.byte	0x00, 0xf5, 0x21, 0x00


	//----- nvinfo : EIATTR_SPARSE_MMA_MASK
	.align		4
.L_91:
        /*0068*/ 	.byte	0x03, 0x50
        /*006a*/ 	.short	0x0000


	//----- nvinfo : EIATTR_MAXREG_COUNT
	.align		4
        /*006c*/ 	.byte	0x03, 0x1b
        /*006e*/ 	.short	0x00ff


	//----- nvinfo : EIATTR_NUM_BARRIERS
	.align		4
        /*0070*/ 	.byte	0x02, 0x4c
        /*0072*/ 	.byte	0x01
	.zero		1


	//----- nvinfo : EIATTR_MERCURY_ISA_VERSION
	.align		4
        /*0074*/ 	.byte	0x03, 0x5f
        /*0076*/ 	.short	0x0101


	//----- nvinfo : EIATTR_VRC_CTA_INIT_COUNT
	.align		4
        /*0078*/ 	.byte	0x02, 0x4a
	.zero		1
	.zero		1


	//----- nvinfo : EIATTR_EXIT_INSTR_OFFSETS
	.align		4
        /*007c*/ 	.byte	0x04, 0x1c
        /*007e*/ 	.short	(.L_93 - .L_92)


	//   ....[0]....
.L_92:
        /*0080*/ 	.word	0x00000620


	//----- nvinfo : EIATTR_CRS_STACK_SIZE
	.align		4
.L_93:
        /*0084*/ 	.byte	0x04, 0x1e
        /*0086*/ 	.short	(.L_95 - .L_94)
.L_94:
        /*0088*/ 	.word	0x00000000


	//----- nvinfo : EIATTR_CBANK_PARAM_SIZE
	.align		4
.L_95:
        /*008c*/ 	.byte	0x03, 0x19
        /*008e*/ 	.short	0x0020


	//----- nvinfo : EIATTR_PARAM_CBANK
	.align		4
        /*0090*/ 	.byte	0x04, 0x0a
        /*0092*/ 	.short	(.L_97 - .L_96)
	.align		4
.L_96:
        /*0094*/ 	.word	index@(.nv.constant0._Z8next_onePiS_iiii)
        /*0098*/ 	.short	0x0380
        /*009a*/ 	.short	0x0020


	//----- nvinfo : EIATTR_SW_WAR
	.align		4
.L_97:
        /*009c*/ 	.byte	0x04, 0x36
        /*009e*/ 	.short	(.L_99 - .L_98)
.L_98:
        /*00a0*/ 	.word	0x00000008
.L_99:


//--------------------- .nv.callgraph             --------------------------
	.section	.nv.callgraph,"",@"SHT_CUDA_CALLGRAPH"
	.align	4
	.sectionentsize	8
	.align		4
        /*0000*/ 	.word	0x00000000
	.align		4
        /*0004*/ 	.word	0xffffffff
	.align		4
        /*0008*/ 	.word	0x00000000
	.align		4
        /*000c*/ 	.word	0xfffffffe
	.align		4
        /*0010*/ 	.word	0x00000000
	.align		4
        /*0014*/ 	.word	0xfffffffd
	.align		4
        /*0018*/ 	.word	0x00000000
	.align		4
        /*001c*/ 	.word	0xfffffffc


//--------------------- .text._Z4LAMPPcPiS0_S0_S0_S0_S0_S0_S0_S0_S0_S0_S0_S0_S0_S0_S0_S0_PdS0_S1_S1_S0_ --------------------------
	.section	.text._Z4LAMPPcPiS0_S0_S0_S0_S0_S0_S0_S0_S0_S0_S0_S0_S0_S0_S0_S0_PdS0_S1_S1_S0_,"ax",@progbits
	.align	128
        .global         _Z4LAMPPcPiS0_S0_S0_S0_S0_S0_S0_S0_S0_S0_S0_S0_S0_S0_S0_S0_PdS0_S1_S1_S0_
        .type           _Z4LAMPPcPiS0_S0_S0_S0_S0_S0_S0_S0_S0_S0_S0_S0_S0_S0_S0_S0_PdS0_S1_S1_S0_,@function
        .size           _Z4LAMPPcPiS0_S0_S0_S0_S0_S0_S0_S0_S0_S0_S0_S0_S0_S0_S0_S0_PdS0_S1_S1_S0_,(.L_x_7445 - _Z4LAMPPcPiS0_S0_S0_S0_S0_S0_S0_S0_S0_S0_S0_S0_S0_S0_S0_S0_PdS0_S1_S1_S0_)
        .other          _Z4LAMPPcPiS0_S0_S0_S0_S0_S0_S0_S0_S0_S0_S0_S0_S0_S0_S0_S0_PdS0_S1_S1_S0_,@"STO_CUDA_ENTRY STV_DEFAULT"
_Z4LAMPPcPiS0_S0_S0_S0_S0_S0_S0_S0_S0_S0_S0_S0_S0_S0_S0_S0_PdS0_S1_S1_S0_:
.text._Z4LAMPPcPiS0_S0_S0_S0_S0_S0_S0_S0_S0_S0_S0_S0_S0_S0_S0_S0_PdS0_S1_S1_S0_:
[----:B------:R-:W0:Y:S08]  /*0000*/  LDC R1, c[0x0][0x37c] ;  /* 0x0000df00ff017b82 */ /* 0x000e300000000800 */
[----:B------:R-:W1:Y:S01]  /*0010*/  LDC.64 R2, c[0x0][0x3f8] ;  /* 0x0000fe00ff027b82 */ /* 0x000e620000000a00 */
[----:B------:R-:W1:Y:S01]  /*0020*/  LDCU.64 UR4, c[0x0][0x358] ;  /* 0x00006b00ff0477ac */ /* 0x000e620008000a00 */
[----:B0-----:R-:W-:Y:S01]  /*0030*/  VIADD R1, R1, 0xfffffe08 ;  /* 0xfffffe0801017836 */ /* 0x001fe20000000000 */
[----:B-1----:R0:W2:Y:S01]  /*0040*/  LDG.E R3, desc[UR4][R2.64] ;  /* 0x0000000402037981 */ /* 0x0020a2000c1e1900 */
[----:B------:R-:W0:Y:S01]  /*0050*/  LDCU UR6, c[0x0][0x360] ;  /* 0x00006c00ff0677ac */ /* 0x000e220008000800 */
[----:B------:R-:W-:Y:S01]  /*0060*/  BSSY.RECONVERGENT B0, `(.L_x_0) ;  /* 0x0005b8a000007945 */ /* 0x000fe20003800200 */
[----:B------:R-:W0:Y:S01]  /*0070*/  S2R R0, SR_CTAID.X ;  /* 0x0000000000007919 */ /* 0x000e220000002500 */
[----:B------:R-:W0:Y:S02]  /*0080*/  S2R R5, SR_TID.X ;  /* 0x0000000000057919 */ /* 0x000e240000002100 */
[----:B0-----:R-:W-:-:S02]  /*0090*/  IMAD R2, R0, UR6, R5 ;  /* 0x0000000600027c24 */ /* 0x001fc4000f8e0205 */
[----:B------:R-:W0:Y:S05]  /*00a0*/  BMOV.32.CLEAR R0, B0 ;  /* 0x0000000000007355 */ /* 0x000e2a0000100000 */
[----:B0-----:R0:W-:Y:S01]  /*00b0*/  STL [R1+0x1e4], R0 ;  /* 0x0001e40001007387 */ /* 0x0011e20000100800 */
[----:B--2---:R-:W-:-:S13]  /*00c0*/  ISETP.GE.AND P0, PT, R2, R3, PT ;  /* 0x000000030200720c */ /* 0x004fda0003f06270 */
[----:B0-----:R-:W-:Y:S05]  /*00d0*/  @P0 BRA `(.L_x_1) ;  /* 0x000005b800000947 */ /* 0x001fea0003800000 */
[----:B------:R-:W0:Y:S02]  /*00e0*/  LDC R0, c[0x0][0x2f8] ;  /* 0x0000be00ff007b82 */ /* 0x000e240000000800 */
[----:B0-----:R-:W-:-:S04]  /*00f0*/  IMAD.IADD R3, R1, 0x1, R0 ;  /* 0x0000000101037824 */ /* 0x001fc800078e0200 */
[----:B------:R-:W-:Y:S01]  /*0100*/  IMAD.IADD R4, R3, 0x1, -R0 ;  /* 0x0000000103047824 */ /* 0x000fe200078e0a00 */
[----:B------:R-:W-:-:S07]  /*0110*/  IADD3 R0, PT, PT, -R0, 0x1b, R3 ;  /* 0x0000001b00007810 */ /* 0x000fce0007ffe103 */
.L_x_2008:
[----:B0-----:R-:W0:Y:S01]  /*0120*/  LDC.64 R4, c[0x0][0x400] ;  /* 0x00010000ff047b82 */ /* 0x001e220000000a00 */
[----:B------:R-:W-:-:S07]  /*0130*/  IMAD.SHL.U32 R3, R2, 0x10, RZ ;  /* 0x0000001002037824 */ /* 0x000fce00078e00ff */
[----:B-1----:R-:W1:Y:S08]  /*0140*/  LDC.64 R8, c[0x0][0x3f8] ;  /* 0x0000fe00ff087b82 */ /* 0x002e700000000a00 */
[----:B------:R-:W2:Y:S01]  /*0150*/  LDC.64 R6, c[0x0][0x388] ;  /* 0x0000e200ff067b82 */ /* 0x000ea20000000a00 */
[----:B0-----:R-:W-:-:S05]  /*0160*/  IMAD.WIDE R4, R3, 0x4, R4 ;  /* 0x0000000403047825 */ /* 0x001fca00078e0204 */
[----:B------:R2:W-:Y:S04]  /*0170*/  STG.E desc[UR4][R4.64+0x4], RZ ;  /* 0x000004ff04007986 */ /* 0x0005e8000c101904 */
[----:B-1----:R-:W3:Y:S01]  /*0180*/  LDG.E R8, desc[UR4][R8.64+0x28] ;  /* 0x0000280408087981 */ /* 0x002ee2000c1e1900 */
[----:B------:R-:W-:Y:S05]  /*0190*/  BMOV.32.CLEAR RZ, B0 ;  /* 0x0000000000ff7355 */ /* 0x000fea0000100000 */
[----:B------:R-:W-:Y:S01]  /*01a0*/  BSSY.RECONVERGENT B0, `(.L_x_2) ;  /* 0x0005b6e000007945 */ /* 0x000fe20003800200 */
[----:B------:R-:W-:-:S04]  /*01b0*/  IMAD.SHL.U32 R3, R2, 0x4, RZ ;  /* 0x0000000402037824 */ /* 0x000fc800078e00ff */
[----:B--2---:R-:W-:Y:S01]  /*01c0*/  IMAD.WIDE R4, R3, 0x4, R6 ;  /* 0x0000000403047825 */ /* 0x004fe200078e0206 */
[----:B------:R-:W0:Y:S05]  /*01d0*/  BMOV.32.CLEAR R0, B0 ;  /* 0x0000000000007355 */ /* 0x000e2a0000100000 */
[----:B------:R1:W-:Y:S04]  /*01e0*/  STL.64 [R1+0x1b0], R4 ;  /* 0x0001b00401007387 */ /* 0x0003e80000100a00 */
[----:B0-----:R1:W-:Y:S01]  /*01f0*/  STL [R1+0x1e0], R0 ;  /* 0x0001e00001007387 */ /* 0x0013e20000100800 */
[----:B---3--:R-:W-:-:S13]  /*0200*/  ISETP.GE.AND P0, PT, R8, 0x1, PT ;  /* 0x000000010800780c */ /* 0x008fda0003f06270 */
[----:B-1----:R-:W-:Y:S05]  /*0210*/  @!P0 BRA `(.L_x_3) ;  /* 0x00000000003c8947 */ /* 0x002fea0003800000 */
[----:B------:R-:W-:-:S07]  /*0220*/  IMAD.MOV.U32 R5, RZ, RZ, RZ ;  /* 0x000000ffff057224 */ /* 0x000fce00078e00ff */
.L_x_6:
[----:B------:R-:W0:Y:S02]  /*0230*/  LDC.64 R6, c[0x0][0x418] ;  /* 0x00010600ff067b82 */ /* 0x000e240000000a00 */
[----:B0-----:R-:W-:-:S06]  /*0240*/  IMAD.WIDE.U32 R6, R5, 0x4, R6 ;  /* 0x0000000405067825 */ /* 0x001fcc00078e0006 */
[----:B------:R-:W2:Y:S02]  /*0250*/  LDG.E R7, desc[UR4][R6.64] ;  /* 0x0000000406077981 */ /* 0x000ea4000c1e1900 */
[----:B--2---:R-:W-:-:S13]  /*0260*/  ISETP.NE.AND P0, PT, R7, -0x1, PT ;  /* 0xffffffff0700780c */ /* 0x004fda0003f05270 */
[----:B------:R-:W-:Y:S05]  /*0270*/  @!P0 BRA `(.L_x_4) ;  /* 0x0000000000208947 */ /* 0x000fea0003800000 */
[----:B------:R-:W2:Y:S04]  /*0280*/  LDL.64 R10, [R1+0x1b0] ;  /* 0x0001b000010a7983 */ /* 0x000ea80000100a00 */
[----:B--2---:R-:W2:Y:S02]  /*0290*/  LDG.E R0, desc[UR4][R10.64] ;  /* 0x000000040a007981 */ /* 0x004ea4000c1e1900 */
[----:B--2---:R-:W-:-:S04]  /*02a0*/  IADD3 R0, PT, PT, R0, 0x12b, -R7 ;  /* 0x0000012b00007810 */ /* 0x004fc80007ffe807 */
[----:B------:R-:W-:-:S13]  /*02b0*/  ISETP.GT.U32.AND P0, PT, R0, 0x256, PT ;  /* 0x000002560000780c */ /* 0x000fda0003f04070 */
[----:B------:R-:W-:Y:S05]  /*02c0*/  @!P0 BRA `(.L_x_5) ;  /* 0x000005b400548947 */ /* 0x000fea0003800000 */
[----:B------:R-:W-:-:S05]  /*02d0*/  VIADD R5, R5, 0x1 ;  /* 0x0000000105057836 */ /* 0x000fca0000000000 */
[----:B------:R-:W-:-:S13]  /*02e0*/  ISETP.GE.AND P0, PT, R5, R8, PT ;  /* 0x000000080500720c */ /* 0x000fda0003f06270 */
[----:B------:R-:W-:Y:S05]  /*02f0*/  @!P0 BRA `(.L_x_6) ;  /* 0xfffffffc00cc8947 */ /* 0x000fea000383ffff */
.L_x_4:
[----:B------:R0:W-:Y:S02]  /*0300*/  STL [R1+0x3c], R5 ;  /* 0x00003c0501007387 */ /* 0x0001e40000100800 */
.L_x_3:
[----:B------:R-:W2:Y:S01]  /*0310*/  LDL.64 R6, [R1+0x1b0] ;  /* 0x0001b00001067983 */ /* 0x000ea20000100a00 */
[----:B0-----:R-:W0:Y:S03]  /*0320*/  LDC.64 R4, c[0x0][0x3f8] ;  /* 0x0000fe00ff047b82 */ /* 0x001e260000000a00 */
[----:B0-----:R0:W5:Y:S04]  /*0330*/  LDG.E R9, desc[UR4][R4.64] ;  /* 0x0000000404097981 */ /* 0x001168000c1e1900 */
[----:B--2---:R-:W2:Y:S01]  /*0340*/  LDG.E R0, desc[UR4][R6.64+0x8] ;  /* 0x0000080406007981 */ /* 0x004ea2000c1e1900 */
[----:B------:R-:W-:Y:S05]  /*0350*/  BMOV.32.CLEAR RZ, B0 ;  /* 0x0000000000ff7355 */ /* 0x000fea0000100000 */
[----:B------:R-:W-:Y:S01]  /*0360*/  BSSY.RECONVERGENT B0, `(.L_x_7) ;  /* 0x0005b4a000007945 */ /* 0x000fe20003800200 */
[----:B--2---:R-:W-:-:S03]  /*0370*/  ISETP.NE.AND P0, PT, R0, 0x1, PT ;  /* 0x000000010000780c */ /* 0x004fc60003f05270 */
[----:B------:R-:W1:Y:S05]  /*0380*/  BMOV.32.CLEAR R0, B0 ;  /* 0x0000000000007355 */ /* 0x000e6a0000100000 */
[----:B-1----:R0:W-:Y:S05]  /*0390*/  STL [R1+0x1dc], R0 ;  /* 0x0001dc0001007387 */ /* 0x0021ea0000100800 */
[----:B------:R-:W-:Y:S05]  /*03a0*/  @P0 BRA `(.L_x_8) ;  /* 0x000005b4000c0947 */ /* 0x000fea0003800000 */
[----:B0-----:R-:W0:Y:S02]  /*03b0*/  LDC.64 R4, c[0x0][0x3c0] ;  /* 0x0000f000ff047b82 */ /* 0x001e240000000a00 */
[----:B0-----:R-:W-:-:S05]  /*03c0*/  IMAD.WIDE R4, R2, 0x4, R4 ;  /* 0x0000000402047825 */ /* 0x001fca00078e0204 */
[----:B------:R-:W2:Y:S04]  /*03d0*/  LDG.E R3, desc[UR4][R4.64] ;  /* 0x0000000404037981 */ /* 0x000ea8000c1e1900 */
[----:B--2---:R1:W-:Y:S01]  /*03e0*/  STL.64 [R1+0x38], R2 ;  /* 0x0000380201007387 */ /* 0x0043e20000100a00 */
[----:B-----5:R-:W-:-:S04]  /*03f0*/  ISETP.GE.AND P0, PT, R3, R9, PT ;  /* 0x000000090300720c */ /* 0x020fc80003f06270 */
[----:B------:R-:W-:-:S13]  /*0400*/  ISETP.EQ.OR P0, PT, R3, -0x1, P0 ;  /* 0xffffffff0300780c */ /* 0x000fda0000702670 */
[----:B-1----:R-:W-:Y:S05]  /*0410*/  @P0 BRA `(.L_x_8) ;  /* 0x000005b000f00947 */ /* 0x002fea0003800000 */
[----:B------:R0:W-:Y:S01]  /*0420*/  STL [R1+0x190], R3 ;  /* 0x0001900301007387 */ /* 0x0001e20000100800 */
[----:B------:R-:W-:-:S04]  /*0430*/  IMAD.MOV.U32 R7, RZ, RZ, 0x4e2 ;  /* 0x000004e2ff077424 */ /* 0x000fc800078e00ff */
[----:B------:R-:W-:-:S07]  /*0440*/  IMAD R7, R2, R7, -0x1 ;  /* 0xffffffff02077424 */ /* 0x000fce00078e0207 */
.L_x_2006:
[----:B0-----:R-:W0:Y:S01]  /*0450*/  LDL R6, [R1+0x190] ;  /* 0x0001900001067983 */ /* 0x001e220000100800 */
[----:B-1----:R-:W1:Y:S01]  /*0460*/  LDC.64 R4, c[0x0][0x388] ;  /* 0x0000e200ff047b82 */ /* 0x002e620000000a00 */
[----:B0-----:R-:W-:-:S04]  /*0470*/  IMAD.SHL.U32 R3, R6, 0x4, RZ ;  /* 0x0000000406037824 */ /* 0x001fc800078e00ff */
[----:B-1----:R-:W-:-:S05]  /*0480*/  IMAD.WIDE R12, R3, 0x4, R4 ;  /* 0x00000004030c7825 */ /* 0x002fca00078e0204 */
[----:B------:R-:W2:Y:S04]  /*0490*/  LDG.E R0, desc[UR4][R12.64+0x8] ;  /* 0x000008040c007981 */ /* 0x000ea8000c1e1900 */
[----:B------:R0:W-:Y:S01]  /*04a0*/  STL.64 [R1+0x198], R12 ;  /* 0x0001980c01007387 */ /* 0x0001e20000100a00 */
[----:B------:R-:W-:Y:S02]  /*04b0*/  PLOP3.LUT P5, PT, PT, PT, PT, 0x8, 0x80 ;  /* 0x000000000080781c */ /* 0x000fe40003fae170 */
[----:B--2---:R-:W-:-:S13]  /*04c0*/  ISETP.NE.AND P0, PT, R0, 0x1, PT ;  /* 0x000000010000780c */ /* 0x004fda0003f05270 */
[----:B0-----:R-:W-:Y:S05]  /*04d0*/  @P0 BRA `(.L_x_9) ;  /* 0x000005b000a00947 */ /* 0x001fea0003800000 */
[----:B------:R-:W2:Y:S04]  /*04e0*/  LDL.64 R10, [R1+0x1b0] ;  /* 0x0001b000010a7983 */ /* 0x000ea80000100a00 */
[----:B------:R-:W3:Y:S04]  /*04f0*/  LDG.E R0, desc[UR4][R12.64] ;  /* 0x000000040c007981 */ /* 0x000ee8000c1e1900 */
[----:B--2---:R-:W3:Y:S04]  /*0500*/  LDG.E R3, desc[UR4][R10.64] ;  /* 0x000000040a037981 */ /* 0x004ee8000c1e1900 */
[----:B------:R-:W3:Y:S02]  /*0510*/  LDG.E R4, desc[UR4][R10.64+0x4] ;  /* 0x000004040a047981 */ /* 0x000ee4000c1e1900 */
[----:B---3--:R-:W-:-:S04]  /*0520*/  IADD3 R0, PT, PT, R0, -R3, -R4 ;  /* 0x8000000300007210 */ /* 0x008fc80007ffe804 */
[----:B------:R-:W-:-:S13]  /*0530*/  ISETP.GT.AND P0, PT, R0, 0x14, PT ;  /* 0x000000140000780c */ /* 0x000fda0003f04270 */
[----:B------:R-:W-:Y:S05]  /*0540*/  @P0 BRA `(.L_x_8) ;  /* 0x000005b000a40947 */ /* 0x000fea0003800000 */
[----:B------:R-:W0:Y:S08]  /*0550*/  LDC.64 R4, c[0x0][0x3c8] ;  /* 0x0000f200ff047b82 */ /* 0x000e300000000a00 */
[----:B------:R-:W1:Y:S01]  /*0560*/  LDC.64 R10, c[0x0][0x3f8] ;  /* 0x0000fe00ff0a7b82 */ /* 0x000e620000000a00 */
[----:B0-----:R-:W-:-:S05]  /*0570*/  IMAD.WIDE R4, R6, 0x4, R4 ;  /* 0x0000000406047825 */ /* 0x001fca00078e0204 */
[----:B------:R-:W2:Y:S04]  /*0580*/  LDG.E R245, desc[UR4][R4.64] ;  /* 0x0000000404f57981 */ /* 0x000ea8000c1e1900 */
[----:B-1----:R-:W3:Y:S01]  /*0590*/  LDG.E R10, desc[UR4][R10.64+0x4] ;  /* 0x000004040a0a7981 */ /* 0x002ee2000c1e1900 */
[----:B------:R-:W-:Y:S05]  /*05a0*/  BMOV.32.CLEAR RZ, B0 ;  /* 0x0000000000ff7355 */ /* 0x000fea0000100000 */
[----:B------:R-:W-:Y:S01]  /*05b0*/  BSSY.RECONVERGENT B0, `(.L_x_9) ;  /* 0x0005b1a000007945 */ /* 0x000fe20003800200 */
[----:B--2---:R0:W-:Y:S01]  /*05c0*/  STL [R1+0x40], R245 ;  /* 0x000040f501007387 */ /* 0x0041e20000100800 */
[----:B---3--:R-:W-:-:S05]  /*05d0*/  IMAD.IADD R0, R9, 0x1, R10 ;  /* 0x0000000109007824 */ /* 0x008fca00078e020a */
[C---:B------:R-:W-:Y:S02]  /*05e0*/  ISETP.GE.AND P0, PT, R245.reuse, R0, PT ;  /* 0x00000000f500720c */ /* 0x040fe40003f06270 */
[----:B------:R-:W1:Y:S05]  /*05f0*/  BMOV.32.CLEAR R0, B0 ;  /* 0x0000000000007355 */ /* 0x000e6a0000100000 */
[----:B------:R-:W-:Y:S01]  /*0600*/  ISETP.EQ.OR P0, PT, R245, -0x1, P0 ;  /* 0xfffffffff500780c */ /* 0x000fe20000702670 */
[----:B-1----:R0:W-:-:S12]  /*0610*/  STL [R1+0x1d8], R0 ;  /* 0x0001d80001007387 */ /* 0x0021d80000100800 */
[----:B------:R-:W-:Y:S05]  /*0620*/  @P0 BRA `(.L_x_10) ;  /* 0x000005b000400947 */ /* 0x000fea0003800000 */
[----:B0-----:R-:W-:-:S07]  /*0630*/  IMAD.MOV.U32 R0, RZ, RZ, R10 ;  /* 0x000000ffff007224 */ /* 0x001fce00078e000a */
.L_x_2005:
[----:B0-----:R-:W0:Y:S01]  /*0640*/  LDC.64 R4, c[0x0][0x388] ;  /* 0x0000e200ff047b82 */ /* 0x001e220000000a00 */
[----:B------:R-:W-:-:S04]  /*0650*/  IMAD.SHL.U32 R3, R245, 0x4, RZ ;  /* 0x00000004f5037824 */ /* 0x000fc800078e00ff */
[----:B0-----:R-:W-:-:S05]  /*0660*/  IMAD.WIDE R4, R3, 0x4, R4 ;  /* 0x0000000403047825 */ /* 0x001fca00078e0204 */
[----:B------:R-:W2:Y:S01]  /*0670*/  LDG.E R3, desc[UR4][R4.64+0xc] ;  /* 0x00000c0404037981 */ /* 0x000ea2000c1e1900 */
[----:B------:R-:W-:Y:S02]  /*0680*/  PLOP3.LUT P5, PT, PT, PT, PT, 0x8, 0x80 ;  /* 0x000000000080781c */ /* 0x000fe40003fae170 */
[----:B--2---:R-:W-:-:S13]  /*0690*/  ISETP.NE.AND P0, PT, R3, 0x1, PT ;  /* 0x000000010300780c */ /* 0x004fda0003f05270 */
[----:B-1----:R-:W-:Y:S05]  /*06a0*/  @P0 BRA `(.L_x_11) ;  /* 0x000005b000040947 */ /* 0x002fea0003800000 */
[----:B------:R-:W2:Y:S04]  /*06b0*/  LDL.64 R10, [R1+0x198] ;  /* 0x00019800010a7983 */ /* 0x000ea80000100a00 */
[----:B------:R-:W3:Y:S04]  /*06c0*/  LDG.E R4, desc[UR4][R4.64] ;  /* 0x0000000404047981 */ /* 0x000ee8000c1e1900 */
[----:B--2---:R-:W3:Y:S02]  /*06d0*/  LDG.E R3, desc[UR4][R10.64] ;  /* 0x000000040a037981 */ /* 0x004ee4000c1e1900 */
[----:B---3--:R-:W-:-:S05]  /*06e0*/  IMAD.IADD R3, R3, 0x1, -R4 ;  /* 0x0000000103037824 */ /* 0x008fca00078e0a04 */
[----:B------:R-:W-:-:S13]  /*06f0*/  ISETP.GT.AND P0, PT, R3, -0x29, PT ;  /* 0xffffffd70300780c */ /* 0x000fda0003f04270 */
[----:B------:R-:W-:Y:S05]  /*0700*/  @P0 BRA `(.L_x_11) ;  /* 0x000005ac00ec0947 */ /* 0x000fea0003800000 */
[----:B------:R-:W-:Y:S02]  /*0710*/  ISETP.GE.U32.AND P0, PT, R3, -0x3d, PT ;  /* 0xffffffc30300780c */ /* 0x000fe40003f06070 */
[----:B------:R-:W-:-:S11]  /*0720*/  PLOP3.LUT P5, PT, PT, PT, PT, 0x8, 0x80 ;  /* 0x000000000080781c */ /* 0x000fd60003fae170 */
[----:B------:R-:W-:Y:S05]  /*0730*/  @!P0 BRA `(.L_x_10) ;  /* 0x000005ac00fc8947 */ /* 0x000fea0003800000 */
[----:B------:R-:W0:Y:S01]  /*0740*/  LDC.64 R242, c[0x0][0x3d8] ;  /* 0x0000f600fff27b82 */ /* 0x000e220000000a00 */
[----:B------:R-:W-:-:S04]  /*0750*/  IMAD.IADD R3, R245, 0x1, -R9 ;  /* 0x00000001f5037824 */ /* 0x000fc800078e0a09 */
[----:B0-----:R-:W-:-:S06]  /*0760*/  IMAD.WIDE R242, R3, 0x4, R242 ;  /* 0x0000000403f27825 */ /* 0x001fcc00078e02f2 */
[----:B------:R-:W2:Y:S01]  /*0770*/  LDG.E R242, desc[UR4][R242.64] ;  /* 0x00000004f2f27981 */ /* 0x000ea2000c1e1900 */
[----:B------:R-:W-:Y:S05]  /*0780*/  BMOV.32.CLEAR RZ, B0 ;  /* 0x0000000000ff7355 */ /* 0x000fea0000100000 */
[----:B------:R-:W-:Y:S01]  /*0790*/  IMAD.IADD R3, R9, 0x1, R0 ;  /* 0x0000000109037824 */ /* 0x000fe200078e0200 */
[----:B------:R-:W-:Y:S01]  /*07a0*/  BSSY.RECONVERGENT B0, `(.L_x_11) ;  /* 0x0005af1000007945 */ /* 0x000fe20003800200 */
[----:B------:R-:W-:-:S03]  /*07b0*/  PLOP3.LUT P5, PT, PT, PT, PT, 0x8, 0x80 ;  /* 0x000000000080781c */ /* 0x000fc60003fae170 */
[C---:B--2---:R-:W-:Y:S01]  /*07c0*/  ISETP.GE.AND P0, PT, R242.reuse, R3, PT ;  /* 0x00000003f200720c */ /* 0x044fe20003f06270 */
[----:B------:R0:W-:Y:S01]  /*07d0*/  STL [R1+0x44], R242 ;  /* 0x000044f201007387 */ /* 0x0001e20000100800 */
[----:B------:R-:W1:Y:S05]  /*07e0*/  BMOV.32.CLEAR R3, B0 ;  /* 0x0000000000037355 */ /* 0x000e6a0000100000 */
[----:B------:R-:W-:Y:S01]  /*07f0*/  ISETP.EQ.OR P0, PT, R242, -0x1, P0 ;  /* 0xfffffffff200780c */ /* 0x000fe20000702670 */
[----:B-1----:R0:W-:-:S12]  /*0800*/  STL [R1+0x1d0], R3 ;  /* 0x0001d00301007387 */ /* 0x0021d80000100800 */
[----:B------:R-:W-:Y:S05]  /*0810*/  @P0 BRA `(.L_x_12) ;  /* 0x000005ac009c0947 */ /* 0x000fea0003800000 */
.L_x_2004:
[----:B-1----:R-:W1:Y:S01]  /*0820*/  LDC.64 R10, c[0x0][0x388] ;  /* 0x0000e200ff0a7b82 */ /* 0x002e620000000a00 */
[----:B--2---:R-:W-:-:S04]  /*0830*/  IMAD.SHL.U32 R5, R242, 0x4, RZ ;  /* 0x00000004f2057824 */ /* 0x004fc800078e00ff */
[----:B-1----:R-:W-:-:S05]  /*0840*/  IMAD.WIDE R4, R5, 0x4, R10 ;  /* 0x0000000405047825 */ /* 0x002fca00078e020a */
[----:B0-----:R-:W2:Y:S01]  /*0850*/  LDG.E R3, desc[UR4][R4.64+0x8] ;  /* 0x0000080404037981 */ /* 0x001ea2000c1e1900 */
[----:B------:R-:W-:Y:S02]  /*0860*/  PLOP3.LUT P5, PT, PT, PT, PT, 0x8, 0x80 ;  /* 0x000000000080781c */ /* 0x000fe40003fae170 */
[----:B--2---:R-:W-:-:S13]  /*0870*/  ISETP.NE.AND P0, PT, R3, 0x1, PT ;  /* 0x000000010300780c */ /* 0x004fda0003f05270 */
[----:B------:R-:W-:Y:S05]  /*0880*/  @P0 BRA `(.L_x_13) ;  /* 0x000005ac00640947 */ /* 0x000fea0003800000 */
[----:B------:R-:W-:Y:S01]  /*0890*/  IMAD.SHL.U32 R3, R245, 0x4, RZ ;  /* 0x00000004f5037824 */ /* 0x000fe200078e00ff */
[----:B------:R-:W2:Y:S03]  /*08a0*/  LDG.E R4, desc[UR4][R4.64] ;  /* 0x0000000404047981 */ /* 0x000ea6000c1e1900 */
[----:B------:R-:W-:-:S06]  /*08b0*/  IMAD.WIDE R10, R3, 0x4, R10 ;  /* 0x00000004030a7825 */ /* 0x000fcc00078e020a */
[----:B------:R-:W2:Y:S01]  /*08c0*/  LDG.E R11, desc[UR4][R10.64] ;  /* 0x000000040a0b7981 */ /* 0x000ea2000c1e1900 */
[----:B------:R-:W-:Y:S01]  /*08d0*/  PLOP3.LUT P5, PT, PT, PT, PT, 0x8, 0x80 ;  /* 0x000000000080781c */ /* 0x000fe20003fae170 */
[----:B--2---:R-:W-:-:S05]  /*08e0*/  IMAD.IADD R3, R4, 0x1, -R11 ;  /* 0x0000000104037824 */ /* 0x004fca00078e0a0b */
[----:B------:R-:W-:-:S13]  /*08f0*/  ISETP.GT.AND P0, PT, R3, 0x55, PT ;  /* 0x000000550300780c */ /* 0x000fda0003f04270 */
[----:B------:R-:W-:Y:S05]  /*0900*/  @P0 BRA `(.L_x_12) ;  /* 0x000005ac00600947 */ /* 0x000fea0003800000 */
[----:B------:R-:W0:Y:S01]  /*0910*/  LDC.64 R4, c[0x0][0x3e0] ;  /* 0x0000f800ff047b82 */ /* 0x000e220000000a00 */
[----:B------:R-:W-:-:S04]  /*0920*/  IMAD.IADD R3, R242, 0x1, -R9 ;  /* 0x00000001f2037824 */ /* 0x000fc800078e0a09 */
[----:B0-----:R-:W-:-:S05]  /*0930*/  IMAD.WIDE R4, R3, 0x4, R4 ;  /* 0x0000000403047825 */ /* 0x001fca00078e0204 */
[----:B------:R-:W2:Y:S01]  /*0940*/  LDG.E R252, desc[UR4][R4.64] ;  /* 0x0000000404fc7981 */ /* 0x000ea2000c1e1900 */
[----:B------:R-:W-:Y:S05]  /*0950*/  BMOV.32.CLEAR RZ, B0 ;  /* 0x0000000000ff7355 */ /* 0x000fea0000100000 */
[----:B------:R-:W-:Y:S01]  /*0960*/  BSSY.RECONVERGENT B0, `(.L_x_13) ;  /* 0x0005acb000007945 */ /* 0x000fe20003800200 */
[----:B------:R-:W-:-:S03]  /*0970*/  PLOP3.LUT P5, PT, PT, PT, PT, 0x8, 0x80 ;  /* 0x000000000080781c */ /* 0x000fc60003fae170 */
[----:B------:R-:W0:Y:S05]  /*0980*/  BMOV.32.CLEAR R3, B0 ;  /* 0x0000000000037355 */ /* 0x000e2a0000100000 */
[----:B0-----:R0:W-:Y:S04]  /*0990*/  STL [R1+0x1c8], R3 ;  /* 0x0001c80301007387 */ /* 0x0011e80000100800 */
[----:B--2---:R0:W-:Y:S01]  /*09a0*/  STL [R1+0x48], R252 ;  /* 0x000048fc01007387 */ /* 0x0041e20000100800 */
[----:B------:R-:W-:-:S04]  /*09b0*/  ISETP.GE.AND P0, PT, R252, R9, PT ;  /* 0x00000009fc00720c */ /* 0x000fc80003f06270 */
[----:B------:R-:W-:-:S13]  /*09c0*/  ISETP.EQ.OR P0, PT, R252, -0x1, P0 ;  /* 0xfffffffffc00780c */ /* 0x000fda0000702670 */
[----:B0-----:R-:W-:Y:S05]  /*09d0*/  @P0 BRA `(.L_x_14) ;  /* 0x000005ac00040947 */ /* 0x001fea0003800000 */
[----:B------:R-:W-:Y:S05]  /*09e0*/  BMOV.32.CLEAR RZ, B0 ;  /* 0x0000000000ff7355 */ /* 0x000fea0000100000 */
[----:B------:R-:W-:Y:S04]  /*09f0*/  BSSY.RECONVERGENT B0, `(.L_x_15) ;  /* 0x0005abd000007945 */ /* 0x000fe80003800200 */
[----:B------:R-:W0:Y:S05]  /*0a00*/  BMOV.32.CLEAR R0, B0 ;  /* 0x0000000000007355 */ /* 0x000e2a0000100000 */
[----:B0-----:R0:W-:Y:S02]  /*0a10*/  STL [R1+0x1c4], R0 ;  /* 0x0001c40001007387 */ /* 0x0011e40000100800 */
.L_x_2003:
[----:B-1--4-:R-:W1:Y:S01]  /*0a20*/  LDC.64 R4, c[0x0][0x388] ;  /* 0x0000e200ff047b82 */ /* 0x012e620000000a00 */
[----:B------:R-:W-:-:S04]  /*0a30*/  IMAD.SHL.U32 R251, R252, 0x4, RZ ;  /* 0x00000004fcfb7824 */ /* 0x000fc800078e00ff */
[----:B-1----:R-:W-:-:S05]  /*0a40*/  IMAD.WIDE R250, R251, 0x4, R4 ;  /* 0x00000004fbfa7825 */ /* 0x002fca00078e0204 */
[----:B0-2---:R-:W2:Y:S01]  /*0a50*/  LDG.E R0, desc[UR4][R250.64+0xc] ;  /* 0x00000c04fa007981 */ /* 0x005ea2000c1e1900 */
[----:B------:R-:W-:Y:S01]  /*0a60*/  BSSY.RELIABLE B10, `(.L_x_16) ;  /* 0x0005aad0000a7945 */ /* 0x000fe20003800100 */
[----:B------:R-:W-:Y:S02]  /*0a70*/  PLOP3.LUT P5, PT, PT, PT, PT, 0x8, 0x80 ;  /* 0x000000000080781c */ /* 0x000fe40003fae170 */
[----:B--2---:R-:W-:-:S13]  /*0a80*/  ISETP.NE.AND P0, PT, R0, 0x1, PT ;  /* 0x000000010000780c */ /* 0x004fda0003f05270 */
[----:B------:R-:W-:Y:S05]  /*0a90*/  @P0 BRA `(.L_x_17) ;  /* 0x000005a800a40947 */ /* 0x000fea0003800000 */
[----:B------:R-:W-:Y:S01]  /*0aa0*/  IMAD.SHL.U32 R11, R242, 0x4, RZ ;  /* 0x00000004f20b7824 */ /* 0x000fe200078e00ff */
[----:B------:R-:W2:Y:S03]  /*0ab0*/  LDG.E R0, desc[UR4][R250.64] ;  /* 0x00000004fa007981 */ /* 0x000ea6000c1e1900 */
[----:B------:R-:W-:Y:S01]  /*0ac0*/  IMAD.WIDE R10, R11, 0x4, R4 ;  /* 0x000000040b0a7825 */ /* 0x000fe200078e0204 */
[----:B------:R-:W2:Y:S04]  /*0ad0*/  LDG.E R3, desc[UR4][R250.64+0x4] ;  /* 0x00000404fa037981 */ /* 0x000ea8000c1e1900 */
[----:B------:R-:W3:Y:S04]  /*0ae0*/  LDG.E R6, desc[UR4][R10.64] ;  /* 0x000000040a067981 */ /* 0x000ee8000c1e1900 */
[----:B------:R-:W3:Y:S01]  /*0af0*/  LDG.E R13, desc[UR4][R10.64+0x4] ;  /* 0x000004040a0d7981 */ /* 0x000ee2000c1e1900 */
[----:B--2---:R-:W-:-:S05]  /*0b00*/  IMAD.IADD R8, R0, 0x1, R3 ;  /* 0x0000000100087824 */ /* 0x004fca00078e0203 */
[----:B---3--:R-:W-:-:S04]  /*0b10*/  IADD3 R6, PT, PT, R13, R6, -R8 ;  /* 0x000000060d067210 */ /* 0x008fc80007ffe808 */
[----:B------:R-:W-:-:S13]  /*0b20*/  ISETP.GT.AND P0, PT, R6, -0x29, PT ;  /* 0xffffffd70600780c */ /* 0x000fda0003f04270 */
[----:B------:R-:W-:Y:S05]  /*0b30*/  @P0 BRA `(.L_x_17) ;  /* 0x000005a8007c0947 */ /* 0x000fea0003800000 */
[----:B------:R-:W-:Y:S02]  /*0b40*/  ISETP.GE.U32.AND P0, PT, R6, -0x3d, PT ;  /* 0xffffffc30600780c */ /* 0x000fe40003f06070 */
[----:B------:R-:W-:-:S11]  /*0b50*/  PLOP3.LUT P5, PT, PT, PT, PT, 0x8, 0x80 ;  /* 0x000000000080781c */ /* 0x000fd60003fae170 */
[----:B------:R-:W-:Y:S05]  /*0b60*/  @!P0 BREAK.RELIABLE B10 ;  /* 0x00000000000a8942 */ /* 0x000fea0003800100 */
[----:B------:R-:W-:Y:S05]  /*0b70*/  @!P0 BRA `(.L_x_18) ;  /* 0x000005a800888947 */ /* 0x000fea0003800000 */
[----:B------:R-:W2:Y:S04]  /*0b80*/  LDL.64 R14, [R1+0x198] ;  /* 0x00019800010e7983 */ /* 0x000ea80000100a00 */
[----:B--2---:R-:W2:Y:S01]  /*0b90*/  LDG.E R3, desc[UR4][R14.64] ;  /* 0x000000040e037981 */ /* 0x004ea2000c1e1900 */
[----:B------:R-:W-:Y:S01]  /*0ba0*/  PLOP3.LUT P5, PT, PT, PT, PT, 0x8, 0x80 ;  /* 0x000000000080781c */ /* 0x000fe20003fae170 */
[----:B--2---:R-:W-:-:S05]  /*0bb0*/  IMAD.IADD R3, R3, 0x1, -R8 ;  /* 0x0000000103037824 */ /* 0x004fca00078e0a08 */
[----:B------:R-:W-:-:S13]  /*0bc0*/  ISETP.GT.AND P0, PT, R3, -0x7a, PT ;  /* 0xffffff860300780c */ /* 0x000fda0003f04270 */
[----:B------:R-:W-:Y:S05]  /*0bd0*/  @P0 BRA `(.L_x_17) ;  /* 0x000005a800540947 */ /* 0x000fea0003800000 */
[----:B------:R-:W-:Y:S02]  /*0be0*/  ISETP.GE.U32.AND P0, PT, R3, -0xb6, PT ;  /* 0xffffff4a0300780c */ /* 0x000fe40003f06070 */
[----:B------:R-:W-:-:S11]  /*0bf0*/  PLOP3.LUT P5, PT, PT, PT, PT, 0x8, 0x80 ;  /* 0x000000000080781c */ /* 0x000fd60003fae170 */
[----:B------:R-:W-:Y:S05]  /*0c00*/  @!P0 BREAK.RELIABLE B10 ;  /* 0x00000000000a8942 */ /* 0x000fea0003800100 */
[----:B------:R-:W-:Y:S05]  /*0c10*/  @!P0 BRA `(.L_x_18) ;  /* 0x000005a800608947 */ /* 0x000fea0003800000 */
[----:B------:R-:W0:Y:S02]  /*0c20*/  LDC.64 R10, c[0x0][0x3f8] ;  /* 0x0000fe00ff0a7b82 */ /* 0x000e240000000a00 */
[----:B0-----:R-:W2:Y:S01]  /*0c30*/  LDG.E R10, desc[UR4][R10.64+0x14] ;  /* 0x000014040a0a7981 */ /* 0x001ea2000c1e1900 */
[----:B------:R-:W-:Y:S05]  /*0c40*/  BMOV.32.CLEAR RZ, B0 ;  /* 0x0000000000ff7355 */ /* 0x000fea0000100000 */
[----:B------:R-:W-:Y:S04]  /*0c50*/  BSSY.RECONVERGENT B0, `(.L_x_17) ;  /* 0x0005a8d000007945 */ /* 0x000fe80003800200 */
[----:B------:R-:W0:Y:S05]  /*0c60*/  BMOV.32.CLEAR R3, B0 ;  /* 0x0000000000037355 */ /* 0x000e2a0000100000 */
[----:B------:R-:W-:Y:S01]  /*0c70*/  BSSY.RELIABLE B0, `(.L_x_19) ;  /* 0x0000022000007945 */ /* 0x000fe20003800100 */
[----:B0-----:R0:W-:Y:S01]  /*0c80*/  STL [R1+0x1bc], R3 ;  /* 0x0001bc0301007387 */ /* 0x0011e20000100800 */
[----:B--2---:R-:W-:-:S13]  /*0c90*/  ISETP.NE.AND P0, PT, R10, RZ, PT ;  /* 0x000000ff0a00720c */ /* 0x004fda0003f05270 */
[----:B0-----:R-:W-:Y:S05]  /*0ca0*/  @!P0 BRA `(.L_x_20) ;  /* 0x0000000000788947 */ /* 0x001fea0003800000 */
[----:B------:R-:W2:Y:S01]  /*0cb0*/  LDL R12, [R1+0x190] ;  /* 0x00019000010c7983 */ /* 0x000ea20000100800 */
[----:B------:R-:W2:Y:S02]  /*0cc0*/  LDC.64 R10, c[0x0][0x3d0] ;  /* 0x0000f400ff0a7b82 */ /* 0x000ea40000000a00 */
[----:B--2---:R-:W-:-:S06]  /*0cd0*/  IMAD.WIDE R10, R12, 0x4, R10 ;  /* 0x000000040c0a7825 */ /* 0x004fcc00078e020a */
[----:B------:R-:W2:Y:S02]  /*0ce0*/  LDG.E R11, desc[UR4][R10.64] ;  /* 0x000000040a0b7981 */ /* 0x000ea4000c1e1900 */
[----:B--2---:R-:W-:-:S13]  /*0cf0*/  ISETP.NE.AND P0, PT, R11, -0x1, PT ;  /* 0xffffffff0b00780c */ /* 0x004fda0003f05270 */
[----:B------:R-:W-:Y:S05]  /*0d00*/  @!P0 BRA `(.L_x_21) ;  /* 0x0000000000248947 */ /* 0x000fea0003800000 */
[----:B------:R-:W-:Y:S02]  /*0d10*/  IMAD.SHL.U32 R11, R11, 0x4, RZ ;  /* 0x000000040b0b7824 */ /* 0x000fe400078e00ff */
[----:B------:R-:W-:Y:S02]  /*0d20*/  IMAD.SHL.U32 R13, R245, 0x4, RZ ;  /* 0x00000004f50d7824 */ /* 0x000fe400078e00ff */
[----:B------:R-:W-:-:S04]  /*0d30*/  IMAD.WIDE R10, R11, 0x4, R4 ;  /* 0x000000040b0a7825 */ /* 0x000fc800078e0204 */
[----:B------:R-:W-:Y:S02]  /*0d40*/  IMAD.WIDE R12, R13, 0x4, R4 ;  /* 0x000000040d0c7825 */ /* 0x000fe400078e0204 */
[----:B------:R-:W2:Y:S04]  /*0d50*/  LDG.E R10, desc[UR4][R10.64] ;  /* 0x000000040a0a7981 */ /* 0x000ea8000c1e1900 */
[----:B------:R-:W3:Y:S01]  /*0d60*/  LDG.E R12, desc[UR4][R12.64] ;  /* 0x000000040c0c7981 */ /* 0x000ee2000c1e1900 */
[----:B--2---:R-:W-:-:S05]  /*0d70*/  VIADD R3, R10, 0x12 ;  /* 0x000000120a037836 */ /* 0x004fca0000000000 */
[----:B---3--:R-:W-:-:S13]  /*0d80*/  ISETP.GT.AND P0, PT, R3, R12, PT ;  /* 0x0000000c0300720c */ /* 0x008fda0003f04270 */
[----:B------:R-:W-:Y:S05]  /*0d90*/  @!P0 BRA `(.L_x_20) ;  /* 0x00000000003c8947 */ /* 0x000fea0003800000 */
.L_x_21:
[----:B------:R-:W0:Y:S01]  /*0da0*/  LDC.64 R10, c[0x0][0x3e8] ;  /* 0x0000fa00ff0a7b82 */ /* 0x000e220000000a00 */
[----:B------:R-:W-:-:S04]  /*0db0*/  IMAD.IADD R3, R242, 0x1, -R9 ;  /* 0x00000001f2037824 */ /* 0x000fc800078e0a09 */
[----:B0-----:R-:W-:-:S06]  /*0dc0*/  IMAD.WIDE R10, R3, 0x4, R10 ;  /* 0x00000004030a7825 */ /* 0x001fcc00078e020a */
[----:B------:R-:W2:Y:S01]  /*0dd0*/  LDG.E R10, desc[UR4][R10.64] ;  /* 0x000000040a0a7981 */ /* 0x000ea2000c1e1900 */
[----:B------:R-:W-:Y:S02]  /*0de0*/  PLOP3.LUT P5, PT, PT, PT, PT, 0x8, 0x80 ;  /* 0x000000000080781c */ /* 0x000fe40003fae170 */
[----:B--2---:R-:W-:-:S13]  /*0df0*/  ISETP.NE.AND P0, PT, R10, -0x1, PT ;  /* 0xffffffff0a00780c */ /* 0x004fda0003f05270 */
[----:B------:R-:W-:Y:S05]  /*0e00*/  @!P0 BREAK.RELIABLE B0 ;  /* 0x0000000000008942 */ /* 0x000fea0003800100 */
[----:B------:R-:W-:Y:S05]  /*0e10*/  @!P0 BRA `(.L_x_22) ;  /* 0x000005a400b88947 */ /* 0x000fea0003800000 */
[----:B------:R-:W-:-:S04]  /*0e20*/  IMAD.SHL.U32 R3, R10, 0x4, RZ ;  /* 0x000000040a037824 */ /* 0x000fc800078e00ff */
[----:B------:R-:W-:-:S06]  /*0e30*/  IMAD.WIDE R4, R3, 0x4, R4 ;  /* 0x0000000403047825 */ /* 0x000fcc00078e0204 */
[----:B------:R-:W2:Y:S02]  /*0e40*/  LDG.E R4, desc[UR4][R4.64] ;  /* 0x0000000404047981 */ /* 0x000ea4000c1e1900 */
[----:B--2---:R-:W-:-:S05]  /*0e50*/  VIADD R3, R4, 0x12 ;  /* 0x0000001204037836 */ /* 0x004fca0000000000 */
[----:B------:R-:W-:-:S13]  /*0e60*/  ISETP.GT.AND P0, PT, R3, R0, PT ;  /* 0x000000000300720c */ /* 0x000fda0003f04270 */
[----:B------:R-:W-:Y:S05]  /*0e70*/  @P0 BREAK.RELIABLE B0 ;  /* 0x0000000000000942 */ /* 0x000fea0003800100 */
[----:B------:R-:W-:Y:S05]  /*0e80*/  @P0 BRA `(.L_x_22) ;  /* 0x000005a4009c0947 */ /* 0x000fea0003800000 */
.L_x_20:
[----:B------:R-:W-:Y:S05]  /*0e90*/  BSYNC.RELIABLE B0 ;  /* 0x0000000000007941 */ /* 0x000fea0003800100 */
.L_x_19:
[----:B------:R-:W0:Y:S02]  /*0ea0*/  LDC.64 R4, c[0x0][0x3c0] ;  /* 0x0000f000ff047b82 */ /* 0x000e240000000a00 */
[----:B0-----:R-:W-:-:S05]  /*0eb0*/  IMAD.WIDE R4, R252, 0x4, R4 ;  /* 0x00000004fc047825 */ /* 0x001fca00078e0204 */
[----:B------:R-:W2:Y:S01]  /*0ec0*/  LDG.E R0, desc[UR4][R4.64] ;  /* 0x0000000404007981 */ /* 0x000ea2000c1e1900 */
[----:B------:R-:W-:-:S03]  /*0ed0*/  PLOP3.LUT P5, PT, PT, PT, PT, 0x8, 0x80 ;  /* 0x000000000080781c */ /* 0x000fc60003fae170 */
[----:B--2---:R0:W-:Y:S01]  /*0ee0*/  STL [R1+0x4c], R0 ;  /* 0x00004c0001007387 */ /* 0x0041e20000100800 */
[----:B------:R-:W-:-:S04]  /*0ef0*/  ISETP.GE.AND P0, PT, R0, R9, PT ;  /* 0x000000090000720c */ /* 0x000fc80003f06270 */
[----:B------:R-:W-:-:S13]  /*0f00*/  ISETP.EQ.OR P0, PT, R0, -0x1, P0 ;  /* 0xffffffff0000780c */ /* 0x000fda0000702670 */
[----:B0-----:R-:W-:Y:S05]  /*0f10*/  @P0 BRA `(.L_x_22) ;  /* 0x000005a400780947 */ /* 0x001fea0003800000 */
[----:B------:R-:W0:Y:S01]  /*0f20*/  LDC.64 R4, c[0x0][0x3a8] ;  /* 0x0000ea00ff047b82 */ /* 0x000e220000000a00 */
[----:B------:R1:W-:Y:S01]  /*0f30*/  STL [R1+0x194], R0 ;  /* 0x0001940001007387 */ /* 0x0003e20000100800 */
[----:B0-----:R-:W-:-:S05]  /*0f40*/  IMAD.WIDE R4, R252, 0x4, R4 ;  /* 0x00000004fc047825 */ /* 0x001fca00078e0204 */
[----:B------:R1:W-:Y:S02]  /*0f50*/  STL.64 [R1+0x1a0], R4 ;  /* 0x0001a00401007387 */ /* 0x0003e40000100a00 */
.L_x_2002:
[----:B-1----:R-:W2:Y:S01]  /*0f60*/  LDL R0, [R1+0x194] ;  /* 0x0001940001007983 */ /* 0x002ea20000100800 */
[----:B0-----:R-:W0:Y:S01]  /*0f70*/  LDC.64 R4, c[0x0][0x388] ;  /* 0x0000e200ff047b82 */ /* 0x001e220000000a00 */
[----:B--2---:R-:W-:-:S04]  /*0f80*/  IMAD.SHL.U32 R3, R0, 0x4, RZ ;  /* 0x0000000400037824 */ /* 0x004fc800078e00ff */
[----:B0----5:R-:W-:-:S05]  /*0f90*/  IMAD.WIDE R12, R3, 0x4, R4 ;  /* 0x00000004030c7825 */ /* 0x021fca00078e0204 */
[----:B------:R-:W2:Y:S04]  /*0fa0*/  LDG.E R0, desc[UR4][R12.64+0xc] ;  /* 0x00000c040c007981 */ /* 0x000ea8000c1e1900 */
[----:B------:R0:W-:Y:S01]  /*0fb0*/  STL.64 [R1+0x110], R12 ;  /* 0x0001100c01007387 */ /* 0x0001e20000100a00 */
[----:B------:R-:W-:Y:S01]  /*0fc0*/  BSSY.RELIABLE B9, `(.L_x_23) ;  /* 0x0005a22000097945 */ /* 0x000fe20003800100 */
[----:B--2---:R-:W-:-:S13]  /*0fd0*/  ISETP.NE.AND P0, PT, R0, 0x1, PT ;  /* 0x000000010000780c */ /* 0x004fda0003f05270 */
[----:B0---4-:R-:W-:Y:S05]  /*0fe0*/  @P0 BRA `(.L_x_24) ;  /* 0x000005a0007c0947 */ /* 0x011fea0003800000 */
[----:B------:R-:W2:Y:S04]  /*0ff0*/  LDG.E R8, desc[UR4][R12.64] ;  /* 0x000000040c087981 */ /* 0x000ea8000c1e1900 */
[----:B------:R-:W2:Y:S04]  /*1000*/  LDG.E R3, desc[UR4][R250.64] ;  /* 0x00000004fa037981 */ /* 0x000ea8000c1e1900 */
[----:B------:R-:W2:Y:S02]  /*1010*/  LDG.E R0, desc[UR4][R250.64+0x4] ;  /* 0x00000404fa007981 */ /* 0x000ea4000c1e1900 */
[----:B--2---:R-:W-:-:S04]  /*1020*/  IADD3 R3, PT, PT, R8, -R3, -R0 ;  /* 0x8000000308037210 */ /* 0x004fc80007ffe800 */
[----:B------:R-:W-:-:S13]  /*1030*/  ISETP.GT.AND P0, PT, R3, 0x14, PT ;  /* 0x000000140300780c */ /* 0x000fda0003f04270 */
[----:B------:R-:W-:Y:S05]  /*1040*/  @P0 BREAK.RELIABLE B9 ;  /* 0x0000000000090942 */ /* 0x000fea0003800100 */
[----:B------:R-:W-:Y:S05]  /*1050*/  @P0 BRA `(.L_x_22) ;  /* 0x000005a400280947 */ /* 0x000fea0003800000 */
[----:B------:R-:W2:Y:S01]  /*1060*/  LDL.64 R10, [R1+0x1b0] ;  /* 0x0001b000010a7983 */ /* 0x000ea20000100a00 */
[----:B------:R-:W0:Y:S03]  /*1070*/  LDC.64 R4, c[0x0][0x3f8] ;  /* 0x0000fe00ff047b82 */ /* 0x000e260000000a00 */
[----:B------:R-:W3:Y:S04]  /*1080*/  LDG.E R9, desc[UR4][R12.64+0x4] ;  /* 0x000004040c097981 */ /* 0x000ee8000c1e1900 */
[----:B0-----:R0:W5:Y:S04]  /*1090*/  LDG.E R3, desc[UR4][R4.64+0x24] ;  /* 0x0000240404037981 */ /* 0x001168000c1e1900 */
[----:B--2---:R-:W2:Y:S01]  /*10a0*/  LDG.E R6, desc[UR4][R10.64] ;  /* 0x000000040a067981 */ /* 0x004ea2000c1e1900 */
[----:B---3--:R-:W-:Y:S01]  /*10b0*/  IMAD.IADD R9, R8, 0x1, R9 ;  /* 0x0000000108097824 */ /* 0x008fe200078e0209 */
[----:B------:R-:W-:Y:S01]  /*10c0*/  BSSY.RECONVERGENT B1, `(.L_x_25) ;  /* 0x00000da000017945 */ /* 0x000fe20003800200 */
[----:B------:R-:W-:-:S03]  /*10d0*/  CS2R R12, SRZ ;  /* 0x00000000000c7805 */ /* 0x000fc6000001ff00 */
[----:B--2---:R-:W-:-:S13]  /*10e0*/  ISETP.GT.AND P0, PT, R9, R6, PT ;  /* 0x000000060900720c */ /* 0x004fda0003f04270 */
[----:B0-----:R-:W-:Y:S05]  /*10f0*/  @!P0 BRA `(.L_x_26) ;  /* 0x0000000c00588947 */ /* 0x001fea0003800000 */
[----:B------:R-:W-:Y:S01]  /*1100*/  IMAD.IADD R4, R6, 0x1, -R9 ;  /* 0x0000000106047824 */ /* 0x000fe200078e0a09 */
[----:B------:R-:W-:Y:S05]  /*1110*/  BMOV.32.CLEAR RZ, B0 ;  /* 0x0000000000ff7355 */ /* 0x000fea0000100000 */
[----:B------:R-:W-:Y:S01]  /*1120*/  ISETP.GT.U32.AND P1, PT, R4, -0x10, PT ;  /* 0xfffffff00400780c */ /* 0x000fe20003f24070 */
[--C-:B------:R-:W-:Y:S01]  /*1130*/  IMAD.IADD R11, R9, 0x1, -R6.reuse ;  /* 0x00000001090b7824 */ /* 0x100fe200078e0a06 */
[----:B------:R-:W-:Y:S01]  /*1140*/  BSSY.RECONVERGENT B0, `(.L_x_27) ;  /* 0x0000061000007945 */ /* 0x000fe20003800200 */
[----:B------:R-:W-:Y:S02]  /*1150*/  IMAD.MOV.U32 R10, RZ, RZ, RZ ;  /* 0x000000ffff0a7224 */ /* 0x000fe400078e00ff */
[----:B------:R-:W-:Y:S01]  /*1160*/  IMAD.MOV.U32 R8, RZ, RZ, R6 ;  /* 0x000000ffff087224 */ /* 0x000fe200078e0006 */
[----:B------:R-:W-:-:S04]  /*1170*/  LOP3.LUT R37, R11, 0xf, RZ, 0xc0, !PT ;  /* 0x0000000f0b257812 */ /* 0x000fc800078ec0ff */
[----:B------:R-:W-:-:S03]  /*1180*/  ISETP.NE.AND P0, PT, R37, RZ, PT ;  /* 0x000000ff2500720c */ /* 0x000fc60003f05270 */
[----:B------:R-:W-:Y:S10]  /*1190*/  @P1 BRA `(.L_x_28) ;  /* 0x00000004006c1947 */ /* 0x000ff40003800000 */
[----:B------:R-:W-:Y:S01]  /*11a0*/  LOP3.LUT R12, R11, 0xfffffff0, RZ, 0xc0, !PT ;  /* 0xfffffff00b0c7812 */ /* 0x000fe200078ec0ff */
[----:B------:R-:W-:Y:S02]  /*11b0*/  IMAD.MOV.U32 R10, RZ, RZ, RZ ;  /* 0x000000ffff0a7224 */ /* 0x000fe400078e00ff */
[----:B------:R-:W-:Y:S02]  /*11c0*/  IMAD.MOV.U32 R8, RZ, RZ, R6 ;  /* 0x000000ffff087224 */ /* 0x000fe400078e0006 */
[----:B------:R-:W-:-:S07]  /*11d0*/  IMAD.MOV R12, RZ, RZ, -R12 ;  /* 0x000000ffff0c7224 */ /* 0x000fce00078e0a0c */
.L_x_29:
[----:B------:R-:W0:Y:S02]  /*11e0*/  LDCU.64 UR6, c[0x0][0x380] ;  /* 0x00007000ff0677ac */ /* 0x000e240008000a00 */
[----:B0-----:R-:W-:-:S04]  /*11f0*/  IADD3 R4, P1, PT, R8, UR6, RZ ;  /* 0x0000000608047c10 */ /* 0x001fc8000ff3e0ff */
[----:B------:R-:W-:-:S05]  /*1200*/  LEA.HI.X.SX32 R5, R8, UR7, 0x1, P1 ;  /* 0x0000000708057c11 */ /* 0x000fca00088f0eff */
[----:B------:R-:W2:Y:S04]  /*1210*/  LDG.E.U8 R30, desc[UR4][R4.64] ;  /* 0x00000004041e7981 */ /* 0x000ea8000c1e1100 */
[----:B------:R-:W3:Y:S04]  /*1220*/  LDG.E.U8 R31, desc[UR4][R4.64+0x1] ;  /* 0x00000104041f7981 */ /* 0x000ee8000c1e1100 */
[----:B------:R-:W4:Y:S04]  /*1230*/  LDG.E.U8 R34, desc[UR4][R4.64+0x2] ;  /* 0x0000020404227981 */ /* 0x000f28000c1e1100 */
        /* <DEDUP_REMOVED lines=12> */
[----:B------:R0:W4:Y:S01]  /*1300*/  LDG.E.U8 R23, desc[UR4][R4.64+0xf] ;  /* 0x00000f0404177981 */ /* 0x000122000c1e1100 */
[----:B------:R-:W-:-:S02]  /*1310*/  VIADD R12, R12, 0x10 ;  /* 0x000000100c0c7836 */ /* 0x000fc40000000000 */
[----:B------:R-:W-:Y:S01]  /*1320*/  VIADD R8, R8, 0x10 ;  /* 0x0000001008087836 */ /* 0x000fe20000000000 */
[----:B--2---:R-:W-:-:S04]  /*1330*/  LOP3.LUT R30, R30, 0xfb, RZ, 0xc0, !PT ;  /* 0x000000fb1e1e7812 */ /* 0x004fc800078ec0ff */
[----:B------:R-:W-:Y:S01]  /*1340*/  ISETP.NE.AND P1, PT, R30, 0x43, PT ;  /* 0x000000431e00780c */ /* 0x000fe20003f25270 */
[----:B------:R-:W-:Y:S01]  /*1350*/  VIADD R30, R10, 0x1 ;  /* 0x000000010a1e7836 */ /* 0x000fe20000000000 */
[----:B---3--:R-:W-:Y:S02]  /*1360*/  LOP3.LUT R31, R31, 0xfb, RZ, 0xc0, !PT ;  /* 0x000000fb1f1f7812 */ /* 0x008fe400078ec0ff */
[----:B----4-:R-:W-:Y:S02]  /*1370*/  LOP3.LUT R34, R34, 0xfb, RZ, 0xc0, !PT ;  /* 0x000000fb22227812 */ /* 0x010fe400078ec0ff */
[----:B------:R-:W-:Y:S02]  /*1380*/  ISETP.NE.AND P2, PT, R31, 0x43, PT ;  /* 0x000000431f00780c */ /* 0x000fe40003f45270 */
[----:B------:R-:W-:Y:S02]  /*1390*/  LOP3.LUT R35, R35, 0xfb, RZ, 0xc0, !PT ;  /* 0x000000fb23237812 */ /* 0x000fe400078ec0ff */
[----:B------:R-:W-:-:S03]  /*13a0*/  LOP3.LUT R36, R36, 0xfb, RZ, 0xc0, !PT ;  /* 0x000000fb24247812 */ /* 0x000fc600078ec0ff */
[----:B------:R-:W-:Y:S01]  /*13b0*/  @P1 IMAD.MOV R30, RZ, RZ, R10 ;  /* 0x000000ffff1e1224 */ /* 0x000fe200078e020a */
[----:B------:R-:W-:Y:S02]  /*13c0*/  ISETP.NE.AND P1, PT, R34, 0x43, PT ;  /* 0x000000432200780c */ /* 0x000fe40003f25270 */
[----:B------:R-:W-:Y:S01]  /*13d0*/  LOP3.LUT R25, R25, 0xfb, RZ, 0xc0, !PT ;  /* 0x000000fb19197812 */ /* 0x000fe200078ec0ff */
[----:B------:R-:W-:Y:S02]  /*13e0*/  VIADD R10, R30, 0x1 ;  /* 0x000000011e0a7836 */ /* 0x000fe40000000000 */
[----:B------:R-:W-:Y:S01]  /*13f0*/  @P2 IMAD.MOV R10, RZ, RZ, R30 ;  /* 0x000000ffff0a2224 */ /* 0x000fe200078e021e */
[----:B------:R-:W-:Y:S02]  /*1400*/  ISETP.NE.AND P2, PT, R35, 0x43, PT ;  /* 0x000000432300780c */ /* 0x000fe40003f45270 */
[----:B------:R-:W-:Y:S01]  /*1410*/  LOP3.LUT R24, R24, 0xfb, RZ, 0xc0, !PT ;  /* 0x000000fb18187812 */ /* 0x000fe200078ec0ff */
[----:B0-----:R-:W-:Y:S01]  /*1420*/  VIADD R4, R10, 0x1 ;  /* 0x000000010a047836 */ /* 0x001fe20000000000 */
[----:B------:R-:W-:-:S03]  /*1430*/  LOP3.LUT R22, R22, 0xfb, RZ, 0xc0, !PT ;  /* 0x000000fb16167812 */ /* 0x000fc600078ec0ff */
[----:B------:R-:W-:Y:S01]  /*1440*/  @P1 IMAD.MOV R4, RZ, RZ, R10 ;  /* 0x000000ffff041224 */ /* 0x000fe200078e020a */
[----:B------:R-:W-:Y:S02]  /*1450*/  ISETP.NE.AND P1, PT, R36, 0x43, PT ;  /* 0x000000432400780c */ /* 0x000fe40003f25270 */
[----:B------:R-:W-:Y:S01]  /*1460*/  LOP3.LUT R19, R19, 0xfb, RZ, 0xc0, !PT ;  /* 0x000000fb13137812 */ /* 0x000fe200078ec0ff */
[----:B------:R-:W-:Y:S01]  /*1470*/  VIADD R5, R4, 0x1 ;  /* 0x0000000104057836 */ /* 0x000fe20000000000 */
[----:B------:R-:W-:Y:S01]  /*1480*/  LOP3.LUT R18, R18, 0xfb, RZ, 0xc0, !PT ;  /* 0x000000fb12127812 */ /* 0x000fe200078ec0ff */
[----:B------:R-:W-:Y:S01]  /*1490*/  @P2 IMAD.MOV R5, RZ, RZ, R4 ;  /* 0x000000ffff052224 */ /* 0x000fe200078e0204 */
[----:B------:R-:W-:Y:S02]  /*14a0*/  ISETP.NE.AND P2, PT, R25, 0x43, PT ;  /* 0x000000431900780c */ /* 0x000fe40003f45270 */
[----:B------:R-:W-:Y:S01]  /*14b0*/  LOP3.LUT R17, R17, 0xfb, RZ, 0xc0, !PT ;  /* 0x000000fb11117812 */ /* 0x000fe200078ec0ff */
[----:B------:R-:W-:Y:S01]  /*14c0*/  VIADD R4, R5, 0x1 ;  /* 0x0000000105047836 */ /* 0x000fe20000000000 */
        /* <DEDUP_REMOVED lines=15> */
[----:B------:R-:W-:-:S03]  /*15c0*/  ISETP.NE.AND P2, PT, R18, 0x43, PT ;  /* 0x000000431200780c */ /* 0x000fc60003f45270 */
[----:B------:R-:W-:-:S04]  /*15d0*/  VIADD R4, R5, 0x1 ;  /* 0x0000000105047836 */ /* 0x000fc80000000000 */
[----:B------:R-:W-:Y:S01]  /*15e0*/  @P1 IMAD.MOV R4, RZ, RZ, R5 ;  /* 0x000000ffff041224 */ /* 0x000fe200078e0205 */
[----:B------:R-:W-:-:S03]  /*15f0*/  ISETP.NE.AND P1, PT, R17, 0x43, PT ;  /* 0x000000431100780c */ /* 0x000fc60003f25270 */
        /* <DEDUP_REMOVED lines=17> */
[----:B------:R-:W-:-:S03]  /*1710*/  ISETP.NE.AND P1, PT, R12, RZ, PT ;  /* 0x000000ff0c00720c */ /* 0x000fc60003f25270 */
[----:B------:R-:W-:Y:S02]  /*1720*/  VIADD R10, R4, 0x1 ;  /* 0x00000001040a7836 */ /* 0x000fe40000000000 */
[----:B------:R-:W-:-:S08]  /*1730*/  @P2 IMAD.MOV R10, RZ, RZ, R4 ;  /* 0x000000ffff0a2224 */ /* 0x000fd000078e0204 */
[----:B------:R-:W-:Y:S05]  /*1740*/  @P1 BRA `(.L_x_29) ;  /* 0xfffffff800a41947 */ /* 0x000fea000383ffff */
.L_x_28:
[----:B------:R-:W-:Y:S05]  /*1750*/  BSYNC.RECONVERGENT B0 ;  /* 0x0000000000007941 */ /* 0x000fea0003800200 */
.L_x_27:
[----:B------:R-:W-:Y:S05]  /*1760*/  BMOV.32.CLEAR RZ, B0 ;  /* 0x0000000000ff7355 */ /* 0x000fea0000100000 */
[----:B------:R-:W-:Y:S04]  /*1770*/  BSSY.RECONVERGENT B0, `(.L_x_30) ;  /* 0x000006c000007945 */ /* 0x000fe80003800200 */
[----:B------:R-:W-:Y:S05]  /*1780*/  @!P0 BRA `(.L_x_31) ;  /* 0x0000000400a88947 */ /* 0x000fea0003800000 */
[----:B------:R-:W-:Y:S01]  /*1790*/  ISETP.GE.U32.AND P1, PT, R37, 0x8, PT ;  /* 0x000000082500780c */ /* 0x000fe20003f26070 */
[----:B------:R-:W-:Y:S01]  /*17a0*/  BSSY.RECONVERGENT B2, `(.L_x_32) ;  /* 0x0000030000027945 */ /* 0x000fe20003800200 */
[----:B------:R-:W-:-:S04]  /*17b0*/  LOP3.LUT R22, R11, 0x7, RZ, 0xc0, !PT ;  /* 0x000000070b167812 */ /* 0x000fc800078ec0ff */
[----:B------:R-:W-:-:S07]  /*17c0*/  ISETP.NE.AND P0, PT, R22, RZ, PT ;  /* 0x000000ff1600720c */ /* 0x000fce0003f05270 */
[----:B------:R-:W-:Y:S06]  /*17d0*/  @!P1 BRA `(.L_x_33) ;  /* 0x0000000000b09947 */ /* 0x000fec0003800000 */
        /* <DEDUP_REMOVED lines=10> */
[----:B------:R0:W4:Y:S01]  /*1880*/  LDG.E.U8 R19, desc[UR4][R4.64+0x7] ;  /* 0x0000070404137981 */ /* 0x000122000c1e1100 */
        /* <DEDUP_REMOVED lines=30> */
[----:B------:R-:W-:-:S04]  /*1a70*/  @P1 IMAD.MOV R4, RZ, RZ, R5 ;  /* 0x000000ffff041224 */ /* 0x000fc800078e0205 */
[----:B------:R-:W-:Y:S02]  /*1a80*/  VIADD R10, R4, 0x1 ;  /* 0x00000001040a7836 */ /* 0x000fe40000000000 */
[----:B------:R-:W-:-:S07]  /*1a90*/  @P2 IMAD.MOV R10, RZ, RZ, R4 ;  /* 0x000000ffff0a2224 */ /* 0x000fce00078e0204 */
.L_x_33:
[----:B------:R-:W-:Y:S05]  /*1aa0*/  BSYNC.RECONVERGENT B2 ;  /* 0x0000000000027941 */ /* 0x000fea0003800200 */
.L_x_32:
        /* <DEDUP_REMOVED lines=12> */
[----:B------:R-:W4:Y:S01]  /*1b70*/  LDG.E.U8 R15, desc[UR4][R4.64+0x3] ;  /* 0x00000304040f7981 */ /* 0x000f22000c1e1100 */
[----:B------:R-:W-:Y:S01]  /*1b80*/  VIADD R8, R8, 0x4 ;  /* 0x0000000408087836 */ /* 0x000fe20000000000 */
[----:B--2---:R-:W-:-:S04]  /*1b90*/  LOP3.LUT R11, R11, 0xfb, RZ, 0xc0, !PT ;  /* 0x000000fb0b0b7812 */ /* 0x004fc800078ec0ff */
[----:B------:R-:W-:Y:S01]  /*1ba0*/  ISETP.NE.AND P1, PT, R11, 0x43, PT ;  /* 0x000000430b00780c */ /* 0x000fe20003f25270 */
[----:B------:R-:W-:Y:S01]  /*1bb0*/  VIADD R11, R10, 0x1 ;  /* 0x000000010a0b7836 */ /* 0x000fe20000000000 */
[----:B---3--:R-:W-:Y:S02]  /*1bc0*/  LOP3.LUT R13, R13, 0xfb, RZ, 0xc0, !PT ;  /* 0x000000fb0d0d7812 */ /* 0x008fe400078ec0ff */
[----:B----4-:R-:W-:Y:S02]  /*1bd0*/  LOP3.LUT R14, R14, 0xfb, RZ, 0xc0, !PT ;  /* 0x000000fb0e0e7812 */ /* 0x010fe400078ec0ff */
[----:B------:R-:W-:Y:S02]  /*1be0*/  ISETP.NE.AND P2, PT, R13, 0x43, PT ;  /* 0x000000430d00780c */ /* 0x000fe40003f45270 */
[----:B------:R-:W-:-:S05]  /*1bf0*/  LOP3.LUT R15, R15, 0xfb, RZ, 0xc0, !PT ;  /* 0x000000fb0f0f7812 */ /* 0x000fca00078ec0ff */
        /* <DEDUP_REMOVED lines=9> */
.L_x_35:
[----:B------:R-:W-:Y:S05]  /*1c90*/  BSYNC.RECONVERGENT B2 ;  /* 0x0000000000027941 */ /* 0x000fea0003800200 */
.L_x_34:
[----:B------:R-:W-:Y:S05]  /*1ca0*/  @!P0 BRA `(.L_x_31) ;  /* 0x0000000000608947 */ /* 0x000fea0003800000 */
[----:B------:R-:W0:Y:S02]  /*1cb0*/  LDCU.64 UR6, c[0x0][0x380] ;  /* 0x00007000ff0677ac */ /* 0x000e240008000a00 */
[----:B0-----:R-:W-:-:S04]  /*1cc0*/  IADD3 R4, P0, PT, R8, UR6, RZ ;  /* 0x0000000608047c10 */ /* 0x001fc8000ff1e0ff */
[----:B------:R-:W-:-:S05]  /*1cd0*/  LEA.HI.X.SX32 R5, R8, UR7, 0x1, P0 ;  /* 0x0000000708057c11 */ /* 0x000fca00080f0eff */
[----:B------:R-:W2:Y:S01]  /*1ce0*/  LDG.E.U8 R8, desc[UR4][R4.64] ;  /* 0x0000000404087981 */ /* 0x000ea2000c1e1100 */
[----:B------:R-:W-:Y:S02]  /*1cf0*/  ISETP.NE.AND P1, PT, R12, 0x1, PT ;  /* 0x000000010c00780c */ /* 0x000fe40003f25270 */
[----:B--2---:R-:W-:-:S04]  /*1d00*/  LOP3.LUT R8, R8, 0xfb, RZ, 0xc0, !PT ;  /* 0x000000fb08087812 */ /* 0x004fc800078ec0ff */
[----:B------:R-:W-:Y:S01]  /*1d10*/  ISETP.NE.AND P0, PT, R8, 0x43, PT ;  /* 0x000000430800780c */ /* 0x000fe20003f05270 */
[----:B------:R-:W-:-:S12]  /*1d20*/  VIADD R8, R10, 0x1 ;  /* 0x000000010a087836 */ /* 0x000fd80000000000 */
[----:B------:R-:W-:-:S04]  /*1d30*/  @P0 IMAD.MOV R8, RZ, RZ, R10 ;  /* 0x000000ffff080224 */ /* 0x000fc800078e020a */
[----:B------:R-:W-:Y:S01]  /*1d40*/  IMAD.MOV.U32 R10, RZ, RZ, R8 ;  /* 0x000000ffff0a7224 */ /* 0x000fe200078e0008 */
[----:B------:R-:W-:Y:S06]  /*1d50*/  @!P1 BRA `(.L_x_31) ;  /* 0x0000000000349947 */ /* 0x000fec0003800000 */
[----:B------:R-:W-:Y:S01]  /*1d60*/  ISETP.NE.AND P1, PT, R12, 0x2, PT ;  /* 0x000000020c00780c */ /* 0x000fe20003f25270 */
[----:B------:R-:W2:-:S12]  /*1d70*/  LDG.E.U8 R8, desc[UR4][R4.64+0x1] ;  /* 0x0000010404087981 */ /* 0x000e98000c1e1100 */
[----:B------:R-:W3:Y:S01]  /*1d80*/  @P1 LDG.E.U8 R11, desc[UR4][R4.64+0x2] ;  /* 0x00000204040b1981 */ /* 0x000ee2000c1e1100 */
[----:B--2---:R-:W-:-:S04]  /*1d90*/  LOP3.LUT R8, R8, 0xfb, RZ, 0xc0, !PT ;  /* 0x000000fb08087812 */ /* 0x004fc800078ec0ff */
[----:B------:R-:W-:Y:S01]  /*1da0*/  ISETP.NE.AND P0, PT, R8, 0x43, PT ;  /* 0x000000430800780c */ /* 0x000fe20003f05270 */
[----:B------:R-:W-:Y:S01]  /*1db0*/  VIADD R8, R10, 0x1 ;  /* 0x000000010a087836 */ /* 0x000fe20000000000 */
[----:B---3--:R-:W-:-:S04]  /*1dc0*/  @P1 LOP3.LUT R11, R11, 0xfb, RZ, 0xc0, !PT ;  /* 0x000000fb0b0b1812 */ /* 0x008fc800078ec0ff */
[----:B------:R-:W-:-:S07]  /*1dd0*/  ISETP.NE.AND P2, PT, R11, 0x43, P1 ;  /* 0x000000430b00780c */ /* 0x000fce0000f45270 */
[----:B------:R-:W-:-:S04]  /*1de0*/  @P0 IMAD.MOV R8, RZ, RZ, R10 ;  /* 0x000000ffff080224 */ /* 0x000fc800078e020a */
[----:B------:R-:W-:-:S04]  /*1df0*/  IMAD.MOV.U32 R10, RZ, RZ, R8 ;  /* 0x000000ffff0a7224 */ /* 0x000fc800078e0008 */
[----:B------:R-:W-:Y:S02]  /*1e00*/  @P1 VIADD R8, R10, 0x1 ;  /* 0x000000010a081836 */ /* 0x000fe40000000000 */
[----:B------:R-:W-:-:S04]  /*1e10*/  @P2 IMAD.MOV R8, RZ, RZ, R10 ;  /* 0x000000ffff082224 */ /* 0x000fc800078e020a */
[----:B------:R-:W-:-:S07]  /*1e20*/  @P1 IMAD.MOV.U32 R10, RZ, RZ, R8 ;  /* 0x000000ffff0a1224 */ /* 0x000fce00078e0008 */
.L_x_31:
[----:B------:R-:W-:Y:S05]  /*1e30*/  BSYNC.RECONVERGENT B0 ;  /* 0x0000000000007941 */ /* 0x000fea0003800200 */
.L_x_30:
[----:B------:R-:W0:Y:S02]  /*1e40*/  I2F.F64.U32 R10, R10 ;  /* 0x0000000a000a7312 */ /* 0x000e240000201800 */
[----:B0-----:R-:W-:-:S11]  /*1e50*/  DMUL R12, R10, 100 ;  /* 0x405900000a0c7828 */ /* 0x001fd60000000000 */
.L_x_26:
[----:B------:R-:W-:Y:S05]  /*1e60*/  BSYNC.RECONVERGENT B1 ;  /* 0x0000000000017941 */ /* 0x000fea0003800200 */
.L_x_25:
[----:B------:R-:W-:Y:S01]  /*1e70*/  IMAD.IADD R9, R9, 0x1, -R6 ;  /* 0x0000000109097824 */ /* 0x000fe200078e0a06 */
[----:B------:R-:W-:Y:S01]  /*1e80*/  FSETP.GEU.AND P1, PT, |R13|, 6.5827683646048100446e-37, PT ;  /* 0x036000000d00780b */ /* 0x000fe20003f2e200 */
[----:B------:R-:W-:Y:S01]  /*1e90*/  IMAD.MOV.U32 R4, RZ, RZ, 0x1 ;  /* 0x00000001ff047424 */ /* 0x000fe200078e00ff */
[----:B------:R-:W-:Y:S05]  /*1ea0*/  BMOV.32.CLEAR RZ, B0 ;  /* 0x0000000000ff7355 */ /* 0x000fea0000100000 */
[----:B------:R-:W0:Y:S01]  /*1eb0*/  I2F.F64 R8, R9 ;  /* 0x0000000900087312 */ /* 0x000e220000201c00 */
[----:B------:R-:W-:Y:S07]  /*1ec0*/  BSSY.RECONVERGENT B0, `(.L_x_36) ;  /* 0x0000012000007945 */ /* 0x000fee0003800200 */
[----:B0-----:R-:W0:Y:S02]  /*1ed0*/  MUFU.RCP64H R5, R9 ;  /* 0x0000000900057308 */ /* 0x001e240000001800 */
[----:B0-----:R-:W-:-:S08]  /*1ee0*/  DFMA R10, -R8, R4, 1 ;  /* 0x3ff00000080a742b */ /* 0x001fd00000000104 */
[----:B------:R-:W-:-:S08]  /*1ef0*/  DFMA R10, R10, R10, R10 ;  /* 0x0000000a0a0a722b */ /* 0x000fd0000000000a */
[----:B------:R-:W-:-:S08]  /*1f00*/  DFMA R4, R4, R10, R4 ;  /* 0x0000000a0404722b */ /* 0x000fd00000000004 */
[----:B------:R-:W-:-:S08]  /*1f10*/  DFMA R10, -R8, R4, 1 ;  /* 0x3ff00000080a742b */ /* 0x000fd00000000104 */
[----:B------:R-:W-:-:S08]  /*1f20*/  DFMA R4, R4, R10, R4 ;  /* 0x0000000a0404722b */ /* 0x000fd00000000004 */
[----:B------:R-:W-:-:S08]  /*1f30*/  DMUL R10, R4, R12 ;  /* 0x0000000c040a7228 */ /* 0x000fd00000000000 */
[----:B------:R-:W-:-:S08]  /*1f40*/  DFMA R14, -R8, R10, R12 ;  /* 0x0000000a080e722b */ /* 0x000fd0000000010c */
[----:B------:R-:W-:-:S10]  /*1f50*/  DFMA R10, R4, R14, R10 ;  /* 0x0000000e040a722b */ /* 0x000fd4000000000a */
[----:B------:R-:W-:-:S05]  /*1f60*/  FFMA R4, RZ, R9, R11 ;  /* 0x00000009ff047223 */ /* 0x000fca000000000b */
[----:B------:R-:W-:-:S13]  /*1f70*/  FSETP.GT.AND P0, PT, |R4|, 1.469367938527859385e-39, PT ;  /* 0x001000000400780b */ /* 0x000fda0003f04200 */
[----:B------:R-:W-:Y:S05]  /*1f80*/  @P0 BRA P1, `(.L_x_37) ;  /* 0x0000000000140947 */ /* 0x000fea0000800000 */
[----:B------:R-:W-:Y:S05]  /*1f90*/  BMOV.32.CLEAR RZ, B11 ;  /* 0x000000000bff7355 */ /* 0x000fea0000100000 */
[----:B------:R-:W-:Y:S01]  /*1fa0*/  IMAD.MOV.U32 R11, RZ, RZ, R9 ;  /* 0x000000ffff0b7224 */ /* 0x000fe200078e0009 */
[----:B------:R-:W-:Y:S01]  /*1fb0*/  MOV R9, 0x1fe0 ;  /* 0x00001fe000097802 */ /* 0x000fe20000000f00 */
[----:B------:R-:W-:-:S07]  /*1fc0*/  IMAD.MOV.U32 R10, RZ, RZ, R8 ;  /* 0x000000ffff0a7224 */ /* 0x000fce00078e0008 */
[----:B-----5:R-:W-:Y:S05]  /*1fd0*/  CALL.REL.NOINC `($__internal_0_$__cuda_sm20_div_rn_f64_full) ;  /* 0x000017a000107944 */ /* 0x020fea0003c00000 */
.L_x_37:
[----:B------:R-:W-:Y:S05]  /*1fe0*/  BSYNC.RECONVERGENT B0 ;  /* 0x0000000000007941 */ /* 0x000fea0003800200 */
.L_x_36:
[----:B------:R-:W0:Y:S02]  /*1ff0*/  F2F.F32.F64 R10, R10 ;  /* 0x0000000a000a7310 */ /* 0x000e240000301000 */
[C---:B0-----:R-:W-:Y:S02]  /*2000*/  FSETP.GE.AND P0, PT, R10.reuse, 45, PT ;  /* 0x423400000a00780b */ /* 0x041fe40003f06000 */
[----:B------:R-:W-:Y:S02]  /*2010*/  FSETP.GTU.AND P1, PT, R10, 45, PT ;  /* 0x423400000a00780b */ /* 0x000fe40003f2c000 */
[C---:B-----5:R-:W-:Y:S02]  /*2020*/  ISETP.EQ.AND P0, PT, R3.reuse, 0x1, P0 ;  /* 0x000000010300780c */ /* 0x060fe40000702270 */
[----:B------:R-:W-:-:S04]  /*2030*/  ISETP.EQ.AND P1, PT, R3, RZ, !P1 ;  /* 0x000000ff0300720c */ /* 0x000fc80004f22270 */
[----:B------:R-:W-:-:S13]  /*2040*/  PLOP3.LUT P0, PT, P0, P1, PT, 0xf8, 0x8f ;  /* 0x00000000008f781c */ /* 0x000fda0000703f70 */
[----:B------:R-:W-:Y:S05]  /*2050*/  @!P0 BRA `(.L_x_24) ;  /* 0x0000059000608947 */ /* 0x000fea0003800000 */
[----:B------:R-:W0:Y:S08]  /*2060*/  LDC.64 R4, c[0x0][0x3f8] ;  /* 0x0000fe00ff047b82 */ /* 0x000e300000000a00 */
[----:B------:R-:W1:Y:S01]  /*2070*/  LDC.64 R30, c[0x0][0x388] ;  /* 0x0000e200ff1e7b82 */ /* 0x000e620000000a00 */
[----:B0-----:R-:W2:Y:S01]  /*2080*/  LDG.E R4, desc[UR4][R4.64+0x10] ;  /* 0x0000100404047981 */ /* 0x001ea2000c1e1900 */
[----:B------:R-:W-:-:S02]  /*2090*/  IMAD.SHL.U32 R35, R242, 0x4, RZ ;  /* 0x00000004f2237824 */ /* 0x000fc400078e00ff */
[----:B------:R-:W-:Y:S02]  /*20a0*/  IMAD.SHL.U32 R3, R245, 0x4, RZ ;  /* 0x00000004f5037824 */ /* 0x000fe400078e00ff */
[----:B-1----:R-:W-:-:S04]  /*20b0*/  IMAD.WIDE R34, R35, 0x4, R30 ;  /* 0x0000000423227825 */ /* 0x002fc800078e021e */
[----:B------:R-:W-:Y:S01]  /*20c0*/  IMAD.WIDE R30, R3, 0x4, R30 ;  /* 0x00000004031e7825 */ /* 0x000fe200078e021e */
[----:B--2---:R-:W-:-:S13]  /*20d0*/  ISETP.NE.AND P0, PT, R4, RZ, PT ;  /* 0x000000ff0400720c */ /* 0x004fda0003f05270 */
[----:B------:R-:W-:Y:S05]  /*20e0*/  @!P0 BRA `(.L_x_38) ;  /* 0x0000001000548947 */ /* 0x000fea0003800000 */
[----:B------:R-:W0:Y:S08]  /*20f0*/  LDC.64 R24, c[0x0][0x3b0] ;  /* 0x0000ec00ff187b82 */ /* 0x000e300000000a00 */
[----:B------:R-:W1:Y:S01]  /*2100*/  LDC.64 R22, c[0x0][0x3b8] ;  /* 0x0000ee00ff167b82 */ /* 0x000e620000000a00 */
[----:B0-----:R-:W-:-:S06]  /*2110*/  IMAD.WIDE R4, R2, 0x4, R24 ;  /* 0x0000000402047825 */ /* 0x001fcc00078e0218 */
[----:B------:R-:W2:Y:S01]  /*2120*/  LDG.E R4, desc[UR4][R4.64] ;  /* 0x0000000404047981 */ /* 0x000ea2000c1e1900 */
[----:B-1----:R-:W-:-:S05]  /*2130*/  IMAD.WIDE R8, R2, 0x4, R22 ;  /* 0x0000000402087825 */ /* 0x002fca00078e0216 */
[----:B------:R-:W2:Y:S02]  /*2140*/  LDG.E R3, desc[UR4][R8.64] ;  /* 0x0000000408037981 */ /* 0x000ea4000c1e1900 */
[----:B--2---:R-:W-:-:S13]  /*2150*/  ISETP.GE.AND P0, PT, R4, R3, PT ;  /* 0x000000030400720c */ /* 0x004fda0003f06270 */
[----:B------:R-:W-:Y:S05]  /*2160*/  @P0 BRA `(.L_x_38) ;  /* 0x0000001000340947 */ /* 0x000fea0003800000 */
[----:B------:R-:W2:Y:S01]  /*2170*/  LDL R6, [R1+0x194] ;  /* 0x0001940001067983 */ /* 0x000ea20000100800 */
[----:B------:R-:W-:Y:S02]  /*2180*/  IMAD.MOV.U32 R5, RZ, RZ, R4 ;  /* 0x000000ffff057224 */ /* 0x000fe400078e0004 */
[----:B--2---:R-:W-:-:S04]  /*2190*/  IMAD.WIDE R24, R6, 0x4, R24 ;  /* 0x0000000406187825 */ /* 0x004fc800078e0218 */
[----:B------:R-:W-:-:S07]  /*21a0*/  IMAD.WIDE R22, R6, 0x4, R22 ;  /* 0x0000000406167825 */ /* 0x000fce00078e0216 */
.L_x_50:
[----:B0-----:R-:W0:Y:S01]  /*21b0*/  LDC.64 R18, c[0x0][0x398] ;  /* 0x0000e600ff127b82 */ /* 0x001e220000000a00 */
[----:B------:R-:W-:-:S04]  /*21c0*/  IMAD.SHL.U32 R9, R5, 0x4, RZ ;  /* 0x0000000405097824 */ /* 0x000fc800078e00ff */
[----:B0-----:R-:W-:-:S05]  /*21d0*/  IMAD.WIDE R18, R9, 0x4, R18 ;  /* 0x0000000409127825 */ /* 0x001fca00078e0212 */
[----:B------:R-:W2:Y:S02]  /*21e0*/  LDG.E R6, desc[UR4][R18.64+0x8] ;  /* 0x0000080412067981 */ /* 0x000ea4000c1e1900 */
[----:B--2---:R-:W-:-:S13]  /*21f0*/  ISETP.NE.AND P0, PT, R6, 0x1, PT ;  /* 0x000000010600780c */ /* 0x004fda0003f05270 */
[----:B------:R-:W-:Y:S05]  /*2200*/  @P0 BRA `(.L_x_39) ;  /* 0x0000000400f40947 */ /* 0x000fea0003800000 */
[----:B------:R-:W2:Y:S01]  /*2210*/  LDL R12, [R1+0x190] ;  /* 0x00019000010c7983 */ /* 0x000ea20000100800 */
[----:B------:R-:W2:Y:S08]  /*2220*/  LDC.64 R10, c[0x0][0x3b0] ;  /* 0x0000ec00ff0a7b82 */ /* 0x000eb00000000a00 */
[----:B------:R-:W0:Y:S01]  /*2230*/  LDC.64 R8, c[0x0][0x3b8] ;  /* 0x0000ee00ff087b82 */ /* 0x000e220000000a00 */
[----:B--2---:R-:W-:-:S04]  /*2240*/  IMAD.WIDE R10, R12, 0x4, R10 ;  /* 0x000000040c0a7825 */ /* 0x004fc800078e020a */
[----:B0-----:R-:W-:Y:S02]  /*2250*/  IMAD.WIDE R8, R12, 0x4, R8 ;  /* 0x000000040c087825 */ /* 0x001fe400078e0208 */
[----:B------:R-:W2:Y:S04]  /*2260*/  LDG.E R11, desc[UR4][R10.64] ;  /* 0x000000040a0b7981 */ /* 0x000ea8000c1e1900 */
[----:B------:R-:W2:Y:S02]  /*2270*/  LDG.E R6, desc[UR4][R8.64] ;  /* 0x0000000408067981 */ /* 0x000ea4000c1e1900 */
[----:B--2---:R-:W-:-:S13]  /*2280*/  ISETP.GE.AND P0, PT, R11, R6, PT ;  /* 0x000000060b00720c */ /* 0x004fda0003f06270 */
[----:B------:R-:W-:Y:S05]  /*2290*/  @P0 BRA `(.L_x_39) ;  /* 0x0000000400d00947 */ /* 0x000fea0003800000 */
[----:B------:R0:W5:Y:S01]  /*22a0*/  LDG.E R8, desc[UR4][R18.64] ;  /* 0x0000000412087981 */ /* 0x000162000c1e1900 */
[----:B------:R-:W-:-:S07]  /*22b0*/  IMAD.MOV.U32 R9, RZ, RZ, R11 ;  /* 0x000000ffff097224 */ /* 0x000fce00078e000b */
.L_x_49:
[----:B------:R-:W1:Y:S01]  /*22c0*/  LDC.64 R16, c[0x0][0x398] ;  /* 0x0000e600ff107b82 */ /* 0x000e620000000a00 */
[----:B------:R-:W-:-:S04]  /*22d0*/  IMAD.SHL.U32 R11, R9, 0x4, RZ ;  /* 0x00000004090b7824 */ /* 0x000fc800078e00ff */
[----:B-1----:R-:W-:-:S05]  /*22e0*/  IMAD.WIDE R16, R11, 0x4, R16 ;  /* 0x000000040b107825 */ /* 0x002fca00078e0210 */
[----:B------:R-:W2:Y:S02]  /*22f0*/  LDG.E R11, desc[UR4][R16.64] ;  /* 0x00000004100b7981 */ /* 0x000ea4000c1e1900 */
[----:B--2--5:R-:W-:-:S13]  /*2300*/  ISETP.NE.AND P0, PT, R11, R8, PT ;  /* 0x000000080b00720c */ /* 0x024fda0003f05270 */
[----:B------:R-:W-:Y:S05]  /*2310*/  @P0 BRA `(.L_x_40) ;  /* 0x0000000400a40947 */ /* 0x000fea0003800000 */
[----:B------:R-:W2:Y:S02]  /*2320*/  LDG.E R10, desc[UR4][R16.64+0x8] ;  /* 0x00000804100a7981 */ /* 0x000ea4000c1e1900 */
[----:B--2---:R-:W-:-:S13]  /*2330*/  ISETP.NE.AND P0, PT, R10, 0x1, PT ;  /* 0x000000010a00780c */ /* 0x004fda0003f05270 */
[----:B------:R-:W-:Y:S05]  /*2340*/  @P0 BRA `(.L_x_40) ;  /* 0x0000000400980947 */ /* 0x000fea0003800000 */
[----:B------:R-:W1:Y:S08]  /*2350*/  LDC.64 R12, c[0x0][0x3b0] ;  /* 0x0000ec00ff0c7b82 */ /* 0x000e700000000a00 */
[----:B------:R-:W2:Y:S01]  /*2360*/  LDC.64 R10, c[0x0][0x3b8] ;  /* 0x0000ee00ff0a7b82 */ /* 0x000ea20000000a00 */
[----:B-1----:R-:W-:-:S06]  /*2370*/  IMAD.WIDE R12, R245, 0x4, R12 ;  /* 0x00000004f50c7825 */ /* 0x002fcc00078e020c */
[----:B------:R-:W3:Y:S01]  /*2380*/  LDG.E R13, desc[UR4][R12.64] ;  /* 0x000000040c0d7981 */ /* 0x000ee2000c1e1900 */
[----:B--2---:R-:W-:-:S06]  /*2390*/  IMAD.WIDE R10, R245, 0x4, R10 ;  /* 0x00000004f50a7825 */ /* 0x004fcc00078e020a */
[----:B------:R-:W3:Y:S02]  /*23a0*/  LDG.E R10, desc[UR4][R10.64] ;  /* 0x000000040a0a7981 */ /* 0x000ee4000c1e1900 */
[----:B---3--:R-:W-:-:S13]  /*23b0*/  ISETP.GE.AND P0, PT, R13, R10, PT ;  /* 0x0000000a0d00720c */ /* 0x008fda0003f06270 */
[----:B------:R-:W-:Y:S05]  /*23c0*/  @P0 BRA `(.L_x_40) ;  /* 0x0000000400780947 */ /* 0x000fea0003800000 */
[----:B------:R-:W-:-:S07]  /*23d0*/  IMAD.MOV.U32 R11, RZ, RZ, R13 ;  /* 0x000000ffff0b7224 */ /* 0x000fce00078e000d */
.L_x_48:
[----:B------:R-:W1:Y:S01]  /*23e0*/  LDC.64 R14, c[0x0][0x398] ;  /* 0x0000e600ff0e7b82 */ /* 0x000e620000000a00 */
[----:B------:R-:W-:-:S04]  /*23f0*/  IMAD.SHL.U32 R13, R11, 0x4, RZ ;  /* 0x000000040b0d7824 */ /* 0x000fc800078e00ff */
[----:B-1----:R-:W-:-:S05]  /*2400*/  IMAD.WIDE R14, R13, 0x4, R14 ;  /* 0x000000040d0e7825 */ /* 0x002fca00078e020e */
[----:B------:R-:W2:Y:S02]  /*2410*/  LDG.E R13, desc[UR4][R14.64] ;  /* 0x000000040e0d7981 */ /* 0x000ea4000c1e1900 */
[----:B--2---:R-:W-:-:S13]  /*2420*/  ISETP.NE.AND P0, PT, R13, R8, PT ;  /* 0x000000080d00720c */ /* 0x004fda0003f05270 */
[----:B------:R-:W-:Y:S05]  /*2430*/  @P0 BRA `(.L_x_41) ;  /* 0x0000000400500947 */ /* 0x000fea0003800000 */
[----:B------:R-:W2:Y:S02]  /*2440*/  LDG.E R12, desc[UR4][R14.64+0xc] ;  /* 0x00000c040e0c7981 */ /* 0x000ea4000c1e1900 */
[----:B--2---:R-:W-:-:S13]  /*2450*/  ISETP.NE.AND P0, PT, R12, 0x1, PT ;  /* 0x000000010c00780c */ /* 0x004fda0003f05270 */
[----:B------:R-:W-:Y:S05]  /*2460*/  @P0 BRA `(.L_x_41) ;  /* 0x0000000400440947 */ /* 0x000fea0003800000 */
[----:B------:R-:W1:Y:S08]  /*2470*/  LDC.64 R36, c[0x0][0x3b0] ;  /* 0x0000ec00ff247b82 */ /* 0x000e700000000a00 */
[----:B------:R-:W2:Y:S01]  /*2480*/  LDC.64 R12, c[0x0][0x3b8] ;  /* 0x0000ee00ff0c7b82 */ /* 0x000ea20000000a00 */
[----:B-1----:R-:W-:-:S05]  /*2490*/  IMAD.WIDE R36, R242, 0x4, R36 ;  /* 0x00000004f2247825 */ /* 0x002fca00078e0224 */
[----:B------:R-:W3:Y:S01]  /*24a0*/  LDG.E R41, desc[UR4][R36.64] ;  /* 0x0000000424297981 */ /* 0x000ee2000c1e1900 */
[----:B--2---:R-:W-:-:S05]  /*24b0*/  IMAD.WIDE R12, R242, 0x4, R12 ;  /* 0x00000004f20c7825 */ /* 0x004fca00078e020c */
[----:B------:R-:W3:Y:S02]  /*24c0*/  LDG.E R40, desc[UR4][R12.64] ;  /* 0x000000040c287981 */ /* 0x000ee4000c1e1900 */
[----:B---3--:R-:W-:-:S13]  /*24d0*/  ISETP.GE.AND P0, PT, R41, R40, PT ;  /* 0x000000282900720c */ /* 0x008fda0003f06270 */
[----:B------:R-:W-:Y:S05]  /*24e0*/  @P0 BRA `(.L_x_41) ;  /* 0x0000000400240947 */ /* 0x000fea0003800000 */
.L_x_47:
        /* <DEDUP_REMOVED lines=17> */
.L_x_46:
        /* <DEDUP_REMOVED lines=9> */
[----:B------:R-:W2:Y:S04]  /*2690*/  LDG.E R198, desc[UR4][R24.64] ;  /* 0x0000000418c67981 */ /* 0x000ea8000c1e1900 */
[----:B------:R-:W2:Y:S02]  /*26a0*/  LDG.E R199, desc[UR4][R22.64] ;  /* 0x0000000416c77981 */ /* 0x000ea4000c1e1900 */
[----:B--2---:R-:W-:-:S13]  /*26b0*/  ISETP.GE.AND P0, PT, R198, R199, PT ;  /* 0x000000c7c600720c */ /* 0x004fda0003f06270 */
[----:B------:R-:W-:Y:S05]  /*26c0*/  @P0 BRA `(.L_x_43) ;  /* 0x0000000000940947 */ /* 0x000fea0003800000 */
.L_x_45:
        /* <DEDUP_REMOVED lines=12> */
[----:B------:R-:W-:Y:S05]  /*2790*/  @!P0 BRA `(.L_x_44) ;  /* 0x0000000000548947 */ /* 0x000fea0003800000 */
[----:B------:R-:W2:Y:S04]  /*27a0*/  LDL.64 R204, [R1+0x198] ;  /* 0x0001980001cc7983 */ /* 0x000ea80000100a00 */
[----:B------:R-:W3:Y:S04]  /*27b0*/  LDG.E R200, desc[UR4][R14.64+0x4] ;  /* 0x000004040ec87981 */ /* 0x000ee8000c1e1900 */
[----:B--2---:R-:W2:Y:S02]  /*27c0*/  LDG.E R203, desc[UR4][R204.64+0x4] ;  /* 0x00000404cccb7981 */ /* 0x004ea4000c1e1900 */
[----:B--2---:R-:W-:-:S05]  /*27d0*/  IMAD.IADD R203, R202, 0x1, R203 ;  /* 0x00000001cacb7824 */ /* 0x004fca00078e02cb */
[----:B---3--:R-:W-:-:S13]  /*27e0*/  ISETP.GE.AND P0, PT, R200, R203, PT ;  /* 0x000000cbc800720c */ /* 0x008fda0003f06270 */
[----:B------:R-:W-:Y:S05]  /*27f0*/  @!P0 BRA `(.L_x_44) ;  /* 0x00000000003c8947 */ /* 0x000fea0003800000 */
[----:B------:R-:W2:Y:S04]  /*2800*/  LDG.E R203, desc[UR4][R30.64+0x4] ;  /* 0x000004041ecb7981 */ /* 0x000ea8000c1e1900 */
[----:B------:R-:W3:Y:S01]  /*2810*/  LDG.E R202, desc[UR4][R12.64+0x4] ;  /* 0x000004040cca7981 */ /* 0x000ee2000c1e1900 */
        /* <DEDUP_REMOVED lines=8> */
[----:B------:R-:W2:Y:S02]  /*28a0*/  LDG.E R38, desc[UR4][R38.64+0x4] ;  /* 0x0000040426267981 */ /* 0x000ea4000c1e1900 */
[C---:B--2---:R-:W-:Y:S01]  /*28b0*/  IMAD.IADD R201, R38.reuse, 0x1, -R201 ;  /* 0x0000000126c97824 */ /* 0x044fe200078e0ac9 */
[----:B------:R-:W-:-:S04]  /*28c0*/  ISETP.GE.AND P1, PT, R38, R200, PT ;  /* 0x000000c82600720c */ /* 0x000fc80003f26270 */
[----:B------:R-:W-:-:S13]  /*28d0*/  ISETP.GE.AND P0, PT, R201, 0x3e9, PT ;  /* 0x000003e9c900780c */ /* 0x000fda0003f06270 */
[----:B------:R-:W-:Y:S05]  /*28e0*/  @!P0 BRA P1, `(.L_x_24) ;  /* 0x00000588003c8947 */ /* 0x000fea0000800000 */
.L_x_44:
[----:B------:R-:W-:-:S05]  /*28f0*/  VIADD R198, R198, 0x1 ;  /* 0x00000001c6c67836 */ /* 0x000fca0000000000 */
[----:B------:R-:W-:-:S13]  /*2900*/  ISETP.GE.AND P0, PT, R198, R199, PT ;  /* 0x000000c7c600720c */ /* 0x000fda0003f06270 */
[----:B------:R-:W-:Y:S05]  /*2910*/  @!P0 BRA `(.L_x_45) ;  /* 0xfffffffc006c8947 */ /* 0x000fea000383ffff */
.L_x_43:
[----:B------:R-:W-:-:S05]  /*2920*/  VIADD R154, R154, 0x1 ;  /* 0x000000019a9a7836 */ /* 0x000fca0000000000 */
[----:B------:R-:W-:-:S13]  /*2930*/  ISETP.GE.AND P0, PT, R154, R155, PT ;  /* 0x0000009b9a00720c */ /* 0x000fda0003f06270 */
[----:B------:R-:W-:Y:S05]  /*2940*/  @!P0 BRA `(.L_x_46) ;  /* 0xfffffffc002c8947 */ /* 0x000fea000383ffff */
.L_x_42:
[----:B------:R-:W-:-:S05]  /*2950*/  VIADD R41, R41, 0x1 ;  /* 0x0000000129297836 */ /* 0x000fca0000000000 */
[----:B------:R-:W-:-:S13]  /*2960*/  ISETP.GE.AND P0, PT, R41, R40, PT ;  /* 0x000000282900720c */ /* 0x000fda0003f06270 */
[----:B------:R-:W-:Y:S05]  /*2970*/  @!P0 BRA `(.L_x_47) ;  /* 0xfffffff800dc8947 */ /* 0x000fea000383ffff */
.L_x_41:
[----:B------:R-:W-:-:S05]  /*2980*/  VIADD R11, R11, 0x1 ;  /* 0x000000010b0b7836 */ /* 0x000fca0000000000 */
[----:B------:R-:W-:-:S13]  /*2990*/  ISETP.GE.AND P0, PT, R11, R10, PT ;  /* 0x0000000a0b00720c */ /* 0x000fda0003f06270 */
[----:B------:R-:W-:Y:S05]  /*29a0*/  @!P0 BRA `(.L_x_48) ;  /* 0xfffffff8008c8947 */ /* 0x000fea000383ffff */
.L_x_40:
[----:B------:R-:W-:-:S05]  /*29b0*/  VIADD R9, R9, 0x1 ;  /* 0x0000000109097836 */ /* 0x000fca0000000000 */
[----:B------:R-:W-:-:S13]  /*29c0*/  ISETP.GE.AND P0, PT, R9, R6, PT ;  /* 0x000000060900720c */ /* 0x000fda0003f06270 */
[----:B------:R-:W-:Y:S05]  /*29d0*/  @!P0 BRA `(.L_x_49) ;  /* 0xfffffff800388947 */ /* 0x000fea000383ffff */
.L_x_39:
[----:B------:R-:W-:-:S05]  /*29e0*/  VIADD R5, R5, 0x1 ;  /* 0x0000000105057836 */ /* 0x000fca0000000000 */
[----:B------:R-:W-:-:S13]  /*29f0*/  ISETP.GE.AND P0, PT, R5, R3, PT ;  /* 0x000000030500720c */ /* 0x000fda0003f06270 */
[----:B------:R-:W-:Y:S05]  /*2a00*/  @!P0 BRA `(.L_x_50) ;  /* 0xfffffff400e88947 */ /* 0x000fea000383ffff */
.L_x_62:
[----:B-1----:R-:W1:Y:S01]  /*2a10*/  LDC.64 R16, c[0x0][0x398] ;  /* 0x0000e600ff107b82 */ /* 0x002e620000000a00 */
[----:B------:R-:W-:-:S04]  /*2a20*/  IMAD.SHL.U32 R5, R4, 0x4, RZ ;  /* 0x0000000404057824 */ /* 0x000fc800078e00ff */
[----:B-1----:R-:W-:-:S05]  /*2a30*/  IMAD.WIDE R16, R5, 0x4, R16 ;  /* 0x0000000405107825 */ /* 0x002fca00078e0210 */
[----:B------:R-:W2:Y:S02]  /*2a40*/  LDG.E R5, desc[UR4][R16.64+0xc] ;  /* 0x00000c0410057981 */ /* 0x000ea4000c1e1900 */
[----:B--2---:R-:W-:-:S13]  /*2a50*/  ISETP.NE.AND P0, PT, R5, 0x1, PT ;  /* 0x000000010500780c */ /* 0x004fda0003f05270 */
[----:B------:R-:W-:Y:S05]  /*2a60*/  @P0 BRA `(.L_x_51) ;  /* 0x0000000400e80947 */ /* 0x000fea0003800000 */
[----:B------:R-:W2:Y:S01]  /*2a70*/  LDL R6, [R1+0x190] ;  /* 0x0001900001067983 */ /* 0x000ea20000100800 */
[----:B------:R-:W2:Y:S08]  /*2a80*/  LDC.64 R10, c[0x0][0x3b0] ;  /* 0x0000ec00ff0a7b82 */ /* 0x000eb00000000a00 */
[----:B------:R-:W1:Y:S01]  /*2a90*/  LDC.64 R8, c[0x0][0x3b8] ;  /* 0x0000ee00ff087b82 */ /* 0x000e620000000a00 */
[----:B--2---:R-:W-:-:S04]  /*2aa0*/  IMAD.WIDE R10, R6, 0x4, R10 ;  /* 0x00000004060a7825 */ /* 0x004fc800078e020a */
[----:B-1----:R-:W-:Y:S02]  /*2ab0*/  IMAD.WIDE R8, R6, 0x4, R8 ;  /* 0x0000000406087825 */ /* 0x002fe400078e0208 */
[----:B------:R-:W2:Y:S04]  /*2ac0*/  LDG.E R10, desc[UR4][R10.64] ;  /* 0x000000040a0a7981 */ /* 0x000ea8000c1e1900 */
[----:B------:R-:W2:Y:S02]  /*2ad0*/  LDG.E R5, desc[UR4][R8.64] ;  /* 0x0000000408057981 */ /* 0x000ea4000c1e1900 */
[----:B--2---:R-:W-:-:S13]  /*2ae0*/  ISETP.GE.AND P0, PT, R10, R5, PT ;  /* 0x000000050a00720c */ /* 0x004fda0003f06270 */
[----:B------:R-:W-:Y:S05]  /*2af0*/  @P0 BRA `(.L_x_51) ;  /* 0x0000000400c40947 */ /* 0x000fea0003800000 */
[----:B------:R1:W5:Y:S01]  /*2b00*/  LDG.E R6, desc[UR4][R16.64] ;  /* 0x0000000410067981 */ /* 0x000362000c1e1900 */
[----:B------:R-:W-:-:S07]  /*2b10*/  IMAD.MOV.U32 R8, RZ, RZ, R10 ;  /* 0x000000ffff087224 */ /* 0x000fce00078e000a */
.L_x_61:
[----:B------:R-:W2:Y:S01]  /*2b20*/  LDC.64 R14, c[0x0][0x398] ;  /* 0x0000e600ff0e7b82 */ /* 0x000ea20000000a00 */
[----:B------:R-:W-:-:S04]  /*2b30*/  IMAD.SHL.U32 R9, R8, 0x4, RZ ;  /* 0x0000000408097824 */ /* 0x000fc800078e00ff */
[----:B--2---:R-:W-:-:S05]  /*2b40*/  IMAD.WIDE R14, R9, 0x4, R14 ;  /* 0x00000004090e7825 */ /* 0x004fca00078e020e */
[----:B------:R-:W2:Y:S02]  /*2b50*/  LDG.E R9, desc[UR4][R14.64] ;  /* 0x000000040e097981 */ /* 0x000ea4000c1e1900 */
[----:B--2--5:R-:W-:-:S13]  /*2b60*/  ISETP.NE.AND P0, PT, R9, R6, PT ;  /* 0x000000060900720c */ /* 0x024fda0003f05270 */
[----:B------:R-:W-:Y:S05]  /*2b70*/  @P0 BRA `(.L_x_52) ;  /* 0x0000000400980947 */ /* 0x000fea0003800000 */
[----:B------:R-:W2:Y:S02]  /*2b80*/  LDG.E R9, desc[UR4][R14.64+0xc] ;  /* 0x00000c040e097981 */ /* 0x000ea4000c1e1900 */
[----:B--2---:R-:W-:-:S13]  /*2b90*/  ISETP.NE.AND P0, PT, R9, 0x1, PT ;  /* 0x000000010900780c */ /* 0x004fda0003f05270 */
[----:B------:R-:W-:Y:S05]  /*2ba0*/  @P0 BRA `(.L_x_52) ;  /* 0x00000004008c0947 */ /* 0x000fea0003800000 */
[----:B------:R-:W2:Y:S08]  /*2bb0*/  LDC.64 R12, c[0x0][0x3b0] ;  /* 0x0000ec00ff0c7b82 */ /* 0x000eb00000000a00 */
[----:B------:R-:W3:Y:S01]  /*2bc0*/  LDC.64 R10, c[0x0][0x3b8] ;  /* 0x0000ee00ff0a7b82 */ /* 0x000ee20000000a00 */
[----:B--2---:R-:W-:-:S05]  /*2bd0*/  IMAD.WIDE R12, R245, 0x4, R12 ;  /* 0x00000004f50c7825 */ /* 0x004fca00078e020c */
[----:B------:R-:W2:Y:S01]  /*2be0*/  LDG.E R38, desc[UR4][R12.64] ;  /* 0x000000040c267981 */ /* 0x000ea2000c1e1900 */
[----:B---3--:R-:W-:-:S05]  /*2bf0*/  IMAD.WIDE R10, R245, 0x4, R10 ;  /* 0x00000004f50a7825 */ /* 0x008fca00078e020a */
[----:B------:R-:W2:Y:S02]  /*2c00*/  LDG.E R9, desc[UR4][R10.64] ;  /* 0x000000040a097981 */ /* 0x000ea4000c1e1900 */
[----:B--2---:R-:W-:-:S13]  /*2c10*/  ISETP.GE.AND P0, PT, R38, R9, PT ;  /* 0x000000092600720c */ /* 0x004fda0003f06270 */
[----:B------:R-:W-:Y:S05]  /*2c20*/  @P0 BRA `(.L_x_52) ;  /* 0x00000004006c0947 */ /* 0x000fea0003800000 */
.L_x_60:
[----:B------:R-:W2:Y:S01]  /*2c30*/  LDC.64 R12, c[0x0][0x398] ;  /* 0x0000e600ff0c7b82 */ /* 0x000ea20000000a00 */
[----:B------:R-:W-:-:S04]  /*2c40*/  IMAD.SHL.U32 R11, R38, 0x4, RZ ;  /* 0x00000004260b7824 */ /* 0x000fc800078e00ff */
[----:B--2---:R-:W-:-:S05]  /*2c50*/  IMAD.WIDE R12, R11, 0x4, R12 ;  /* 0x000000040b0c7825 */ /* 0x004fca00078e020c */
[----:B------:R-:W2:Y:S02]  /*2c60*/  LDG.E R11, desc[UR4][R12.64] ;  /* 0x000000040c0b7981 */ /* 0x000ea4000c1e1900 */
[----:B--2---:R-:W-:-:S13]  /*2c70*/  ISETP.NE.AND P0, PT, R11, R6, PT ;  /* 0x000000060b00720c */ /* 0x004fda0003f05270 */
[----:B------:R-:W-:Y:S05]  /*2c80*/  @P0 BRA `(.L_x_53) ;  /* 0x0000000400480947 */ /* 0x000fea0003800000 */
[----:B------:R-:W2:Y:S02]  /*2c90*/  LDG.E R10, desc[UR4][R12.64+0x8] ;  /* 0x000008040c0a7981 */ /* 0x000ea4000c1e1900 */
[----:B--2---:R-:W-:-:S13]  /*2ca0*/  ISETP.NE.AND P0, PT, R10, 0x1, PT ;  /* 0x000000010a00780c */ /* 0x004fda0003f05270 */
[----:B------:R-:W-:Y:S05]  /*2cb0*/  @P0 BRA `(.L_x_53) ;  /* 0x00000004003c0947 */ /* 0x000fea0003800000 */
[----:B0-----:R-:W0:Y:S08]  /*2cc0*/  LDC.64 R18, c[0x0][0x3b0] ;  /* 0x0000ec00ff127b82 */ /* 0x001e300000000a00 */
[----:B------:R-:W2:Y:S01]  /*2cd0*/  LDC.64 R10, c[0x0][0x3b8] ;  /* 0x0000ee00ff0a7b82 */ /* 0x000ea20000000a00 */
[----:B0-----:R-:W-:-:S05]  /*2ce0*/  IMAD.WIDE R18, R242, 0x4, R18 ;  /* 0x00000004f2127825 */ /* 0x001fca00078e0212 */
[----:B------:R-:W3:Y:S01]  /*2cf0*/  LDG.E R39, desc[UR4][R18.64] ;  /* 0x0000000412277981 */ /* 0x000ee2000c1e1900 */
[----:B--2---:R-:W-:-:S05]  /*2d00*/  IMAD.WIDE R10, R242, 0x4, R10 ;  /* 0x00000004f20a7825 */ /* 0x004fca00078e020a */
[----:B------:R-:W3:Y:S02]  /*2d10*/  LDG.E R40, desc[UR4][R10.64] ;  /* 0x000000040a287981 */ /* 0x000ee4000c1e1900 */
[----:B---3--:R-:W-:-:S13]  /*2d20*/  ISETP.GE.AND P0, PT, R39, R40, PT ;  /* 0x000000282700720c */ /* 0x008fda0003f06270 */
[----:B------:R-:W-:Y:S05]  /*2d30*/  @P0 BRA `(.L_x_53) ;  /* 0x00000004001c0947 */ /* 0x000fea0003800000 */
.L_x_59:
[----:B------:R-:W0:Y:S01]  /*2d40*/  LDC.64 R10, c[0x0][0x398] ;  /* 0x0000e600ff0a7b82 */ /* 0x000e220000000a00 */
[----:B------:R-:W-:-:S04]  /*2d50*/  IMAD.SHL.U32 R19, R39, 0x4, RZ ;  /* 0x0000000427137824 */ /* 0x000fc800078e00ff */
[----:B0-----:R-:W-:-:S05]  /*2d60*/  IMAD.WIDE R10, R19, 0x4, R10 ;  /* 0x00000004130a7825 */ /* 0x001fca00078e020a */
[----:B------:R-:W2:Y:S02]  /*2d70*/  LDG.E R19, desc[UR4][R10.64] ;  /* 0x000000040a137981 */ /* 0x000ea4000c1e1900 */
[----:B--2---:R-:W-:-:S13]  /*2d80*/  ISETP.NE.AND P0, PT, R19, R6, PT ;  /* 0x000000061300720c */ /* 0x004fda0003f05270 */
[----:B------:R-:W-:Y:S05]  /*2d90*/  @P0 BRA `(.L_x_54) ;  /* 0x0000000000f80947 */ /* 0x000fea0003800000 */
[----:B------:R-:W2:Y:S02]  /*2da0*/  LDG.E R18, desc[UR4][R10.64+0xc] ;  /* 0x00000c040a127981 */ /* 0x000ea4000c1e1900 */
[----:B--2---:R-:W-:-:S13]  /*2db0*/  ISETP.NE.AND P0, PT, R18, 0x1, PT ;  /* 0x000000011200780c */ /* 0x004fda0003f05270 */
[----:B------:R-:W-:Y:S05]  /*2dc0*/  @P0 BRA `(.L_x_54) ;  /* 0x0000000000ec0947 */ /* 0x000fea0003800000 */
[----:B------:R-:W0:Y:S08]  /*2dd0*/  LDC.64 R36, c[0x0][0x3b0] ;  /* 0x0000ec00ff247b82 */ /* 0x000e300000000a00 */
[----:B------:R-:W2:Y:S01]  /*2de0*/  LDC.64 R18, c[0x0][0x3b8] ;  /* 0x0000ee00ff127b82 */ /* 0x000ea20000000a00 */
[----:B0-----:R-:W-:-:S05]  /*2df0*/  IMAD.WIDE R36, R252, 0x4, R36 ;  /* 0x00000004fc247825 */ /* 0x001fca00078e0224 */
[----:B------:R-:W3:Y:S01]  /*2e00*/  LDG.E R41, desc[UR4][R36.64] ;  /* 0x0000000424297981 */ /* 0x000ee2000c1e1900 */
[----:B--2---:R-:W-:-:S05]  /*2e10*/  IMAD.WIDE R18, R252, 0x4, R18 ;  /* 0x00000004fc127825 */ /* 0x004fca00078e0212 */
[----:B------:R-:W3:Y:S02]  /*2e20*/  LDG.E R154, desc[UR4][R18.64] ;  /* 0x00000004129a7981 */ /* 0x000ee4000c1e1900 */
[----:B---3--:R-:W-:-:S13]  /*2e30*/  ISETP.GE.AND P0, PT, R41, R154, PT ;  /* 0x0000009a2900720c */ /* 0x008fda0003f06270 */
[----:B------:R-:W-:Y:S05]  /*2e40*/  @P0 BRA `(.L_x_54) ;  /* 0x0000000000cc0947 */ /* 0x000fea0003800000 */
.L_x_58:
        /* <DEDUP_REMOVED lines=13> */
.L_x_57:
        /* <DEDUP_REMOVED lines=13> */
[----:B------:R-:W2:Y:S04]  /*2ff0*/  LDG.E R200, desc[UR4][R12.64+0x4] ;  /* 0x000004040cc87981 */ /* 0x000ea8000c1e1900 */
[----:B------:R-:W2:Y:S02]  /*3000*/  LDG.E R202, desc[UR4][R30.64+0x4] ;  /* 0x000004041eca7981 */ /* 0x000ea4000c1e1900 */
[----:B--2---:R-:W-:-:S05]  /*3010*/  IMAD.IADD R202, R200, 0x1, R202 ;  /* 0x00000001c8ca7824 */ /* 0x004fca00078e02ca */
[----:B------:R-:W-:-:S13]  /*3020*/  ISETP.GE.AND P0, PT, R201, R202, PT ;  /* 0x000000cac900720c */ /* 0x000fda0003f06270 */
[----:B------:R-:W-:Y:S05]  /*3030*/  @!P0 BRA `(.L_x_56) ;  /* 0x0000000000388947 */ /* 0x000fea0003800000 */
[----:B------:R-:W2:Y:S04]  /*3040*/  LDG.E R201, desc[UR4][R10.64+0x4] ;  /* 0x000004040ac97981 */ /* 0x000ea8000c1e1900 */
[----:B------:R-:W2:Y:S02]  /*3050*/  LDG.E R202, desc[UR4][R34.64+0x4] ;  /* 0x0000040422ca7981 */ /* 0x000ea4000c1e1900 */
[----:B--2---:R-:W-:-:S05]  /*3060*/  IMAD.IADD R202, R201, 0x1, R202 ;  /* 0x00000001c9ca7824 */ /* 0x004fca00078e02ca */
[----:B------:R-:W-:-:S13]  /*3070*/  ISETP.GE.AND P0, PT, R200, R202, PT ;  /* 0x000000cac800720c */ /* 0x000fda0003f06270 */
[----:B------:R-:W-:Y:S05]  /*3080*/  @!P0 BRA `(.L_x_56) ;  /* 0x0000000000248947 */ /* 0x000fea0003800000 */
[----:B------:R-:W2:Y:S02]  /*3090*/  LDG.E R200, desc[UR4][R18.64+0x4] ;  /* 0x0000040412c87981 */ /* 0x000ea4000c1e1900 */
[----:B--2---:R-:W-:-:S05]  /*30a0*/  IMAD.IADD R202, R0, 0x1, R200 ;  /* 0x0000000100ca7824 */ /* 0x004fca00078e02c8 */
[----:B------:R-:W-:-:S13]  /*30b0*/  ISETP.GE.AND P0, PT, R201, R202, PT ;  /* 0x000000cac900720c */ /* 0x000fda0003f06270 */
[----:B------:R-:W-:Y:S05]  /*30c0*/  @!P0 BRA `(.L_x_56) ;  /* 0x0000000000148947 */ /* 0x000fea0003800000 */
[----:B------:R-:W2:Y:S02]  /*30d0*/  LDG.E R36, desc[UR4][R36.64+0x4] ;  /* 0x0000040424247981 */ /* 0x000ea4000c1e1900 */
[----:B--2---:R-:W-:Y:S01]  /*30e0*/  IMAD.IADD R199, R199, 0x1, -R36 ;  /* 0x00000001c7c77824 */ /* 0x004fe200078e0a24 */
[----:B------:R-:W-:-:S04]  /*30f0*/  ISETP.GE.AND P1, PT, R200, R36, PT ;  /* 0x00000024c800720c */ /* 0x000fc80003f26270 */
[----:B------:R-:W-:-:S13]  /*3100*/  ISETP.GE.AND P0, PT, R199, 0x3e9, PT ;  /* 0x000003e9c700780c */ /* 0x000fda0003f06270 */
[----:B------:R-:W-:Y:S05]  /*3110*/  @!P0 BRA P1, `(.L_x_24) ;  /* 0x0000058000308947 */ /* 0x000fea0000800000 */
.L_x_56:
[----:B------:R-:W-:-:S05]  /*3120*/  VIADD R155, R155, 0x1 ;  /* 0x000000019b9b7836 */ /* 0x000fca0000000000 */
[----:B------:R-:W-:-:S13]  /*3130*/  ISETP.GE.AND P0, PT, R155, R198, PT ;  /* 0x000000c69b00720c */ /* 0x000fda0003f06270 */
[----:B------:R-:W-:Y:S05]  /*3140*/  @!P0 BRA `(.L_x_57) ;  /* 0xfffffffc00748947 */ /* 0x000fea000383ffff */
.L_x_55:
[----:B------:R-:W-:-:S05]  /*3150*/  VIADD R41, R41, 0x1 ;  /* 0x0000000129297836 */ /* 0x000fca0000000000 */
[----:B------:R-:W-:-:S13]  /*3160*/  ISETP.GE.AND P0, PT, R41, R154, PT ;  /* 0x0000009a2900720c */ /* 0x000fda0003f06270 */
[----:B------:R-:W-:Y:S05]  /*3170*/  @!P0 BRA `(.L_x_58) ;  /* 0xfffffffc00348947 */ /* 0x000fea000383ffff */
.L_x_54:
[----:B------:R-:W-:-:S05]  /*3180*/  VIADD R39, R39, 0x1 ;  /* 0x0000000127277836 */ /* 0x000fca0000000000 */
[----:B------:R-:W-:-:S13]  /*3190*/  ISETP.GE.AND P0, PT, R39, R40, PT ;  /* 0x000000282700720c */ /* 0x000fda0003f06270 */
[----:B------:R-:W-:Y:S05]  /*31a0*/  @!P0 BRA `(.L_x_59) ;  /* 0xfffffff800e48947 */ /* 0x000fea000383ffff */
.L_x_53:
[----:B------:R-:W-:-:S05]  /*31b0*/  VIADD R38, R38, 0x1 ;  /* 0x0000000126267836 */ /* 0x000fca0000000000 */
[----:B------:R-:W-:-:S13]  /*31c0*/  ISETP.GE.AND P0, PT, R38, R9, PT ;  /* 0x000000092600720c */ /* 0x000fda0003f06270 */
[----:B------:R-:W-:Y:S05]  /*31d0*/  @!P0 BRA `(.L_x_60) ;  /* 0xfffffff800948947 */ /* 0x000fea000383ffff */
.L_x_52:
[----:B------:R-:W-:-:S05]  /*31e0*/  VIADD R8, R8, 0x1 ;  /* 0x0000000108087836 */ /* 0x000fca0000000000 */
[----:B------:R-:W-:-:S13]  /*31f0*/  ISETP.GE.AND P0, PT, R8, R5, PT ;  /* 0x000000050800720c */ /* 0x000fda0003f06270 */
[----:B------:R-:W-:Y:S05]  /*3200*/  @!P0 BRA `(.L_x_61) ;  /* 0xfffffff800448947 */ /* 0x000fea000383ffff */
.L_x_51:
[----:B------:R-:W-:-:S05]  /*3210*/  VIADD R4, R4, 0x1 ;  /* 0x0000000104047836 */ /* 0x000fca0000000000 */
[----:B------:R-:W-:-:S13]  /*3220*/  ISETP.GE.AND P0, PT, R4, R3, PT ;  /* 0x000000030400720c */ /* 0x000fda0003f06270 */
[----:B------:R-:W-:Y:S05]  /*3230*/  @!P0 BRA `(.L_x_62) ;  /* 0xfffffff400f48947 */ /* 0x000fea000383ffff */
.L_x_38:
[----:B------:R-:W2:Y:S02]  /*3240*/  LDC.64 R8, c[0x0][0x3f8] ;  /* 0x0000fe00ff087b82 */ /* 0x000ea40000000a00 */
[----:B--2---:R-:W2:Y:S02]  /*3250*/  LDG.E R0, desc[UR4][R8.64+0xc] ;  /* 0x00000c0408007981 */ /* 0x004ea4000c1e1900 */
[----:B--2---:R-:W-:Y:S01]  /*3260*/  ISETP.NE.AND P0, PT, R0, RZ, PT ;  /* 0x000000ff0000720c */ /* 0x004fe20003f05270 */
[----:B------:R-:W-:-:S12]  /*3270*/  IMAD.MOV.U32 R0, RZ, RZ, 0x1 ;  /* 0x00000001ff007424 */ /* 0x000fd800078e00ff */
[----:B------:R-:W-:Y:S05]  /*3280*/  @!P0 BRA `(.L_x_63) ;  /* 0x0000002400248947 */ /* 0x000fea0003800000 */
[----:B------:R-:W2:Y:S02]  /*3290*/  LDG.E R3, desc[UR4][R8.64+0x1c] ;  /* 0x00001c0408037981 */ /* 0x000ea4000c1e1900 */
[----:B--2---:R-:W-:-:S13]  /*32a0*/  ISETP.GE.AND P1, PT, R3, 0x1, PT ;  /* 0x000000010300780c */ /* 0x004fda0003f26270 */
[----:B------:R-:W-:Y:S05]  /*32b0*/  @!P1 BRA `(.L_x_64) ;  /* 0x0000000000d09947 */ /* 0x000fea0003800000 */
[C---:B------:R-:W-:Y:S01]  /*32c0*/  ISETP.GE.U32.AND P0, PT, R3.reuse, 0x8, PT ;  /* 0x000000080300780c */ /* 0x040fe20003f06070 */
[C---:B------:R-:W-:Y:S01]  /*32d0*/  IMAD R15, R3.reuse, R2, RZ ;  /* 0x00000002030f7224 */ /* 0x040fe200078e02ff */
[----:B------:R-:W-:Y:S01]  /*32e0*/  LOP3.LUT R6, R3, 0x7, RZ, 0xc0, !PT ;  /* 0x0000000703067812 */ /* 0x000fe200078ec0ff */
[----:B------:R-:W-:-:S03]  /*32f0*/  IMAD.MOV.U32 R0, RZ, RZ, RZ ;  /* 0x000000ffff007224 */ /* 0x000fc600078e00ff */
[----:B------:R-:W-:-:S07]  /*3300*/  ISETP.NE.AND P2, PT, R6, RZ, PT ;  /* 0x000000ff0600720c */ /* 0x000fce0003f45270 */
[----:B------:R-:W-:Y:S06]  /*3310*/  @!P0 BRA `(.L_x_65) ;  /* 0x00000000004c8947 */ /* 0x000fec0003800000 */
[----:B------:R-:W-:Y:S05]  /*3320*/  BMOV.32.CLEAR RZ, B0 ;  /* 0x0000000000ff7355 */ /* 0x000fea0000100000 */
[----:B------:R-:W-:Y:S01]  /*3330*/  BSSY.RECONVERGENT B0, `(.L_x_65) ;  /* 0x0000011000007945 */ /* 0x000fe20003800200 */
[----:B------:R-:W-:Y:S01]  /*3340*/  LOP3.LUT R0, R3, 0x7ffffff8, RZ, 0xc0, !PT ;  /* 0x7ffffff803007812 */ /* 0x000fe200078ec0ff */
[----:B------:R-:W-:-:S07]  /*3350*/  IMAD.MOV.U32 R11, RZ, RZ, RZ ;  /* 0x000000ffff0b7224 */ /* 0x000fce00078e00ff */
.L_x_66:
[----:B--2---:R-:W2:Y:S01]  /*3360*/  LDC.64 R4, c[0x0][0x408] ;  /* 0x00010200ff047b82 */ /* 0x004ea20000000a00 */
[----:B------:R-:W-:Y:S02]  /*3370*/  IMAD.IADD R13, R15, 0x1, R11 ;  /* 0x000000010f0d7824 */ /* 0x000fe400078e020b */
[----:B------:R-:W-:-:S05]  /*3380*/  VIADD R11, R11, 0x8 ;  /* 0x000000080b0b7836 */ /* 0x000fca0000000000 */
[----:B------:R-:W-:Y:S01]  /*3390*/  ISETP.NE.AND P0, PT, R11, R0, PT ;  /* 0x000000000b00720c */ /* 0x000fe20003f05270 */
[----:B--2---:R-:W-:-:S05]  /*33a0*/  IMAD.WIDE R4, R13, 0x4, R4 ;  /* 0x000000040d047825 */ /* 0x004fca00078e0204 */
[----:B------:R2:W-:Y:S04]  /*33b0*/  STG.E desc[UR4][R4.64], RZ ;  /* 0x000000ff04007986 */ /* 0x0005e8000c101904 */
[----:B------:R2:W-:Y:S04]  /*33c0*/  STG.E desc[UR4][R4.64+0x4], RZ ;  /* 0x000004ff04007986 */ /* 0x0005e8000c101904 */
[----:B------:R2:W-:Y:S04]  /*33d0*/  STG.E desc[UR4][R4.64+0x8], RZ ;  /* 0x000008ff04007986 */ /* 0x0005e8000c101904 */
[----:B------:R2:W-:Y:S04]  /*33e0*/  STG.E desc[UR4][R4.64+0xc], RZ ;  /* 0x00000cff04007986 */ /* 0x0005e8000c101904 */
[----:B------:R2:W-:Y:S04]  /*33f0*/  STG.E desc[UR4][R4.64+0x10], RZ ;  /* 0x000010ff04007986 */ /* 0x0005e8000c101904 */
[----:B------:R2:W-:Y:S04]  /*3400*/  STG.E desc[UR4][R4.64+0x14], RZ ;  /* 0x000014ff04007986 */ /* 0x0005e8000c101904 */
[----:B------:R2:W-:Y:S04]  /*3410*/  STG.E desc[UR4][R4.64+0x18], RZ ;  /* 0x000018ff04007986 */ /* 0x0005e8000c101904 */
[----:B------:R2:W-:Y:S01]  /*3420*/  STG.E desc[UR4][R4.64+0x1c], RZ ;  /* 0x00001cff04007986 */ /* 0x0005e2000c101904 */
[----:B------:R-:W-:Y:S05]  /*3430*/  @P0 BRA `(.L_x_66) ;  /* 0xfffffffc00c80947 */ /* 0x000fea000383ffff */
[----:B------:R-:W-:Y:S05]  /*3440*/  BSYNC.RECONVERGENT B0 ;  /* 0x0000000000007941 */ /* 0x000fea0003800200 */
.L_x_65:
[----:B------:R-:W-:Y:S05]  /*3450*/  @!P2 BRA `(.L_x_64) ;  /* 0x000000000068a947 */ /* 0x000fea0003800000 */
[----:B------:R-:W-:Y:S02]  /*3460*/  ISETP.GE.U32.AND P0, PT, R6, 0x4, PT ;  /* 0x000000040600780c */ /* 0x000fe40003f06070 */
[----:B------:R-:W-:-:S04]  /*3470*/  LOP3.LUT R10, R3, 0x3, RZ, 0xc0, !PT ;  /* 0x00000003030a7812 */ /* 0x000fc800078ec0ff */
[----:B------:R-:W-:-:S07]  /*3480*/  ISETP.NE.AND P2, PT, R10, RZ, PT ;  /* 0x000000ff0a00720c */ /* 0x000fce0003f45270 */
[----:B------:R-:W-:Y:S06]  /*3490*/  @!P0 BRA `(.L_x_67) ;  /* 0x0000000000208947 */ /* 0x000fec0003800000 */
[----:B--2---:R-:W2:Y:S01]  /*34a0*/  LDC.64 R4, c[0x0][0x408] ;  /* 0x00010200ff047b82 */ /* 0x004ea20000000a00 */
[----:B------:R-:W-:Y:S02]  /*34b0*/  IMAD.IADD R11, R15, 0x1, R0 ;  /* 0x000000010f0b7824 */ /* 0x000fe400078e0200 */
[----:B------:R-:W-:Y:S02]  /*34c0*/  VIADD R0, R0, 0x4 ;  /* 0x0000000400007836 */ /* 0x000fe40000000000 */
[----:B--2---:R-:W-:-:S05]  /*34d0*/  IMAD.WIDE R4, R11, 0x4, R4 ;  /* 0x000000040b047825 */ /* 0x004fca00078e0204 */
[----:B------:R3:W-:Y:S04]  /*34e0*/  STG.E desc[UR4][R4.64], RZ ;  /* 0x000000ff04007986 */ /* 0x0007e8000c101904 */
[----:B------:R3:W-:Y:S04]  /*34f0*/  STG.E desc[UR4][R4.64+0x4], RZ ;  /* 0x000004ff04007986 */ /* 0x0007e8000c101904 */
[----:B------:R3:W-:Y:S04]  /*3500*/  STG.E desc[UR4][R4.64+0x8], RZ ;  /* 0x000008ff04007986 */ /* 0x0007e8000c101904 */
[----:B------:R3:W-:Y:S02]  /*3510*/  STG.E desc[UR4][R4.64+0xc], RZ ;  /* 0x00000cff04007986 */ /* 0x0007e4000c101904 */
.L_x_67:
[----:B------:R-:W-:Y:S05]  /*3520*/  @!P2 BRA `(.L_x_64) ;  /* 0x000000000034a947 */ /* 0x000fea0003800000 */
[----:B--23--:R-:W-:Y:S02]  /*3530*/  LOP3.LUT R4, R3, 0x1, RZ, 0xc0, !PT ;  /* 0x0000000103047812 */ /* 0x00cfe400078ec0ff */
[----:B------:R-:W-:Y:S02]  /*3540*/  ISETP.NE.AND P0, PT, R10, 0x1, PT ;  /* 0x000000010a00780c */ /* 0x000fe40003f05270 */
[----:B------:R-:W-:-:S11]  /*3550*/  ISETP.NE.U32.AND P2, PT, R4, 0x1, PT ;  /* 0x000000010400780c */ /* 0x000fd60003f45070 */
[----:B------:R-:W2:Y:S01]  /*3560*/  @P0 LDC.64 R10, c[0x0][0x408] ;  /* 0x00010200ff0a0b82 */ /* 0x000ea20000000a00 */
[----:B-1----:R-:W-:Y:S02]  /*3570*/  @P0 IMAD.IADD R17, R15, 0x1, R0 ;  /* 0x000000010f110824 */ /* 0x002fe400078e0200 */
[----:B------:R-:W-:-:S04]  /*3580*/  @P0 VIADD R0, R0, 0x2 ;  /* 0x0000000200000836 */ /* 0x000fc80000000000 */
[----:B------:R-:W-:Y:S01]  /*3590*/  @!P2 IMAD.IADD R13, R15, 0x1, R0 ;  /* 0x000000010f0da824 */ /* 0x000fe200078e0200 */
[----:B------:R-:W1:Y:S01]  /*35a0*/  @!P2 LDC.64 R4, c[0x0][0x408] ;  /* 0x00010200ff04ab82 */ /* 0x000e620000000a00 */
[----:B--2---:R-:W-:-:S05]  /*35b0*/  @P0 IMAD.WIDE R10, R17, 0x4, R10 ;  /* 0x00000004110a0825 */ /* 0x004fca00078e020a */
[----:B------:R4:W-:Y:S01]  /*35c0*/  @P0 STG.E desc[UR4][R10.64], RZ ;  /* 0x000000ff0a000986 */ /* 0x0009e2000c101904 */
[----:B-1----:R-:W-:-:S03]  /*35d0*/  @!P2 IMAD.WIDE R4, R13, 0x4, R4 ;  /* 0x000000040d04a825 */ /* 0x002fc600078e0204 */
[----:B------:R4:W-:Y:S04]  /*35e0*/  @P0 STG.E desc[UR4][R10.64+0x4], RZ ;  /* 0x000004ff0a000986 */ /* 0x0009e8000c101904 */
[----:B------:R4:W-:Y:S02]  /*35f0*/  @!P2 STG.E desc[UR4][R4.64], RZ ;  /* 0x000000ff0400a986 */ /* 0x0009e4000c101904 */
.L_x_64:
[----:B------:R-:W2:Y:S08]  /*3600*/  LDC.64 R12, c[0x0][0x3a8] ;  /* 0x0000ea00ff0c7b82 */ /* 0x000eb00000000a00 */
[----:B----4-:R-:W4:Y:S01]  /*3610*/  LDC.64 R10, c[0x0][0x3a0] ;  /* 0x0000e800ff0a7b82 */ /* 0x010f220000000a00 */
[----:B--23--:R-:W-:-:S06]  /*3620*/  IMAD.WIDE R4, R2, 0x4, R12 ;  /* 0x0000000402047825 */ /* 0x00cfcc00078e020c */
[----:B------:R-:W2:Y:S01]  /*3630*/  LDG.E R5, desc[UR4][R4.64] ;  /* 0x0000000404057981 */ /* 0x000ea2000c1e1900 */
[----:B----4-:R-:W-:-:S05]  /*3640*/  IMAD.WIDE R14, R2, 0x4, R10 ;  /* 0x00000004020e7825 */ /* 0x010fca00078e020a */
[----:B------:R-:W2:Y:S01]  /*3650*/  LDG.E R0, desc[UR4][R14.64] ;  /* 0x000000040e007981 */ /* 0x000ea2000c1e1900 */
[----:B------:R-:W-:Y:S05]  /*3660*/  BMOV.32.CLEAR RZ, B0 ;  /* 0x0000000000ff7355 */ /* 0x000fea0000100000 */
[----:B------:R-:W-:Y:S01]  /*3670*/  BSSY.RECONVERGENT B0, `(.L_x_68) ;  /* 0x00000d9000007945 */ /* 0x000fe20003800200 */
[----:B--2---:R-:W-:-:S13]  /*3680*/  ISETP.GE.AND P0, PT, R0, R5, PT ;  /* 0x000000050000720c */ /* 0x004fda0003f06270 */
[----:B------:R-:W-:Y:S05]  /*3690*/  @P0 BRA `(.L_x_69) ;  /* 0x0000000c00580947 */ /* 0x000fea0003800000 */
[----:B------:R-:W2:Y:S01]  /*36a0*/  LDL R6, [R1+0x194] ;  /* 0x0001940001067983 */ /* 0x000ea20000100800 */
[----:B------:R-:W-:Y:S01]  /*36b0*/  BSSY.RECONVERGENT B1, `(.L_x_70) ;  /* 0x00000cf000017945 */ /* 0x000fe20003800200 */
[----:B--2---:R-:W-:-:S04]  /*36c0*/  IMAD.WIDE R10, R6, 0x4, R10 ;  /* 0x00000004060a7825 */ /* 0x004fc800078e020a */
[----:B------:R-:W-:-:S07]  /*36d0*/  IMAD.WIDE R12, R6, 0x4, R12 ;  /* 0x00000004060c7825 */ /* 0x000fce00078e020c */
.L_x_93:
[----:B--2---:R-:W2:Y:S01]  /*36e0*/  LDC.64 R14, c[0x0][0x390] ;  /* 0x0000e400ff0e7b82 */ /* 0x004ea20000000a00 */
[----:B-1----:R-:W-:-:S04]  /*36f0*/  IMAD.SHL.U32 R17, R0, 0x4, RZ ;  /* 0x0000000400117824 */ /* 0x002fc800078e00ff */
[----:B--2---:R-:W-:-:S05]  /*3700*/  IMAD.WIDE R14, R17, 0x4, R14 ;  /* 0x00000004110e7825 */ /* 0x004fca00078e020e */
[----:B0-----:R-:W2:Y:S01]  /*3710*/  LDG.E R4, desc[UR4][R14.64+0x8] ;  /* 0x000008040e047981 */ /* 0x001ea2000c1e1900 */
[----:B------:R-:W-:Y:S01]  /*3720*/  BSSY.RECONVERGENT B2, `(.L_x_71) ;  /* 0x00000c4000027945 */ /* 0x000fe20003800200 */
[----:B--2---:R-:W-:-:S13]  /*3730*/  ISETP.NE.AND P0, PT, R4, 0x1, PT ;  /* 0x000000010400780c */ /* 0x004fda0003f05270 */
[----:B---34-:R-:W-:Y:S05]  /*3740*/  @P0 BRA `(.L_x_72) ;  /* 0x0000000c00040947 */ /* 0x018fea0003800000 */
[----:B------:R-:W0:Y:S01]  /*3750*/  LDG.E R4, desc[UR4][R14.64] ;  /* 0x000000040e047981 */ /* 0x000e22000c1e1900 */
[----:B------:R-:W1:Y:S01]  /*3760*/  LDC.64 R16, c[0x0][0x408] ;  /* 0x00010200ff107b82 */ /* 0x000e620000000a00 */
[----:B0-----:R-:W-:-:S04]  /*3770*/  IMAD R19, R3, R2, R4 ;  /* 0x0000000203137224 */ /* 0x001fc800078e0204 */
[----:B-1----:R-:W-:-:S05]  /*3780*/  IMAD.WIDE R16, R19, 0x4, R16 ;  /* 0x0000000413107825 */ /* 0x002fca00078e0210 */
[----:B------:R-:W2:Y:S02]  /*3790*/  LDG.E R6, desc[UR4][R16.64] ;  /* 0x0000000410067981 */ /* 0x000ea4000c1e1900 */
[----:B--2---:R-:W-:-:S13]  /*37a0*/  ISETP.NE.AND P0, PT, R6, 0x1, PT ;  /* 0x000000010600780c */ /* 0x004fda0003f05270 */
[----:B------:R-:W-:Y:S05]  /*37b0*/  @!P0 BRA `(.L_x_72) ;  /* 0x0000000800e88947 */ /* 0x000fea0003800000 */
        /* <DEDUP_REMOVED lines=9> */
[----:B------:R-:W-:Y:S01]  /*3850*/  BSSY.RECONVERGENT B3, `(.L_x_73) ;  /* 0x00000ad000037945 */ /* 0x000fe20003800200 */
[----:B------:R-:W-:-:S07]  /*3860*/  IMAD.MOV.U32 R5, RZ, RZ, R22 ;  /* 0x000000ffff057224 */ /* 0x000fce00078e0016 */
.L_x_92:
[----:B0-2---:R-:W0:Y:S01]  /*3870*/  LDC.64 R18, c[0x0][0x390] ;  /* 0x0000e400ff127b82 */ /* 0x005e220000000a00 */
[----:B------:R-:W-:-:S04]  /*3880*/  IMAD.SHL.U32 R23, R5, 0x4, RZ ;  /* 0x0000000405177824 */ /* 0x000fc800078e00ff */
[----:B0-----:R-:W-:-:S05]  /*3890*/  IMAD.WIDE R18, R23, 0x4, R18 ;  /* 0x0000000417127825 */ /* 0x001fca00078e0212 */
[----:B------:R-:W2:Y:S01]  /*38a0*/  LDG.E R23, desc[UR4][R18.64] ;  /* 0x0000000412177981 */ /* 0x000ea2000c1e1900 */
[----:B------:R-:W-:Y:S01]  /*38b0*/  BSSY.RECONVERGENT B4, `(.L_x_74) ;  /* 0x00000a3000047945 */ /* 0x000fe20003800200 */
[----:B--2---:R-:W-:-:S13]  /*38c0*/  ISETP.NE.AND P0, PT, R23, R4, PT ;  /* 0x000000041700720c */ /* 0x004fda0003f05270 */
[----:B-1-34-:R-:W-:Y:S05]  /*38d0*/  @P0 BRA `(.L_x_75) ;  /* 0x0000000800800947 */ /* 0x01afea0003800000 */
[----:B------:R-:W2:Y:S02]  /*38e0*/  LDG.E R22, desc[UR4][R18.64+0x8] ;  /* 0x0000080412167981 */ /* 0x000ea4000c1e1900 */
[----:B--2---:R-:W-:-:S13]  /*38f0*/  ISETP.NE.AND P0, PT, R22, 0x1, PT ;  /* 0x000000011600780c */ /* 0x004fda0003f05270 */
[----:B------:R-:W-:Y:S05]  /*3900*/  @P0 BRA `(.L_x_75) ;  /* 0x0000000800740947 */ /* 0x000fea0003800000 */
        /* <DEDUP_REMOVED lines=8> */
[----:B------:R-:W-:Y:S01]  /*3990*/  BSSY.RECONVERGENT B5, `(.L_x_76) ;  /* 0x0000090000057945 */ /* 0x000fe20003800200 */
[----:B------:R-:W-:-:S07]  /*39a0*/  IMAD.MOV.U32 R6, RZ, RZ, R24 ;  /* 0x000000ffff067224 */ /* 0x000fce00078e0018 */
.L_x_91:
        /* <DEDUP_REMOVED lines=20> */
.L_x_90:
[----:B0-----:R-:W0:Y:S01]  /*3af0*/  LDC.64 R24, c[0x0][0x390] ;  /* 0x0000e400ff187b82 */ /* 0x001e220000000a00 */
        /* <DEDUP_REMOVED lines=9> */
[----:B------:R-:W2:Y:S01]  /*3b90*/  LDL.64 R154, [R1+0x1a0] ;  /* 0x0001a000019a7983 */ /* 0x000ea20000100a00 */
[----:B------:R-:W0:Y:S02]  /*3ba0*/  LDC.64 R36, c[0x0][0x3a0] ;  /* 0x0000e800ff247b82 */ /* 0x000e240000000a00 */
[----:B0-----:R-:W-:-:S05]  /*3bb0*/  IMAD.WIDE R36, R252, 0x4, R36 ;  /* 0x00000004fc247825 */ /* 0x001fca00078e0224 */
[----:B------:R-:W3:Y:S04]  /*3bc0*/  LDG.E R41, desc[UR4][R36.64] ;  /* 0x0000000424297981 */ /* 0x000ee8000c1e1900 */
[----:B--2---:R-:W3:Y:S02]  /*3bd0*/  LDG.E R38, desc[UR4][R154.64] ;  /* 0x000000049a267981 */ /* 0x004ee4000c1e1900 */
[----:B---3--:R-:W-:-:S13]  /*3be0*/  ISETP.GE.AND P0, PT, R41, R38, PT ;  /* 0x000000262900720c */ /* 0x008fda0003f06270 */
[----:B------:R-:W-:Y:S05]  /*3bf0*/  @P0 BRA `(.L_x_81) ;  /* 0x0000000400740947 */ /* 0x000fea0003800000 */
[----:B------:R-:W-:Y:S05]  /*3c00*/  BMOV.32.CLEAR RZ, B11 ;  /* 0x000000000bff7355 */ /* 0x000fea0000100000 */
[----:B------:R-:W-:Y:S01]  /*3c10*/  BSSY.RECONVERGENT B11, `(.L_x_82) ;  /* 0x00000580000b7945 */ /* 0x000fe20003800200 */
.L_x_89:
[----:B0-----:R-:W0:Y:S01]  /*3c20*/  LDC.64 R36, c[0x0][0x390] ;  /* 0x0000e400ff247b82 */ /* 0x001e220000000a00 */
[----:B------:R-:W-:Y:S01]  /*3c30*/  IMAD.SHL.U32 R39, R41, 0x4, RZ ;  /* 0x0000000429277824 */ /* 0x000fe200078e00ff */
[----:B-1----:R-:W1:Y:S05]  /*3c40*/  BMOV.32.CLEAR R154, B0 ;  /* 0x00000000009a7355 */ /* 0x002e6a0000100000 */
[----:B0-----:R-:W-:-:S05]  /*3c50*/  IMAD.WIDE R36, R39, 0x4, R36 ;  /* 0x0000000427247825 */ /* 0x001fca00078e0224 */
[----:B------:R-:W2:Y:S01]  /*3c60*/  LDG.E R39, desc[UR4][R36.64] ;  /* 0x0000000424277981 */ /* 0x000ea2000c1e1900 */
[----:B------:R-:W-:Y:S04]  /*3c70*/  BSSY.RECONVERGENT B0, `(.L_x_83) ;  /* 0x000004d000007945 */ /* 0x000fe80003800200 */
[----:B----4-:R-:W0:Y:S05]  /*3c80*/  BMOV.32.CLEAR R199, B0 ;  /* 0x0000000000c77355 */ /* 0x010e2a0000100000 */
[----:B-1----:R1:W-:Y:S05]  /*3c90*/  BMOV.32 B0, R154 ;  /* 0x0000009a00007356 */ /* 0x0023ea0000000000 */
[----:B--2---:R-:W-:-:S13]  /*3ca0*/  ISETP.NE.AND P0, PT, R39, R4, PT ;  /* 0x000000042700720c */ /* 0x004fda0003f05270 */
[----:B01-3--:R-:W-:Y:S05]  /*3cb0*/  @P0 BRA `(.L_x_84) ;  /* 0x0000000400180947 */ /* 0x00bfea0003800000 */
[----:B------:R-:W2:Y:S02]  /*3cc0*/  LDG.E R39, desc[UR4][R36.64+0xc] ;  /* 0x00000c0424277981 */ /* 0x000ea4000c1e1900 */
[----:B--2---:R-:W-:-:S13]  /*3cd0*/  ISETP.NE.AND P0, PT, R39, 0x1, PT ;  /* 0x000000012700780c */ /* 0x004fda0003f05270 */
[----:B------:R-:W-:Y:S05]  /*3ce0*/  @P0 BRA `(.L_x_84) ;  /* 0x00000004000c0947 */ /* 0x000fea0003800000 */
[----:B------:R-:W2:Y:S04]  /*3cf0*/  LDG.E R155, desc[UR4][R10.64] ;  /* 0x000000040a9b7981 */ /* 0x000ea8000c1e1900 */
[----:B------:R-:W2:Y:S02]  /*3d00*/  LDG.E R154, desc[UR4][R12.64] ;  /* 0x000000040c9a7981 */ /* 0x000ea4000c1e1900 */
[----:B--2---:R-:W-:-:S13]  /*3d10*/  ISETP.GE.AND P0, PT, R155, R154, PT ;  /* 0x0000009a9b00720c */ /* 0x004fda0003f06270 */
[----:B------:R-:W-:Y:S05]  /*3d20*/  @P0 BRA `(.L_x_84) ;  /* 0x0000000000fc0947 */ /* 0x000fea0003800000 */
[----:B------:R-:W0:Y:S05]  /*3d30*/  BMOV.32.CLEAR R38, B0 ;  /* 0x0000000000267355 */ /* 0x000e2a0000100000 */
[----:B------:R-:W-:Y:S04]  /*3d40*/  BSSY.RECONVERGENT B0, `(.L_x_85) ;  /* 0x000003a000007945 */ /* 0x000fe80003800200 */
[----:B------:R-:W1:Y:S05]  /*3d50*/  BMOV.32.CLEAR R198, B0 ;  /* 0x0000000000c67355 */ /* 0x000e6a0000100000 */
[----:B0-----:R0:W-:Y:S05]  /*3d60*/  BMOV.32 B0, R38 ;  /* 0x0000002600007356 */ /* 0x0011ea0000000000 */
.L_x_88:
[----:B0-----:R-:W0:Y:S01]  /*3d70*/  LDC.64 R38, c[0x0][0x390] ;  /* 0x0000e400ff267b82 */ /* 0x001e220000000a00 */
[----:B---3--:R-:W-:Y:S01]  /*3d80*/  IMAD.SHL.U32 R200, R155, 0x4, RZ ;  /* 0x000000049bc87824 */ /* 0x008fe200078e00ff */
[----:B------:R-:W2:Y:S05]  /*3d90*/  BMOV.32.CLEAR R201, B0 ;  /* 0x0000000000c97355 */ /* 0x000eaa0000100000 */
[----:B0-----:R-:W-:-:S05]  /*3da0*/  IMAD.WIDE R38, R200, 0x4, R38 ;  /* 0x00000004c8267825 */ /* 0x001fca00078e0226 */
[----:B------:R-:W3:Y:S01]  /*3db0*/  LDG.E R200, desc[UR4][R38.64] ;  /* 0x0000000426c87981 */ /* 0x000ee2000c1e1900 */
[----:B------:R-:W-:Y:S01]  /*3dc0*/  BSSY.RECONVERGENT B0, `(.L_x_86) ;  /* 0x000002b000007945 */ /* 0x000fe20003800200 */
[----:B---3--:R-:W-:-:S03]  /*3dd0*/  ISETP.NE.AND P0, PT, R200, R4, PT ;  /* 0x00000004c800720c */ /* 0x008fc60003f05270 */
[----:B------:R-:W0:Y:S05]  /*3de0*/  BMOV.32.CLEAR R200, B0 ;  /* 0x0000000000c87355 */ /* 0x000e2a0000100000 */
[----:B--2---:R2:W-:Y:S05]  /*3df0*/  BMOV.32 B0, R201 ;  /* 0x000000c900007356 */ /* 0x0045ea0000000000 */
[----:B0-2---:R-:W-:Y:S05]  /*3e00*/  @P0 BRA `(.L_x_87) ;  /* 0x0000000000900947 */ /* 0x005fea0003800000 */
[----:B------:R-:W2:Y:S02]  /*3e10*/  LDG.E R201, desc[UR4][R38.64+0xc] ;  /* 0x00000c0426c97981 */ /* 0x000ea4000c1e1900 */
[----:B--2---:R-:W-:-:S13]  /*3e20*/  ISETP.NE.AND P0, PT, R201, 0x1, PT ;  /* 0x00000001c900780c */ /* 0x004fda0003f05270 */
[----:B------:R-:W-:Y:S05]  /*3e30*/  @P0 BRA `(.L_x_87) ;  /* 0x0000000000840947 */ /* 0x000fea0003800000 */
[----:B------:R-:W2:Y:S04]  /*3e40*/  LDL.64 R204, [R1+0x1b0] ;  /* 0x0001b00001cc7983 */ /* 0x000ea80000100a00 */
[----:B------:R-:W3:Y:S04]  /*3e50*/  LDG.E R202, desc[UR4][R18.64+0x4] ;  /* 0x0000040412ca7981 */ /* 0x000ee8000c1e1900 */
[----:B------:R-:W3:Y:S04]  /*3e60*/  LDG.E R201, desc[UR4][R14.64+0x4] ;  /* 0x000004040ec97981 */ /* 0x000ee8000c1e1900 */
[----:B--2---:R-:W3:Y:S02]  /*3e70*/  LDG.E R203, desc[UR4][R204.64+0x4] ;  /* 0x00000404cccb7981 */ /* 0x004ee4000c1e1900 */
[----:B---3--:R-:W-:-:S04]  /*3e80*/  IADD3 R201, PT, PT, R202, -R201, -R203 ;  /* 0x800000c9cac97210 */ /* 0x008fc80007ffe8cb */
[----:B------:R-:W-:-:S13]  /*3e90*/  ISETP.GT.U32.AND P0, PT, R201, 0x14, PT ;  /* 0x00000014c900780c */ /* 0x000fda0003f04070 */
[----:B------:R-:W-:Y:S05]  /*3ea0*/  @P0 BRA `(.L_x_87) ;  /* 0x0000000000680947 */ /* 0x000fea0003800000 */
[----:B------:R-:W2:Y:S02]  /*3eb0*/  LDG.E R203, desc[UR4][R22.64+0x4] ;  /* 0x0000040416cb7981 */ /* 0x000ea4000c1e1900 */
[----:B--2---:R-:W-:-:S04]  /*3ec0*/  IADD3 R201, PT, PT, R202, 0x3d, -R203 ;  /* 0x0000003dcac97810 */ /* 0x004fc80007ffe8cb */
[----:B------:R-:W-:-:S13]  /*3ed0*/  ISETP.GT.U32.AND P0, PT, R201, 0x14, PT ;  /* 0x00000014c900780c */ /* 0x000fda0003f04070 */
[----:B------:R-:W-:Y:S05]  /*3ee0*/  @P0 BRA `(.L_x_87) ;  /* 0x0000000000580947 */ /* 0x000fea0003800000 */
[----:B------:R-:W2:Y:S04]  /*3ef0*/  LDG.E R204, desc[UR4][R30.64+0x4] ;  /* 0x000004041ecc7981 */ /* 0x000ea8000c1e1900 */
[----:B------:R-:W3:Y:S01]  /*3f00*/  LDG.E R201, desc[UR4][R24.64+0x4] ;  /* 0x0000040418c97981 */ /* 0x000ee2000c1e1900 */
[----:B--2---:R-:W-:-:S05]  /*3f10*/  IMAD.IADD R204, R203, 0x1, R204 ;  /* 0x00000001cbcc7824 */ /* 0x004fca00078e02cc */
[----:B---3--:R-:W-:-:S13]  /*3f20*/  ISETP.GE.AND P0, PT, R201, R204, PT ;  /* 0x000000ccc900720c */ /* 0x008fda0003f06270 */
[----:B------:R-:W-:Y:S05]  /*3f30*/  @!P0 BRA `(.L_x_87) ;  /* 0x0000000000448947 */ /* 0x000fea0003800000 */
[----:B------:R-:W2:Y:S04]  /*3f40*/  LDG.E R204, desc[UR4][R36.64+0x4] ;  /* 0x0000040424cc7981 */ /* 0x000ea8000c1e1900 */
[----:B------:R-:W2:Y:S04]  /*3f50*/  LDG.E R205, desc[UR4][R250.64+0x4] ;  /* 0x00000404facd7981 */ /* 0x000ea8000c1e1900 */
[----:B------:R-:W3:Y:S01]  /*3f60*/  LDG.E R203, desc[UR4][R34.64+0x4] ;  /* 0x0000040422cb7981 */ /* 0x000ee2000c1e1900 */
[----:B--2---:R-:W-:-:S04]  /*3f70*/  IMAD.IADD R204, R204, 0x1, R205 ;  /* 0x00000001cccc7824 */ /* 0x004fc800078e02cd */
[----:B------:R-:W-:-:S05]  /*3f80*/  VIADD R205, R204, 0xffffffc3 ;  /* 0xffffffc3cccd7836 */ /* 0x000fca0000000000 */
[----:B------:R-:W-:Y:S02]  /*3f90*/  IADD3 R202, PT, PT, R202, 0x79, -R205 ;  /* 0x00000079caca7810 */ /* 0x000fe40007ffe8cd */
[----:B---3--:R-:W-:Y:S02]  /*3fa0*/  IADD3 R203, PT, PT, -R205, R203, R201 ;  /* 0x000000cbcdcb7210 */ /* 0x008fe40007ffe1c9 */
[----:B------:R-:W-:-:S04]  /*3fb0*/  ISETP.GT.U32.AND P0, PT, R202, 0x3c, PT ;  /* 0x0000003cca00780c */ /* 0x000fc80003f04070 */
[----:B------:R-:W-:-:S13]  /*3fc0*/  ISETP.GT.U32.OR P0, PT, R203, 0x14, P0 ;  /* 0x00000014cb00780c */ /* 0x000fda0000704470 */
[----:B------:R-:W-:Y:S05]  /*3fd0*/  @P0 BRA `(.L_x_87) ;  /* 0x00000000001c0947 */ /* 0x000fea0003800000 */
[----:B------:R-:W2:Y:S02]  /*3fe0*/  LDG.E R38, desc[UR4][R38.64+0x4] ;  /* 0x0000040426267981 */ /* 0x000ea4000c1e1900 */
[----:B--2---:R-:W-:-:S05]  /*3ff0*/  IMAD.IADD R204, R38, 0x1, -R204 ;  /* 0x0000000126cc7824 */ /* 0x004fca00078e0acc */
[----:B------:R-:W-:-:S13]  /*4000*/  ISETP.GT.U32.AND P0, PT, R204, 0x14, PT ;  /* 0x00000014cc00780c */ /* 0x000fda0003f04070 */
[----:B------:R-:W-:Y:S05]  /*4010*/  @P0 BRA `(.L_x_87) ;  /* 0x00000000000c0947 */ /* 0x000fea0003800000 */
[----:B------:R-:W-:-:S05]  /*4020*/  IMAD.MOV.U32 R39, RZ, RZ, 0x1 ;  /* 0x00000001ff277424 */ /* 0x000fca00078e00ff */
[----:B------:R0:W-:Y:S04]  /*4030*/  STG.E desc[UR4][R16.64], R39 ;  /* 0x0000002710007986 */ /* 0x0001e8000c101904 */
[----:B------:R0:W5:Y:S02]  /*4040*/  LDG.E R154, desc[UR4][R12.64] ;  /* 0x000000040c9a7981 */ /* 0x000164000c1e1900 */
.L_x_87:
[----:B------:R-:W2:Y:S05]  /*4050*/  BMOV.32.CLEAR R38, B0 ;  /* 0x0000000000267355 */ /* 0x000eaa0000100000 */
[----:B------:R3:W-:Y:S05]  /*4060*/  BMOV.32 B0, R200 ;  /* 0x000000c800007356 */ /* 0x0007ea0000000000 */
[----:B------:R-:W-:Y:S05]  /*4070*/  BSYNC.RECONVERGENT B0 ;  /* 0x0000000000007941 */ /* 0x000fea0003800200 */
.L_x_86:
[----:B------:R-:W-:Y:S01]  /*4080*/  VIADD R155, R155, 0x1 ;  /* 0x000000019b9b7836 */ /* 0x000fe20000000000 */
[----:B--2---:R2:W-:Y:S05]  /*4090*/  BMOV.32 B0, R38 ;  /* 0x0000002600007356 */ /* 0x0045ea0000000000 */
[----:B-----5:R-:W-:-:S13]  /*40a0*/  ISETP.GE.AND P0, PT, R155, R154, PT ;  /* 0x0000009a9b00720c */ /* 0x020fda0003f06270 */
[----:B--2---:R-:W-:Y:S05]  /*40b0*/  @!P0 BRA `(.L_x_88) ;  /* 0xfffffffc002c8947 */ /* 0x004fea000383ffff */
[----:B------:R-:W2:Y:S05]  /*40c0*/  BMOV.32.CLEAR R36, B0 ;  /* 0x0000000000247355 */ /* 0x000eaa0000100000 */
[----:B-1----:R1:W-:Y:S05]  /*40d0*/  BMOV.32 B0, R198 ;  /* 0x000000c600007356 */ /* 0x0023ea0000000000 */
[----:B------:R-:W-:Y:S05]  /*40e0*/  BSYNC.RECONVERGENT B0 ;  /* 0x0000000000007941 */ /* 0x000fea0003800200 */
.L_x_85:
[----:B------:R-:W4:Y:S01]  /*40f0*/  LDL.64 R202, [R1+0x1a0] ;  /* 0x0001a00001ca7983 */ /* 0x000f220000100a00 */
[----:B--2---:R2:W-:Y:S05]  /*4100*/  BMOV.32 B0, R36 ;  /* 0x0000002400007356 */ /* 0x0045ea0000000000 */
[----:B----4-:R2:W5:Y:S02]  /*4110*/  LDG.E R38, desc[UR4][R202.64] ;  /* 0x00000004ca267981 */ /* 0x010564000c1e1900 */
.L_x_84:
[----:B--2---:R-:W2:Y:S05]  /*4120*/  BMOV.32.CLEAR R36, B0 ;  /* 0x0000000000247355 */ /* 0x004eaa0000100000 */
[----:B------:R4:W-:Y:S05]  /*4130*/  BMOV.32 B0, R199 ;  /* 0x000000c700007356 */ /* 0x0009ea0000000000 */
[----:B------:R-:W-:Y:S05]  /*4140*/  BSYNC.RECONVERGENT B0 ;  /* 0x0000000000007941 */ /* 0x000fea0003800200 */
.L_x_83:
[----:B------:R-:W-:Y:S01]  /*4150*/  VIADD R41, R41, 0x1 ;  /* 0x0000000129297836 */ /* 0x000fe20000000000 */
[----:B--2---:R2:W-:Y:S05]  /*4160*/  BMOV.32 B0, R36 ;  /* 0x0000002400007356 */ /* 0x0045ea0000000000 */
[----:B-----5:R-:W-:-:S13]  /*4170*/  ISETP.GE.AND P0, PT, R41, R38, PT ;  /* 0x000000262900720c */ /* 0x020fda0003f06270 */
[----:B--2---:R-:W-:Y:S05]  /*4180*/  @!P0 BRA `(.L_x_89) ;  /* 0xfffffff800a48947 */ /* 0x004fea000383ffff */
[----:B------:R-:W-:Y:S05]  /*4190*/  BSYNC.RECONVERGENT B11 ;  /* 0x00000000000b7941 */ /* 0x000fea0003800200 */
.L_x_82:
[----:B------:R-:W2:Y:S02]  /*41a0*/  LDC.64 R24, c[0x0][0x3a8] ;  /* 0x0000ea00ff187b82 */ /* 0x000ea40000000a00 */
[----:B--2---:R-:W-:-:S05]  /*41b0*/  IMAD.WIDE R24, R242, 0x4, R24 ;  /* 0x00000004f2187825 */ /* 0x004fca00078e0218 */
[----:B0-----:R0:W5:Y:S02]  /*41c0*/  LDG.E R39, desc[UR4][R24.64] ;  /* 0x0000000418277981 */ /* 0x001164000c1e1900 */
.L_x_81:
[----:B------:R-:W-:Y:S05]  /*41d0*/  BSYNC.RECONVERGENT B8 ;  /* 0x0000000000087941 */ /* 0x000fea0003800200 */
.L_x_80:
[----:B------:R-:W-:-:S05]  /*41e0*/  VIADD R40, R40, 0x1 ;  /* 0x0000000128287836 */ /* 0x000fca0000000000 */
[----:B-----5:R-:W-:-:S13]  /*41f0*/  ISETP.GE.AND P0, PT, R40, R39, PT ;  /* 0x000000272800720c */ /* 0x020fda0003f06270 */
[----:B------:R-:W-:Y:S05]  /*4200*/  @!P0 BRA `(.L_x_90) ;  /* 0xfffffff800388947 */ /* 0x000fea000383ffff */
[----:B------:R-:W-:Y:S05]  /*4210*/  BSYNC.RECONVERGENT B7 ;  /* 0x0000000000077941 */ /* 0x000fea0003800200 */
.L_x_79:
[----:B------:R-:W2:Y:S02]  /*4220*/  LDC.64 R22, c[0x0][0x3a8] ;  /* 0x0000ea00ff167b82 */ /* 0x000ea40000000a00 */
[----:B--2---:R-:W-:-:S05]  /*4230*/  IMAD.WIDE R22, R245, 0x4, R22 ;  /* 0x00000004f5167825 */ /* 0x004fca00078e0216 */
[----:B------:R2:W5:Y:S02]  /*4240*/  LDG.E R39, desc[UR4][R22.64] ;  /* 0x0000000416277981 */ /* 0x000564000c1e1900 */
.L_x_78:
[----:B------:R-:W-:Y:S05]  /*4250*/  BSYNC.RECONVERGENT B6 ;  /* 0x0000000000067941 */ /* 0x000fea0003800200 */
.L_x_77:
[----:B------:R-:W-:-:S05]  /*4260*/  VIADD R6, R6, 0x1 ;  /* 0x0000000106067836 */ /* 0x000fca0000000000 */
[----:B-----5:R-:W-:-:S13]  /*4270*/  ISETP.GE.AND P0, PT, R6, R39, PT ;  /* 0x000000270600720c */ /* 0x020fda0003f06270 */
[----:B------:R-:W-:Y:S05]  /*4280*/  @!P0 BRA `(.L_x_91) ;  /* 0xfffffff400c88947 */ /* 0x000fea000383ffff */
[----:B------:R-:W-:Y:S05]  /*4290*/  BSYNC.RECONVERGENT B5 ;  /* 0x0000000000057941 */ /* 0x000fea0003800200 */
.L_x_76:
[----:B--2---:R-:W2:Y:S01]  /*42a0*/  LDL R22, [R1+0x190] ;  /* 0x0001900001167983 */ /* 0x004ea20000100800 */
[----:B------:R-:W2:Y:S02]  /*42b0*/  LDC.64 R18, c[0x0][0x3a8] ;  /* 0x0000ea00ff127b82 */ /* 0x000ea40000000a00 */
[----:B--2---:R-:W-:-:S05]  /*42c0*/  IMAD.WIDE R18, R22, 0x4, R18 ;  /* 0x0000000416127825 */ /* 0x004fca00078e0212 */
[----:B------:R2:W5:Y:S02]  /*42d0*/  LDG.E R6, desc[UR4][R18.64] ;  /* 0x0000000412067981 */ /* 0x000564000c1e1900 */
.L_x_75:
[----:B------:R-:W-:Y:S05]  /*42e0*/  BSYNC.RECONVERGENT B4 ;  /* 0x0000000000047941 */ /* 0x000fea0003800200 */
.L_x_74:
[----:B------:R-:W-:-:S05]  /*42f0*/  VIADD R5, R5, 0x1 ;  /* 0x0000000105057836 */ /* 0x000fca0000000000 */
[----:B-----5:R-:W-:-:S13]  /*4300*/  ISETP.GE.AND P0, PT, R5, R6, PT ;  /* 0x000000060500720c */ /* 0x020fda0003f06270 */
[----:B------:R-:W-:Y:S05]  /*4310*/  @!P0 BRA `(.L_x_92) ;  /* 0xfffffff400548947 */ /* 0x000fea000383ffff */
[----:B------:R-:W-:Y:S05]  /*4320*/  BSYNC.RECONVERGENT B3 ;  /* 0x0000000000037941 */ /* 0x000fea0003800200 */
.L_x_73:
[----:B------:R-:W0:Y:S02]  /*4330*/  LDC.64 R4, c[0x0][0x3a8] ;  /* 0x0000ea00ff047b82 */ /* 0x000e240000000a00 */
[----:B0-----:R-:W-:-:S06]  /*4340*/  IMAD.WIDE R4, R2, 0x4, R4 ;  /* 0x0000000402047825 */ /* 0x001fcc00078e0204 */
[----:B------:R0:W5:Y:S02]  /*4350*/  LDG.E R5, desc[UR4][R4.64] ;  /* 0x0000000404057981 */ /* 0x000164000c1e1900 */
.L_x_72:
[----:B------:R-:W-:Y:S05]  /*4360*/  BSYNC.RECONVERGENT B2 ;  /* 0x0000000000027941 */ /* 0x000fea0003800200 */
.L_x_71:
[----:B------:R-:W-:-:S05]  /*4370*/  VIADD R0, R0, 0x1 ;  /* 0x0000000100007836 */ /* 0x000fca0000000000 */
[----:B-----5:R-:W-:-:S13]  /*4380*/  ISETP.GE.AND P0, PT, R0, R5, PT ;  /* 0x000000050000720c */ /* 0x020fda0003f06270 */
[----:B------:R-:W-:Y:S05]  /*4390*/  @!P0 BRA `(.L_x_93) ;  /* 0xfffffff000d08947 */ /* 0x000fea000383ffff */
[----:B------:R-:W-:Y:S05]  /*43a0*/  BSYNC.RECONVERGENT B1 ;  /* 0x0000000000017941 */ /* 0x000fea0003800200 */
.L_x_70:
[----:B------:R-:W0:Y:S02]  /*43b0*/  LDCU.64 UR6, c[0x0][0x3a0] ;  /* 0x00007400ff0677ac */ /* 0x000e240008000a00 */
[----:B0-----:R-:W-:Y:S02]  /*43c0*/  IMAD.U32 R10, RZ, RZ, UR6 ;  /* 0x00000006ff0a7e24 */ /* 0x001fe4000f8e00ff */
[----:B------:R-:W-:Y:S02]  /*43d0*/  IMAD.U32 R11, RZ, RZ, UR7 ;  /* 0x00000007ff0b7e24 */ /* 0x000fe4000f8e00ff */
[----:B------:R-:W-:-:S05]  /*43e0*/  IMAD.WIDE R12, R2, 0x4, R10 ;  /* 0x00000004020c7825 */ /* 0x000fca00078e020a */
[----:B------:R0:W5:Y:S02]  /*43f0*/  LDG.E R0, desc[UR4][R12.64] ;  /* 0x000000040c007981 */ /* 0x000164000c1e1900 */
.L_x_69:
[----:B------:R-:W-:Y:S05]  /*4400*/  BSYNC.RECONVERGENT B0 ;  /* 0x0000000000007941 */ /* 0x000fea0003800200 */
.L_x_68:
[----:B-----5:R-:W-:Y:S01]  /*4410*/  ISETP.GE.AND P0, PT, R0, R5, PT ;  /* 0x000000050000720c */ /* 0x020fe20003f06270 */
[----:B------:R-:W-:Y:S05]  /*4420*/  BMOV.32.CLEAR RZ, B0 ;  /* 0x0000000000ff7355 */ /* 0x000fea0000100000 */
[----:B------:R-:W-:Y:S07]  /*4430*/  BSSY.RECONVERGENT B0, `(.L_x_94) ;  /* 0x00000cd000007945 */ /* 0x000fee0003800200 */
[----:B------:R-:W-:Y:S05]  /*4440*/  @P0 BRA `(.L_x_95) ;  /* 0x0000000c002c0947 */ /* 0x000fea0003800000 */
[----:B------:R-:W5:Y:S01]  /*4450*/  LDL R4, [R1+0x194] ;  /* 0x0001940001047983 */ /* 0x000f620000100800 */
[----:B0-----:R-:W0:Y:S01]  /*4460*/  LDC.64 R12, c[0x0][0x3a8] ;  /* 0x0000ea00ff0c7b82 */ /* 0x001e220000000a00 */
[----:B-----5:R-:W-:-:S04]  /*4470*/  IMAD.WIDE R10, R4, 0x4, R10 ;  /* 0x00000004040a7825 */ /* 0x020fc800078e020a */
[----:B0-----:R-:W-:-:S07]  /*4480*/  IMAD.WIDE R12, R4, 0x4, R12 ;  /* 0x00000004040c7825 */ /* 0x001fce00078e020c */
.L_x_118:
[----:B0-----:R-:W0:Y:S01]  /*4490*/  LDC.64 R14, c[0x0][0x390] ;  /* 0x0000e400ff0e7b82 */ /* 0x001e220000000a00 */
[----:B-1----:R-:W-:-:S04]  /*44a0*/  IMAD.SHL.U32 R17, R0, 0x4, RZ ;  /* 0x0000000400117824 */ /* 0x002fc800078e00ff */
[----:B0-----:R-:W-:-:S05]  /*44b0*/  IMAD.WIDE R14, R17, 0x4, R14 ;  /* 0x00000004110e7825 */ /* 0x001fca00078e020e */
[----:B--2---:R-:W5:Y:S01]  /*44c0*/  LDG.E R4, desc[UR4][R14.64+0xc] ;  /* 0x00000c040e047981 */ /* 0x004f62000c1e1900 */
[----:B------:R-:W-:Y:S01]  /*44d0*/  BSSY.RECONVERGENT B1, `(.L_x_96) ;  /* 0x00000bf000017945 */ /* 0x000fe20003800200 */
[----:B-----5:R-:W-:-:S13]  /*44e0*/  ISETP.NE.AND P0, PT, R4, 0x1, PT ;  /* 0x000000010400780c */ /* 0x020fda0003f05270 */
[----:B---3--:R-:W-:Y:S05]  /*44f0*/  @P0 BRA `(.L_x_97) ;  /* 0x0000000800f00947 */ /* 0x008fea0003800000 */
[----:B------:R-:W2:Y:S01]  /*4500*/  LDG.E R4, desc[UR4][R14.64] ;  /* 0x000000040e047981 */ /* 0x000ea2000c1e1900 */
[----:B------:R-:W0:Y:S01]  /*4510*/  LDC.64 R16, c[0x0][0x408] ;  /* 0x00010200ff107b82 */ /* 0x000e220000000a00 */
[----:B--2---:R-:W-:-:S04]  /*4520*/  IMAD R19, R3, R2, R4 ;  /* 0x0000000203137224 */ /* 0x004fc800078e0204 */
[----:B0-----:R-:W-:-:S05]  /*4530*/  IMAD.WIDE R16, R19, 0x4, R16 ;  /* 0x0000000413107825 */ /* 0x001fca00078e0210 */
        /* <DEDUP_REMOVED lines=14> */
.L_x_117:
[----:B0-----:R-:W0:Y:S01]  /*4620*/  LDC.64 R18, c[0x0][0x390] ;  /* 0x0000e400ff127b82 */ /* 0x001e220000000a00 */
[----:B------:R-:W-:-:S04]  /*4630*/  IMAD.SHL.U32 R23, R5, 0x4, RZ ;  /* 0x0000000405177824 */ /* 0x000fc800078e00ff */
[----:B0-----:R-:W-:-:S05]  /*4640*/  IMAD.WIDE R18, R23, 0x4, R18 ;  /* 0x0000000417127825 */ /* 0x001fca00078e0212 */
[----:B------:R-:W2:Y:S01]  /*4650*/  LDG.E R23, desc[UR4][R18.64] ;  /* 0x0000000412177981 */ /* 0x000ea2000c1e1900 */
[----:B------:R-:W-:Y:S01]  /*4660*/  BSSY.RECONVERGENT B3, `(.L_x_99) ;  /* 0x000009e000037945 */ /* 0x000fe20003800200 */
[----:B--2---:R-:W-:-:S13]  /*4670*/  ISETP.NE.AND P0, PT, R23, R4, PT ;  /* 0x000000041700720c */ /* 0x004fda0003f05270 */
[----:B-1-3--:R-:W-:Y:S05]  /*4680*/  @P0 BRA `(.L_x_100) ;  /* 0x00000008006c0947 */ /* 0x00afea0003800000 */
        /* <DEDUP_REMOVED lines=13> */
.L_x_116:
[----:B0-----:R-:W0:Y:S01]  /*4760*/  LDC.64 R22, c[0x0][0x390] ;  /* 0x0000e400ff167b82 */ /* 0x001e220000000a00 */
[----:B------:R-:W-:-:S04]  /*4770*/  IMAD.SHL.U32 R25, R6, 0x4, RZ ;  /* 0x0000000406197824 */ /* 0x000fc800078e00ff */
[----:B0-----:R-:W-:-:S05]  /*4780*/  IMAD.WIDE R22, R25, 0x4, R22 ;  /* 0x0000000419167825 */ /* 0x001fca00078e0216 */
[----:B--2---:R-:W2:Y:S01]  /*4790*/  LDG.E R25, desc[UR4][R22.64] ;  /* 0x0000000416197981 */ /* 0x004ea2000c1e1900 */
        /* <DEDUP_REMOVED lines=16> */
.L_x_115:
        /* <DEDUP_REMOVED lines=10> */
[----:B------:R-:W2:Y:S01]  /*4940*/  LDL.64 R154, [R1+0x1a0] ;  /* 0x0001a000019a7983 */ /* 0x000ea20000100a00 */
[----:B------:R-:W0:Y:S02]  /*4950*/  LDC.64 R36, c[0x0][0x3a0] ;  /* 0x0000e800ff247b82 */ /* 0x000e240000000a00 */
[----:B0-----:R-:W-:-:S05]  /*4960*/  IMAD.WIDE R36, R252, 0x4, R36 ;  /* 0x00000004fc247825 */ /* 0x001fca00078e0224 */
[----:B------:R-:W5:Y:S04]  /*4970*/  LDG.E R41, desc[UR4][R36.64] ;  /* 0x0000000424297981 */ /* 0x000f68000c1e1900 */
[----:B--2---:R-:W5:Y:S02]  /*4980*/  LDG.E R38, desc[UR4][R154.64] ;  /* 0x000000049a267981 */ /* 0x004f64000c1e1900 */
[----:B-----5:R-:W-:-:S13]  /*4990*/  ISETP.GE.AND P0, PT, R41, R38, PT ;  /* 0x000000262900720c */ /* 0x020fda0003f06270 */
[----:B------:R-:W-:Y:S05]  /*49a0*/  @P0 BRA `(.L_x_106) ;  /* 0x0000000400600947 */ /* 0x000fea0003800000 */
[----:B------:R-:W-:Y:S01]  /*49b0*/  BSSY.RECONVERGENT B8, `(.L_x_107) ;  /* 0x0000054000087945 */ /* 0x000fe20003800200 */
.L_x_114:
[----:B0-2---:R-:W0:Y:S01]  /*49c0*/  LDC.64 R36, c[0x0][0x390] ;  /* 0x0000e400ff247b82 */ /* 0x005e220000000a00 */
[----:B------:R-:W-:-:S04]  /*49d0*/  IMAD.SHL.U32 R39, R41, 0x4, RZ ;  /* 0x0000000429277824 */ /* 0x000fc800078e00ff */
[----:B0-----:R-:W-:-:S05]  /*49e0*/  IMAD.WIDE R36, R39, 0x4, R36 ;  /* 0x0000000427247825 */ /* 0x001fca00078e0224 */
[----:B------:R-:W2:Y:S01]  /*49f0*/  LDG.E R39, desc[UR4][R36.64] ;  /* 0x0000000424277981 */ /* 0x000ea2000c1e1900 */
[----:B------:R-:W-:Y:S05]  /*4a00*/  BMOV.32.CLEAR RZ, B11 ;  /* 0x000000000bff7355 */ /* 0x000fea0000100000 */
[----:B------:R-:W-:Y:S01]  /*4a10*/  BSSY.RECONVERGENT B11, `(.L_x_108) ;  /* 0x000004a0000b7945 */ /* 0x000fe20003800200 */
[----:B--2---:R-:W-:-:S13]  /*4a20*/  ISETP.NE.AND P0, PT, R39, R4, PT ;  /* 0x000000042700720c */ /* 0x004fda0003f05270 */
[----:B-1-3--:R-:W-:Y:S05]  /*4a30*/  @P0 BRA `(.L_x_109) ;  /* 0x00000004001c0947 */ /* 0x00afea0003800000 */
        /* <DEDUP_REMOVED lines=11> */
.L_x_113:
[----:B0-----:R-:W0:Y:S01]  /*4af0*/  LDC.64 R38, c[0x0][0x390] ;  /* 0x0000e400ff267b82 */ /* 0x001e220000000a00 */
[----:B---3--:R-:W-:Y:S01]  /*4b00*/  IMAD.SHL.U32 R200, R155, 0x4, RZ ;  /* 0x000000049bc87824 */ /* 0x008fe200078e00ff */
[----:B----4-:R-:W2:Y:S05]  /*4b10*/  BMOV.32.CLEAR R199, B0 ;  /* 0x0000000000c77355 */ /* 0x010eaa0000100000 */
[----:B0-----:R-:W-:-:S05]  /*4b20*/  IMAD.WIDE R38, R200, 0x4, R38 ;  /* 0x00000004c8267825 */ /* 0x001fca00078e0226 */
[----:B------:R-:W3:Y:S01]  /*4b30*/  LDG.E R200, desc[UR4][R38.64] ;  /* 0x0000000426c87981 */ /* 0x000ee2000c1e1900 */
[----:B------:R-:W-:Y:S04]  /*4b40*/  BSSY.RECONVERGENT B0, `(.L_x_111) ;  /* 0x000002c000007945 */ /* 0x000fe80003800200 */
[----:B------:R-:W0:Y:S05]  /*4b50*/  BMOV.32.CLEAR R201, B0 ;  /* 0x0000000000c97355 */ /* 0x000e2a0000100000 */
[----:B--2---:R2:W-:Y:S05]  /*4b60*/  BMOV.32 B0, R199 ;  /* 0x000000c700007356 */ /* 0x0045ea0000000000 */
[----:B---3--:R-:W-:-:S13]  /*4b70*/  ISETP.NE.AND P0, PT, R200, R4, PT ;  /* 0x00000004c800720c */ /* 0x008fda0003f05270 */
[----:B0-2---:R-:W-:Y:S05]  /*4b80*/  @P0 BRA `(.L_x_112) ;  /* 0x0000000000940947 */ /* 0x005fea0003800000 */
[----:B------:R-:W2:Y:S02]  /*4b90*/  LDG.E R199, desc[UR4][R38.64+0x8] ;  /* 0x0000080426c77981 */ /* 0x000ea4000c1e1900 */
[----:B--2---:R-:W-:-:S13]  /*4ba0*/  ISETP.NE.AND P0, PT, R199, 0x1, PT ;  /* 0x00000001c700780c */ /* 0x004fda0003f05270 */
[----:B------:R-:W-:Y:S05]  /*4bb0*/  @P0 BRA `(.L_x_112) ;  /* 0x0000000000880947 */ /* 0x000fea0003800000 */
[----:B------:R-:W2:Y:S04]  /*4bc0*/  LDL.64 R202, [R1+0x198] ;  /* 0x0001980001ca7983 */ /* 0x000ea80000100a00 */
[----:B------:R-:W3:Y:S04]  /*4bd0*/  LDG.E R199, desc[UR4][R18.64+0x4] ;  /* 0x0000040412c77981 */ /* 0x000ee8000c1e1900 */
[----:B------:R-:W4:Y:S04]  /*4be0*/  LDG.E R200, desc[UR4][R14.64+0x4] ;  /* 0x000004040ec87981 */ /* 0x000f28000c1e1900 */
[----:B--2---:R-:W3:Y:S02]  /*4bf0*/  LDG.E R202, desc[UR4][R202.64+0x4] ;  /* 0x00000404caca7981 */ /* 0x004ee4000c1e1900 */
[----:B---3--:R-:W-:-:S04]  /*4c00*/  IMAD.IADD R199, R199, 0x1, R202 ;  /* 0x00000001c7c77824 */ /* 0x008fc800078e02ca */
[----:B----4-:R-:W-:-:S05]  /*4c10*/  IMAD.IADD R200, R200, 0x1, -R199 ;  /* 0x00000001c8c87824 */ /* 0x010fca00078e0ac7 */
[----:B------:R-:W-:-:S13]  /*4c20*/  ISETP.GT.U32.AND P0, PT, R200, 0x14, PT ;  /* 0x00000014c800780c */ /* 0x000fda0003f04070 */
[----:B------:R-:W-:Y:S05]  /*4c30*/  @P0 BRA `(.L_x_112) ;  /* 0x0000000000680947 */ /* 0x000fea0003800000 */
[----:B------:R-:W2:Y:S04]  /*4c40*/  LDG.E R202, desc[UR4][R22.64+0x4] ;  /* 0x0000040416ca7981 */ /* 0x000ea8000c1e1900 */
[----:B------:R-:W2:Y:S02]  /*4c50*/  LDG.E R200, desc[UR4][R30.64+0x4] ;  /* 0x000004041ec87981 */ /* 0x000ea4000c1e1900 */
[----:B--2---:R-:W-:-:S05]  /*4c60*/  IADD3 R200, PT, PT, -R199, R200, R202 ;  /* 0x000000c8c7c87210 */ /* 0x004fca0007ffe1ca */
[----:B------:R-:W-:-:S05]  /*4c70*/  VIADD R200, R200, 0x3d ;  /* 0x0000003dc8c87836 */ /* 0x000fca0000000000 */
[----:B------:R-:W-:-:S13]  /*4c80*/  ISETP.GT.U32.AND P0, PT, R200, 0x14, PT ;  /* 0x00000014c800780c */ /* 0x000fda0003f04070 */
[----:B------:R-:W-:Y:S05]  /*4c90*/  @P0 BRA `(.L_x_112) ;  /* 0x0000000000500947 */ /* 0x000fea0003800000 */
[----:B------:R-:W2:Y:S04]  /*4ca0*/  LDG.E R200, desc[UR4][R24.64+0x4] ;  /* 0x0000040418c87981 */ /* 0x000ea8000c1e1900 */
[----:B------:R-:W2:Y:S02]  /*4cb0*/  LDG.E R203, desc[UR4][R34.64+0x4] ;  /* 0x0000040422cb7981 */ /* 0x000ea4000c1e1900 */
[----:B--2---:R-:W-:-:S05]  /*4cc0*/  IMAD.IADD R203, R200, 0x1, R203 ;  /* 0x00000001c8cb7824 */ /* 0x004fca00078e02cb */
[----:B------:R-:W-:-:S13]  /*4cd0*/  ISETP.GE.AND P0, PT, R202, R203, PT ;  /* 0x000000cbca00720c */ /* 0x000fda0003f06270 */
[----:B------:R-:W-:Y:S05]  /*4ce0*/  @!P0 BRA `(.L_x_112) ;  /* 0x00000000003c8947 */ /* 0x000fea0003800000 */
[----:B------:R-:W2:Y:S02]  /*4cf0*/  LDG.E R202, desc[UR4][R36.64+0x4] ;  /* 0x0000040424ca7981 */ /* 0x000ea4000c1e1900 */
[C---:B--2---:R-:W-:Y:S02]  /*4d00*/  IADD3 R199, PT, PT, R202.reuse, 0xb6, -R199 ;  /* 0x000000b6cac77810 */ /* 0x044fe40007ffe8c7 */
[----:B------:R-:W-:Y:S02]  /*4d10*/  IADD3 R200, PT, PT, R202, 0x3d, -R200 ;  /* 0x0000003dcac87810 */ /* 0x000fe40007ffe8c8 */
[----:B------:R-:W-:-:S04]  /*4d20*/  ISETP.GT.U32.AND P0, PT, R199, 0x3c, PT ;  /* 0x0000003cc700780c */ /* 0x000fc80003f04070 */
[----:B------:R-:W-:-:S13]  /*4d30*/  ISETP.GT.U32.OR P0, PT, R200, 0x14, P0 ;  /* 0x00000014c800780c */ /* 0x000fda0000704470 */
[----:B------:R-:W-:Y:S05]  /*4d40*/  @P0 BRA `(.L_x_112) ;  /* 0x0000000000240947 */ /* 0x000fea0003800000 */
[----:B------:R-:W2:Y:S04]  /*4d50*/  LDL.64 R204, [R1+0x110] ;  /* 0x0001100001cc7983 */ /* 0x000ea80000100a00 */
[----:B------:R-:W3:Y:S04]  /*4d60*/  LDG.E R38, desc[UR4][R38.64+0x4] ;  /* 0x0000040426267981 */ /* 0x000ee8000c1e1900 */
[----:B--2---:R-:W3:Y:S02]  /*4d70*/  LDG.E R39, desc[UR4][R204.64+0x4] ;  /* 0x00000404cc277981 */ /* 0x004ee4000c1e1900 */
[----:B---3--:R-:W-:-:S04]  /*4d80*/  IADD3 R202, PT, PT, R202, -R38, -R39 ;  /* 0x80000026caca7210 */ /* 0x008fc80007ffe827 */
[----:B------:R-:W-:-:S13]  /*4d90*/  ISETP.GT.U32.AND P0, PT, R202, 0x14, PT ;  /* 0x00000014ca00780c */ /* 0x000fda0003f04070 */
[----:B------:R-:W-:Y:S05]  /*4da0*/  @P0 BRA `(.L_x_112) ;  /* 0x00000000000c0947 */ /* 0x000fea0003800000 */
[----:B------:R-:W-:-:S05]  /*4db0*/  IMAD.MOV.U32 R39, RZ, RZ, 0x1 ;  /* 0x00000001ff277424 */ /* 0x000fca00078e00ff */
[----:B------:R0:W-:Y:S04]  /*4dc0*/  STG.E desc[UR4][R16.64], R39 ;  /* 0x0000002710007986 */ /* 0x0001e8000c101904 */
[----:B------:R0:W5:Y:S02]  /*4dd0*/  LDG.E R154, desc[UR4][R12.64] ;  /* 0x000000040c9a7981 */ /* 0x000164000c1e1900 */
.L_x_112:
[----:B------:R-:W2:Y:S05]  /*4de0*/  BMOV.32.CLEAR R38, B0 ;  /* 0x0000000000267355 */ /* 0x000eaa0000100000 */
[----:B------:R3:W-:Y:S05]  /*4df0*/  BMOV.32 B0, R201 ;  /* 0x000000c900007356 */ /* 0x0007ea0000000000 */
[----:B------:R-:W-:Y:S05]  /*4e00*/  BSYNC.RECONVERGENT B0 ;  /* 0x0000000000007941 */ /* 0x000fea0003800200 */
.L_x_111:
[----:B------:R-:W-:Y:S01]  /*4e10*/  VIADD R155, R155, 0x1 ;  /* 0x000000019b9b7836 */ /* 0x000fe20000000000 */
[----:B--2---:R2:W-:Y:S05]  /*4e20*/  BMOV.32 B0, R38 ;  /* 0x0000002600007356 */ /* 0x0045ea0000000000 */
[----:B-----5:R-:W-:-:S13]  /*4e30*/  ISETP.GE.AND P0, PT, R155, R154, PT ;  /* 0x0000009a9b00720c */ /* 0x020fda0003f06270 */
[----:B--2---:R-:W-:Y:S05]  /*4e40*/  @!P0 BRA `(.L_x_113) ;  /* 0xfffffffc00288947 */ /* 0x004fea000383ffff */
[----:B------:R-:W2:Y:S05]  /*4e50*/  BMOV.32.CLEAR R36, B0 ;  /* 0x0000000000247355 */ /* 0x000eaa0000100000 */
[----:B-1----:R1:W-:Y:S05]  /*4e60*/  BMOV.32 B0, R198 ;  /* 0x000000c600007356 */ /* 0x0023ea0000000000 */
[----:B------:R-:W-:Y:S05]  /*4e70*/  BSYNC.RECONVERGENT B0 ;  /* 0x0000000000007941 */ /* 0x000fea0003800200 */
.L_x_110:
[----:B------:R-:W4:Y:S01]  /*4e80*/  LDL.64 R202, [R1+0x1a0] ;  /* 0x0001a00001ca7983 */ /* 0x000f220000100a00 */
[----:B--2---:R2:W-:Y:S05]  /*4e90*/  BMOV.32 B0, R36 ;  /* 0x0000002400007356 */ /* 0x0045ea0000000000 */
[----:B----4-:R2:W5:Y:S02]  /*4ea0*/  LDG.E R38, desc[UR4][R202.64] ;  /* 0x00000004ca267981 */ /* 0x010564000c1e1900 */
.L_x_109:
[----:B------:R-:W-:Y:S05]  /*4eb0*/  BSYNC.RECONVERGENT B11 ;  /* 0x00000000000b7941 */ /* 0x000fea0003800200 */
.L_x_108:
[----:B------:R-:W-:-:S05]  /*4ec0*/  VIADD R41, R41, 0x1 ;  /* 0x0000000129297836 */ /* 0x000fca0000000000 */
[----:B-----5:R-:W-:-:S13]  /*4ed0*/  ISETP.GE.AND P0, PT, R41, R38, PT ;  /* 0x000000262900720c */ /* 0x020fda0003f06270 */
[----:B------:R-:W-:Y:S05]  /*4ee0*/  @!P0 BRA `(.L_x_114) ;  /* 0xfffffff800b48947 */ /* 0x000fea000383ffff */
[----:B------:R-:W-:Y:S05]  /*4ef0*/  BSYNC.RECONVERGENT B8 ;  /* 0x0000000000087941 */ /* 0x000fea0003800200 */
.L_x_107:
[----:B------:R-:W0:Y:S02]  /*4f00*/  LDC.64 R24, c[0x0][0x3a8] ;  /* 0x0000ea00ff187b82 */ /* 0x000e240000000a00 */
[----:B0-----:R-:W-:-:S05]  /*4f10*/  IMAD.WIDE R24, R242, 0x4, R24 ;  /* 0x00000004f2187825 */ /* 0x001fca00078e0218 */
[----:B------:R0:W5:Y:S02]  /*4f20*/  LDG.E R39, desc[UR4][R24.64] ;  /* 0x0000000418277981 */ /* 0x000164000c1e1900 */
.L_x_106:
[----:B------:R-:W-:Y:S05]  /*4f30*/  BSYNC.RECONVERGENT B7 ;  /* 0x0000000000077941 */ /* 0x000fea0003800200 */
.L_x_105:
[----:B------:R-:W-:-:S05]  /*4f40*/  VIADD R40, R40, 0x1 ;  /* 0x0000000128287836 */ /* 0x000fca0000000000 */
[----:B-----5:R-:W-:-:S13]  /*4f50*/  ISETP.GE.AND P0, PT, R40, R39, PT ;  /* 0x000000272800720c */ /* 0x020fda0003f06270 */
[----:B------:R-:W-:Y:S05]  /*4f60*/  @!P0 BRA `(.L_x_115) ;  /* 0xfffffff8004c8947 */ /* 0x000fea000383ffff */
[----:B------:R-:W-:Y:S05]  /*4f70*/  BSYNC.RECONVERGENT B6 ;  /* 0x0000000000067941 */ /* 0x000fea0003800200 */
.L_x_104:
[----:B------:R-:W0:Y:S02]  /*4f80*/  LDC.64 R22, c[0x0][0x3a8] ;  /* 0x0000ea00ff167b82 */ /* 0x000e240000000a00 */
[----:B0-----:R-:W-:-:S05]  /*4f90*/  IMAD.WIDE R22, R245, 0x4, R22 ;  /* 0x00000004f5167825 */ /* 0x001fca00078e0216 */
[----:B------:R0:W5:Y:S02]  /*4fa0*/  LDG.E R39, desc[UR4][R22.64] ;  /* 0x0000000416277981 */ /* 0x000164000c1e1900 */
.L_x_103:
[----:B------:R-:W-:Y:S05]  /*4fb0*/  BSYNC.RECONVERGENT B5 ;  /* 0x0000000000057941 */ /* 0x000fea0003800200 */
.L_x_102:
[----:B------:R-:W-:-:S05]  /*4fc0*/  VIADD R6, R6, 0x1 ;  /* 0x0000000106067836 */ /* 0x000fca0000000000 */
[----:B-----5:R-:W-:-:S13]  /*4fd0*/  ISETP.GE.AND P0, PT, R6, R39, PT ;  /* 0x000000270600720c */ /* 0x020fda0003f06270 */
[----:B------:R-:W-:Y:S05]  /*4fe0*/  @!P0 BRA `(.L_x_116) ;  /* 0xfffffff400dc8947 */ /* 0x000fea000383ffff */
[----:B------:R-:W-:Y:S05]  /*4ff0*/  BSYNC.RECONVERGENT B4 ;  /* 0x0000000000047941 */ /* 0x000fea0003800200 */
.L_x_101:
[----:B0-----:R-:W2:Y:S01]  /*5000*/  LDL R22, [R1+0x190] ;  /* 0x0001900001167983 */ /* 0x001ea20000100800 */
[----:B------:R-:W2:Y:S02]  /*5010*/  LDC.64 R18, c[0x0][0x3a8] ;  /* 0x0000ea00ff127b82 */ /* 0x000ea40000000a00 */
[----:B--2---:R-:W-:-:S05]  /*5020*/  IMAD.WIDE R18, R22, 0x4, R18 ;  /* 0x0000000416127825 */ /* 0x004fca00078e0212 */
[----:B------:R0:W5:Y:S02]  /*5030*/  LDG.E R6, desc[UR4][R18.64] ;  /* 0x0000000412067981 */ /* 0x000164000c1e1900 */
.L_x_100:
[----:B------:R-:W-:Y:S05]  /*5040*/  BSYNC.RECONVERGENT B3 ;  /* 0x0000000000037941 */ /* 0x000fea0003800200 */
.L_x_99:
[----:B------:R-:W-:-:S05]  /*5050*/  VIADD R5, R5, 0x1 ;  /* 0x0000000105057836 */ /* 0x000fca0000000000 */
[----:B-----5:R-:W-:-:S13]  /*5060*/  ISETP.GE.AND P0, PT, R5, R6, PT ;  /* 0x000000060500720c */ /* 0x020fda0003f06270 */
[----:B------:R-:W-:Y:S05]  /*5070*/  @!P0 BRA `(.L_x_117) ;  /* 0xfffffff400688947 */ /* 0x000fea000383ffff */
[----:B------:R-:W-:Y:S05]  /*5080*/  BSYNC.RECONVERGENT B2 ;  /* 0x0000000000027941 */ /* 0x000fea0003800200 */
.L_x_98:
[----:B------:R-:W2:Y:S02]  /*5090*/  LDC.64 R4, c[0x0][0x3a8] ;  /* 0x0000ea00ff047b82 */ /* 0x000ea40000000a00 */
[----:B--2---:R-:W-:-:S06]  /*50a0*/  IMAD.WIDE R4, R2, 0x4, R4 ;  /* 0x0000000402047825 */ /* 0x004fcc00078e0204 */
[----:B------:R2:W5:Y:S02]  /*50b0*/  LDG.E R5, desc[UR4][R4.64] ;  /* 0x0000000404057981 */ /* 0x000564000c1e1900 */
.L_x_97:
[----:B------:R-:W-:Y:S05]  /*50c0*/  BSYNC.RECONVERGENT B1 ;  /* 0x0000000000017941 */ /* 0x000fea0003800200 */
.L_x_96:
[----:B------:R-:W-:-:S05]  /*50d0*/  VIADD R0, R0, 0x1 ;  /* 0x0000000100007836 */ /* 0x000fca0000000000 */
[----:B-----5:R-:W-:-:S13]  /*50e0*/  ISETP.GE.AND P0, PT, R0, R5, PT ;  /* 0x000000050000720c */ /* 0x020fda0003f06270 */
[----:B------:R-:W-:Y:S05]  /*50f0*/  @!P0 BRA `(.L_x_118) ;  /* 0xfffffff000e48947 */ /* 0x000fea000383ffff */
.L_x_95:
[----:B------:R-:W-:Y:S05]  /*5100*/  BSYNC.RECONVERGENT B0 ;  /* 0x0000000000007941 */ /* 0x000fea0003800200 */
.L_x_94:
[----:B------:R-:W-:Y:S01]  /*5110*/  IMAD.MOV.U32 R0, RZ, RZ, RZ ;  /* 0x000000ffff007224 */ /* 0x000fe200078e00ff */
[----:B------:R-:W-:Y:S06]  /*5120*/  @!P1 BRA `(.L_x_119) ;  /* 0x0000000400709947 */ /* 0x000fec0003800000 */
[C---:B------:R-:W-:Y:S01]  /*5130*/  ISETP.GE.U32.AND P0, PT, R3.reuse, 0x10, PT ;  /* 0x000000100300780c */ /* 0x040fe20003f06070 */
[C---:B------:R-:W-:Y:S01]  /*5140*/  IMAD R6, R3.reuse, R2, RZ ;  /* 0x0000000203067224 */ /* 0x040fe200078e02ff */
[----:B------:R-:W-:Y:S01]  /*5150*/  LOP3.LUT R34, R3, 0xf, RZ, 0xc0, !PT ;  /* 0x0000000f03227812 */ /* 0x000fe200078ec0ff */
[----:B------:R-:W-:Y:S02]  /*5160*/  IMAD.MOV.U32 R0, RZ, RZ, RZ ;  /* 0x000000ffff007224 */ /* 0x000fe400078e00ff */
[----:B------:R-:W-:Y:S01]  /*5170*/  IMAD.MOV.U32 R11, RZ, RZ, RZ ;  /* 0x000000ffff0b7224 */ /* 0x000fe200078e00ff */
[----:B------:R-:W-:-:S07]  /*5180*/  ISETP.NE.AND P1, PT, R34, RZ, PT ;  /* 0x000000ff2200720c */ /* 0x000fce0003f25270 */
[----:B------:R-:W-:Y:S06]  /*5190*/  @!P0 BRA `(.L_x_120) ;  /* 0x0000000000908947 */ /* 0x000fec0003800000 */
[----:B------:R-:W-:Y:S05]  /*51a0*/  BMOV.32.CLEAR RZ, B0 ;  /* 0x0000000000ff7355 */ /* 0x000fea0000100000 */
[----:B------:R-:W-:Y:S01]  /*51b0*/  BSSY.RECONVERGENT B0, `(.L_x_120) ;  /* 0x0000022000007945 */ /* 0x000fe20003800200 */
[----:B------:R-:W-:Y:S01]  /*51c0*/  LOP3.LUT R11, R3, 0x7ffffff0, RZ, 0xc0, !PT ;  /* 0x7ffffff0030b7812 */ /* 0x000fe200078ec0ff */
[----:B------:R-:W-:Y:S02]  /*51d0*/  IMAD.MOV.U32 R0, RZ, RZ, RZ ;  /* 0x000000ffff007224 */ /* 0x000fe400078e00ff */
[----:B------:R-:W-:-:S07]  /*51e0*/  IMAD.MOV.U32 R10, RZ, RZ, RZ ;  /* 0x000000ffff0a7224 */ /* 0x000fce00078e00ff */
.L_x_121:
[----:B--2---:R-:W2:Y:S01]  /*51f0*/  LDC.64 R4, c[0x0][0x408] ;  /* 0x00010200ff047b82 */ /* 0x004ea20000000a00 */
[----:B0-----:R-:W-:-:S04]  /*5200*/  IMAD.IADD R13, R6, 0x1, R10 ;  /* 0x00000001060d7824 */ /* 0x001fc800078e020a */
[----:B--2---:R-:W-:-:S05]  /*5210*/  IMAD.WIDE R4, R13, 0x4, R4 ;  /* 0x000000040d047825 */ /* 0x004fca00078e0204 */
[----:B------:R-:W2:Y:S04]  /*5220*/  LDG.E R13, desc[UR4][R4.64] ;  /* 0x00000004040d7981 */ /* 0x000ea8000c1e1900 */
[----:B------:R-:W2:Y:S04]  /*5230*/  LDG.E R12, desc[UR4][R4.64+0x4] ;  /* 0x00000404040c7981 */ /* 0x000ea8000c1e1900 */
[----:B------:R-:W5:Y:S04]  /*5240*/  LDG.E R15, desc[UR4][R4.64+0x8] ;  /* 0x00000804040f7981 */ /* 0x000f68000c1e1900 */
[----:B------:R-:W5:Y:S04]  /*5250*/  LDG.E R14, desc[UR4][R4.64+0xc] ;  /* 0x00000c04040e7981 */ /* 0x000f68000c1e1900 */
[----:B-1----:R-:W3:Y:S04]  /*5260*/  LDG.E R17, desc[UR4][R4.64+0x10] ;  /* 0x0000100404117981 */ /* 0x002ee8000c1e1900 */
[----:B------:R-:W3:Y:S04]  /*5270*/  LDG.E R16, desc[UR4][R4.64+0x14] ;  /* 0x0000140404107981 */ /* 0x000ee8000c1e1900 */
[----:B------:R-:W4:Y:S04]  /*5280*/  LDG.E R19, desc[UR4][R4.64+0x18] ;  /* 0x0000180404137981 */ /* 0x000f28000c1e1900 */
        /* <DEDUP_REMOVED lines=8> */
[----:B------:R-:W4:Y:S01]  /*5310*/  LDG.E R36, desc[UR4][R4.64+0x3c] ;  /* 0x00003c0404247981 */ /* 0x000f22000c1e1900 */
[----:B------:R-:W-:-:S05]  /*5320*/  VIADD R10, R10, 0x10 ;  /* 0x000000100a0a7836 */ /* 0x000fca0000000000 */
[----:B------:R-:W-:Y:S02]  /*5330*/  ISETP.NE.AND P0, PT, R10, R11, PT ;  /* 0x0000000b0a00720c */ /* 0x000fe40003f05270 */
[----:B--2---:R-:W-:-:S04]  /*5340*/  IADD3 R12, PT, PT, R12, R13, R0 ;  /* 0x0000000d0c0c7210 */ /* 0x004fc80007ffe000 */
[----:B-----5:R-:W-:-:S04]  /*5350*/  IADD3 R12, PT, PT, R14, R15, R12 ;  /* 0x0000000f0e0c7210 */ /* 0x020fc80007ffe00c */
[----:B---3--:R-:W-:-:S04]  /*5360*/  IADD3 R12, PT, PT, R16, R17, R12 ;  /* 0x00000011100c7210 */ /* 0x008fc80007ffe00c */
[----:B----4-:R-:W-:-:S04]  /*5370*/  IADD3 R12, PT, PT, R18, R19, R12 ;  /* 0x00000013120c7210 */ /* 0x010fc80007ffe00c */
[----:B------:R-:W-:-:S04]  /*5380*/  IADD3 R12, PT, PT, R22, R23, R12 ;  /* 0x00000017160c7210 */ /* 0x000fc80007ffe00c */
[----:B------:R-:W-:-:S04]  /*5390*/  IADD3 R12, PT, PT, R24, R25, R12 ;  /* 0x00000019180c7210 */ /* 0x000fc80007ffe00c */
[----:B------:R-:W-:-:S04]  /*53a0*/  IADD3 R12, PT, PT, R30, R31, R12 ;  /* 0x0000001f1e0c7210 */ /* 0x000fc80007ffe00c */
[----:B------:R-:W-:Y:S01]  /*53b0*/  IADD3 R0, PT, PT, R36, R35, R12 ;  /* 0x0000002324007210 */ /* 0x000fe20007ffe00c */
[----:B------:R-:W-:Y:S06]  /*53c0*/  @P0 BRA `(.L_x_121) ;  /* 0xfffffffc00880947 */ /* 0x000fec000383ffff */
[----:B------:R-:W-:Y:S05]  /*53d0*/  BSYNC.RECONVERGENT B0 ;  /* 0x0000000000007941 */ /* 0x000fea0003800200 */
.L_x_120:
[----:B------:R-:W-:Y:S05]  /*53e0*/  @!P1 BRA `(.L_x_119) ;  /* 0x0000000000c09947 */ /* 0x000fea0003800000 */
[----:B------:R-:W-:Y:S02]  /*53f0*/  ISETP.GE.U32.AND P0, PT, R34, 0x8, PT ;  /* 0x000000082200780c */ /* 0x000fe40003f06070 */
[----:B0-2---:R-:W-:-:S04]  /*5400*/  LOP3.LUT R18, R3, 0x7, RZ, 0xc0, !PT ;  /* 0x0000000703127812 */ /* 0x005fc800078ec0ff */
[----:B------:R-:W-:-:S07]  /*5410*/  ISETP.NE.AND P1, PT, R18, RZ, PT ;  /* 0x000000ff1200720c */ /* 0x000fce0003f25270 */
[----:B------:R-:W-:Y:S06]  /*5420*/  @!P0 BRA `(.L_x_122) ;  /* 0x0000000000408947 */ /* 0x000fec0003800000 */
[----:B------:R-:W0:Y:S01]  /*5430*/  LDC.64 R4, c[0x0][0x408] ;  /* 0x00010200ff047b82 */ /* 0x000e220000000a00 */
[----:B------:R-:W-:-:S04]  /*5440*/  IMAD.IADD R13, R6, 0x1, R11 ;  /* 0x00000001060d7824 */ /* 0x000fc800078e020b */
[----:B0-----:R-:W-:-:S05]  /*5450*/  IMAD.WIDE R4, R13, 0x4, R4 ;  /* 0x000000040d047825 */ /* 0x001fca00078e0204 */
[----:B------:R-:W2:Y:S04]  /*5460*/  LDG.E R13, desc[UR4][R4.64] ;  /* 0x00000004040d7981 */ /* 0x000ea8000c1e1900 */
[----:B------:R-:W2:Y:S04]  /*5470*/  LDG.E R10, desc[UR4][R4.64+0x4] ;  /* 0x00000404040a7981 */ /* 0x000ea8000c1e1900 */
[----:B------:R-:W5:Y:S04]  /*5480*/  LDG.E R15, desc[UR4][R4.64+0x8] ;  /* 0x00000804040f7981 */ /* 0x000f68000c1e1900 */
[----:B------:R-:W5:Y:S04]  /*5490*/  LDG.E R12, desc[UR4][R4.64+0xc] ;  /* 0x00000c04040c7981 */ /* 0x000f68000c1e1900 */
[----:B-1----:R-:W3:Y:S04]  /*54a0*/  LDG.E R17, desc[UR4][R4.64+0x10] ;  /* 0x0000100404117981 */ /* 0x002ee8000c1e1900 */
[----:B------:R-:W3:Y:S04]  /*54b0*/  LDG.E R14, desc[UR4][R4.64+0x14] ;  /* 0x00001404040e7981 */ /* 0x000ee8000c1e1900 */
[----:B------:R-:W4:Y:S04]  /*54c0*/  LDG.E R19, desc[UR4][R4.64+0x18] ;  /* 0x0000180404137981 */ /* 0x000f28000c1e1900 */
[----:B------:R-:W4:Y:S01]  /*54d0*/  LDG.E R16, desc[UR4][R4.64+0x1c] ;  /* 0x00001c0404107981 */ /* 0x000f22000c1e1900 */
[----:B------:R-:W-:Y:S01]  /*54e0*/  VIADD R11, R11, 0x8 ;  /* 0x000000080b0b7836 */ /* 0x000fe20000000000 */
[----:B--2---:R-:W-:-:S04]  /*54f0*/  IADD3 R10, PT, PT, R10, R13, R0 ;  /* 0x0000000d0a0a7210 */ /* 0x004fc80007ffe000 */
[----:B-----5:R-:W-:-:S04]  /*5500*/  IADD3 R10, PT, PT, R12, R15, R10 ;  /* 0x0000000f0c0a7210 */ /* 0x020fc80007ffe00a */
[----:B---3--:R-:W-:-:S04]  /*5510*/  IADD3 R10, PT, PT, R14, R17, R10 ;  /* 0x000000110e0a7210 */ /* 0x008fc80007ffe00a */
[----:B----4-:R-:W-:-:S07]  /*5520*/  IADD3 R0, PT, PT, R16, R19, R10 ;  /* 0x0000001310007210 */ /* 0x010fce0007ffe00a */
.L_x_122:
[----:B------:R-:W-:Y:S05]  /*5530*/  @!P1 BRA `(.L_x_119) ;  /* 0x00000000006c9947 */ /* 0x000fea0003800000 */
[----:B------:R-:W-:Y:S02]  /*5540*/  ISETP.GE.U32.AND P0, PT, R18, 0x4, PT ;  /* 0x000000041200780c */ /* 0x000fe40003f06070 */
[----:B------:R-:W-:-:S04]  /*5550*/  LOP3.LUT R10, R3, 0x3, RZ, 0xc0, !PT ;  /* 0x00000003030a7812 */ /* 0x000fc800078ec0ff */
        /* <DEDUP_REMOVED lines=8> */
[----:B------:R-:W5:Y:S01]  /*55e0*/  LDG.E R14, desc[UR4][R4.64+0xc] ;  /* 0x00000c04040e7981 */ /* 0x000f62000c1e1900 */
[----:B------:R-:W-:Y:S01]  /*55f0*/  VIADD R11, R11, 0x4 ;  /* 0x000000040b0b7836 */ /* 0x000fe20000000000 */
[----:B--2---:R-:W-:-:S04]  /*5600*/  IADD3 R0, PT, PT, R12, R3, R0 ;  /* 0x000000030c007210 */ /* 0x004fc80007ffe000 */
[----:B-----5:R-:W-:-:S07]  /*5610*/  IADD3 R0, PT, PT, R14, R13, R0 ;  /* 0x0000000d0e007210 */ /* 0x020fce0007ffe000 */
.L_x_123:
[----:B------:R-:W-:Y:S05]  /*5620*/  @!P1 BRA `(.L_x_119) ;  /* 0x0000000000309947 */ /* 0x000fea0003800000 */
[----:B------:R-:W0:Y:S01]  /*5630*/  LDC.64 R4, c[0x0][0x408] ;  /* 0x00010200ff047b82 */ /* 0x000e220000000a00 */
[----:B------:R-:W-:-:S04]  /*5640*/  IMAD.IADD R11, R6, 0x1, R11 ;  /* 0x00000001060b7824 */ /* 0x000fc800078e020b */
[----:B0-----:R-:W-:-:S05]  /*5650*/  IMAD.WIDE R4, R11, 0x4, R4 ;  /* 0x000000040b047825 */ /* 0x001fca00078e0204 */
[----:B------:R-:W2:Y:S01]  /*5660*/  LDG.E R3, desc[UR4][R4.64] ;  /* 0x0000000404037981 */ /* 0x000ea2000c1e1900 */
[----:B------:R-:W-:Y:S01]  /*5670*/  ISETP.NE.AND P0, PT, R10, 0x1, PT ;  /* 0x000000010a00780c */ /* 0x000fe20003f05270 */
[----:B--2---:R-:W-:-:S12]  /*5680*/  IMAD.IADD R0, R0, 0x1, R3 ;  /* 0x0000000100007824 */ /* 0x004fd800078e0203 */
[----:B------:R-:W-:Y:S05]  /*5690*/  @!P0 BRA `(.L_x_119) ;  /* 0x0000000000148947 */ /* 0x000fea0003800000 */
[----:B------:R-:W-:Y:S01]  /*56a0*/  ISETP.NE.AND P0, PT, R10, 0x2, PT ;  /* 0x000000020a00780c */ /* 0x000fe20003f05270 */
[----:B------:R-:W2:-:S12]  /*56b0*/  LDG.E R3, desc[UR4][R4.64+0x4] ;  /* 0x0000040404037981 */ /* 0x000e98000c1e1900 */
[----:B------:R-:W5:Y:S01]  /*56c0*/  @P0 LDG.E R11, desc[UR4][R4.64+0x8] ;  /* 0x00000804040b0981 */ /* 0x000f62000c1e1900 */
[----:B--2---:R-:W-:-:S04]  /*56d0*/  IMAD.IADD R0, R0, 0x1, R3 ;  /* 0x0000000100007824 */ /* 0x004fc800078e0203 */
[----:B-----5:R-:W-:-:S07]  /*56e0*/  @P0 IMAD.IADD R0, R0, 0x1, R11 ;  /* 0x0000000100000824 */ /* 0x020fce00078e020b */
.L_x_119:
[----:B------:R-:W5:Y:S02]  /*56f0*/  LDG.E R3, desc[UR4][R8.64+0x20] ;  /* 0x0000200408037981 */ /* 0x000f64000c1e1900 */
[----:B-----5:R-:W-:-:S13]  /*5700*/  ISETP.GE.AND P0, PT, R0, R3, PT ;  /* 0x000000030000720c */ /* 0x020fda0003f06270 */
[----:B------:R-:W-:Y:S05]  /*5710*/  @!P0 BRA `(.L_x_24) ;  /* 0x0000055800b08947 */ /* 0x000fea0003800000 */
.L_x_63:
[----:B------:R-:W5:Y:S02]  /*5720*/  LDG.E R8, desc[UR4][R8.64+0x18] ;  /* 0x0000180408087981 */ /* 0x000f64000c1e1900 */
[----:B-----5:R-:W-:-:S13]  /*5730*/  ISETP.NE.AND P0, PT, R8, RZ, PT ;  /* 0x000000ff0800720c */ /* 0x020fda0003f05270 */
[----:B------:R-:W-:Y:S05]  /*5740*/  @!P0 BRA `(.L_x_124) ;  /* 0x0000055800708947 */ /* 0x000fea0003800000 */
[----:B------:R-:W-:-:S07]  /*5750*/  IMAD.MOV.U32 R8, RZ, RZ, RZ ;  /* 0x000000ffff087224 */ /* 0x000fce00078e00ff */
.L_x_2000:
[----:B------:R-:W-:-:S13]  /*5760*/  ISETP.NE.AND P0, PT, R8, 0x2, PT ;  /* 0x000000020800780c */ /* 0x000fda0003f05270 */
[----:B0----5:R-:W-:Y:S05]  /*5770*/  @P0 BRA `(.L_x_125) ;  /* 0x0000055800540947 */ /* 0x021fea0003800000 */
[----:B------:R-:W2:Y:S01]  /*5780*/  LDC.64 R10, c[0x0][0x388] ;  /* 0x0000e200ff0a7b82 */ /* 0x000ea20000000a00 */
[----:B0-----:R-:W-:-:S07]  /*5790*/  IMAD.SHL.U32 R13, R245, 0x4, RZ ;  /* 0x00000004f50d7824 */ /* 0x001fce00078e00ff */
[----:B-1----:R-:W0:Y:S01]  /*57a0*/  LDC.64 R16, c[0x0][0x3f8] ;  /* 0x0000fe00ff107b82 */ /* 0x002e220000000a00 */
[----:B--2---:R-:W-:-:S05]  /*57b0*/  IMAD.WIDE R12, R13, 0x4, R10 ;  /* 0x000000040d0c7825 */ /* 0x004fca00078e020a */
[----:B------:R-:W2:Y:S04]  /*57c0*/  LDG.E R15, desc[UR4][R12.64+0x4] ;  /* 0x000004040c0f7981 */ /* 0x000ea8000c1e1900 */
[----:B0-----:R0:W5:Y:S04]  /*57d0*/  LDG.E R0, desc[UR4][R16.64+0x34] ;  /* 0x0000340410007981 */ /* 0x001168000c1e1900 */
[----:B------:R0:W5:Y:S04]  /*57e0*/  LDG.E R3, desc[UR4][R16.64+0x38] ;  /* 0x0000380410037981 */ /* 0x000168000c1e1900 */
[----:B------:R0:W5:Y:S01]  /*57f0*/  LDG.E R4, desc[UR4][R12.64] ;  /* 0x000000040c047981 */ /* 0x000162000c1e1900 */
[----:B------:R-:W-:Y:S05]  /*5800*/  BMOV.32.CLEAR RZ, B0 ;  /* 0x0000000000ff7355 */ /* 0x000fea0000100000 */
[----:B------:R-:W-:Y:S01]  /*5810*/  BSSY.RECONVERGENT B0, `(.L_x_126) ;  /* 0x00000c6000007945 */ /* 0x000fe20003800200 */
[----:B--2---:R-:W-:-:S04]  /*5820*/  LOP3.LUT R5, R15, 0x80000001, RZ, 0xc0, !PT ;  /* 0x800000010f057812 */ /* 0x004fc800078ec0ff */
[----:B------:R-:W-:Y:S01]  /*5830*/  ISETP.NE.AND P0, PT, R5, 0x1, PT ;  /* 0x000000010500780c */ /* 0x000fe20003f05270 */
[----:B------:R-:W-:-:S04]  /*5840*/  IMAD.SHL.U32 R5, R242, 0x4, RZ ;  /* 0x00000004f2057824 */ /* 0x000fc800078e00ff */
[----:B------:R-:W-:-:S08]  /*5850*/  IMAD.WIDE R10, R5, 0x4, R10 ;  /* 0x00000004050a7825 */ /* 0x000fd000078e020a */
[----:B0-----:R-:W-:Y:S05]  /*5860*/  @!P0 BRA `(.L_x_127) ;  /* 0x0000000800248947 */ /* 0x001fea0003800000 */
[----:B------:R-:W-:-:S13]  /*5870*/  ISETP.GE.AND P0, PT, R15, 0x2, PT ;  /* 0x000000020f00780c */ /* 0x000fda0003f06270 */
[----:B------:R-:W-:Y:S05]  /*5880*/  @!P0 BRA `(.L_x_128) ;  /* 0x0000000000908947 */ /* 0x000fea0003800000 */
[----:B------:R-:W-:Y:S01]  /*5890*/  LEA.HI R5, R15, R15, RZ, 0x1 ;  /* 0x0000000f0f057211 */ /* 0x000fe200078f08ff */
[----:B-----5:R-:W-:Y:S02]  /*58a0*/  IMAD.IADD R6, R4, 0x1, R15 ;  /* 0x0000000104067824 */ /* 0x020fe400078e020f */
[----:B------:R-:W-:Y:S01]  /*58b0*/  IMAD.MOV.U32 R9, RZ, RZ, RZ ;  /* 0x000000ffff097224 */ /* 0x000fe200078e00ff */
[----:B------:R-:W-:-:S07]  /*58c0*/  SHF.R.S32.HI R14, RZ, 0x1, R5 ;  /* 0x00000001ff0e7819 */ /* 0x000fce0000011405 */
.L_x_129:
[----:B------:R-:W0:Y:S01]  /*58d0*/  LDCU.64 UR6, c[0x0][0x380] ;  /* 0x00007000ff0677ac */ /* 0x000e220008000a00 */
[----:B------:R-:W-:Y:S01]  /*58e0*/  LOP3.LUT R5, RZ, R9, RZ, 0x33, !PT ;  /* 0x00000009ff057212 */ /* 0x000fe200078e33ff */
[----:B------:R-:W-:-:S04]  /*58f0*/  IMAD.IADD R13, R4, 0x1, R9 ;  /* 0x00000001040d7824 */ /* 0x000fc800078e0209 */
[----:B------:R-:W-:Y:S01]  /*5900*/  IMAD.IADD R5, R6, 0x1, R5 ;  /* 0x0000000106057824 */ /* 0x000fe200078e0205 */
[----:B0-----:R-:W-:-:S04]  /*5910*/  IADD3 R12, P0, PT, R13, UR6, RZ ;  /* 0x000000060d0c7c10 */ /* 0x001fc8000ff1e0ff */
[----:B------:R-:W-:Y:S02]  /*5920*/  IADD3 R16, P1, PT, R5, UR6, RZ ;  /* 0x0000000605107c10 */ /* 0x000fe4000ff3e0ff */
[----:B------:R-:W-:Y:S02]  /*5930*/  LEA.HI.X.SX32 R13, R13, UR7, 0x1, P0 ;  /* 0x000000070d0d7c11 */ /* 0x000fe400080f0eff */
[----:B------:R-:W-:-:S03]  /*5940*/  LEA.HI.X.SX32 R17, R5, UR7, 0x1, P1 ;  /* 0x0000000705117c11 */ /* 0x000fc600088f0eff */
[----:B------:R-:W2:Y:S04]  /*5950*/  LDG.E.U8 R12, desc[UR4][R12.64] ;  /* 0x000000040c0c7981 */ /* 0x000ea8000c1e1100 */
[----:B------:R-:W5:Y:S01]  /*5960*/  LDG.E.U8 R16, desc[UR4][R16.64] ;  /* 0x0000000410107981 */ /* 0x000f62000c1e1100 */
[----:B--2---:R-:W-:Y:S02]  /*5970*/  ISETP.EQ.AND P1, PT, R12, 0x41, PT ;  /* 0x000000410c00780c */ /* 0x004fe40003f22270 */
[----:B-----5:R-:W-:-:S13]  /*5980*/  ISETP.NE.AND P0, PT, R16, 0x54, PT ;  /* 0x000000541000780c */ /* 0x020fda0003f05270 */
[----:B------:R-:W-:Y:S05]  /*5990*/  @P0 BRA P1, `(.L_x_127) ;  /* 0x0000000400d80947 */ /* 0x000fea0000800000 */
[----:B------:R-:W-:Y:S02]  /*59a0*/  ISETP.NE.AND P0, PT, R16, 0x41, PT ;  /* 0x000000411000780c */ /* 0x000fe40003f05270 */
[----:B------:R-:W-:-:S13]  /*59b0*/  ISETP.EQ.AND P1, PT, R12, 0x54, PT ;  /* 0x000000540c00780c */ /* 0x000fda0003f22270 */
[----:B------:R-:W-:Y:S05]  /*59c0*/  @P0 BRA P1, `(.L_x_127) ;  /* 0x0000000400cc0947 */ /* 0x000fea0000800000 */
[C---:B------:R-:W-:Y:S02]  /*59d0*/  ISETP.NE.AND P0, PT, R12.reuse, 0x54, PT ;  /* 0x000000540c00780c */ /* 0x040fe40003f05270 */
[----:B------:R-:W-:Y:S02]  /*59e0*/  ISETP.NE.AND P1, PT, R12, 0x41, PT ;  /* 0x000000410c00780c */ /* 0x000fe40003f25270 */
[C---:B------:R-:W-:Y:S02]  /*59f0*/  ISETP.NE.OR P0, PT, R16.reuse, 0x41, !P0 ;  /* 0x000000411000780c */ /* 0x040fe40004705670 */
[----:B------:R-:W-:-:S04]  /*5a00*/  ISETP.NE.OR P1, PT, R16, 0x54, !P1 ;  /* 0x000000541000780c */ /* 0x000fc80004f25670 */
[----:B------:R-:W-:-:S13]  /*5a10*/  PLOP3.LUT P0, PT, P0, P1, PT, 0x80, 0x8 ;  /* 0x000000000008781c */ /* 0x000fda0000703070 */
[----:B------:R-:W-:Y:S05]  /*5a20*/  @!P0 BRA `(.L_x_127) ;  /* 0x0000000400b48947 */ /* 0x000fea0003800000 */
[----:B------:R-:W-:Y:S02]  /*5a30*/  ISETP.NE.AND P0, PT, R16, 0x43, PT ;  /* 0x000000431000780c */ /* 0x000fe40003f05270 */
[C---:B------:R-:W-:Y:S02]  /*5a40*/  ISETP.NE.AND P2, PT, R12.reuse, 0x43, PT ;  /* 0x000000430c00780c */ /* 0x040fe40003f45270 */
[----:B------:R-:W-:Y:S02]  /*5a50*/  ISETP.EQ.XOR P1, PT, R12, 0x47, P0 ;  /* 0x000000470c00780c */ /* 0x000fe40000722a70 */
[C---:B------:R-:W-:Y:S02]  /*5a60*/  ISETP.NE.AND P0, PT, R16.reuse, 0x47, !P2 ;  /* 0x000000471000780c */ /* 0x040fe40005705270 */
[----:B------:R-:W-:-:S04]  /*5a70*/  ISETP.NE.OR P2, PT, R16, 0x47, !P2 ;  /* 0x000000471000780c */ /* 0x000fc80005745670 */
[----:B------:R-:W-:-:S13]  /*5a80*/  PLOP3.LUT P0, PT, P0, P1, P2, 0xf7, 0x0 ;  /* 0x000000000000781c */ /* 0x000fda0000703e27 */
[----:B------:R-:W-:Y:S05]  /*5a90*/  @P0 BRA `(.L_x_127) ;  /* 0x0000000400980947 */ /* 0x000fea0003800000 */
[----:B------:R-:W-:-:S05]  /*5aa0*/  VIADD R9, R9, 0x1 ;  /* 0x0000000109097836 */ /* 0x000fca0000000000 */
[----:B------:R-:W-:-:S13]  /*5ab0*/  ISETP.NE.AND P0, PT, R9, R14, PT ;  /* 0x0000000e0900720c */ /* 0x000fda0003f05270 */
[----:B------:R-:W-:Y:S05]  /*5ac0*/  @P0 BRA `(.L_x_129) ;  /* 0xfffffffc00800947 */ /* 0x000fea000383ffff */
.L_x_128:
[----:B------:R-:W2:Y:S02]  /*5ad0*/  LDG.E R12, desc[UR4][R10.64+0x4] ;  /* 0x000004040a0c7981 */ /* 0x000ea4000c1e1900 */
[----:B--2---:R-:W-:-:S04]  /*5ae0*/  LOP3.LUT R5, R12, 0x80000001, RZ, 0xc0, !PT ;  /* 0x800000010c057812 */ /* 0x004fc800078ec0ff */
[----:B------:R-:W-:-:S13]  /*5af0*/  ISETP.NE.AND P0, PT, R5, 0x1, PT ;  /* 0x000000010500780c */ /* 0x000fda0003f05270 */
[----:B------:R-:W-:Y:S05]  /*5b00*/  @!P0 BRA `(.L_x_127) ;  /* 0x00000004007c8947 */ /* 0x000fea0003800000 */
[----:B------:R-:W-:-:S13]  /*5b10*/  ISETP.GE.AND P0, PT, R12, 0x2, PT ;  /* 0x000000020c00780c */ /* 0x000fda0003f06270 */
[----:B------:R-:W-:Y:S05]  /*5b20*/  @!P0 BRA `(.L_x_130) ;  /* 0x0000000000948947 */ /* 0x000fea0003800000 */
[----:B------:R-:W2:Y:S01]  /*5b30*/  LDG.E R9, desc[UR4][R10.64] ;  /* 0x000000040a097981 */ /* 0x000ea2000c1e1900 */
[----:B------:R-:W-:Y:S01]  /*5b40*/  LEA.HI R5, R12, R12, RZ, 0x1 ;  /* 0x0000000c0c057211 */ /* 0x000fe200078f08ff */
[----:B------:R-:W-:-:S03]  /*5b50*/  IMAD.MOV.U32 R6, RZ, RZ, RZ ;  /* 0x000000ffff067224 */ /* 0x000fc600078e00ff */
[----:B------:R-:W-:Y:S01]  /*5b60*/  SHF.R.S32.HI R19, RZ, 0x1, R5 ;  /* 0x00000001ff137819 */ /* 0x000fe20000011405 */
[----:B--2---:R-:W-:-:S07]  /*5b70*/  IMAD.IADD R14, R9, 0x1, R12 ;  /* 0x00000001090e7824 */ /* 0x004fce00078e020c */
.L_x_131:
        /* <DEDUP_REMOVED lines=9> */
[----:B------:R-:W3:Y:S01]  /*5c10*/  LDG.E.U8 R16, desc[UR4][R16.64] ;  /* 0x0000000410107981 */ /* 0x000ee2000c1e1100 */
[----:B--2---:R-:W-:Y:S02]  /*5c20*/  ISETP.EQ.AND P1, PT, R12, 0x41, PT ;  /* 0x000000410c00780c */ /* 0x004fe40003f22270 */
[----:B---3--:R-:W-:-:S13]  /*5c30*/  ISETP.NE.AND P0, PT, R16, 0x54, PT ;  /* 0x000000541000780c */ /* 0x008fda0003f05270 */
        /* <DEDUP_REMOVED lines=20> */
.L_x_130:
[----:B------:R-:W0:Y:S01]  /*5d80*/  MUFU.RCP64H R17, 2.2750682830810546875 ;  /* 0x4002335700117908 */ /* 0x000e220000001800 */
[----:B------:R-:W-:Y:S01]  /*5d90*/  IMAD.MOV.U32 R12, RZ, RZ, 0x11d70f68 ;  /* 0x11d70f68ff0c7424 */ /* 0x000fe200078e00ff */
[----:B------:R-:W-:Y:S01]  /*5da0*/  UMOV UR6, 0x8eb87b44 ;  /* 0x8eb87b4400067882 */ /* 0x000fe20000000000 */
[----:B------:R-:W-:Y:S01]  /*5db0*/  IMAD.MOV.U32 R13, RZ, RZ, 0x40023357 ;  /* 0x40023357ff0d7424 */ /* 0x000fe200078e00ff */
[----:B------:R-:W-:Y:S01]  /*5dc0*/  UMOV UR7, 0x3fd19ab8 ;  /* 0x3fd19ab800077882 */ /* 0x000fe20000000000 */
[----:B------:R-:W-:Y:S01]  /*5dd0*/  IMAD.MOV.U32 R16, RZ, RZ, RZ ;  /* 0x000000ffff107224 */ /* 0x000fe200078e00ff */
[----:B------:R-:W-:Y:S01]  /*5de0*/  UMOV UR8, 0x3ae80f1e ;  /* 0x3ae80f1e00087882 */ /* 0x000fe20000000000 */
[----:B------:R-:W-:Y:S01]  /*5df0*/  IMAD.MOV.U32 R22, RZ, RZ, -0x748574fc ;  /* 0x8b7a8b04ff167424 */ /* 0x000fe200078e00ff */
[----:B------:R-:W-:Y:S01]  /*5e00*/  UMOV UR9, 0x3eb1380b ;  /* 0x3eb1380b00097882 */ /* 0x000fe20000000000 */
[----:B------:R-:W-:Y:S01]  /*5e10*/  IMAD.MOV.U32 R23, RZ, RZ, 0x3ed0ee25 ;  /* 0x3ed0ee25ff177424 */ /* 0x000fe200078e00ff */
[----:B------:R-:W-:Y:S01]  /*5e20*/  UMOV UR10, 0x0 ;  /* 0x00000000000a7882 */ /* 0x000fe20000000000 */
[----:B------:R-:W-:Y:S01]  /*5e30*/  UMOV UR11, 0x40390000 ;  /* 0x40390000000b7882 */ /* 0x000fe20000000000 */
[----:B------:R-:W-:-:S02]  /*5e40*/  IMAD.MOV.U32 R30, RZ, RZ, -0x105c611 ;  /* 0xfefa39efff1e7424 */ /* 0x000fc400078e00ff */
[----:B------:R-:W-:Y:S01]  /*5e50*/  IMAD.MOV.U32 R31, RZ, RZ, 0x3fe62e42 ;  /* 0x3fe62e42ff1f7424 */ /* 0x000fe200078e00ff */
[----:B0-----:R-:W-:-:S08]  /*5e60*/  DFMA R12, R16, -R12, 1 ;  /* 0x3ff00000100c742b */ /* 0x001fd0000000080c */
[----:B------:R-:W-:-:S08]  /*5e70*/  DFMA R12, R12, R12, R12 ;  /* 0x0000000c0c0c722b */ /* 0x000fd0000000000c */
[----:B------:R-:W-:-:S08]  /*5e80*/  DFMA R16, R16, R12, R16 ;  /* 0x0000000c1010722b */ /* 0x000fd00000000010 */
[----:B------:R-:W-:-:S08]  /*5e90*/  DMUL R12, R16, UR6 ;  /* 0x00000006100c7c28 */ /* 0x000fd00008000000 */
[----:B------:R-:W-:-:S08]  /*5ea0*/  DFMA R12, R16, UR6, R12 ;  /* 0x00000006100c7c2b */ /* 0x000fd0000800000c */
[C---:B------:R-:W-:Y:S02]  /*5eb0*/  DMUL R18, R12.reuse, R12 ;  /* 0x0000000c0c127228 */ /* 0x040fe40000000000 */
[----:B------:R-:W-:-:S06]  /*5ec0*/  DADD R24, -R12, UR6 ;  /* 0x000000060c187e29 */ /* 0x000fcc0008000100 */
[----:B------:R-:W-:Y:S01]  /*5ed0*/  DFMA R22, R18, UR8, R22 ;  /* 0x0000000812167c2b */ /* 0x000fe20008000016 */
[----:B------:R-:W-:Y:S01]  /*5ee0*/  UMOV UR8, 0x9f02676f ;  /* 0x9f02676f00087882 */ /* 0x000fe20000000000 */
[----:B------:R-:W-:Y:S01]  /*5ef0*/  UMOV UR9, 0x3ef3b266 ;  /* 0x3ef3b26600097882 */ /* 0x000fe20000000000 */
[----:B------:R-:W-:-:S05]  /*5f00*/  DADD R24, R24, R24 ;  /* 0x0000000018187229 */ /* 0x000fca0000000018 */
[----:B------:R-:W-:Y:S01]  /*5f10*/  DFMA R22, R18, R22, UR8 ;  /* 0x0000000812167e2b */ /* 0x000fe20008000016 */
[----:B------:R-:W-:Y:S01]  /*5f20*/  UMOV UR8, 0xa9ab0956 ;  /* 0xa9ab095600087882 */ /* 0x000fe20000000000 */
[----:B------:R-:W-:Y:S01]  /*5f30*/  UMOV UR9, 0x3f1745cb ;  /* 0x3f1745cb00097882 */ /* 0x000fe20000000000 */
[----:B------:R-:W-:-:S05]  /*5f40*/  DFMA R24, -R12, UR6, R24 ;  /* 0x000000060c187c2b */ /* 0x000fca0008000118 */
[----:B------:R-:W-:Y:S01]  /*5f50*/  DFMA R22, R18, R22, UR8 ;  /* 0x0000000812167e2b */ /* 0x000fe20008000016 */
[----:B------:R-:W-:Y:S01]  /*5f60*/  UMOV UR8, 0x2d1b5154 ;  /* 0x2d1b515400087882 */ /* 0x000fe20000000000 */
[----:B------:R-:W-:Y:S01]  /*5f70*/  UMOV UR9, 0x3f3c71c7 ;  /* 0x3f3c71c700097882 */ /* 0x000fe20000000000 */
[----:B------:R-:W-:-:S05]  /*5f80*/  DMUL R24, R16, R24 ;  /* 0x0000001810187228 */ /* 0x000fca0000000000 */
[----:B------:R-:W-:Y:S01]  /*5f90*/  DFMA R34, R18, R22, UR8 ;  /* 0x0000000812227e2b */ /* 0x000fe20008000016 */
[----:B------:R-:W-:Y:S01]  /*5fa0*/  UMOV UR8, 0x923be72d ;  /* 0x923be72d00087882 */ /* 0x000fe20000000000 */
[----:B------:R-:W-:Y:S01]  /*5fb0*/  UMOV UR9, 0x3f624924 ;  /* 0x3f62492400097882 */ /* 0x000fe20000000000 */
[----:B------:R-:W-:Y:S02]  /*5fc0*/  IMAD.MOV.U32 R22, RZ, RZ, -0x105c611 ;  /* 0xfefa39efff167424 */ /* 0x000fe400078e00ff */
[----:B------:R-:W-:-:S03]  /*5fd0*/  IMAD.MOV.U32 R23, RZ, RZ, 0x3fe62e42 ;  /* 0x3fe62e42ff177424 */ /* 0x000fc600078e00ff */
[----:B------:R-:W-:Y:S01]  /*5fe0*/  DFMA R34, R18, R34, UR8 ;  /* 0x0000000812227e2b */ /* 0x000fe20008000022 */
[----:B------:R-:W-:Y:S01]  /*5ff0*/  UMOV UR8, 0x9999a3c4 ;  /* 0x9999a3c400087882 */ /* 0x000fe20000000000 */
[----:B------:R-:W-:Y:S01]  /*6000*/  UMOV UR9, 0x3f899999 ;  /* 0x3f89999900097882 */ /* 0x000fe20000000000 */
[----:B------:R-:W-:-:S05]  /*6010*/  DFMA R22, R22, -UR10, R12 ;  /* 0x8000000a16167c2b */ /* 0x000fca000800000c */
[----:B------:R-:W-:Y:S01]  /*6020*/  DFMA R34, R18, R34, UR8 ;  /* 0x0000000812227e2b */ /* 0x000fe20008000022 */
[----:B------:R-:W-:Y:S01]  /*6030*/  UMOV UR8, 0x55555554 ;  /* 0x5555555400087882 */ /* 0x000fe20000000000 */
[----:B------:R-:W-:Y:S01]  /*6040*/  UMOV UR9, 0x3fb55555 ;  /* 0x3fb5555500097882 */ /* 0x000fe20000000000 */
[----:B------:R-:W-:-:S05]  /*6050*/  DFMA R30, -R30, -25, R22 ;  /* 0xc03900001e1e782b */ /* 0x000fca0000000116 */
[----:B------:R-:W-:-:S03]  /*6060*/  DFMA R34, R18, R34, UR8 ;  /* 0x0000000812227e2b */ /* 0x000fc60008000022 */
[----:B------:R-:W-:-:S05]  /*6070*/  DADD R30, -R12, R30 ;  /* 0x000000000c1e7229 */ /* 0x000fca000000011e */
[----:B------:R-:W-:-:S08]  /*6080*/  DMUL R34, R18, R34 ;  /* 0x0000002212227228 */ /* 0x000fd00000000000 */
[----:B------:R-:W-:Y:S01]  /*6090*/  DFMA R24, R12, R34, R24 ;  /* 0x000000220c18722b */ /* 0x000fe20000000018 */
[----:B------:R-:W-:Y:S02]  /*60a0*/  IMAD.MOV.U32 R12, RZ, RZ, 0x3b39803f ;  /* 0x3b39803fff0c7424 */ /* 0x000fe400078e00ff */
[----:B------:R-:W-:-:S05]  /*60b0*/  IMAD.MOV.U32 R13, RZ, RZ, 0x3c7abc9e ;  /* 0x3c7abc9eff0d7424 */ /* 0x000fca00078e00ff */
[----:B------:R-:W-:-:S08]  /*60c0*/  DADD R24, R24, -R30 ;  /* 0x0000000018187229 */ /* 0x000fd0000000081e */
[----:B------:R-:W-:-:S08]  /*60d0*/  DFMA R12, R12, -UR10, R24 ;  /* 0x8000000a0c0c7c2b */ /* 0x000fd00008000018 */
[----:B------:R-:W-:Y:S01]  /*60e0*/  DADD R18, R22, R12 ;  /* 0x0000000016127229 */ /* 0x000fe2000000000c */
[----:B------:R-:W-:Y:S10]  /*60f0*/  BRA `(.L_x_132) ;  /* 0x0000000000dc7947 */ /* 0x000ff40003800000 */
.L_x_127:
        /* <DEDUP_REMOVED lines=40> */
[----:B------:R-:W-:-:S06]  /*6380*/  UMOV UR7, 0x3f899999 ;  /* 0x3f89999900077882 */ /* 0x000fcc0000000000 */
[----:B------:R-:W-:Y:S01]  /*6390*/  DFMA R34, R18, R34, UR6 ;  /* 0x0000000612227e2b */ /* 0x000fe20008000022 */
[----:B------:R-:W-:Y:S01]  /*63a0*/  UMOV UR6, 0x0 ;  /* 0x0000000000067882 */ /* 0x000fe20000000000 */
[----:B------:R-:W-:Y:S02]  /*63b0*/  UMOV UR7, 0x403b0000 ;  /* 0x403b000000077882 */ /* 0x000fe40000000000 */
[----:B------:R-:W-:-:S04]  /*63c0*/  DFMA R22, R22, -UR6, R12 ;  /* 0x8000000616167c2b */ /* 0x000fc8000800000c */
[----:B------:R-:W-:-:S04]  /*63d0*/  DFMA R34, R18, R34, UR10 ;  /* 0x0000000a12227e2b */ /* 0x000fc80008000022 */
[----:B------:R-:W-:-:S04]  /*63e0*/  DFMA R30, -R30, -27, R22 ;  /* 0xc03b00001e1e782b */ /* 0x000fc80000000116 */
[----:B------:R-:W-:-:S04]  /*63f0*/  DMUL R34, R18, R34 ;  /* 0x0000002212227228 */ /* 0x000fc80000000000 */
[----:B------:R-:W-:-:S04]  /*6400*/  DADD R30, -R12, R30 ;  /* 0x000000000c1e7229 */ /* 0x000fc8000000011e */
[----:B------:R-:W-:Y:S01]  /*6410*/  DFMA R24, R12, R34, R24 ;  /* 0x000000220c18722b */ /* 0x000fe20000000018 */
[----:B------:R-:W-:Y:S02]  /*6420*/  IMAD.MOV.U32 R12, RZ, RZ, 0x3b39803f ;  /* 0x3b39803fff0c7424 */ /* 0x000fe400078e00ff */
[----:B------:R-:W-:-:S05]  /*6430*/  IMAD.MOV.U32 R13, RZ, RZ, 0x3c7abc9e ;  /* 0x3c7abc9eff0d7424 */ /* 0x000fca00078e00ff */
[----:B------:R-:W-:-:S08]  /*6440*/  DADD R24, R24, -R30 ;  /* 0x0000000018187229 */ /* 0x000fd0000000081e */
[----:B------:R-:W-:-:S08]  /*6450*/  DFMA R12, R12, -UR6, R24 ;  /* 0x800000060c0c7c2b */ /* 0x000fd00008000018 */
[----:B------:R-:W-:-:S11]  /*6460*/  DADD R18, R22, R12 ;  /* 0x0000000016127229 */ /* 0x000fd6000000000c */
.L_x_132:
[----:B------:R-:W-:Y:S05]  /*6470*/  BSYNC.RECONVERGENT B0 ;  /* 0x0000000000007941 */ /* 0x000fea0003800200 */
.L_x_126:
[----:B------:R0:W5:Y:S02]  /*6480*/  LDG.E R14, desc[UR4][R10.64+0x4] ;  /* 0x000004040a0e7981 */ /* 0x000164000c1e1900 */
[----:B-----5:R-:W-:Y:S01]  /*6490*/  ISETP.NE.AND P0, PT, R0, RZ, PT ;  /* 0x000000ff0000720c */ /* 0x020fe20003f05270 */
[----:B------:R-:W-:-:S12]  /*64a0*/  BSSY.RECONVERGENT B1, `(.L_x_133) ;  /* 0x000016e000017945 */ /* 0x000fd80003800200 */
[----:B0-----:R-:W-:Y:S05]  /*64b0*/  @!P0 BRA `(.L_x_134) ;  /* 0x0000000800d88947 */ /* 0x001fea0003800000 */
[----:B------:R-:W-:-:S13]  /*64c0*/  ISETP.GE.AND P0, PT, R15, 0x1, PT ;  /* 0x000000010f00780c */ /* 0x000fda0003f06270 */
[----:B------:R-:W-:Y:S05]  /*64d0*/  @!P0 BRA `(.L_x_135) ;  /* 0x0000001400a88947 */ /* 0x000fea0003800000 */
[C---:B------:R-:W-:Y:S01]  /*64e0*/  ISETP.GE.U32.AND P0, PT, R15.reuse, 0x4, PT ;  /* 0x000000040f00780c */ /* 0x040fe20003f06070 */
[----:B------:R-:W-:Y:S05]  /*64f0*/  BMOV.32.CLEAR RZ, B0 ;  /* 0x0000000000ff7355 */ /* 0x000fea0000100000 */
[----:B------:R-:W-:Y:S01]  /*6500*/  BSSY.RECONVERGENT B0, `(.L_x_136) ;  /* 0x0000063000007945 */ /* 0x000fe20003800200 */
[----:B------:R-:W-:Y:S01]  /*6510*/  LOP3.LUT R17, R15, 0x3, RZ, 0xc0, !PT ;  /* 0x000000030f117812 */ /* 0x000fe200078ec0ff */
[----:B------:R-:W-:-:S05]  /*6520*/  IMAD.MOV.U32 R0, RZ, RZ, 0x1 ;  /* 0x00000001ff007424 */ /* 0x000fca00078e00ff */
[----:B------:R-:W-:Y:S05]  /*6530*/  @!P0 BRA `(.L_x_137) ;  /* 0x00000004007c8947 */ /* 0x000fea0003800000 */
[----:B------:R-:W-:Y:S01]  /*6540*/  LOP3.LUT R5, R15, 0x7ffffffc, RZ, 0xc0, !PT ;  /* 0x7ffffffc0f057812 */ /* 0x000fe200078ec0ff */
[----:B------:R-:W-:-:S07]  /*6550*/  IMAD.MOV.U32 R0, RZ, RZ, 0x1 ;  /* 0x00000001ff007424 */ /* 0x000fce00078e00ff */
.L_x_158:
[----:B------:R-:W0:Y:S01]  /*6560*/  LDCU.64 UR6, c[0x0][0x380] ;  /* 0x00007000ff0677ac */ /* 0x000e220008000a00 */
[----:B------:R-:W-:-:S04]  /*6570*/  IADD3 R6, PT, PT, R15, R4, -R0 ;  /* 0x000000040f067210 */ /* 0x000fc80007ffe800 */
[----:B0-----:R-:W-:-:S04]  /*6580*/  IADD3 R12, P0, PT, R6, UR6, RZ ;  /* 0x00000006060c7c10 */ /* 0x001fc8000ff1e0ff */
[----:B------:R-:W-:-:S05]  /*6590*/  LEA.HI.X.SX32 R13, R6, UR7, 0x1, P0 ;  /* 0x00000007060d7c11 */ /* 0x000fca00080f0eff */
[----:B------:R-:W2:Y:S01]  /*65a0*/  LDG.E.U8 R9, desc[UR4][R12.64] ;  /* 0x000000040c097981 */ /* 0x000ea2000c1e1100 */
[----:B------:R-:W-:Y:S01]  /*65b0*/  BSSY.RECONVERGENT B2, `(.L_x_138) ;  /* 0x0000012000027945 */ /* 0x000fe20003800200 */
[----:B------:R-:W-:Y:S02]  /*65c0*/  PRMT R6, RZ, 0x7610, R6 ;  /* 0x00007610ff067816 */ /* 0x000fe40000000006 */
[----:B--2---:R-:W-:-:S13]  /*65d0*/  ISETP.GT.AND P0, PT, R9, 0x46, PT ;  /* 0x000000460900780c */ /* 0x004fda0003f04270 */
[----:B------:R-:W-:Y:S05]  /*65e0*/  @P0 BRA `(.L_x_139) ;  /* 0x0000000000200947 */ /* 0x000fea0003800000 */
[----:B------:R-:W-:-:S13]  /*65f0*/  ISETP.NE.AND P0, PT, R9, 0x41, PT ;  /* 0x000000410900780c */ /* 0x000fda0003f05270 */
[----:B------:R-:W-:Y:S05]  /*6600*/  @!P0 BRA `(.L_x_140) ;  /* 0x0000000000108947 */ /* 0x000fea0003800000 */
[----:B------:R-:W-:-:S13]  /*6610*/  ISETP.NE.AND P0, PT, R9, 0x43, PT ;  /* 0x000000430900780c */ /* 0x000fda0003f05270 */
[----:B------:R-:W-:Y:S05]  /*6620*/  @P0 BRA `(.L_x_141) ;  /* 0x0000000000240947 */ /* 0x000fea0003800000 */
[----:B------:R-:W-:Y:S01]  /*6630*/  IMAD.MOV.U32 R6, RZ, RZ, 0x2 ;  /* 0x00000002ff067424 */ /* 0x000fe200078e00ff */
[----:B------:R-:W-:Y:S06]  /*6640*/  BRA `(.L_x_142) ;  /* 0x0000000000207947 */ /* 0x000fec0003800000 */
.L_x_140:
[----:B------:R-:W-:Y:S01]  /*6650*/  IMAD.MOV.U32 R6, RZ, RZ, 0x3 ;  /* 0x00000003ff067424 */ /* 0x000fe200078e00ff */
[----:B------:R-:W-:Y:S06]  /*6660*/  BRA `(.L_x_142) ;  /* 0x0000000000187947 */ /* 0x000fec0003800000 */
.L_x_139:
[----:B------:R-:W-:-:S13]  /*6670*/  ISETP.NE.AND P0, PT, R9, 0x54, PT ;  /* 0x000000540900780c */ /* 0x000fda0003f05270 */
[----:B------:R-:W-:Y:S05]  /*6680*/  @!P0 BRA `(.L_x_142) ;  /* 0x0000000000108947 */ /* 0x000fea0003800000 */
[----:B------:R-:W-:Y:S01]  /*6690*/  ISETP.NE.AND P0, PT, R9, 0x47, PT ;  /* 0x000000470900780c */ /* 0x000fe20003f05270 */
[----:B------:R-:W-:-:S12]  /*66a0*/  IMAD.MOV.U32 R6, RZ, RZ, 0x1 ;  /* 0x00000001ff067424 */ /* 0x000fd800078e00ff */
[----:B------:R-:W-:Y:S05]  /*66b0*/  @!P0 BRA `(.L_x_142) ;  /* 0x0000000000048947 */ /* 0x000fea0003800000 */
.L_x_141:
[----:B------:R-:W-:-:S07]  /*66c0*/  IMAD.MOV.U32 R6, RZ, RZ, 0x4 ;  /* 0x00000004ff067424 */ /* 0x000fce00078e00ff */
.L_x_142:
[----:B------:R-:W-:Y:S05]  /*66d0*/  BSYNC.RECONVERGENT B2 ;  /* 0x0000000000027941 */ /* 0x000fea0003800200 */
.L_x_138:
[----:B------:R-:W2:Y:S01]  /*66e0*/  LDG.E.U8 R22, desc[UR4][R12.64+-0x1] ;  /* 0xffffff040c167981 */ /* 0x000ea2000c1e1100 */
[----:B------:R-:W-:Y:S01]  /*66f0*/  IMAD.IADD R16, R1, 0x1, R0 ;  /* 0x0000000101107824 */ /* 0x000fe200078e0200 */
[----:B------:R-:W-:Y:S01]  /*6700*/  BSSY.RECONVERGENT B2, `(.L_x_143) ;  /* 0x0000013000027945 */ /* 0x000fe20003800200 */
[----:B------:R-:W-:-:S03]  /*6710*/  PRMT R9, RZ, 0x7610, R9 ;  /* 0x00007610ff097816 */ /* 0x000fc60000000009 */
[----:B------:R0:W-:Y:S01]  /*6720*/  STL.U8 [R16], R6 ;  /* 0x0000000610007387 */ /* 0x0001e20000100000 */
[----:B--2---:R-:W-:-:S13]  /*6730*/  ISETP.GT.AND P0, PT, R22, 0x46, PT ;  /* 0x000000461600780c */ /* 0x004fda0003f04270 */
[----:B0-----:R-:W-:Y:S05]  /*6740*/  @P0 BRA `(.L_x_144) ;  /* 0x0000000000200947 */ /* 0x001fea0003800000 */
[----:B------:R-:W-:-:S13]  /*6750*/  ISETP.NE.AND P0, PT, R22, 0x41, PT ;  /* 0x000000411600780c */ /* 0x000fda0003f05270 */
[----:B------:R-:W-:Y:S05]  /*6760*/  @!P0 BRA `(.L_x_145) ;  /* 0x0000000000108947 */ /* 0x000fea0003800000 */
[----:B------:R-:W-:-:S13]  /*6770*/  ISETP.NE.AND P0, PT, R22, 0x43, PT ;  /* 0x000000431600780c */ /* 0x000fda0003f05270 */
[----:B------:R-:W-:Y:S05]  /*6780*/  @P0 BRA `(.L_x_146) ;  /* 0x0000000000240947 */ /* 0x000fea0003800000 */
[----:B------:R-:W-:Y:S01]  /*6790*/  IMAD.MOV.U32 R9, RZ, RZ, 0x2 ;  /* 0x00000002ff097424 */ /* 0x000fe200078e00ff */
[----:B------:R-:W-:Y:S06]  /*67a0*/  BRA `(.L_x_147) ;  /* 0x0000000000207947 */ /* 0x000fec0003800000 */
.L_x_145:
[----:B------:R-:W-:Y:S01]  /*67b0*/  IMAD.MOV.U32 R9, RZ, RZ, 0x3 ;  /* 0x00000003ff097424 */ /* 0x000fe200078e00ff */
[----:B------:R-:W-:Y:S06]  /*67c0*/  BRA `(.L_x_147) ;  /* 0x0000000000187947 */ /* 0x000fec0003800000 */
.L_x_144:
[----:B------:R-:W-:-:S13]  /*67d0*/  ISETP.NE.AND P0, PT, R22, 0x54, PT ;  /* 0x000000541600780c */ /* 0x000fda0003f05270 */
[----:B------:R-:W-:Y:S05]  /*67e0*/  @!P0 BRA `(.L_x_147) ;  /* 0x0000000000108947 */ /* 0x000fea0003800000 */
[----:B------:R-:W-:Y:S01]  /*67f0*/  ISETP.NE.AND P0, PT, R22, 0x47, PT ;  /* 0x000000471600780c */ /* 0x000fe20003f05270 */
[----:B------:R-:W-:-:S12]  /*6800*/  IMAD.MOV.U32 R9, RZ, RZ, 0x1 ;  /* 0x00000001ff097424 */ /* 0x000fd800078e00ff */
[----:B------:R-:W-:Y:S05]  /*6810*/  @!P0 BRA `(.L_x_147) ;  /* 0x0000000000048947 */ /* 0x000fea0003800000 */
.L_x_146:
[----:B------:R-:W-:-:S07]  /*6820*/  IMAD.MOV.U32 R9, RZ, RZ, 0x4 ;  /* 0x00000004ff097424 */ /* 0x000fce00078e00ff */
.L_x_147:
[----:B------:R-:W-:Y:S05]  /*6830*/  BSYNC.RECONVERGENT B2 ;  /* 0x0000000000027941 */ /* 0x000fea0003800200 */
.L_x_143:
[----:B------:R-:W2:Y:S01]  /*6840*/  LDG.E.U8 R22, desc[UR4][R12.64+-0x2] ;  /* 0xfffffe040c167981 */ /* 0x000ea2000c1e1100 */
[----:B------:R-:W-:Y:S01]  /*6850*/  BSSY.RECONVERGENT B2, `(.L_x_148) ;  /* 0x0000013000027945 */ /* 0x000fe20003800200 */
[----:B------:R-:W-:Y:S02]  /*6860*/  PRMT R6, RZ, 0x7610, R6 ;  /* 0x00007610ff067816 */ /* 0x000fe40000000006 */
[----:B------:R0:W-:Y:S01]  /*6870*/  STL.U8 [R16+0x1], R9 ;  /* 0x0000010910007387 */ /* 0x0001e20000100000 */
        /* <DEDUP_REMOVED lines=8> */
.L_x_150:
[----:B------:R-:W-:Y:S01]  /*6900*/  IMAD.MOV.U32 R6, RZ, RZ, 0x3 ;  /* 0x00000003ff067424 */ /* 0x000fe200078e00ff */
[----:B------:R-:W-:Y:S06]  /*6910*/  BRA `(.L_x_152) ;  /* 0x0000000000187947 */ /* 0x000fec0003800000 */
.L_x_149:
[----:B------:R-:W-:-:S13]  /*6920*/  ISETP.NE.AND P0, PT, R22, 0x54, PT ;  /* 0x000000541600780c */ /* 0x000fda0003f05270 */
[----:B------:R-:W-:Y:S05]  /*6930*/  @!P0 BRA `(.L_x_152) ;  /* 0x0000000000108947 */ /* 0x000fea0003800000 */
[----:B------:R-:W-:Y:S01]  /*6940*/  ISETP.NE.AND P0, PT, R22, 0x47, PT ;  /* 0x000000471600780c */ /* 0x000fe20003f05270 */
[----:B------:R-:W-:-:S12]  /*6950*/  IMAD.MOV.U32 R6, RZ, RZ, 0x1 ;  /* 0x00000001ff067424 */ /* 0x000fd800078e00ff */
[----:B------:R-:W-:Y:S05]  /*6960*/  @!P0 BRA `(.L_x_152) ;  /* 0x0000000000048947 */ /* 0x000fea0003800000 */
.L_x_151:
[----:B------:R-:W-:-:S07]  /*6970*/  IMAD.MOV.U32 R6, RZ, RZ, 0x4 ;  /* 0x00000004ff067424 */ /* 0x000fce00078e00ff */
.L_x_152:
[----:B------:R-:W-:Y:S05]  /*6980*/  BSYNC.RECONVERGENT B2 ;  /* 0x0000000000027941 */ /* 0x000fea0003800200 */
.L_x_148:
        /* <DEDUP_REMOVED lines=12> */
.L_x_155:
[----:B------:R-:W-:Y:S01]  /*6a50*/  IMAD.MOV.U32 R9, RZ, RZ, 0x3 ;  /* 0x00000003ff097424 */ /* 0x000fe200078e00ff */
[----:B------:R-:W-:Y:S06]  /*6a60*/  BRA `(.L_x_157) ;  /* 0x0000000000187947 */ /* 0x000fec0003800000 */
.L_x_154:
[----:B------:R-:W-:-:S13]  /*6a70*/  ISETP.NE.AND P0, PT, R12, 0x54, PT ;  /* 0x000000540c00780c */ /* 0x000fda0003f05270 */
[----:B------:R-:W-:Y:S05]  /*6a80*/  @!P0 BRA `(.L_x_157) ;  /* 0x0000000000108947 */ /* 0x000fea0003800000 */
[----:B------:R-:W-:Y:S01]  /*6a90*/  ISETP.NE.AND P0, PT, R12, 0x47, PT ;  /* 0x000000470c00780c */ /* 0x000fe20003f05270 */
[----:B------:R-:W-:-:S12]  /*6aa0*/  IMAD.MOV.U32 R9, RZ, RZ, 0x1 ;  /* 0x00000001ff097424 */ /* 0x000fd800078e00ff */
[----:B------:R-:W-:Y:S05]  /*6ab0*/  @!P0 BRA `(.L_x_157) ;  /* 0x0000000000048947 */ /* 0x000fea0003800000 */
.L_x_156:
[----:B------:R-:W-:-:S07]  /*6ac0*/  IMAD.MOV.U32 R9, RZ, RZ, 0x4 ;  /* 0x00000004ff097424 */ /* 0x000fce00078e00ff */
.L_x_157:
[----:B------:R-:W-:Y:S05]  /*6ad0*/  BSYNC.RECONVERGENT B2 ;  /* 0x0000000000027941 */ /* 0x000fea0003800200 */
.L_x_153:
[----:B------:R0:W-:Y:S01]  /*6ae0*/  STL.U8 [R16+0x3], R9 ;  /* 0x0000030910007387 */ /* 0x0001e20000100000 */
[C---:B------:R-:W-:Y:S02]  /*6af0*/  VIADD R6, R0.reuse, 0x3 ;  /* 0x0000000300067836 */ /* 0x040fe40000000000 */
[----:B------:R-:W-:-:S03]  /*6b00*/  VIADD R0, R0, 0x4 ;  /* 0x0000000400007836 */ /* 0x000fc60000000000 */
[----:B------:R-:W-:-:S13]  /*6b10*/  ISETP.NE.AND P0, PT, R6, R5, PT ;  /* 0x000000050600720c */ /* 0x000fda0003f05270 */
[----:B0-----:R-:W-:Y:S05]  /*6b20*/  @P0 BRA `(.L_x_158) ;  /* 0xfffffff8008c0947 */ /* 0x001fea000383ffff */
.L_x_137:
[----:B------:R-:W-:Y:S05]  /*6b30*/  BSYNC.RECONVERGENT B0 ;  /* 0x0000000000007941 */ /* 0x000fea0003800200 */
.L_x_136:
[----:B------:R-:W-:-:S13]  /*6b40*/  ISETP.NE.AND P0, PT, R17, RZ, PT ;  /* 0x000000ff1100720c */ /* 0x000fda0003f05270 */
[----:B------:R-:W-:Y:S05]  /*6b50*/  @!P0 BRA `(.L_x_135) ;  /* 0x0000001000088947 */ /* 0x000fea0003800000 */
[----:B------:R-:W0:Y:S01]  /*6b60*/  LDCU.64 UR6, c[0x0][0x380] ;  /* 0x00007000ff0677ac */ /* 0x000e220008000a00 */
[----:B------:R-:W-:-:S04]  /*6b70*/  IADD3 R5, PT, PT, R15, R4, -R0 ;  /* 0x000000040f057210 */ /* 0x000fc80007ffe800 */
[----:B0-----:R-:W-:-:S04]  /*6b80*/  IADD3 R4, P0, PT, R5, UR6, RZ ;  /* 0x0000000605047c10 */ /* 0x001fc8000ff1e0ff */
[----:B------:R-:W-:-:S05]  /*6b90*/  LEA.HI.X.SX32 R5, R5, UR7, 0x1, P0 ;  /* 0x0000000705057c11 */ /* 0x000fca00080f0eff */
[----:B------:R-:W2:Y:S01]  /*6ba0*/  LDG.E.U8 R9, desc[UR4][R4.64] ;  /* 0x0000000404097981 */ /* 0x000ea2000c1e1100 */
[----:B------:R-:W-:Y:S05]  /*6bb0*/  BMOV.32.CLEAR RZ, B0 ;  /* 0x0000000000ff7355 */ /* 0x000fea0000100000 */
        /* <DEDUP_REMOVED lines=10> */
.L_x_161:
[----:B------:R-:W-:Y:S01]  /*6c60*/  IMAD.MOV.U32 R6, RZ, RZ, 0x3 ;  /* 0x00000003ff067424 */ /* 0x000fe200078e00ff */
[----:B------:R-:W-:Y:S06]  /*6c70*/  BRA `(.L_x_163) ;  /* 0x0000000000187947 */ /* 0x000fec0003800000 */
.L_x_160:
[----:B------:R-:W-:-:S13]  /*6c80*/  ISETP.NE.AND P0, PT, R9, 0x54, PT ;  /* 0x000000540900780c */ /* 0x000fda0003f05270 */
[----:B------:R-:W-:Y:S05]  /*6c90*/  @!P0 BRA `(.L_x_163) ;  /* 0x0000000000108947 */ /* 0x000fea0003800000 */
[----:B------:R-:W-:Y:S01]  /*6ca0*/  ISETP.NE.AND P0, PT, R9, 0x47, PT ;  /* 0x000000470900780c */ /* 0x000fe20003f05270 */
[----:B------:R-:W-:-:S12]  /*6cb0*/  IMAD.MOV.U32 R6, RZ, RZ, 0x1 ;  /* 0x00000001ff067424 */ /* 0x000fd800078e00ff */
[----:B------:R-:W-:Y:S05]  /*6cc0*/  @!P0 BRA `(.L_x_163) ;  /* 0x0000000000048947 */ /* 0x000fea0003800000 */
.L_x_162:
[----:B------:R-:W-:-:S07]  /*6cd0*/  IMAD.MOV.U32 R6, RZ, RZ, 0x4 ;  /* 0x00000004ff067424 */ /* 0x000fce00078e00ff */
.L_x_163:
[----:B------:R-:W-:Y:S05]  /*6ce0*/  BSYNC.RECONVERGENT B0 ;  /* 0x0000000000007941 */ /* 0x000fea0003800200 */
.L_x_159:
[----:B------:R-:W-:Y:S01]  /*6cf0*/  IMAD.IADD R9, R1, 0x1, R0 ;  /* 0x0000000101097824 */ /* 0x000fe200078e0200 */
[----:B------:R-:W-:-:S04]  /*6d00*/  ISETP.NE.AND P0, PT, R17, 0x1, PT ;  /* 0x000000011100780c */ /* 0x000fc80003f05270 */
[----:B------:R2:W-:Y:S09]  /*6d10*/  STL.U8 [R9], R6 ;  /* 0x0000000609007387 */ /* 0x0005f20000100000 */
[----:B------:R-:W-:Y:S05]  /*6d20*/  @!P0 BRA `(.L_x_135) ;  /* 0x0000000c00948947 */ /* 0x000fea0003800000 */
[----:B--2---:R-:W2:Y:S01]  /*6d30*/  LDG.E.U8 R6, desc[UR4][R4.64+-0x1] ;  /* 0xffffff0404067981 */ /* 0x004ea2000c1e1100 */
        /* <DEDUP_REMOVED lines=11> */
.L_x_166:
[----:B------:R-:W-:Y:S01]  /*6df0*/  IMAD.MOV.U32 R0, RZ, RZ, 0x3 ;  /* 0x00000003ff007424 */ /* 0x000fe200078e00ff */
[----:B------:R-:W-:Y:S06]  /*6e00*/  BRA `(.L_x_168) ;  /* 0x0000000000187947 */ /* 0x000fec0003800000 */
.L_x_165:
[----:B------:R-:W-:-:S13]  /*6e10*/  ISETP.NE.AND P0, PT, R6, 0x54, PT ;  /* 0x000000540600780c */ /* 0x000fda0003f05270 */
[----:B------:R-:W-:Y:S05]  /*6e20*/  @!P0 BRA `(.L_x_168) ;  /* 0x0000000000108947 */ /* 0x000fea0003800000 */
[----:B------:R-:W-:Y:S01]  /*6e30*/  ISETP.NE.AND P0, PT, R6, 0x47, PT ;  /* 0x000000470600780c */ /* 0x000fe20003f05270 */
[----:B------:R-:W-:-:S12]  /*6e40*/  IMAD.MOV.U32 R0, RZ, RZ, 0x1 ;  /* 0x00000001ff007424 */ /* 0x000fd800078e00ff */
[----:B------:R-:W-:Y:S05]  /*6e50*/  @!P0 BRA `(.L_x_168) ;  /* 0x0000000000048947 */ /* 0x000fea0003800000 */
.L_x_167:
[----:B------:R-:W-:-:S07]  /*6e60*/  IMAD.MOV.U32 R0, RZ, RZ, 0x4 ;  /* 0x00000004ff007424 */ /* 0x000fce00078e00ff */
.L_x_168:
[----:B------:R-:W-:Y:S05]  /*6e70*/  BSYNC.RECONVERGENT B0 ;  /* 0x0000000000007941 */ /* 0x000fea0003800200 */
.L_x_164:
[----:B------:R0:W-:Y:S01]  /*6e80*/  STL.U8 [R9+0x1], R0 ;  /* 0x0000010009007387 */ /* 0x0001e20000100000 */
[----:B------:R-:W-:-:S13]  /*6e90*/  ISETP.NE.AND P0, PT, R17, 0x2, PT ;  /* 0x000000021100780c */ /* 0x000fda0003f05270 */
[----:B0-----:R-:W-:Y:S05]  /*6ea0*/  @!P0 BRA `(.L_x_135) ;  /* 0x0000000c00348947 */ /* 0x001fea0003800000 */
        /* <DEDUP_REMOVED lines=12> */
.L_x_171:
[----:B------:R-:W-:Y:S01]  /*6f70*/  IMAD.MOV.U32 R0, RZ, RZ, 0x3 ;  /* 0x00000003ff007424 */ /* 0x000fe200078e00ff */
[----:B------:R-:W-:Y:S06]  /*6f80*/  BRA `(.L_x_173) ;  /* 0x0000000000187947 */ /* 0x000fec0003800000 */
.L_x_170:
[----:B------:R-:W-:-:S13]  /*6f90*/  ISETP.NE.AND P0, PT, R4, 0x54, PT ;  /* 0x000000540400780c */ /* 0x000fda0003f05270 */
[----:B------:R-:W-:Y:S05]  /*6fa0*/  @!P0 BRA `(.L_x_173) ;  /* 0x0000000000108947 */ /* 0x000fea0003800000 */
[----:B------:R-:W-:Y:S01]  /*6fb0*/  ISETP.NE.AND P0, PT, R4, 0x47, PT ;  /* 0x000000470400780c */ /* 0x000fe20003f05270 */
[----:B------:R-:W-:-:S12]  /*6fc0*/  IMAD.MOV.U32 R0, RZ, RZ, 0x1 ;  /* 0x00000001ff007424 */ /* 0x000fd800078e00ff */
[----:B------:R-:W-:Y:S05]  /*6fd0*/  @!P0 BRA `(.L_x_173) ;  /* 0x0000000000048947 */ /* 0x000fea0003800000 */
.L_x_172:
[----:B------:R-:W-:-:S07]  /*6fe0*/  IMAD.MOV.U32 R0, RZ, RZ, 0x4 ;  /* 0x00000004ff007424 */ /* 0x000fce00078e00ff */
.L_x_173:
[----:B------:R-:W-:Y:S05]  /*6ff0*/  BSYNC.RECONVERGENT B0 ;  /* 0x0000000000007941 */ /* 0x000fea0003800200 */
.L_x_169:
[----:B------:R0:W-:Y:S01]  /*7000*/  STL.U8 [R9+0x2], R0 ;  /* 0x0000020009007387 */ /* 0x0001e20000100000 */
[----:B------:R-:W-:Y:S05]  /*7010*/  BRA `(.L_x_135) ;  /* 0x0000000800d87947 */ /* 0x000fea0003800000 */
.L_x_134:
[----:B------:R-:W-:-:S13]  /*7020*/  ISETP.GE.AND P0, PT, R15, 0x1, PT ;  /* 0x000000010f00780c */ /* 0x000fda0003f06270 */
[----:B------:R-:W-:Y:S05]  /*7030*/  @!P0 BRA `(.L_x_135) ;  /* 0x0000000800d08947 */ /* 0x000fea0003800000 */
[C---:B------:R-:W-:Y:S01]  /*7040*/  ISETP.GE.U32.AND P0, PT, R15.reuse, 0x4, PT ;  /* 0x000000040f00780c */ /* 0x040fe20003f06070 */
[----:B------:R-:W-:Y:S05]  /*7050*/  BMOV.32.CLEAR RZ, B0 ;  /* 0x0000000000ff7355 */ /* 0x000fea0000100000 */
[----:B------:R-:W-:Y:S01]  /*7060*/  BSSY.RECONVERGENT B0, `(.L_x_174) ;  /* 0x0000064000007945 */ /* 0x000fe20003800200 */
[----:B------:R-:W-:Y:S01]  /*7070*/  VIADD R9, R4, 0xffffffff ;  /* 0xffffffff04097836 */ /* 0x000fe20000000000 */
[----:B------:R-:W-:Y:S01]  /*7080*/  LOP3.LUT R16, R15, 0x3, RZ, 0xc0, !PT ;  /* 0x000000030f107812 */ /* 0x000fe200078ec0ff */
[----:B------:R-:W-:-:S04]  /*7090*/  IMAD.MOV.U32 R0, RZ, RZ, 0x1 ;  /* 0x00000001ff007424 */ /* 0x000fc800078e00ff */
[----:B------:R-:W-:Y:S05]  /*70a0*/  @!P0 BRA `(.L_x_175) ;  /* 0x00000004007c8947 */ /* 0x000fea0003800000 */
[----:B------:R-:W-:Y:S01]  /*70b0*/  LOP3.LUT R6, R15, 0x7ffffffc, RZ, 0xc0, !PT ;  /* 0x7ffffffc0f067812 */ /* 0x000fe200078ec0ff */
[----:B------:R-:W-:-:S07]  /*70c0*/  IMAD.MOV.U32 R0, RZ, RZ, 0x1 ;  /* 0x00000001ff007424 */ /* 0x000fce00078e00ff */
.L_x_196:
[----:B------:R-:W0:Y:S01]  /*70d0*/  LDCU.64 UR6, c[0x0][0x380] ;  /* 0x00007000ff0677ac */ /* 0x000e220008000a00 */
[----:B------:R-:W-:-:S05]  /*70e0*/  IMAD.IADD R5, R9, 0x1, R0 ;  /* 0x0000000109057824 */ /* 0x000fca00078e0200 */
[----:B0-----:R-:W-:-:S04]  /*70f0*/  IADD3 R4, P0, PT, R5, UR6, RZ ;  /* 0x0000000605047c10 */ /* 0x001fc8000ff1e0ff */
[----:B------:R-:W-:-:S05]  /*7100*/  LEA.HI.X.SX32 R5, R5, UR7, 0x1, P0 ;  /* 0x0000000705057c11 */ /* 0x000fca00080f0eff */
[----:B------:R-:W2:Y:S01]  /*7110*/  LDG.E.U8 R13, desc[UR4][R4.64] ;  /* 0x00000004040d7981 */ /* 0x000ea2000c1e1100 */
[----:B------:R-:W-:Y:S01]  /*7120*/  BSSY.RECONVERGENT B2, `(.L_x_176) ;  /* 0x0000012000027945 */ /* 0x000fe20003800200 */
[----:B--2---:R-:W-:-:S13]  /*7130*/  ISETP.GT.AND P0, PT, R13, 0x46, PT ;  /* 0x000000460d00780c */ /* 0x004fda0003f04270 */
[----:B------:R-:W-:Y:S05]  /*7140*/  @P0 BRA `(.L_x_177) ;  /* 0x00000000001c0947 */ /* 0x000fea0003800000 */
[----:B------:R-:W-:Y:S02]  /*7150*/  ISETP.NE.AND P0, PT, R13, 0x41, PT ;  /* 0x000000410d00780c */ /* 0x000fe40003f05270 */
[----:B------:R-:W-:-:S11]  /*7160*/  PRMT R12, RZ, 0x7610, R12 ;  /* 0x00007610ff0c7816 */ /* 0x000fd6000000000c */
[----:B------:R-:W-:Y:S05]  /*7170*/  @!P0 BRA `(.L_x_178) ;  /* 0x0000000000308947 */ /* 0x000fea0003800000 */
[----:B------:R-:W-:-:S13]  /*7180*/  ISETP.NE.AND P0, PT, R13, 0x43, PT ;  /* 0x000000430d00780c */ /* 0x000fda0003f05270 */
[----:B------:R-:W-:Y:S05]  /*7190*/  @P0 BRA `(.L_x_179) ;  /* 0x00000000001c0947 */ /* 0x000fea0003800000 */
[----:B------:R-:W-:Y:S01]  /*71a0*/  IMAD.MOV.U32 R12, RZ, RZ, 0x1 ;  /* 0x00000001ff0c7424 */ /* 0x000fe200078e00ff */
[----:B------:R-:W-:Y:S06]  /*71b0*/  BRA `(.L_x_178) ;  /* 0x0000000000207947 */ /* 0x000fec0003800000 */
.L_x_177:
[----:B------:R-:W-:Y:S01]  /*71c0*/  ISETP.NE.AND P0, PT, R13, 0x47, PT ;  /* 0x000000470d00780c */ /* 0x000fe20003f05270 */
[----:B------:R-:W-:-:S12]  /*71d0*/  IMAD.MOV.U32 R12, RZ, RZ, 0x2 ;  /* 0x00000002ff0c7424 */ /* 0x000fd800078e00ff */
[----:B------:R-:W-:Y:S05]  /*71e0*/  @!P0 BRA `(.L_x_178) ;  /* 0x0000000000148947 */ /* 0x000fea0003800000 */
[----:B------:R-:W-:-:S13]  /*71f0*/  ISETP.NE.AND P0, PT, R13, 0x54, PT ;  /* 0x000000540d00780c */ /* 0x000fda0003f05270 */
[----:B------:R-:W-:Y:S05]  /*7200*/  @!P0 BRA `(.L_x_180) ;  /* 0x0000000000088947 */ /* 0x000fea0003800000 */
.L_x_179:
[----:B------:R-:W-:Y:S01]  /*7210*/  IMAD.MOV.U32 R12, RZ, RZ, 0x4 ;  /* 0x00000004ff0c7424 */ /* 0x000fe200078e00ff */
[----:B------:R-:W-:Y:S06]  /*7220*/  BRA `(.L_x_178) ;  /* 0x0000000000047947 */ /* 0x000fec0003800000 */
.L_x_180:
[----:B------:R-:W-:-:S07]  /*7230*/  IMAD.MOV.U32 R12, RZ, RZ, 0x3 ;  /* 0x00000003ff0c7424 */ /* 0x000fce00078e00ff */
.L_x_178:
[----:B------:R-:W-:Y:S05]  /*7240*/  BSYNC.RECONVERGENT B2 ;  /* 0x0000000000027941 */ /* 0x000fea0003800200 */
.L_x_176:
[----:B------:R-:W2:Y:S01]  /*7250*/  LDG.E.U8 R17, desc[UR4][R4.64+0x1] ;  /* 0x0000010404117981 */ /* 0x000ea2000c1e1100 */
[----:B------:R-:W-:Y:S01]  /*7260*/  IMAD.IADD R13, R1, 0x1, R0 ;  /* 0x00000001010d7824 */ /* 0x000fe200078e0200 */
[----:B------:R-:W-:Y:S04]  /*7270*/  BSSY.RECONVERGENT B2, `(.L_x_181) ;  /* 0x0000013000027945 */ /* 0x000fe80003800200 */
[----:B------:R0:W-:Y:S01]  /*7280*/  STL.U8 [R13], R12 ;  /* 0x0000000c0d007387 */ /* 0x0001e20000100000 */
[----:B--2---:R-:W-:-:S13]  /*7290*/  ISETP.GT.AND P0, PT, R17, 0x46, PT ;  /* 0x000000461100780c */ /* 0x004fda0003f04270 */
[----:B0-----:R-:W-:Y:S05]  /*72a0*/  @P0 BRA `(.L_x_182) ;  /* 0x00000000001c0947 */ /* 0x001fea0003800000 */
[----:B------:R-:W-:Y:S02]  /*72b0*/  ISETP.NE.AND P0, PT, R17, 0x41, PT ;  /* 0x000000411100780c */ /* 0x000fe40003f05270 */
[----:B------:R-:W-:-:S11]  /*72c0*/  PRMT R12, RZ, 0x7610, R12 ;  /* 0x00007610ff0c7816 */ /* 0x000fd6000000000c */
[----:B------:R-:W-:Y:S05]  /*72d0*/  @!P0 BRA `(.L_x_183) ;  /* 0x0000000000308947 */ /* 0x000fea0003800000 */
[----:B------:R-:W-:-:S13]  /*72e0*/  ISETP.NE.AND P0, PT, R17, 0x43, PT ;  /* 0x000000431100780c */ /* 0x000fda0003f05270 */
[----:B------:R-:W-:Y:S05]  /*72f0*/  @P0 BRA `(.L_x_184) ;  /* 0x00000000001c0947 */ /* 0x000fea0003800000 */
[----:B------:R-:W-:Y:S01]  /*7300*/  IMAD.MOV.U32 R12, RZ, RZ, 0x1 ;  /* 0x00000001ff0c7424 */ /* 0x000fe200078e00ff */
[----:B------:R-:W-:Y:S06]  /*7310*/  BRA `(.L_x_183) ;  /* 0x0000000000207947 */ /* 0x000fec0003800000 */
.L_x_182:
[----:B------:R-:W-:-:S13]  /*7320*/  ISETP.NE.AND P0, PT, R17, 0x47, PT ;  /* 0x000000471100780c */ /* 0x000fda0003f05270 */
[----:B------:R-:W-:Y:S05]  /*7330*/  @!P0 BRA `(.L_x_185) ;  /* 0x0000000000148947 */ /* 0x000fea0003800000 */
[----:B------:R-:W-:Y:S01]  /*7340*/  ISETP.NE.AND P0, PT, R17, 0x54, PT ;  /* 0x000000541100780c */ /* 0x000fe20003f05270 */
[----:B------:R-:W-:-:S12]  /*7350*/  IMAD.MOV.U32 R12, RZ, RZ, 0x3 ;  /* 0x00000003ff0c7424 */ /* 0x000fd800078e00ff */
[----:B------:R-:W-:Y:S05]  /*7360*/  @!P0 BRA `(.L_x_183) ;  /* 0x00000000000c8947 */ /* 0x000fea0003800000 */
.L_x_184:
[----:B------:R-:W-:Y:S01]  /*7370*/  IMAD.MOV.U32 R12, RZ, RZ, 0x4 ;  /* 0x00000004ff0c7424 */ /* 0x000fe200078e00ff */
[----:B------:R-:W-:Y:S06]  /*7380*/  BRA `(.L_x_183) ;  /* 0x0000000000047947 */ /* 0x000fec0003800000 */
.L_x_185:
[----:B------:R-:W-:-:S07]  /*7390*/  IMAD.MOV.U32 R12, RZ, RZ, 0x2 ;  /* 0x00000002ff0c7424 */ /* 0x000fce00078e00ff */
.L_x_183:
[----:B------:R-:W-:Y:S05]  /*73a0*/  BSYNC.RECONVERGENT B2 ;  /* 0x0000000000027941 */ /* 0x000fea0003800200 */
.L_x_181:
[----:B------:R-:W2:Y:S01]  /*73b0*/  LDG.E.U8 R17, desc[UR4][R4.64+0x2] ;  /* 0x0000020404117981 */ /* 0x000ea2000c1e1100 */
[----:B------:R-:W-:Y:S03]  /*73c0*/  BSSY.RECONVERGENT B2, `(.L_x_186) ;  /* 0x0000013000027945 */ /* 0x000fe60003800200 */
[----:B------:R0:W-:Y:S01]  /*73d0*/  STL.U8 [R13+0x1], R12 ;  /* 0x0000010c0d007387 */ /* 0x0001e20000100000 */
        /* <DEDUP_REMOVED lines=9> */
.L_x_187:
[----:B------:R-:W-:-:S13]  /*7470*/  ISETP.NE.AND P0, PT, R17, 0x47, PT ;  /* 0x000000471100780c */ /* 0x000fda0003f05270 */
[----:B------:R-:W-:Y:S05]  /*7480*/  @!P0 BRA `(.L_x_190) ;  /* 0x0000000000148947 */ /* 0x000fea0003800000 */
[----:B------:R-:W-:Y:S01]  /*7490*/  ISETP.NE.AND P0, PT, R17, 0x54, PT ;  /* 0x000000541100780c */ /* 0x000fe20003f05270 */
[----:B------:R-:W-:-:S12]  /*74a0*/  IMAD.MOV.U32 R12, RZ, RZ, 0x3 ;  /* 0x00000003ff0c7424 */ /* 0x000fd800078e00ff */
[----:B------:R-:W-:Y:S05]  /*74b0*/  @!P0 BRA `(.L_x_188) ;  /* 0x00000000000c8947 */ /* 0x000fea0003800000 */
.L_x_189:
[----:B------:R-:W-:Y:S01]  /*74c0*/  IMAD.MOV.U32 R12, RZ, RZ, 0x4 ;  /* 0x00000004ff0c7424 */ /* 0x000fe200078e00ff */
[----:B------:R-:W-:Y:S06]  /*74d0*/  BRA `(.L_x_188) ;  /* 0x0000000000047947 */ /* 0x000fec0003800000 */
.L_x_190:
[----:B------:R-:W-:-:S07]  /*74e0*/  IMAD.MOV.U32 R12, RZ, RZ, 0x2 ;  /* 0x00000002ff0c7424 */ /* 0x000fce00078e00ff */
.L_x_188:
[----:B------:R-:W-:Y:S05]  /*74f0*/  BSYNC.RECONVERGENT B2 ;  /* 0x0000000000027941 */ /* 0x000fea0003800200 */
.L_x_186:
        /* <DEDUP_REMOVED lines=12> */
.L_x_192:
[----:B------:R-:W-:-:S13]  /*75c0*/  ISETP.NE.AND P0, PT, R5, 0x47, PT ;  /* 0x000000470500780c */ /* 0x000fda0003f05270 */
[----:B------:R-:W-:Y:S05]  /*75d0*/  @!P0 BRA `(.L_x_195) ;  /* 0x0000000000148947 */ /* 0x000fea0003800000 */
[----:B------:R-:W-:Y:S01]  /*75e0*/  ISETP.NE.AND P0, PT, R5, 0x54, PT ;  /* 0x000000540500780c */ /* 0x000fe20003f05270 */
[----:B------:R-:W-:-:S12]  /*75f0*/  IMAD.MOV.U32 R4, RZ, RZ, 0x3 ;  /* 0x00000003ff047424 */ /* 0x000fd800078e00ff */
[----:B------:R-:W-:Y:S05]  /*7600*/  @!P0 BRA `(.L_x_193) ;  /* 0x00000000000c8947 */ /* 0x000fea0003800000 */
.L_x_194:
[----:B------:R-:W-:Y:S01]  /*7610*/  IMAD.MOV.U32 R4, RZ, RZ, 0x4 ;  /* 0x00000004ff047424 */ /* 0x000fe200078e00ff */
[----:B------:R-:W-:Y:S06]  /*7620*/  BRA `(.L_x_193) ;  /* 0x0000000000047947 */ /* 0x000fec0003800000 */
.L_x_195:
[----:B------:R-:W-:-:S07]  /*7630*/  IMAD.MOV.U32 R4, RZ, RZ, 0x2 ;  /* 0x00000002ff047424 */ /* 0x000fce00078e00ff */
.L_x_193:
[----:B------:R-:W-:Y:S05]  /*7640*/  BSYNC.RECONVERGENT B2 ;  /* 0x0000000000027941 */ /* 0x000fea0003800200 */
.L_x_191:
[----:B------:R0:W-:Y:S01]  /*7650*/  STL.U8 [R13+0x3], R4 ;  /* 0x000003040d007387 */ /* 0x0001e20000100000 */
[C---:B------:R-:W-:Y:S02]  /*7660*/  VIADD R5, R0.reuse, 0x3 ;  /* 0x0000000300057836 */ /* 0x040fe40000000000 */
[----:B------:R-:W-:-:S03]  /*7670*/  VIADD R0, R0, 0x4 ;  /* 0x0000000400007836 */ /* 0x000fc60000000000 */
[----:B------:R-:W-:-:S13]  /*7680*/  ISETP.NE.AND P0, PT, R5, R6, PT ;  /* 0x000000060500720c */ /* 0x000fda0003f05270 */
[----:B0-----:R-:W-:Y:S05]  /*7690*/  @P0 BRA `(.L_x_196) ;  /* 0xfffffff8008c0947 */ /* 0x001fea000383ffff */
.L_x_175:
[----:B------:R-:W-:Y:S05]  /*76a0*/  BSYNC.RECONVERGENT B0 ;  /* 0x0000000000007941 */ /* 0x000fea0003800200 */
.L_x_174:
[----:B------:R-:W-:-:S13]  /*76b0*/  ISETP.NE.AND P0, PT, R16, RZ, PT ;  /* 0x000000ff1000720c */ /* 0x000fda0003f05270 */
[----:B------:R-:W-:Y:S05]  /*76c0*/  @!P0 BRA `(.L_x_135) ;  /* 0x00000004002c8947 */ /* 0x000fea0003800000 */
[----:B------:R-:W0:Y:S01]  /*76d0*/  LDCU.64 UR6, c[0x0][0x380] ;  /* 0x00007000ff0677ac */ /* 0x000e220008000a00 */
[----:B------:R-:W-:-:S05]  /*76e0*/  IMAD.IADD R9, R9, 0x1, R0 ;  /* 0x0000000109097824 */ /* 0x000fca00078e0200 */
[----:B0-----:R-:W-:-:S04]  /*76f0*/  IADD3 R4, P0, PT, R9, UR6, RZ ;  /* 0x0000000609047c10 */ /* 0x001fc8000ff1e0ff */
[----:B------:R-:W-:-:S05]  /*7700*/  LEA.HI.X.SX32 R5, R9, UR7, 0x1, P0 ;  /* 0x0000000709057c11 */ /* 0x000fca00080f0eff */
[----:B------:R-:W2:Y:S01]  /*7710*/  LDG.E.U8 R9, desc[UR4][R4.64] ;  /* 0x0000000404097981 */ /* 0x000ea2000c1e1100 */
[----:B------:R-:W-:Y:S05]  /*7720*/  BMOV.32.CLEAR RZ, B0 ;  /* 0x0000000000ff7355 */ /* 0x000fea0000100000 */
        /* <DEDUP_REMOVED lines=10> */
.L_x_198:
[----:B------:R-:W-:-:S13]  /*77d0*/  ISETP.NE.AND P0, PT, R9, 0x47, PT ;  /* 0x000000470900780c */ /* 0x000fda0003f05270 */
[----:B------:R-:W-:Y:S05]  /*77e0*/  @!P0 BRA `(.L_x_201) ;  /* 0x0000000000148947 */ /* 0x000fea0003800000 */
[----:B------:R-:W-:Y:S01]  /*77f0*/  ISETP.NE.AND P0, PT, R9, 0x54, PT ;  /* 0x000000540900780c */ /* 0x000fe20003f05270 */
[----:B------:R-:W-:-:S12]  /*7800*/  IMAD.MOV.U32 R6, RZ, RZ, 0x3 ;  /* 0x00000003ff067424 */ /* 0x000fd800078e00ff */
[----:B------:R-:W-:Y:S05]  /*7810*/  @!P0 BRA `(.L_x_199) ;  /* 0x00000000000c8947 */ /* 0x000fea0003800000 */
.L_x_200:
[----:B------:R-:W-:Y:S01]  /*7820*/  IMAD.MOV.U32 R6, RZ, RZ, 0x4 ;  /* 0x00000004ff067424 */ /* 0x000fe200078e00ff */
[----:B------:R-:W-:Y:S06]  /*7830*/  BRA `(.L_x_199) ;  /* 0x0000000000047947 */ /* 0x000fec0003800000 */
.L_x_201:
[----:B------:R-:W-:-:S07]  /*7840*/  IMAD.MOV.U32 R6, RZ, RZ, 0x2 ;  /* 0x00000002ff067424 */ /* 0x000fce00078e00ff */
.L_x_199:
[----:B------:R-:W-:Y:S05]  /*7850*/  BSYNC.RECONVERGENT B0 ;  /* 0x0000000000007941 */ /* 0x000fea0003800200 */
.L_x_197:
[----:B------:R-:W-:Y:S01]  /*7860*/  IMAD.IADD R9, R1, 0x1, R0 ;  /* 0x0000000101097824 */ /* 0x000fe200078e0200 */
[----:B------:R-:W-:-:S04]  /*7870*/  ISETP.NE.AND P0, PT, R16, 0x1, PT ;  /* 0x000000011000780c */ /* 0x000fc80003f05270 */
[----:B------:R0:W-:Y:S09]  /*7880*/  STL.U8 [R9], R6 ;  /* 0x0000000609007387 */ /* 0x0001f20000100000 */
[----:B------:R-:W-:Y:S05]  /*7890*/  @!P0 BRA `(.L_x_135) ;  /* 0x0000000000b88947 */ /* 0x000fea0003800000 */
[----:B0-----:R-:W2:Y:S01]  /*78a0*/  LDG.E.U8 R6, desc[UR4][R4.64+0x1] ;  /* 0x0000010404067981 */ /* 0x001ea2000c1e1100 */
        /* <DEDUP_REMOVED lines=11> */
.L_x_203:
[----:B------:R-:W-:-:S13]  /*7960*/  ISETP.NE.AND P0, PT, R6, 0x47, PT ;  /* 0x000000470600780c */ /* 0x000fda0003f05270 */
[----:B------:R-:W-:Y:S05]  /*7970*/  @!P0 BRA `(.L_x_206) ;  /* 0x0000000000148947 */ /* 0x000fea0003800000 */
[----:B------:R-:W-:Y:S01]  /*7980*/  ISETP.NE.AND P0, PT, R6, 0x54, PT ;  /* 0x000000540600780c */ /* 0x000fe20003f05270 */
[----:B------:R-:W-:-:S12]  /*7990*/  IMAD.MOV.U32 R0, RZ, RZ, 0x3 ;  /* 0x00000003ff007424 */ /* 0x000fd800078e00ff */
[----:B------:R-:W-:Y:S05]  /*79a0*/  @!P0 BRA `(.L_x_204) ;  /* 0x00000000000c8947 */ /* 0x000fea0003800000 */
.L_x_205:
[----:B------:R-:W-:Y:S01]  /*79b0*/  IMAD.MOV.U32 R0, RZ, RZ, 0x4 ;  /* 0x00000004ff007424 */ /* 0x000fe200078e00ff */
[----:B------:R-:W-:Y:S06]  /*79c0*/  BRA `(.L_x_204) ;  /* 0x0000000000047947 */ /* 0x000fec0003800000 */
.L_x_206:
[----:B------:R-:W-:-:S07]  /*79d0*/  IMAD.MOV.U32 R0, RZ, RZ, 0x2 ;  /* 0x00000002ff007424 */ /* 0x000fce00078e00ff */
.L_x_204:
[----:B------:R-:W-:Y:S05]  /*79e0*/  BSYNC.RECONVERGENT B0 ;  /* 0x0000000000007941 */ /* 0x000fea0003800200 */
.L_x_202:
[----:B------:R1:W-:Y:S01]  /*79f0*/  STL.U8 [R9+0x1], R0 ;  /* 0x0000010009007387 */ /* 0x0003e20000100000 */
[----:B------:R-:W-:-:S13]  /*7a00*/  ISETP.NE.AND P0, PT, R16, 0x2, PT ;  /* 0x000000021000780c */ /* 0x000fda0003f05270 */
[----:B-1----:R-:W-:Y:S05]  /*7a10*/  @!P0 BRA `(.L_x_135) ;  /* 0x0000000000588947 */ /* 0x002fea0003800000 */
        /* <DEDUP_REMOVED lines=12> */
.L_x_208:
[----:B------:R-:W-:-:S13]  /*7ae0*/  ISETP.NE.AND P0, PT, R4, 0x47, PT ;  /* 0x000000470400780c */ /* 0x000fda0003f05270 */
[----:B------:R-:W-:Y:S05]  /*7af0*/  @!P0 BRA `(.L_x_211) ;  /* 0x0000000000148947 */ /* 0x000fea0003800000 */
[----:B------:R-:W-:Y:S01]  /*7b00*/  ISETP.NE.AND P0, PT, R4, 0x54, PT ;  /* 0x000000540400780c */ /* 0x000fe20003f05270 */
[----:B------:R-:W-:-:S12]  /*7b10*/  IMAD.MOV.U32 R0, RZ, RZ, 0x3 ;  /* 0x00000003ff007424 */ /* 0x000fd800078e00ff */
[----:B------:R-:W-:Y:S05]  /*7b20*/  @!P0 BRA `(.L_x_209) ;  /* 0x00000000000c8947 */ /* 0x000fea0003800000 */
.L_x_210:
[----:B------:R-:W-:Y:S01]  /*7b30*/  IMAD.MOV.U32 R0, RZ, RZ, 0x4 ;  /* 0x00000004ff007424 */ /* 0x000fe200078e00ff */
[----:B------:R-:W-:Y:S06]  /*7b40*/  BRA `(.L_x_209) ;  /* 0x0000000000047947 */ /* 0x000fec0003800000 */
.L_x_211:
[----:B------:R-:W-:-:S07]  /*7b50*/  IMAD.MOV.U32 R0, RZ, RZ, 0x2 ;  /* 0x00000002ff007424 */ /* 0x000fce00078e00ff */
.L_x_209:
[----:B------:R-:W-:Y:S05]  /*7b60*/  BSYNC.RECONVERGENT B0 ;  /* 0x0000000000007941 */ /* 0x000fea0003800200 */
.L_x_207:
[----:B------:R1:W-:Y:S02]  /*7b70*/  STL.U8 [R9+0x2], R0 ;  /* 0x0000020009007387 */ /* 0x0003e40000100000 */
.L_x_135:
[----:B------:R-:W-:Y:S05]  /*7b80*/  BSYNC.RECONVERGENT B1 ;  /* 0x0000000000017941 */ /* 0x000fea0003800200 */
.L_x_133:
[----:B------:R-:W-:Y:S01]  /*7b90*/  ISETP.NE.AND P0, PT, R3, RZ, PT ;  /* 0x000000ff0300720c */ /* 0x000fe20003f05270 */
[----:B------:R-:W-:-:S12]  /*7ba0*/  BSSY.RECONVERGENT B1, `(.L_x_212) ;  /* 0x0000172000017945 */ /* 0x000fd80003800200 */
[----:B------:R-:W-:Y:S05]  /*7bb0*/  @!P0 BRA `(.L_x_213) ;  /* 0x0000000800e48947 */ /* 0x000fea0003800000 */
[----:B------:R-:W-:-:S13]  /*7bc0*/  ISETP.GE.AND P0, PT, R14, 0x1, PT ;  /* 0x000000010e00780c */ /* 0x000fda0003f06270 */
[----:B------:R-:W-:Y:S05]  /*7bd0*/  @!P0 BRA `(.L_x_214) ;  /* 0x0000001400b88947 */ /* 0x000fea0003800000 */
[----:B012---:R-:W2:Y:S01]  /*7be0*/  LDG.E R9, desc[UR4][R10.64] ;  /* 0x000000040a097981 */ /* 0x007ea2000c1e1900 */
[----:B------:R-:W-:Y:S01]  /*7bf0*/  VIADD R0, R14, 0xffffffff ;  /* 0xffffffff0e007836 */ /* 0x000fe20000000000 */
[----:B------:R-:W-:Y:S05]  /*7c00*/  BMOV.32.CLEAR RZ, B0 ;  /* 0x0000000000ff7355 */ /* 0x000fea0000100000 */
[----:B------:R-:W-:Y:S01]  /*7c10*/  ISETP.GE.U32.AND P0, PT, R0, 0x3, PT ;  /* 0x000000030000780c */ /* 0x000fe20003f06070 */
[----:B------:R-:W-:Y:S01]  /*7c20*/  BSSY.RECONVERGENT B0, `(.L_x_215) ;  /* 0x0000064000007945 */ /* 0x000fe20003800200 */
[----:B------:R-:W-:Y:S01]  /*7c30*/  LOP3.LUT R3, R14, 0x3, RZ, 0xc0, !PT ;  /* 0x000000030e037812 */ /* 0x000fe200078ec0ff */
[----:B------:R-:W-:-:S02]  /*7c40*/  IMAD.MOV.U32 R0, RZ, RZ, 0x1 ;  /* 0x00000001ff007424 */ /* 0x000fc400078e00ff */
[----:B--2---:R-:W-:-:S08]  /*7c50*/  VIADD R9, R9, 0xffffffff ;  /* 0xffffffff09097836 */ /* 0x004fd00000000000 */
[----:B------:R-:W-:Y:S05]  /*7c60*/  @!P0 BRA `(.L_x_216) ;  /* 0x00000004007c8947 */ /* 0x000fea0003800000 */
[----:B------:R-:W-:Y:S01]  /*7c70*/  LOP3.LUT R6, R14, 0x7ffffffc, RZ, 0xc0, !PT ;  /* 0x7ffffffc0e067812 */ /* 0x000fe200078ec0ff */
[----:B------:R-:W-:-:S07]  /*7c80*/  IMAD.MOV.U32 R0, RZ, RZ, 0x1 ;  /* 0x00000001ff007424 */ /* 0x000fce00078e00ff */
.L_x_237:
[----:B------:R-:W0:Y:S01]  /*7c90*/  LDCU.64 UR6, c[0x0][0x380] ;  /* 0x00007000ff0677ac */ /* 0x000e220008000a00 */
[----:B------:R-:W-:-:S05]  /*7ca0*/  IMAD.IADD R5, R9, 0x1, R0 ;  /* 0x0000000109057824 */ /* 0x000fca00078e0200 */
        /* <DEDUP_REMOVED lines=13> */
.L_x_219:
[----:B------:R-:W-:Y:S01]  /*7d80*/  IMAD.MOV.U32 R10, RZ, RZ, 0x3 ;  /* 0x00000003ff0a7424 */ /* 0x000fe200078e00ff */
[----:B------:R-:W-:Y:S06]  /*7d90*/  BRA `(.L_x_221) ;  /* 0x0000000000187947 */ /* 0x000fec0003800000 */
.L_x_218:
[----:B------:R-:W-:-:S13]  /*7da0*/  ISETP.NE.AND P0, PT, R11, 0x54, PT ;  /* 0x000000540b00780c */ /* 0x000fda0003f05270 */
[----:B------:R-:W-:Y:S05]  /*7db0*/  @!P0 BRA `(.L_x_221) ;  /* 0x0000000000108947 */ /* 0x000fea0003800000 */
[----:B------:R-:W-:Y:S01]  /*7dc0*/  ISETP.NE.AND P0, PT, R11, 0x47, PT ;  /* 0x000000470b00780c */ /* 0x000fe20003f05270 */
[----:B------:R-:W-:-:S12]  /*7dd0*/  IMAD.MOV.U32 R10, RZ, RZ, 0x1 ;  /* 0x00000001ff0a7424 */ /* 0x000fd800078e00ff */
[----:B------:R-:W-:Y:S05]  /*7de0*/  @!P0 BRA `(.L_x_221) ;  /* 0x0000000000048947 */ /* 0x000fea0003800000 */
.L_x_220:
[----:B------:R-:W-:-:S07]  /*7df0*/  IMAD.MOV.U32 R10, RZ, RZ, 0x4 ;  /* 0x00000004ff0a7424 */ /* 0x000fce00078e00ff */
.L_x_221:
[----:B------:R-:W-:Y:S05]  /*7e00*/  BSYNC.RECONVERGENT B2 ;  /* 0x0000000000027941 */ /* 0x000fea0003800200 */
.L_x_217:
[----:B------:R-:W2:Y:S01]  /*7e10*/  LDG.E.U8 R13, desc[UR4][R4.64+0x1] ;  /* 0x00000104040d7981 */ /* 0x000ea2000c1e1100 */
[----:B------:R-:W-:Y:S01]  /*7e20*/  IMAD.IADD R12, R1, 0x1, R0 ;  /* 0x00000001010c7824 */ /* 0x000fe200078e0200 */
[----:B------:R-:W-:Y:S01]  /*7e30*/  BSSY.RECONVERGENT B2, `(.L_x_222) ;  /* 0x0000013000027945 */ /* 0x000fe20003800200 */
[----:B------:R-:W-:-:S03]  /*7e40*/  PRMT R11, RZ, 0x7610, R11 ;  /* 0x00007610ff0b7816 */ /* 0x000fc6000000000b */
        /* <DEDUP_REMOVED lines=9> */
.L_x_224:
[----:B------:R-:W-:Y:S01]  /*7ee0*/  IMAD.MOV.U32 R11, RZ, RZ, 0x3 ;  /* 0x00000003ff0b7424 */ /* 0x000fe200078e00ff */
[----:B------:R-:W-:Y:S06]  /*7ef0*/  BRA `(.L_x_226) ;  /* 0x0000000000187947 */ /* 0x000fec0003800000 */
.L_x_223:
[----:B------:R-:W-:-:S13]  /*7f00*/  ISETP.NE.AND P0, PT, R13, 0x54, PT ;  /* 0x000000540d00780c */ /* 0x000fda0003f05270 */
[----:B------:R-:W-:Y:S05]  /*7f10*/  @!P0 BRA `(.L_x_226) ;  /* 0x0000000000108947 */ /* 0x000fea0003800000 */
[----:B------:R-:W-:Y:S01]  /*7f20*/  ISETP.NE.AND P0, PT, R13, 0x47, PT ;  /* 0x000000470d00780c */ /* 0x000fe20003f05270 */
[----:B------:R-:W-:-:S12]  /*7f30*/  IMAD.MOV.U32 R11, RZ, RZ, 0x1 ;  /* 0x00000001ff0b7424 */ /* 0x000fd800078e00ff */
[----:B------:R-:W-:Y:S05]  /*7f40*/  @!P0 BRA `(.L_x_226) ;  /* 0x0000000000048947 */ /* 0x000fea0003800000 */
.L_x_225:
[----:B------:R-:W-:-:S07]  /*7f50*/  IMAD.MOV.U32 R11, RZ, RZ, 0x4 ;  /* 0x00000004ff0b7424 */ /* 0x000fce00078e00ff */
.L_x_226:
[----:B------:R-:W-:Y:S05]  /*7f60*/  BSYNC.RECONVERGENT B2 ;  /* 0x0000000000027941 */ /* 0x000fea0003800200 */
.L_x_222:
        /* <DEDUP_REMOVED lines=12> */
.L_x_229:
[----:B------:R-:W-:Y:S01]  /*8030*/  IMAD.MOV.U32 R10, RZ, RZ, 0x3 ;  /* 0x00000003ff0a7424 */ /* 0x000fe200078e00ff */
[----:B------:R-:W-:Y:S06]  /*8040*/  BRA `(.L_x_231) ;  /* 0x0000000000187947 */ /* 0x000fec0003800000 */
.L_x_228:
[----:B------:R-:W-:-:S13]  /*8050*/  ISETP.NE.AND P0, PT, R13, 0x54, PT ;  /* 0x000000540d00780c */ /* 0x000fda0003f05270 */
[----:B------:R-:W-:Y:S05]  /*8060*/  @!P0 BRA `(.L_x_231) ;  /* 0x0000000000108947 */ /* 0x000fea0003800000 */
[----:B------:R-:W-:Y:S01]  /*8070*/  ISETP.NE.AND P0, PT, R13, 0x47, PT ;  /* 0x000000470d00780c */ /* 0x000fe20003f05270 */
[----:B------:R-:W-:-:S12]  /*8080*/  IMAD.MOV.U32 R10, RZ, RZ, 0x1 ;  /* 0x00000001ff0a7424 */ /* 0x000fd800078e00ff */
[----:B------:R-:W-:Y:S05]  /*8090*/  @!P0 BRA `(.L_x_231) ;  /* 0x0000000000048947 */ /* 0x000fea0003800000 */
.L_x_230:
[----:B------:R-:W-:-:S07]  /*80a0*/  IMAD.MOV.U32 R10, RZ, RZ, 0x4 ;  /* 0x00000004ff0a7424 */ /* 0x000fce00078e00ff */
.L_x_231:
[----:B------:R-:W-:Y:S05]  /*80b0*/  BSYNC.RECONVERGENT B2 ;  /* 0x0000000000027941 */ /* 0x000fea0003800200 */
.L_x_227:
[----:B------:R0:W2:Y:S01]  /*80c0*/  LDG.E.U8 R4, desc[UR4][R4.64+0x3] ;  /* 0x0000030404047981 */ /* 0x0000a2000c1e1100 */
[----:B------:R-:W-:Y:S03]  /*80d0*/  BSSY.RECONVERGENT B2, `(.L_x_232) ;  /* 0x0000013000027945 */ /* 0x000fe60003800200 */
[----:B------:R1:W-:Y:S01]  /*80e0*/  STL.U8 [R12+0x1d], R10 ;  /* 0x00001d0a0c007387 */ /* 0x0003e20000100000 */
[----:B0-----:R-:W-:Y:S02]  /*80f0*/  PRMT R5, RZ, 0x7610, R5 ;  /* 0x00007610ff057816 */ /* 0x001fe40000000005 */
[----:B--2---:R-:W-:-:S13]  /*8100*/  ISETP.GT.AND P0, PT, R4, 0x46, PT ;  /* 0x000000460400780c */ /* 0x004fda0003f04270 */
[----:B-1----:R-:W-:Y:S05]  /*8110*/  @P0 BRA `(.L_x_233) ;  /* 0x0000000000200947 */ /* 0x002fea0003800000 */
[----:B------:R-:W-:-:S13]  /*8120*/  ISETP.NE.AND P0, PT, R4, 0x41, PT ;  /* 0x000000410400780c */ /* 0x000fda0003f05270 */
[----:B------:R-:W-:Y:S05]  /*8130*/  @!P0 BRA `(.L_x_234) ;  /* 0x0000000000108947 */ /* 0x000fea0003800000 */
[----:B------:R-:W-:-:S13]  /*8140*/  ISETP.NE.AND P0, PT, R4, 0x43, PT ;  /* 0x000000430400780c */ /* 0x000fda0003f05270 */
[----:B------:R-:W-:Y:S05]  /*8150*/  @P0 BRA `(.L_x_235) ;  /* 0x0000000000240947 */ /* 0x000fea0003800000 */
[----:B------:R-:W-:Y:S01]  /*8160*/  IMAD.MOV.U32 R5, RZ, RZ, 0x2 ;  /* 0x00000002ff057424 */ /* 0x000fe200078e00ff */
[----:B------:R-:W-:Y:S06]  /*8170*/  BRA `(.L_x_236) ;  /* 0x0000000000207947 */ /* 0x000fec0003800000 */
.L_x_234:
[----:B------:R-:W-:Y:S01]  /*8180*/  IMAD.MOV.U32 R5, RZ, RZ, 0x3 ;  /* 0x00000003ff057424 */ /* 0x000fe200078e00ff */
[----:B------:R-:W-:Y:S06]  /*8190*/  BRA `(.L_x_236) ;  /* 0x0000000000187947 */ /* 0x000fec0003800000 */
.L_x_233:
[----:B------:R-:W-:-:S13]  /*81a0*/  ISETP.NE.AND P0, PT, R4, 0x54, PT ;  /* 0x000000540400780c */ /* 0x000fda0003f05270 */
[----:B------:R-:W-:Y:S05]  /*81b0*/  @!P0 BRA `(.L_x_236) ;  /* 0x0000000000108947 */ /* 0x000fea0003800000 */
[----:B------:R-:W-:Y:S01]  /*81c0*/  ISETP.NE.AND P0, PT, R4, 0x47, PT ;  /* 0x000000470400780c */ /* 0x000fe20003f05270 */
[----:B------:R-:W-:-:S12]  /*81d0*/  IMAD.MOV.U32 R5, RZ, RZ, 0x1 ;  /* 0x00000001ff057424 */ /* 0x000fd800078e00ff */
[----:B------:R-:W-:Y:S05]  /*81e0*/  @!P0 BRA `(.L_x_236) ;  /* 0x0000000000048947 */ /* 0x000fea0003800000 */
.L_x_235:
[----:B------:R-:W-:-:S07]  /*81f0*/  IMAD.MOV.U32 R5, RZ, RZ, 0x4 ;  /* 0x00000004ff057424 */ /* 0x000fce00078e00ff */
.L_x_236:
[----:B------:R-:W-:Y:S05]  /*8200*/  BSYNC.RECONVERGENT B2 ;  /* 0x0000000000027941 */ /* 0x000fea0003800200 */
.L_x_232:
[----:B------:R0:W-:Y:S01]  /*8210*/  STL.U8 [R12+0x1e], R5 ;  /* 0x00001e050c007387 */ /* 0x0001e20000100000 */
[C---:B------:R-:W-:Y:S02]  /*8220*/  VIADD R11, R0.reuse, 0x3 ;  /* 0x00000003000b7836 */ /* 0x040fe40000000000 */
[----:B------:R-:W-:-:S03]  /*8230*/  VIADD R0, R0, 0x4 ;  /* 0x0000000400007836 */ /* 0x000fc60000000000 */
[----:B------:R-:W-:-:S13]  /*8240*/  ISETP.NE.AND P0, PT, R11, R6, PT ;  /* 0x000000060b00720c */ /* 0x000fda0003f05270 */
[----:B0-----:R-:W-:Y:S05]  /*8250*/  @P0 BRA `(.L_x_237) ;  /* 0xfffffff8008c0947 */ /* 0x001fea000383ffff */
.L_x_216:
[----:B------:R-:W-:Y:S05]  /*8260*/  BSYNC.RECONVERGENT B0 ;  /* 0x0000000000007941 */ /* 0x000fea0003800200 */
.L_x_215:
        /* <DEDUP_REMOVED lines=18> */
.L_x_240:
[----:B------:R-:W-:Y:S01]  /*8390*/  IMAD.MOV.U32 R6, RZ, RZ, 0x3 ;  /* 0x00000003ff067424 */ /* 0x000fe200078e00ff */
[----:B------:R-:W-:Y:S06]  /*83a0*/  BRA `(.L_x_242) ;  /* 0x0000000000187947 */ /* 0x000fec0003800000 */
.L_x_239:
[----:B------:R-:W-:-:S13]  /*83b0*/  ISETP.NE.AND P0, PT, R9, 0x54, PT ;  /* 0x000000540900780c */ /* 0x000fda0003f05270 */
[----:B------:R-:W-:Y:S05]  /*83c0*/  @!P0 BRA `(.L_x_242) ;  /* 0x0000000000108947 */ /* 0x000fea0003800000 */
[----:B------:R-:W-:Y:S01]  /*83d0*/  ISETP.NE.AND P0, PT, R9, 0x47, PT ;  /* 0x000000470900780c */ /* 0x000fe20003f05270 */
[----:B------:R-:W-:-:S12]  /*83e0*/  IMAD.MOV.U32 R6, RZ, RZ, 0x1 ;  /* 0x00000001ff067424 */ /* 0x000fd800078e00ff */
[----:B------:R-:W-:Y:S05]  /*83f0*/  @!P0 BRA `(.L_x_242) ;  /* 0x0000000000048947 */ /* 0x000fea0003800000 */
.L_x_241:
[----:B------:R-:W-:-:S07]  /*8400*/  IMAD.MOV.U32 R6, RZ, RZ, 0x4 ;  /* 0x00000004ff067424 */ /* 0x000fce00078e00ff */
.L_x_242:
[----:B------:R-:W-:Y:S05]  /*8410*/  BSYNC.RECONVERGENT B0 ;  /* 0x0000000000007941 */ /* 0x000fea0003800200 */
.L_x_238:
[----:B------:R-:W-:Y:S01]  /*8420*/  IMAD.IADD R9, R1, 0x1, R0 ;  /* 0x0000000101097824 */ /* 0x000fe200078e0200 */
[----:B------:R-:W-:-:S04]  /*8430*/  ISETP.NE.AND P0, PT, R3, 0x1, PT ;  /* 0x000000010300780c */ /* 0x000fc80003f05270 */
[----:B------:R0:W-:Y:S09]  /*8440*/  STL.U8 [R9+0x1b], R6 ;  /* 0x00001b0609007387 */ /* 0x0001f20000100000 */
[----:B------:R-:W-:Y:S05]  /*8450*/  @!P0 BRA `(.L_x_214) ;  /* 0x0000000c00988947 */ /* 0x000fea0003800000 */
[----:B0-----:R-:W2:Y:S01]  /*8460*/  LDG.E.U8 R6, desc[UR4][R4.64+0x1] ;  /* 0x0000010404067981 */ /* 0x001ea2000c1e1100 */
        /* <DEDUP_REMOVED lines=11> */
.L_x_245:
[----:B------:R-:W-:Y:S01]  /*8520*/  IMAD.MOV.U32 R0, RZ, RZ, 0x3 ;  /* 0x00000003ff007424 */ /* 0x000fe200078e00ff */
[----:B------:R-:W-:Y:S06]  /*8530*/  BRA `(.L_x_247) ;  /* 0x0000000000187947 */ /* 0x000fec0003800000 */
.L_x_244:
[----:B------:R-:W-:-:S13]  /*8540*/  ISETP.NE.AND P0, PT, R6, 0x54, PT ;  /* 0x000000540600780c */ /* 0x000fda0003f05270 */
[----:B------:R-:W-:Y:S05]  /*8550*/  @!P0 BRA `(.L_x_247) ;  /* 0x0000000000108947 */ /* 0x000fea0003800000 */
[----:B------:R-:W-:Y:S01]  /*8560*/  ISETP.NE.AND P0, PT, R6, 0x47, PT ;  /* 0x000000470600780c */ /* 0x000fe20003f05270 */
[----:B------:R-:W-:-:S12]  /*8570*/  IMAD.MOV.U32 R0, RZ, RZ, 0x1 ;  /* 0x00000001ff007424 */ /* 0x000fd800078e00ff */
[----:B------:R-:W-:Y:S05]  /*8580*/  @!P0 BRA `(.L_x_247) ;  /* 0x0000000000048947 */ /* 0x000fea0003800000 */
.L_x_246:
[----:B------:R-:W-:-:S07]  /*8590*/  IMAD.MOV.U32 R0, RZ, RZ, 0x4 ;  /* 0x00000004ff007424 */ /* 0x000fce00078e00ff */
.L_x_247:
[----:B------:R-:W-:Y:S05]  /*85a0*/  BSYNC.RECONVERGENT B0 ;  /* 0x0000000000007941 */ /* 0x000fea0003800200 */
.L_x_243:
        /* <DEDUP_REMOVED lines=15> */
.L_x_250:
[----:B------:R-:W-:Y:S01]  /*86a0*/  IMAD.MOV.U32 R0, RZ, RZ, 0x3 ;  /* 0x00000003ff007424 */ /* 0x000fe200078e00ff */
[----:B------:R-:W-:Y:S06]  /*86b0*/  BRA `(.L_x_252) ;  /* 0x0000000000187947 */ /* 0x000fec0003800000 */
.L_x_249:
[----:B------:R-:W-:-:S13]  /*86c0*/  ISETP.NE.AND P0, PT, R4, 0x54, PT ;  /* 0x000000540400780c */ /* 0x000fda0003f05270 */
[----:B------:R-:W-:Y:S05]  /*86d0*/  @!P0 BRA `(.L_x_252) ;  /* 0x0000000000108947 */ /* 0x000fea0003800000 */
[----:B------:R-:W-:Y:S01]  /*86e0*/  ISETP.NE.AND P0, PT, R4, 0x47, PT ;  /* 0x000000470400780c */ /* 0x000fe20003f05270 */
[----:B------:R-:W-:-:S12]  /*86f0*/  IMAD.MOV.U32 R0, RZ, RZ, 0x1 ;  /* 0x00000001ff007424 */ /* 0x000fd800078e00ff */
[----:B------:R-:W-:Y:S05]  /*8700*/  @!P0 BRA `(.L_x_252) ;  /* 0x0000000000048947 */ /* 0x000fea0003800000 */
.L_x_251:
[----:B------:R-:W-:-:S07]  /*8710*/  IMAD.MOV.U32 R0, RZ, RZ, 0x4 ;  /* 0x00000004ff007424 */ /* 0x000fce00078e00ff */
.L_x_252:
[----:B------:R-:W-:Y:S05]  /*8720*/  BSYNC.RECONVERGENT B0 ;  /* 0x0000000000007941 */ /* 0x000fea0003800200 */
.L_x_248:
[----:B------:R0:W-:Y:S01]  /*8730*/  STL.U8 [R9+0x1d], R0 ;  /* 0x00001d0009007387 */ /* 0x0001e20000100000 */
[----:B------:R-:W-:Y:S05]  /*8740*/  BRA `(.L_x_214) ;  /* 0x0000000800dc7947 */ /* 0x000fea0003800000 */
.L_x_213:
[----:B------:R-:W-:-:S13]  /*8750*/  ISETP.GE.AND P0, PT, R14, 0x1, PT ;  /* 0x000000010e00780c */ /* 0x000fda0003f06270 */
[----:B------:R-:W-:Y:S05]  /*8760*/  @!P0 BRA `(.L_x_214) ;  /* 0x0000000800d48947 */ /* 0x000fea0003800000 */
[----:B------:R2:W5:Y:S01]  /*8770*/  LDG.E R11, desc[UR4][R10.64] ;  /* 0x000000040a0b7981 */ /* 0x000562000c1e1900 */
[----:B01----:R-:W-:Y:S01]  /*8780*/  VIADD R0, R14, 0xffffffff ;  /* 0xffffffff0e007836 */ /* 0x003fe20000000000 */
[----:B------:R-:W-:Y:S05]  /*8790*/  BMOV.32.CLEAR RZ, B0 ;  /* 0x0000000000ff7355 */ /* 0x000fea0000100000 */
[----:B------:R-:W-:Y:S01]  /*87a0*/  ISETP.GE.U32.AND P0, PT, R0, 0x3, PT ;  /* 0x000000030000780c */ /* 0x000fe20003f06070 */
[----:B------:R-:W-:Y:S01]  /*87b0*/  BSSY.RECONVERGENT B0, `(.L_x_253) ;  /* 0x0000063000007945 */ /* 0x000fe20003800200 */
[----:B------:R-:W-:Y:S01]  /*87c0*/  LOP3.LUT R3, R14, 0x3, RZ, 0xc0, !PT ;  /* 0x000000030e037812 */ /* 0x000fe200078ec0ff */
[----:B------:R-:W-:-:S10]  /*87d0*/  IMAD.MOV.U32 R0, RZ, RZ, 0x1 ;  /* 0x00000001ff007424 */ /* 0x000fd400078e00ff */
[----:B--2---:R-:W-:Y:S05]  /*87e0*/  @!P0 BRA `(.L_x_254) ;  /* 0x00000004007c8947 */ /* 0x004fea0003800000 */
[----:B------:R-:W-:Y:S01]  /*87f0*/  LOP3.LUT R6, R14, 0x7ffffffc, RZ, 0xc0, !PT ;  /* 0x7ffffffc0e067812 */ /* 0x000fe200078ec0ff */
[----:B------:R-:W-:-:S07]  /*8800*/  IMAD.MOV.U32 R0, RZ, RZ, 0x1 ;  /* 0x00000001ff007424 */ /* 0x000fce00078e00ff */
.L_x_275:
[----:B------:R-:W0:Y:S01]  /*8810*/  LDCU.64 UR6, c[0x0][0x380] ;  /* 0x00007000ff0677ac */ /* 0x000e220008000a00 */
[----:B-----5:R-:W-:-:S04]  /*8820*/  IADD3 R5, PT, PT, R14, R11, -R0 ;  /* 0x0000000b0e057210 */ /* 0x020fc80007ffe800 */
        /* <DEDUP_REMOVED lines=13> */
.L_x_256:
[----:B------:R-:W-:Y:S01]  /*8900*/  ISETP.NE.AND P0, PT, R10, 0x47, PT ;  /* 0x000000470a00780c */ /* 0x000fe20003f05270 */
[----:B------:R-:W-:-:S12]  /*8910*/  IMAD.MOV.U32 R9, RZ, RZ, 0x2 ;  /* 0x00000002ff097424 */ /* 0x000fd800078e00ff */
[----:B------:R-:W-:Y:S05]  /*8920*/  @!P0 BRA `(.L_x_257) ;  /* 0x0000000000148947 */ /* 0x000fea0003800000 */
[----:B------:R-:W-:-:S13]  /*8930*/  ISETP.NE.AND P0, PT, R10, 0x54, PT ;  /* 0x000000540a00780c */ /* 0x000fda0003f05270 */
[----:B------:R-:W-:Y:S05]  /*8940*/  @!P0 BRA `(.L_x_259) ;  /* 0x0000000000088947 */ /* 0x000fea0003800000 */
.L_x_258:
[----:B------:R-:W-:Y:S01]  /*8950*/  IMAD.MOV.U32 R9, RZ, RZ, 0x4 ;  /* 0x00000004ff097424 */ /* 0x000fe200078e00ff */
[----:B------:R-:W-:Y:S06]  /*8960*/  BRA `(.L_x_257) ;  /* 0x0000000000047947 */ /* 0x000fec0003800000 */
.L_x_259:
[----:B------:R-:W-:-:S07]  /*8970*/  IMAD.MOV.U32 R9, RZ, RZ, 0x3 ;  /* 0x00000003ff097424 */ /* 0x000fce00078e00ff */
.L_x_257:
[----:B------:R-:W-:Y:S05]  /*8980*/  BSYNC.RECONVERGENT B2 ;  /* 0x0000000000027941 */ /* 0x000fea0003800200 */
.L_x_255:
[----:B------:R-:W2:Y:S01]  /*8990*/  LDG.E.U8 R12, desc[UR4][R4.64+-0x1] ;  /* 0xffffff04040c7981 */ /* 0x000ea2000c1e1100 */
[----:B------:R-:W-:Y:S01]  /*89a0*/  IMAD.IADD R10, R1, 0x1, R0 ;  /* 0x00000001010a7824 */ /* 0x000fe200078e0200 */
[----:B------:R-:W-:Y:S04]  /*89b0*/  BSSY.RECONVERGENT B2, `(.L_x_260) ;  /* 0x0000013000027945 */ /* 0x000fe80003800200 */
        /* <DEDUP_REMOVED lines=10> */
.L_x_261:
[----:B------:R-:W-:-:S13]  /*8a60*/  ISETP.NE.AND P0, PT, R12, 0x47, PT ;  /* 0x000000470c00780c */ /* 0x000fda0003f05270 */
[----:B------:R-:W-:Y:S05]  /*8a70*/  @!P0 BRA `(.L_x_264) ;  /* 0x0000000000148947 */ /* 0x000fea0003800000 */
[----:B------:R-:W-:Y:S01]  /*8a80*/  ISETP.NE.AND P0, PT, R12, 0x54, PT ;  /* 0x000000540c00780c */ /* 0x000fe20003f05270 */
[----:B------:R-:W-:-:S12]  /*8a90*/  IMAD.MOV.U32 R9, RZ, RZ, 0x3 ;  /* 0x00000003ff097424 */ /* 0x000fd800078e00ff */
[----:B------:R-:W-:Y:S05]  /*8aa0*/  @!P0 BRA `(.L_x_262) ;  /* 0x00000000000c8947 */ /* 0x000fea0003800000 */
.L_x_263:
[----:B------:R-:W-:Y:S01]  /*8ab0*/  IMAD.MOV.U32 R9, RZ, RZ, 0x4 ;  /* 0x00000004ff097424 */ /* 0x000fe200078e00ff */
[----:B------:R-:W-:Y:S06]  /*8ac0*/  BRA `(.L_x_262) ;  /* 0x0000000000047947 */ /* 0x000fec0003800000 */
.L_x_264:
[----:B------:R-:W-:-:S07]  /*8ad0*/  IMAD.MOV.U32 R9, RZ, RZ, 0x2 ;  /* 0x00000002ff097424 */ /* 0x000fce00078e00ff */
.L_x_262:
[----:B------:R-:W-:Y:S05]  /*8ae0*/  BSYNC.RECONVERGENT B2 ;  /* 0x0000000000027941 */ /* 0x000fea0003800200 */
.L_x_260:
        /* <DEDUP_REMOVED lines=12> */
.L_x_266:
[----:B------:R-:W-:-:S13]  /*8bb0*/  ISETP.NE.AND P0, PT, R12, 0x47, PT ;  /* 0x000000470c00780c */ /* 0x000fda0003f05270 */
[----:B------:R-:W-:Y:S05]  /*8bc0*/  @!P0 BRA `(.L_x_269) ;  /* 0x0000000000148947 */ /* 0x000fea0003800000 */
[----:B------:R-:W-:Y:S01]  /*8bd0*/  ISETP.NE.AND P0, PT, R12, 0x54, PT ;  /* 0x000000540c00780c */ /* 0x000fe20003f05270 */
[----:B------:R-:W-:-:S12]  /*8be0*/  IMAD.MOV.U32 R9, RZ, RZ, 0x3 ;  /* 0x00000003ff097424 */ /* 0x000fd800078e00ff */
[----:B------:R-:W-:Y:S05]  /*8bf0*/  @!P0 BRA `(.L_x_267) ;  /* 0x00000000000c8947 */ /* 0x000fea0003800000 */
.L_x_268:
[----:B------:R-:W-:Y:S01]  /*8c00*/  IMAD.MOV.U32 R9, RZ, RZ, 0x4 ;  /* 0x00000004ff097424 */ /* 0x000fe200078e00ff */
[----:B------:R-:W-:Y:S06]  /*8c10*/  BRA `(.L_x_267) ;  /* 0x0000000000047947 */ /* 0x000fec0003800000 */
.L_x_269:
[----:B------:R-:W-:-:S07]  /*8c20*/  IMAD.MOV.U32 R9, RZ, RZ, 0x2 ;  /* 0x00000002ff097424 */ /* 0x000fce00078e00ff */
.L_x_267:
[----:B------:R-:W-:Y:S05]  /*8c30*/  BSYNC.RECONVERGENT B2 ;  /* 0x0000000000027941 */ /* 0x000fea0003800200 */
.L_x_265:
        /* <DEDUP_REMOVED lines=12> */
.L_x_271:
[----:B------:R-:W-:-:S13]  /*8d00*/  ISETP.NE.AND P0, PT, R5, 0x47, PT ;  /* 0x000000470500780c */ /* 0x000fda0003f05270 */
[----:B------:R-:W-:Y:S05]  /*8d10*/  @!P0 BRA `(.L_x_274) ;  /* 0x0000000000148947 */ /* 0x000fea0003800000 */
[----:B------:R-:W-:Y:S01]  /*8d20*/  ISETP.NE.AND P0, PT, R5, 0x54, PT ;  /* 0x000000540500780c */ /* 0x000fe20003f05270 */
[----:B------:R-:W-:-:S12]  /*8d30*/  IMAD.MOV.U32 R4, RZ, RZ, 0x3 ;  /* 0x00000003ff047424 */ /* 0x000fd800078e00ff */
[----:B------:R-:W-:Y:S05]  /*8d40*/  @!P0 BRA `(.L_x_272) ;  /* 0x00000000000c8947 */ /* 0x000fea0003800000 */
.L_x_273:
[----:B------:R-:W-:Y:S01]  /*8d50*/  IMAD.MOV.U32 R4, RZ, RZ, 0x4 ;  /* 0x00000004ff047424 */ /* 0x000fe200078e00ff */
[----:B------:R-:W-:Y:S06]  /*8d60*/  BRA `(.L_x_272) ;  /* 0x0000000000047947 */ /* 0x000fec0003800000 */
.L_x_274:
[----:B------:R-:W-:-:S07]  /*8d70*/  IMAD.MOV.U32 R4, RZ, RZ, 0x2 ;  /* 0x00000002ff047424 */ /* 0x000fce00078e00ff */
.L_x_272:
[----:B------:R-:W-:Y:S05]  /*8d80*/  BSYNC.RECONVERGENT B2 ;  /* 0x0000000000027941 */ /* 0x000fea0003800200 */
.L_x_270:
[----:B------:R0:W-:Y:S01]  /*8d90*/  STL.U8 [R10+0x1e], R4 ;  /* 0x00001e040a007387 */ /* 0x0001e20000100000 */
[C---:B------:R-:W-:Y:S02]  /*8da0*/  VIADD R5, R0.reuse, 0x3 ;  /* 0x0000000300057836 */ /* 0x040fe40000000000 */
[----:B------:R-:W-:-:S03]  /*8db0*/  VIADD R0, R0, 0x4 ;  /* 0x0000000400007836 */ /* 0x000fc60000000000 */
[----:B------:R-:W-:-:S13]  /*8dc0*/  ISETP.NE.AND P0, PT, R5, R6, PT ;  /* 0x000000060500720c */ /* 0x000fda0003f05270 */
[----:B0-----:R-:W-:Y:S05]  /*8dd0*/  @P0 BRA `(.L_x_275) ;  /* 0xfffffff8008c0947 */ /* 0x001fea000383ffff */
.L_x_254:
[----:B------:R-:W-:Y:S05]  /*8de0*/  BSYNC.RECONVERGENT B0 ;  /* 0x0000000000007941 */ /* 0x000fea0003800200 */
.L_x_253:
[----:B------:R-:W-:-:S13]  /*8df0*/  ISETP.NE.AND P0, PT, R3, RZ, PT ;  /* 0x000000ff0300720c */ /* 0x000fda0003f05270 */
[----:B------:R-:W-:Y:S05]  /*8e00*/  @!P0 BRA `(.L_x_214) ;  /* 0x00000004002c8947 */ /* 0x000fea0003800000 */
[----:B------:R-:W0:Y:S01]  /*8e10*/  LDCU.64 UR6, c[0x0][0x380] ;  /* 0x00007000ff0677ac */ /* 0x000e220008000a00 */
[----:B-----5:R-:W-:-:S04]  /*8e20*/  IADD3 R11, PT, PT, R14, R11, -R0 ;  /* 0x0000000b0e0b7210 */ /* 0x020fc80007ffe800 */
        /* <DEDUP_REMOVED lines=14> */
.L_x_277:
[----:B------:R-:W-:-:S13]  /*8f10*/  ISETP.NE.AND P0, PT, R9, 0x47, PT ;  /* 0x000000470900780c */ /* 0x000fda0003f05270 */
[----:B------:R-:W-:Y:S05]  /*8f20*/  @!P0 BRA `(.L_x_280) ;  /* 0x0000000000148947 */ /* 0x000fea0003800000 */
[----:B------:R-:W-:Y:S01]  /*8f30*/  ISETP.NE.AND P0, PT, R9, 0x54, PT ;  /* 0x000000540900780c */ /* 0x000fe20003f05270 */
[----:B------:R-:W-:-:S12]  /*8f40*/  IMAD.MOV.U32 R6, RZ, RZ, 0x3 ;  /* 0x00000003ff067424 */ /* 0x000fd800078e00ff */
[----:B------:R-:W-:Y:S05]  /*8f50*/  @!P0 BRA `(.L_x_278) ;  /* 0x00000000000c8947 */ /* 0x000fea0003800000 */
.L_x_279:
[----:B------:R-:W-:Y:S01]  /*8f60*/  IMAD.MOV.U32 R6, RZ, RZ, 0x4 ;  /* 0x00000004ff067424 */ /* 0x000fe200078e00ff */
[----:B------:R-:W-:Y:S06]  /*8f70*/  BRA `(.L_x_278) ;  /* 0x0000000000047947 */ /* 0x000fec0003800000 */
.L_x_280:
[----:B------:R-:W-:-:S07]  /*8f80*/  IMAD.MOV.U32 R6, RZ, RZ, 0x2 ;  /* 0x00000002ff067424 */ /* 0x000fce00078e00ff */
.L_x_278:
[----:B------:R-:W-:Y:S05]  /*8f90*/  BSYNC.RECONVERGENT B0 ;  /* 0x0000000000007941 */ /* 0x000fea0003800200 */
.L_x_276:
[----:B------:R-:W-:Y:S01]  /*8fa0*/  IMAD.IADD R9, R1, 0x1, R0 ;  /* 0x0000000101097824 */ /* 0x000fe200078e0200 */
[----:B------:R-:W-:-:S04]  /*8fb0*/  ISETP.NE.AND P0, PT, R3, 0x1, PT ;  /* 0x000000010300780c */ /* 0x000fc80003f05270 */
[----:B------:R0:W-:Y:S09]  /*8fc0*/  STL.U8 [R9+0x1b], R6 ;  /* 0x00001b0609007387 */ /* 0x0001f20000100000 */
        /* <DEDUP_REMOVED lines=13> */
.L_x_282:
[----:B------:R-:W-:-:S13]  /*90a0*/  ISETP.NE.AND P0, PT, R6, 0x47, PT ;  /* 0x000000470600780c */ /* 0x000fda0003f05270 */
[----:B------:R-:W-:Y:S05]  /*90b0*/  @!P0 BRA `(.L_x_285) ;  /* 0x0000000000148947 */ /* 0x000fea0003800000 */
[----:B------:R-:W-:Y:S01]  /*90c0*/  ISETP.NE.AND P0, PT, R6, 0x54, PT ;  /* 0x000000540600780c */ /* 0x000fe20003f05270 */
[----:B------:R-:W-:-:S12]  /*90d0*/  IMAD.MOV.U32 R0, RZ, RZ, 0x3 ;  /* 0x00000003ff007424 */ /* 0x000fd800078e00ff */
[----:B------:R-:W-:Y:S05]  /*90e0*/  @!P0 BRA `(.L_x_283) ;  /* 0x00000000000c8947 */ /* 0x000fea0003800000 */
.L_x_284:
[----:B------:R-:W-:Y:S01]  /*90f0*/  IMAD.MOV.U32 R0, RZ, RZ, 0x4 ;  /* 0x00000004ff007424 */ /* 0x000fe200078e00ff */
[----:B------:R-:W-:Y:S06]  /*9100*/  BRA `(.L_x_283) ;  /* 0x0000000000047947 */ /* 0x000fec0003800000 */
.L_x_285:
[----:B------:R-:W-:-:S07]  /*9110*/  IMAD.MOV.U32 R0, RZ, RZ, 0x2 ;  /* 0x00000002ff007424 */ /* 0x000fce00078e00ff */
.L_x_283:
[----:B------:R-:W-:Y:S05]  /*9120*/  BSYNC.RECONVERGENT B0 ;  /* 0x0000000000007941 */ /* 0x000fea0003800200 */
.L_x_281:
[----:B------:R0:W-:Y:S01]  /*9130*/  STL.U8 [R9+0x1c], R0 ;  /* 0x00001c0009007387 */ /* 0x0001e20000100000 */
[----:B------:R-:W-:-:S13]  /*9140*/  ISETP.NE.AND P0, PT, R3, 0x2, PT ;  /* 0x000000020300780c */ /* 0x000fda0003f05270 */
[----:B0-----:R-:W-:Y:S05]  /*9150*/  @!P0 BRA `(.L_x_214) ;  /* 0x0000000000588947 */ /* 0x001fea0003800000 */
        /* <DEDUP_REMOVED lines=12> */
.L_x_287:
[----:B------:R-:W-:-:S13]  /*9220*/  ISETP.NE.AND P0, PT, R4, 0x47, PT ;  /* 0x000000470400780c */ /* 0x000fda0003f05270 */
[----:B------:R-:W-:Y:S05]  /*9230*/  @!P0 BRA `(.L_x_290) ;  /* 0x0000000000148947 */ /* 0x000fea0003800000 */
[----:B------:R-:W-:Y:S01]  /*9240*/  ISETP.NE.AND P0, PT, R4, 0x54, PT ;  /* 0x000000540400780c */ /* 0x000fe20003f05270 */
[----:B------:R-:W-:-:S12]  /*9250*/  IMAD.MOV.U32 R0, RZ, RZ, 0x3 ;  /* 0x00000003ff007424 */ /* 0x000fd800078e00ff */
[----:B------:R-:W-:Y:S05]  /*9260*/  @!P0 BRA `(.L_x_288) ;  /* 0x00000000000c8947 */ /* 0x000fea0003800000 */
.L_x_289:
[----:B------:R-:W-:Y:S01]  /*9270*/  IMAD.MOV.U32 R0, RZ, RZ, 0x4 ;  /* 0x00000004ff007424 */ /* 0x000fe200078e00ff */
[----:B------:R-:W-:Y:S06]  /*9280*/  BRA `(.L_x_288) ;  /* 0x0000000000047947 */ /* 0x000fec0003800000 */
.L_x_290:
[----:B------:R-:W-:-:S07]  /*9290*/  IMAD.MOV.U32 R0, RZ, RZ, 0x2 ;  /* 0x00000002ff007424 */ /* 0x000fce00078e00ff */
.L_x_288:
[----:B------:R-:W-:Y:S05]  /*92a0*/  BSYNC.RECONVERGENT B0 ;  /* 0x0000000000007941 */ /* 0x000fea0003800200 */
.L_x_286:
[----:B------:R0:W-:Y:S02]  /*92b0*/  STL.U8 [R9+0x1d], R0 ;  /* 0x00001d0009007387 */ /* 0x0001e40000100000 */
.L_x_214:
[----:B------:R-:W-:Y:S05]  /*92c0*/  BSYNC.RECONVERGENT B1 ;  /* 0x0000000000017941 */ /* 0x000fea0003800200 */
.L_x_212:
[----:B------:R-:W-:Y:S01]  /*92d0*/  ISETP.GE.AND P0, PT, R15, 0x1, PT ;  /* 0x000000010f00780c */ /* 0x000fe20003f06270 */
[----:B------:R-:W-:Y:S01]  /*92e0*/  IMAD.MOV.U32 R5, RZ, RZ, 0x4 ;  /* 0x00000004ff057424 */ /* 0x000fe200078e00ff */
[----:B------:R-:W-:Y:S01]  /*92f0*/  BSSY.RECONVERGENT B6, `(.L_x_291) ;  /* 0x000061f000067945 */ /* 0x000fe20003800200 */
[C---:B0-2---:R-:W-:Y:S02]  /*9300*/  IMAD.IADD R6, R1.reuse, 0x1, R14 ;  /* 0x0000000101067824 */ /* 0x045fe400078e020e */
[----:B------:R-:W-:Y:S02]  /*9310*/  IMAD.IADD R10, R1, 0x1, R15 ;  /* 0x00000001010a7824 */ /* 0x000fe400078e020f */
[----:B-1----:R-:W-:Y:S01]  /*9320*/  IMAD.MOV.U32 R0, RZ, RZ, RZ ;  /* 0x000000ffff007224 */ /* 0x002fe200078e00ff */
[----:B------:R-:W-:Y:S01]  /*9330*/  STL.U8 [R6+0x1c], R5 ;  /* 0x00001c0506007387 */ /* 0x000fe20000100000 */
[----:B------:R-:W-:Y:S02]  /*9340*/  IMAD.MOV.U32 R3, RZ, RZ, RZ ;  /* 0x000000ffff037224 */ /* 0x000fe400078e00ff */
[----:B------:R-:W-:Y:S01]  /*9350*/  IMAD.MOV.U32 R4, RZ, RZ, 0x0 ;  /* 0x00000000ff047424 */ /* 0x000fe200078e00ff */
[----:B------:R-:W-:Y:S04]  /*9360*/  STL.U8 [R1+0x1b], R5 ;  /* 0x00001b0501007387 */ /* 0x000fe80000100000 */
[----:B------:R-:W-:Y:S04]  /*9370*/  STL.U8 [R10+0x1], R5 ;  /* 0x000001050a007387 */ /* 0x000fe80000100000 */
[----:B------:R0:W-:Y:S02]  /*9380*/  STL.U8 [R1], R5 ;  /* 0x0000000501007387 */ /* 0x0001e40000100000 */
[----:B0-----:R-:W-:Y:S01]  /*9390*/  IMAD.MOV.U32 R5, RZ, RZ, -0x100000 ;  /* 0xfff00000ff057424 */ /* 0x001fe200078e00ff */
[----:B------:R-:W-:Y:S06]  /*93a0*/  @!P0 BRA `(.L_x_292) ;  /* 0x00000060004c8947 */ /* 0x000fec0003800000 */
[----:B------:R-:W-:Y:S01]  /*93b0*/  VIADD R0, R14, 0xffffffff ;  /* 0xffffffff0e007836 */ /* 0x000fe20000000000 */
[----:B------:R-:W-:Y:S05]  /*93c0*/  BMOV.32.CLEAR RZ, B0 ;  /* 0x0000000000ff7355 */ /* 0x000fea0000100000 */
[----:B------:R-:W-:Y:S01]  /*93d0*/  BSSY.RECONVERGENT B0, `(.L_x_293) ;  /* 0x000007b000007945 */ /* 0x000fe20003800200 */
[----:B------:R-:W-:Y:S01]  /*93e0*/  ISETP.GE.U32.AND P1, PT, R0, 0x3, PT ;  /* 0x000000030000780c */ /* 0x000fe20003f26070 */
[----:B------:R-:W-:Y:S01]  /*93f0*/  IMAD.MOV.U32 R0, RZ, RZ, 0x1 ;  /* 0x00000001ff007424 */ /* 0x000fe200078e00ff */
[C---:B------:R-:W-:Y:S02]  /*9400*/  LOP3.LUT R3, R14.reuse, 0x3, RZ, 0xc0, !PT ;  /* 0x000000030e037812 */ /* 0x040fe400078ec0ff */
[----:B------:R-:W-:-:S09]  /*9410*/  LOP3.LUT R6, R14, 0x7ffffffc, RZ, 0xc0, !PT ;  /* 0x7ffffffc0e067812 */ /* 0x000fd200078ec0ff */
.L_x_300:
[----:B------:R-:W-:Y:S01]  /*9420*/  ISETP.GE.AND P0, PT, R14, 0x1, PT ;  /* 0x000000010e00780c */ /* 0x000fe20003f06270 */
[----:B------:R-:W-:-:S12]  /*9430*/  BSSY.RECONVERGENT B1, `(.L_x_294) ;  /* 0x0000071000017945 */ /* 0x000fd80003800200 */
[----:B0----5:R-:W-:Y:S05]  /*9440*/  @!P0 BRA `(.L_x_295) ;  /* 0x0000000400bc8947 */ /* 0x021fea0003800000 */
[----:B------:R-:W-:-:S06]  /*9450*/  IMAD.IADD R9, R1, 0x1, R0 ;  /* 0x0000000101097824 */ /* 0x000fcc00078e0200 */
[----:B------:R-:W5:Y:S01]  /*9460*/  LDL.S8 R9, [R9] ;  /* 0x0000000009097983 */ /* 0x000f620000100200 */
[----:B------:R-:W-:Y:S01]  /*9470*/  VIADD R31, R0, 0xffffffff ;  /* 0xffffffff001f7836 */ /* 0x000fe20000000000 */
[----:B------:R-:W-:Y:S01]  /*9480*/  BSSY.RECONVERGENT B2, `(.L_x_296) ;  /* 0x000003d000027945 */ /* 0x000fe20003800200 */
[----:B------:R-:W-:Y:S02]  /*9490*/  IMAD.MOV.U32 R10, RZ, RZ, 0x1 ;  /* 0x00000001ff0a7424 */ /* 0x000fe400078e00ff */
[----:B------:R-:W-:Y:S01]  /*94a0*/  IMAD R31, R14, R31, R7 ;  /* 0x0000001f0e1f7224 */ /* 0x000fe200078e0207 */
[----:B------:R-:W-:Y:S06]  /*94b0*/  @!P1 BRA `(.L_x_297) ;  /* 0x0000000000e49947 */ /* 0x000fec0003800000 */
[----:B------:R-:W-:Y:S01]  /*94c0*/  BSSY.RECONVERGENT B3, `(.L_x_298) ;  /* 0x0000037000037945 */ /* 0x000fe20003800200 */
[----:B------:R-:W-:-:S07]  /*94d0*/  IMAD.MOV.U32 R30, RZ, RZ, 0x1 ;  /* 0x00000001ff1e7424 */ /* 0x000fce00078e00ff */
.L_x_299:
[--C-:B------:R-:W-:Y:S01]  /*94e0*/  IMAD.IADD R13, R1, 0x1, R30.reuse ;  /* 0x00000001010d7824 */ /* 0x100fe200078e021e */
[----:B------:R-:W0:Y:S04]  /*94f0*/  LDC.64 R4, c[0x0][0x428] ;  /* 0x00010a00ff047b82 */ /* 0x000e280000000a00 */
[----:B------:R-:W2:Y:S04]  /*9500*/  LDL.S8 R10, [R13+0x1b] ;  /* 0x00001b000d0a7983 */ /* 0x000ea80000100200 */
[----:B------:R-:W3:Y:S04]  /*9510*/  LDL.S8 R12, [R13+0x1c] ;  /* 0x00001c000d0c7983 */ /* 0x000ee80000100200 */
[----:B------:R-:W4:Y:S04]  /*9520*/  LDL.S8 R16, [R13+0x1d] ;  /* 0x00001d000d107983 */ /* 0x000f280000100200 */
[----:B------:R-:W4:Y:S01]  /*9530*/  LDL.S8 R22, [R13+0x1e] ;  /* 0x00001e000d167983 */ /* 0x000f220000100200 */
[----:B-----5:R-:W-:-:S02]  /*9540*/  IMAD.IADD R11, R31, 0x1, R30 ;  /* 0x000000011f0b7824 */ /* 0x020fc400078e021e */
[C---:B------:R-:W-:Y:S02]  /*9550*/  VIADD R35, R30.reuse, 0x3 ;  /* 0x000000031e237836 */ /* 0x040fe40000000000 */
[----:B------:R-:W-:Y:S02]  /*9560*/  VIADD R30, R30, 0x4 ;  /* 0x000000041e1e7836 */ /* 0x000fe40000000000 */
[----:B0-----:R-:W-:-:S04]  /*9570*/  IMAD.WIDE R4, R11, 0x8, R4 ;  /* 0x000000080b047825 */ /* 0x001fc800078e0204 */
[C---:B--2---:R-:W-:Y:S02]  /*9580*/  IMAD.IADD R10, R9.reuse, 0x1, R10 ;  /* 0x00000001090a7824 */ /* 0x044fe400078e020a */
[----:B---3--:R-:W-:-:S03]  /*9590*/  IMAD.IADD R12, R9, 0x1, R12 ;  /* 0x00000001090c7824 */ /* 0x008fc600078e020c */
[----:B------:R-:W-:Y:S01]  /*95a0*/  ISETP.NE.AND P2, PT, R10, 0x3, PT ;  /* 0x000000030a00780c */ /* 0x000fe20003f45270 */
[C---:B----4-:R-:W-:Y:S01]  /*95b0*/  IMAD.IADD R16, R9.reuse, 0x1, R16 ;  /* 0x0000000109107824 */ /* 0x050fe200078e0210 */
[----:B------:R-:W-:Y:S01]  /*95c0*/  ISETP.NE.AND P3, PT, R12, 0x3, PT ;  /* 0x000000030c00780c */ /* 0x000fe20003f65270 */
[----:B------:R-:W-:-:S03]  /*95d0*/  IMAD.IADD R22, R9, 0x1, R22 ;  /* 0x0000000109167824 */ /* 0x000fc600078e0216 */
[----:B------:R-:W-:Y:S02]  /*95e0*/  ISETP.NE.AND P4, PT, R16, 0x3, PT ;  /* 0x000000031000780c */ /* 0x000fe40003f85270 */
[----:B------:R-:W-:-:S05]  /*95f0*/  ISETP.NE.AND P6, PT, R22, 0x3, PT ;  /* 0x000000031600780c */ /* 0x000fca0003fc5270 */
[----:B------:R-:W-:Y:S02]  /*9600*/  @P2 IMAD.MOV.U32 R10, RZ, RZ, 0x0 ;  /* 0x00000000ff0a2424 */ /* 0x000fe400078e00ff */
[----:B------:R-:W-:Y:S02]  /*9610*/  @P2 IMAD.MOV.U32 R11, RZ, RZ, 0x7ff00000 ;  /* 0x7ff00000ff0b2424 */ /* 0x000fe400078e00ff */
[----:B------:R-:W-:Y:S02]  /*9620*/  @P3 IMAD.MOV.U32 R12, RZ, RZ, 0x0 ;  /* 0x00000000ff0c3424 */ /* 0x000fe400078e00ff */
[----:B------:R-:W-:Y:S01]  /*9630*/  @P3 IMAD.MOV.U32 R13, RZ, RZ, 0x7ff00000 ;  /* 0x7ff00000ff0d3424 */ /* 0x000fe200078e00ff */
[----:B------:R0:W-:Y:S01]  /*9640*/  @P2 STG.E.64 desc[UR4][R4.64], R10 ;  /* 0x0000000a04002986 */ /* 0x0001e2000c101b04 */
[----:B------:R-:W-:Y:S02]  /*9650*/  @P4 IMAD.MOV.U32 R16, RZ, RZ, 0x0 ;  /* 0x00000000ff104424 */ /* 0x000fe400078e00ff */
[----:B------:R-:W-:Y:S01]  /*9660*/  @P4 IMAD.MOV.U32 R17, RZ, RZ, 0x7ff00000 ;  /* 0x7ff00000ff114424 */ /* 0x000fe200078e00ff */
[----:B------:R1:W-:Y:S01]  /*9670*/  @P3 STG.E.64 desc[UR4][R4.64+0x8], R12 ;  /* 0x0000080c04003986 */ /* 0x0003e2000c101b04 */
[----:B------:R-:W-:-:S02]  /*9680*/  @P6 IMAD.MOV.U32 R22, RZ, RZ, 0x0 ;  /* 0x00000000ff166424 */ /* 0x000fc400078e00ff */
[----:B------:R-:W-:Y:S01]  /*9690*/  @P6 IMAD.MOV.U32 R23, RZ, RZ, 0x7ff00000 ;  /* 0x7ff00000ff176424 */ /* 0x000fe200078e00ff */
[----:B------:R2:W-:Y:S01]  /*96a0*/  @P4 STG.E.64 desc[UR4][R4.64+0x10], R16 ;  /* 0x0000101004004986 */ /* 0x0005e2000c101b04 */
[----:B------:R-:W-:Y:S02]  /*96b0*/  @P6 IMAD.MOV.U32 R24, RZ, RZ, 0x0 ;  /* 0x00000000ff186424 */ /* 0x000fe400078e00ff */
[----:B------:R-:W-:Y:S01]  /*96c0*/  @P6 IMAD.MOV.U32 R25, RZ, RZ, -0x40100000 ;  /* 0xbff00000ff196424 */ /* 0x000fe200078e00ff */
[----:B------:R3:W-:Y:S01]  /*96d0*/  @P6 STG.E.64 desc[UR4][R4.64+0x18], R22 ;  /* 0x0000181604006986 */ /* 0x0007e2000c101b04 */
[----:B------:R-:W-:Y:S02]  /*96e0*/  @!P6 IMAD.MOV.U32 R24, RZ, RZ, 0x0 ;  /* 0x00000000ff18e424 */ /* 0x000fe400078e00ff */
[----:B0-----:R-:W-:Y:S01]  /*96f0*/  @P2 IMAD.MOV.U32 R11, RZ, RZ, -0x40100000 ;  /* 0xbff00000ff0b2424 */ /* 0x001fe200078e00ff */
[----:B------:R3:W-:Y:S01]  /*9700*/  @!P3 STG.E.64 desc[UR4][R4.64+0x8], RZ ;  /* 0x000008ff0400b986 */ /* 0x0007e2000c101b04 */
[----:B------:R-:W-:-:S02]  /*9710*/  @!P2 IMAD.MOV.U32 R10, RZ, RZ, 0x0 ;  /* 0x00000000ff0aa424 */ /* 0x000fc400078e00ff */
[----:B-1----:R-:W-:Y:S01]  /*9720*/  @P3 IMAD.MOV.U32 R13, RZ, RZ, -0x40100000 ;  /* 0xbff00000ff0d3424 */ /* 0x002fe200078e00ff */
[----:B------:R3:W-:Y:S01]  /*9730*/  @!P4 STG.E.64 desc[UR4][R4.64+0x10], RZ ;  /* 0x000010ff0400c986 */ /* 0x0007e2000c101b04 */
[----:B------:R-:W-:Y:S02]  /*9740*/  @!P2 IMAD.MOV.U32 R11, RZ, RZ, -0x3f56d000 ;  /* 0xc0a93000ff0ba424 */ /* 0x000fe400078e00ff */
[----:B--2---:R-:W-:Y:S01]  /*9750*/  @P4 IMAD.MOV.U32 R17, RZ, RZ, -0x40100000 ;  /* 0xbff00000ff114424 */ /* 0x004fe200078e00ff */
[----:B------:R3:W-:Y:S01]  /*9760*/  @!P6 STG.E.64 desc[UR4][R4.64+0x18], RZ ;  /* 0x000018ff0400e986 */ /* 0x0007e2000c101b04 */
[----:B------:R-:W-:Y:S02]  /*9770*/  @!P3 IMAD.MOV.U32 R12, RZ, RZ, 0x0 ;  /* 0x00000000ff0cb424 */ /* 0x000fe400078e00ff */
[----:B------:R-:W-:Y:S01]  /*9780*/  @!P3 IMAD.MOV.U32 R13, RZ, RZ, -0x3f56d000 ;  /* 0xc0a93000ff0db424 */ /* 0x000fe200078e00ff */
[----:B------:R3:W-:Y:S01]  /*9790*/  STG.E.64 desc[UR4][R4.64+0x1388], R10 ;  /* 0x0013880a04007986 */ /* 0x0007e2000c101b04 */
[----:B------:R-:W-:-:S02]  /*97a0*/  @!P4 IMAD.MOV.U32 R16, RZ, RZ, 0x0 ;  /* 0x00000000ff10c424 */ /* 0x000fc400078e00ff */
[----:B------:R-:W-:Y:S01]  /*97b0*/  @!P4 IMAD.MOV.U32 R17, RZ, RZ, -0x3f56d000 ;  /* 0xc0a93000ff11c424 */ /* 0x000fe200078e00ff */
[----:B------:R3:W-:Y:S01]  /*97c0*/  STG.E.64 desc[UR4][R4.64+0x1390], R12 ;  /* 0x0013900c04007986 */ /* 0x0007e2000c101b04 */
[----:B------:R-:W-:-:S03]  /*97d0*/  @!P6 IMAD.MOV.U32 R25, RZ, RZ, -0x3f56d000 ;  /* 0xc0a93000ff19e424 */ /* 0x000fc600078e00ff */
[----:B------:R3:W-:Y:S04]  /*97e0*/  STG.E.64 desc[UR4][R4.64+0x1398], R16 ;  /* 0x0013981004007986 */ /* 0x0007e8000c101b04 */
[----:B------:R3:W-:Y:S04]  /*97f0*/  STG.E.64 desc[UR4][R4.64+0x13a0], R24 ;  /* 0x0013a01804007986 */ /* 0x0007e8000c101b04 */
[----:B------:R3:W-:Y:S01]  /*9800*/  @!P2 STG.E.64 desc[UR4][R4.64], RZ ;  /* 0x000000ff0400a986 */ /* 0x0007e2000c101b04 */
[----:B------:R-:W-:-:S13]  /*9810*/  ISETP.NE.AND P2, PT, R35, R6, PT ;  /* 0x000000062300720c */ /* 0x000fda0003f45270 */
[----:B---3--:R-:W-:Y:S05]  /*9820*/  @P2 BRA `(.L_x_299) ;  /* 0xfffffffc002c2947 */ /* 0x008fea000383ffff */
[----:B------:R-:W-:Y:S05]  /*9830*/  BSYNC.RECONVERGENT B3 ;  /* 0x0000000000037941 */ /* 0x000fea0003800200 */
.L_x_298:
[----:B------:R-:W-:-:S07]  /*9840*/  IMAD.MOV.U32 R10, RZ, RZ, R30 ;  /* 0x000000ffff0a7224 */ /* 0x000fce00078e001e */
.L_x_297:
[----:B------:R-:W-:Y:S05]  /*9850*/  BSYNC.RECONVERGENT B2 ;  /* 0x0000000000027941 */ /* 0x000fea0003800200 */
.L_x_296:
[----:B------:R-:W-:-:S13]  /*9860*/  ISETP.NE.AND P2, PT, R3, RZ, PT ;  /* 0x000000ff0300720c */ /* 0x000fda0003f45270 */
[----:B------:R-:W-:Y:S05]  /*9870*/  @!P2 BRA `(.L_x_295) ;  /* 0x0000000000b0a947 */ /* 0x000fea0003800000 */
[--C-:B------:R-:W-:Y:S01]  /*9880*/  IMAD.IADD R16, R1, 0x1, R10.reuse ;  /* 0x0000000101107824 */ /* 0x100fe200078e020a */
[----:B------:R-:W0:Y:S04]  /*9890*/  LDC.64 R4, c[0x0][0x428] ;  /* 0x00010a00ff047b82 */ /* 0x000e280000000a00 */
[----:B------:R-:W2:Y:S01]  /*98a0*/  LDL.S8 R12, [R16+0x1b] ;  /* 0x00001b00100c7983 */ /* 0x000ea20000100200 */
[----:B------:R-:W-:-:S04]  /*98b0*/  IMAD.IADD R31, R31, 0x1, R10 ;  /* 0x000000011f1f7824 */ /* 0x000fc800078e020a */
[----:B0-----:R-:W-:-:S04]  /*98c0*/  IMAD.WIDE R4, R31, 0x8, R4 ;  /* 0x000000081f047825 */ /* 0x001fc800078e0204 */
[----:B--2--5:R-:W-:-:S05]  /*98d0*/  IMAD.IADD R12, R9, 0x1, R12 ;  /* 0x00000001090c7824 */ /* 0x024fca00078e020c */
[----:B------:R-:W-:-:S13]  /*98e0*/  ISETP.NE.AND P2, PT, R12, 0x3, PT ;  /* 0x000000030c00780c */ /* 0x000fda0003f45270 */
[----:B------:R-:W-:Y:S02]  /*98f0*/  @P2 IMAD.MOV.U32 R10, RZ, RZ, 0x0 ;  /* 0x00000000ff0a2424 */ /* 0x000fe400078e00ff */
[----:B------:R-:W-:Y:S02]  /*9900*/  @P2 IMAD.MOV.U32 R11, RZ, RZ, -0x40100000 ;  /* 0xbff00000ff0b2424 */ /* 0x000fe400078e00ff */
[----:B------:R-:W-:Y:S02]  /*9910*/  @!P2 IMAD.MOV.U32 R10, RZ, RZ, 0x0 ;  /* 0x00000000ff0aa424 */ /* 0x000fe400078e00ff */
[----:B------:R-:W-:Y:S02]  /*9920*/  @!P2 IMAD.MOV.U32 R11, RZ, RZ, -0x3f56d000 ;  /* 0xc0a93000ff0ba424 */ /* 0x000fe400078e00ff */
[----:B------:R-:W-:Y:S02]  /*9930*/  @P2 IMAD.MOV.U32 R12, RZ, RZ, 0x0 ;  /* 0x00000000ff0c2424 */ /* 0x000fe400078e00ff */
[----:B------:R-:W-:Y:S01]  /*9940*/  @P2 IMAD.MOV.U32 R13, RZ, RZ, 0x7ff00000 ;  /* 0x7ff00000ff0d2424 */ /* 0x000fe200078e00ff */
[----:B------:R0:W-:Y:S04]  /*9950*/  STG.E.64 desc[UR4][R4.64+0x1388], R10 ;  /* 0x0013880a04007986 */ /* 0x0001e8000c101b04 */
[----:B------:R0:W-:Y:S04]  /*9960*/  @P2 STG.E.64 desc[UR4][R4.64], R12 ;  /* 0x0000000c04002986 */ /* 0x0001e8000c101b04 */
[----:B------:R0:W-:Y:S01]  /*9970*/  @!P2 STG.E.64 desc[UR4][R4.64], RZ ;  /* 0x000000ff0400a986 */ /* 0x0001e2000c101b04 */
[----:B------:R-:W-:-:S13]  /*9980*/  ISETP.NE.AND P2, PT, R3, 0x1, PT ;  /* 0x000000010300780c */ /* 0x000fda0003f45270 */
[----:B0-----:R-:W-:Y:S05]  /*9990*/  @!P2 BRA `(.L_x_295) ;  /* 0x000000000068a947 */ /* 0x001fea0003800000 */
[----:B------:R-:W2:Y:S02]  /*99a0*/  LDL.S8 R10, [R16+0x1c] ;  /* 0x00001c00100a7983 */ /* 0x000ea40000100200 */
[----:B--2---:R-:W-:-:S05]  /*99b0*/  IMAD.IADD R10, R9, 0x1, R10 ;  /* 0x00000001090a7824 */ /* 0x004fca00078e020a */
        /* <DEDUP_REMOVED lines=17> */
[----:B------:R-:W-:Y:S02]  /*9ad0*/  @P2 IMAD.MOV.U32 R12, RZ, RZ, 0x0 ;  /* 0x00000000ff0c2424 */ /* 0x000fe400078e00ff */
[----:B------:R-:W-:Y:S02]  /*9ae0*/  @P2 IMAD.MOV.U32 R13, RZ, RZ, 0x7ff00000 ;  /* 0x7ff00000ff0d2424 */ /* 0x000fe400078e00ff */
[----:B------:R-:W-:Y:S02]  /*9af0*/  @!P2 IMAD.MOV.U32 R10, RZ, RZ, 0x0 ;  /* 0x00000000ff0aa424 */ /* 0x000fe400078e00ff */
[----:B------:R-:W-:Y:S01]  /*9b00*/  @!P2 IMAD.MOV.U32 R11, RZ, RZ, -0x3f56d000 ;  /* 0xc0a93000ff0ba424 */ /* 0x000fe200078e00ff */
[----:B------:R0:W-:Y:S04]  /*9b10*/  @P2 STG.E.64 desc[UR4][R4.64+0x10], R12 ;  /* 0x0000100c04002986 */ /* 0x0001e8000c101b04 */
[----:B------:R0:W-:Y:S04]  /*9b20*/  STG.E.64 desc[UR4][R4.64+0x1398], R10 ;  /* 0x0013980a04007986 */ /* 0x0001e8000c101b04 */
[----:B------:R0:W-:Y:S02]  /*9b30*/  @!P2 STG.E.64 desc[UR4][R4.64+0x10], RZ ;  /* 0x000010ff0400a986 */ /* 0x0001e4000c101b04 */
.L_x_295:
[----:B------:R-:W-:Y:S05]  /*9b40*/  BSYNC.RECONVERGENT B1 ;  /* 0x0000000000017941 */ /* 0x000fea0003800200 */
.L_x_294:
[C---:B------:R-:W-:Y:S01]  /*9b50*/  ISETP.NE.AND P2, PT, R0.reuse, R15, PT ;  /* 0x0000000f0000720c */ /* 0x040fe20003f45270 */
[----:B------:R-:W-:-:S12]  /*9b60*/  VIADD R0, R0, 0x1 ;  /* 0x0000000100007836 */ /* 0x000fd80000000000 */
[----:B------:R-:W-:Y:S05]  /*9b70*/  @P2 BRA `(.L_x_300) ;  /* 0xfffffff800282947 */ /* 0x000fea000383ffff */
[----:B------:R-:W-:Y:S05]  /*9b80*/  BSYNC.RECONVERGENT B0 ;  /* 0x0000000000007941 */ /* 0x000fea0003800200 */
.L_x_293:
[----:B------:R-:W-:Y:S01]  /*9b90*/  BSSY.RECONVERGENT B5, `(.L_x_301) ;  /* 0x00003e3000057945 */ /* 0x000fe20003800200 */
[----:B------:R-:W-:-:S07]  /*9ba0*/  IMAD.MOV.U32 R3, RZ, RZ, 0x1 ;  /* 0x00000001ff037424 */ /* 0x000fce00078e00ff */
.L_x_364:
[----:B------:R-:W-:Y:S04]  /*9bb0*/  BSSY.RECONVERGENT B4, `(.L_x_302) ;  /* 0x00003dd000047945 */ /* 0x000fe80003800200 */
[----:B01----:R-:W-:Y:S05]  /*9bc0*/  @!P0 BRA `(.L_x_303) ;  /* 0x0000003c006c8947 */ /* 0x003fea0003800000 */
[----:B------:R-:W-:Y:S02]  /*9bd0*/  IMAD.IADD R198, R1, 0x1, R3 ;  /* 0x0000000101c67824 */ /* 0x000fe400078e0203 */
[----:B------:R-:W-:-:S07]  /*9be0*/  IMAD.MOV.U32 R0, RZ, RZ, 0x1 ;  /* 0x00000001ff007424 */ /* 0x000fce00078e00ff */
.L_x_363:
[----:B01----:R-:W1:Y:S01]  /*9bf0*/  LDC.64 R22, c[0x0][0x428] ;  /* 0x00010a00ff167b82 */ /* 0x003e620000000a00 */
[----:B------:R-:W-:-:S04]  /*9c00*/  VIADD R6, R3, 0xffffffff ;  /* 0xffffffff03067836 */ /* 0x000fc80000000000 */
[----:B0-----:R-:W-:-:S04]  /*9c10*/  IMAD R5, R14, R6, R7 ;  /* 0x000000060e057224 */ /* 0x001fc800078e0207 */
[----:B------:R-:W-:-:S04]  /*9c20*/  IMAD.IADD R5, R5, 0x1, R0 ;  /* 0x0000000105057824 */ /* 0x000fc800078e0200 */
[----:B-1----:R-:W-:-:S05]  /*9c30*/  IMAD.WIDE R22, R5, 0x8, R22 ;  /* 0x0000000805167825 */ /* 0x002fca00078e0216 */
[----:B------:R-:W2:Y:S01]  /*9c40*/  LDG.E.64 R4, desc[UR4][R22.64] ;  /* 0x0000000416047981 */ /* 0x000ea2000c1e1b00 */
[----:B------:R-:W-:Y:S01]  /*9c50*/  IMAD.MOV.U32 R10, RZ, RZ, -0x800000 ;  /* 0xff800000ff0a7424 */ /* 0x000fe200078e00ff */
[----:B------:R-:W-:Y:S01]  /*9c60*/  BSSY.RECONVERGENT B3, `(.L_x_304) ;  /* 0x00003ce000037945 */ /* 0x000fe20003800200 */
[----:B-----5:R-:W-:-:S06]  /*9c70*/  IMAD.MOV.U32 R11, RZ, RZ, 0x41cdcd64 ;  /* 0x41cdcd64ff0b7424 */ /* 0x020fcc00078e00ff */
[----:B--2---:R-:W-:-:S14]  /*9c80*/  DSETP.GEU.AND P1, PT, |R4|, R10, PT ;  /* 0x0000000a0400722a */ /* 0x004fdc0003f2e200 */
[----:B------:R-:W-:Y:S05]  /*9c90*/  @P1 BRA `(.L_x_305) ;  /* 0x0000003c00281947 */ /* 0x000fea0003800000 */
[----:B------:R-:W-:Y:S01]  /*9ca0*/  IMAD.IADD R39, R1, 0x1, R0 ;  /* 0x0000000101277824 */ /* 0x000fe200078e0200 */
[----:B------:R-:W2:Y:S04]  /*9cb0*/  LDL.U8 R38, [R198] ;  /* 0x00000000c6267983 */ /* 0x000ea80000100000 */
[----:B------:R-:W5:Y:S01]  /*9cc0*/  LDL.U8 R17, [R39+0x1b] ;  /* 0x00001b0027117983 */ /* 0x000f620000100000 */
[----:B------:R-:W-:Y:S01]  /*9cd0*/  BSSY.RECONVERGENT B1, `(.L_x_306) ;  /* 0x0000163000017945 */ /* 0x000fe20003800200 */
[----:B--2---:R-:W-:Y:S02]  /*9ce0*/  PRMT R34, R38, 0x8880, RZ ;  /* 0x0000888026227816 */ /* 0x004fe400000000ff */
[----:B-----5:R-:W-:-:S05]  /*9cf0*/  PRMT R9, R17, 0x8880, RZ ;  /* 0x0000888011097816 */ /* 0x020fca00000000ff */
[----:B------:R-:W-:-:S05]  /*9d00*/  IMAD.IADD R9, R34, 0x1, R9 ;  /* 0x0000000122097824 */ /* 0x000fca00078e0209 */
[----:B------:R-:W-:-:S13]  /*9d10*/  ISETP.NE.AND P1, PT, R9, 0x3, PT ;  /* 0x000000030900780c */ /* 0x000fda0003f25270 */
[----:B------:R-:W-:Y:S02]  /*9d20*/  @P1 IMAD.MOV.U32 R12, RZ, RZ, 0x0 ;  /* 0x00000000ff0c1424 */ /* 0x000fe400078e00ff */
[----:B------:R-:W-:Y:S02]  /*9d30*/  @P1 IMAD.MOV.U32 R13, RZ, RZ, -0x40100000 ;  /* 0xbff00000ff0d1424 */ /* 0x000fe400078e00ff */
[----:B------:R-:W-:Y:S02]  /*9d40*/  @P1 IMAD.MOV.U32 R24, RZ, RZ, 0x0 ;  /* 0x00000000ff181424 */ /* 0x000fe400078e00ff */
[----:B------:R-:W-:Y:S01]  /*9d50*/  @P1 IMAD.MOV.U32 R25, RZ, RZ, 0x7ff00000 ;  /* 0x7ff00000ff191424 */ /* 0x000fe200078e00ff */
[----:B------:R-:W-:Y:S01]  /*9d60*/  @P1 STG.E.64 desc[UR4][R22.64+0x1388], R12 ;  /* 0x0013880c16001986 */ /* 0x000fe2000c101b04 */
[----:B------:R-:W-:Y:S02]  /*9d70*/  @P1 IMAD.MOV.U32 R4, RZ, RZ, 0x0 ;  /* 0x00000000ff041424 */ /* 0x000fe400078e00ff */
[----:B------:R-:W-:Y:S01]  /*9d80*/  @P1 IMAD.MOV.U32 R5, RZ, RZ, 0x7ff00000 ;  /* 0x7ff00000ff051424 */ /* 0x000fe200078e00ff */
[----:B------:R0:W-:Y:S01]  /*9d90*/  @P1 STG.E.64 desc[UR4][R22.64], R24 ;  /* 0x0000001816001986 */ /* 0x0001e2000c101b04 */
[----:B------:R-:W-:-:S02]  /*9da0*/  @P1 IMAD.MOV.U32 R30, RZ, RZ, 0x0 ;  /* 0x00000000ff1e1424 */ /* 0x000fc400078e00ff */
[----:B------:R-:W-:Y:S02]  /*9db0*/  @P1 IMAD.MOV.U32 R31, RZ, RZ, 0x7ff00000 ;  /* 0x7ff00000ff1f1424 */ /* 0x000fe400078e00ff */
[----:B0-----:R-:W-:Y:S01]  /*9dc0*/  @P1 IMAD.MOV.U32 R25, RZ, RZ, -0x40100000 ;  /* 0xbff00000ff191424 */ /* 0x001fe200078e00ff */
[----:B------:R-:W-:Y:S06]  /*9dd0*/  @P1 BRA `(.L_x_307) ;  /* 0x0000001400481947 */ /* 0x000fec0003800000 */
[----:B------:R-:W2:Y:S01]  /*9de0*/  LDL.S8 R30, [R39+0x1a] ;  /* 0x00001a00271e7983 */ /* 0x000ea20000100200 */
[----:B------:R-:W0:Y:S03]  /*9df0*/  LDC.64 R12, c[0x0][0x410] ;  /* 0x00010400ff0c7b82 */ /* 0x000e260000000a00 */
[----:B------:R-:W5:Y:S01]  /*9e00*/  LDL.U8 R16, [R198+-0x1] ;  /* 0xffffff00c6107983 */ /* 0x000f620000100000 */
[----:B------:R-:W-:Y:S01]  /*9e10*/  PRMT R9, R17, 0x8880, RZ ;  /* 0x0000888011097816 */ /* 0x000fe200000000ff */
[----:B------:R-:W-:Y:S01]  /*9e20*/  UMOV UR6, 0x57d19 ;  /* 0x00057d1900067882 */ /* 0x000fe20000000000 */
[----:B------:R-:W-:Y:S02]  /*9e30*/  PRMT R25, R38, 0x3340, RZ ;  /* 0x0000334026197816 */ /* 0x000fe400000000ff */
[----:B------:R-:W1:Y:S01]  /*9e40*/  LDC.64 R154, c[0x0][0x410] ;  /* 0x00010400ff9a7b82 */ /* 0x000e620000000a00 */
[--C-:B------:R-:W-:Y:S01]  /*9e50*/  SHF.R.S32.HI R203, RZ, 0x1f, R9.reuse ;  /* 0x0000001fffcb7819 */ /* 0x100fe20000011409 */
[----:B------:R-:W-:-:S04]  /*9e60*/  IMAD.MOV.U32 R202, RZ, RZ, R9 ;  /* 0x000000ffffca7224 */ /* 0x000fc800078e0009 */
[----:B------:R-:W-:Y:S01]  /*9e70*/  IMAD.WIDE R40, R34, 0x5, R202 ;  /* 0x0000000522287825 */ /* 0x000fe200078e02ca */
[----:B------:R0:W-:Y:S01]  /*9e80*/  STL.64 [R1+0x188], R202 ;  /* 0x000188ca01007387 */ /* 0x0001e20000100a00 */
[----:B--2---:R-:W-:Y:S02]  /*9e90*/  LOP3.LUT R24, R30, 0xffff, RZ, 0xc0, !PT ;  /* 0x0000ffff1e187812 */ /* 0x004fe400078ec0ff */
[----:B-----5:R-:W-:Y:S02]  /*9ea0*/  PRMT R31, R16, 0x8880, RZ ;  /* 0x00008880101f7816 */ /* 0x020fe400000000ff */
[----:B------:R-:W-:-:S04]  /*9eb0*/  PRMT R24, R24, 0x3340, R17 ;  /* 0x0000334018187816 */ /* 0x000fc80000000011 */
[----:B------:R-:W-:Y:S01]  /*9ec0*/  PRMT R24, R24, 0x5410, R25 ;  /* 0x0000541018187816 */ /* 0x000fe20000000019 */
[----:B------:R-:W-:Y:S01]  /*9ed0*/  IMAD.MOV.U32 R25, RZ, RZ, R31 ;  /* 0x000000ffff197224 */ /* 0x000fe200078e001f */
[----:B------:R-:W-:-:S03]  /*9ee0*/  PRMT R31, R30, 0x5410, R9 ;  /* 0x000054101e1f7816 */ /* 0x000fc60000000009 */
[----:B------:R-:W-:Y:S01]  /*9ef0*/  IDP.4A.S8.U8 R25, R24, UR6, R25 ;  /* 0x0000000618197c26 */ /* 0x000fe20008000219 */
[----:B------:R-:W-:Y:S01]  /*9f00*/  UMOV UR6, 0x1905 ;  /* 0x0000190500067882 */ /* 0x000fe20000000000 */
[C---:B0-----:R-:W-:Y:S01]  /*9f10*/  LEA R24, P1, R40.reuse, R12, 0x3 ;  /* 0x0000000c28187211 */ /* 0x041fe200078218ff */
[----:B----4-:R-:W-:Y:S02]  /*9f20*/  IDP.2A.LO.S16.U8 R199, R31, UR6, R34 ;  /* 0x000000061fc77c26 */ /* 0x010fe40008001222 */
[----:B-1----:R-:W-:Y:S01]  /*9f30*/  IMAD.WIDE R36, R25, 0x8, R154 ;  /* 0x0000000819247825 */ /* 0x002fe200078e029a */
[----:B------:R-:W-:-:S03]  /*9f40*/  LEA.HI.X R25, R40, R13, R41, 0x3, P1 ;  /* 0x0000000d28197211 */ /* 0x000fc600008f1c29 */
[----:B------:R-:W-:Y:S01]  /*9f50*/  IMAD.WIDE R154, R199, 0x8, R154 ;  /* 0x00000008c79a7825 */ /* 0x000fe200078e029a */
[----:B------:R-:W2:Y:S04]  /*9f60*/  LDG.E.64 R34, desc[UR4][R36.64+0x9df8] ;  /* 0x009df80424227981 */ /* 0x000ea8000c1e1b00 */
[----:B---3--:R-:W3:Y:S04]  /*9f70*/  LDG.E.64 R200, desc[UR4][R154.64+0x5208] ;  /* 0x005208049ac87981 */ /* 0x008ee8000c1e1b00 */
[----:B------:R-:W2:Y:S04]  /*9f80*/  LDG.E.64 R30, desc[UR4][R24.64+0xb248] ;  /* 0x00b24804181e7981 */ /* 0x000ea8000c1e1b00 */
[----:B------:R-:W4:Y:S04]  /*9f90*/  LDG.E.64 R36, desc[UR4][R36.64+0x8a70] ;  /* 0x008a700424247981 */ /* 0x000f28000c1e1b00 */
[----:B------:R-:W4:Y:S01]  /*9fa0*/  LDG.E.64 R24, desc[UR4][R24.64+0xb180] ;  /* 0x00b1800418187981 */ /* 0x000f22000c1e1b00 */
[----:B------:R-:W-:Y:S01]  /*9fb0*/  PRMT R16, R16, 0x8880, RZ ;  /* 0x0000888010107816 */ /* 0x000fe200000000ff */
[----:B------:R-:W-:Y:S05]  /*9fc0*/  BMOV.32.CLEAR RZ, B0 ;  /* 0x0000000000ff7355 */ /* 0x000fea0000100000 */
[----:B------:R-:W-:Y:S01]  /*9fd0*/  BSSY.RECONVERGENT B0, `(.L_x_308) ;  /* 0x000010c000007945 */ /* 0x000fe20003800200 */
[----:B------:R-:W-:Y:S01]  /*9fe0*/  SHF.R.S32.HI R199, RZ, 0x1f, R16 ;  /* 0x0000001fffc77819 */ /* 0x000fe20000011410 */
[----:B---3--:R-:W-:-:S02]  /*9ff0*/  DSETP.GEU.AND P2, PT, |R200|, R10, PT ;  /* 0x0000000ac800722a */ /* 0x008fc40003f4e200 */
[----:B--2---:R-:W-:Y:S02]  /*a000*/  DADD R34, R30, R34 ;  /* 0x000000001e227229 */ /* 0x004fe40000000022 */
[----:B----4-:R-:W-:-:S06]  /*a010*/  DADD R36, R24, R36 ;  /* 0x0000000018247229 */ /* 0x010fcc0000000024 */
[----:B------:R-:W-:-:S06]  /*a020*/  DSETP.GT.AND P1, PT, |R34|, R10, PT ;  /* 0x0000000a2200722a */ /* 0x000fcc0003f24200 */
[----:B------:R-:W-:Y:S02]  /*a030*/  FSEL R34, R34, RZ, !P1 ;  /* 0x000000ff22227208 */ /* 0x000fe40004800000 */
[----:B------:R-:W-:Y:S02]  /*a040*/  FSEL R35, R35, +QNAN , !P1 ;  /* 0x7ff0000023237808 */ /* 0x000fe40004800000 */
[----:B------:R-:W-:Y:S02]  /*a050*/  FSEL R36, R36, RZ, !P1 ;  /* 0x000000ff24247208 */ /* 0x000fe40004800000 */
[----:B------:R-:W-:Y:S01]  /*a060*/  FSEL R37, R37, -1.875, !P1 ;  /* 0xbff0000025257808 */ /* 0x000fe20004800000 */
[----:B------:R-:W-:Y:S06]  /*a070*/  @P2 BRA `(.L_x_309) ;  /* 0x0000000800982947 */ /* 0x000fec0003800000 */
[----:B------:R-:W-:-:S04]  /*a080*/  IMAD.WIDE.U32 R40, R9, 0x18, R40 ;  /* 0x0000001809287825 */ /* 0x000fc800078e0028 */
[----:B------:R-:W-:Y:S01]  /*a090*/  IMAD R9, R203, 0x18, RZ ;  /* 0x00000018cb097824 */ /* 0x000fe200078e02ff */
[----:B------:R-:W-:-:S04]  /*a0a0*/  IADD3 R16, P1, PT, R16, R40, RZ ;  /* 0x0000002810107210 */ /* 0x000fc80007f3e0ff */
[----:B------:R-:W-:Y:S02]  /*a0b0*/  IADD3.X R9, PT, PT, R199, R41, R9, P1, !PT ;  /* 0x00000029c7097210 */ /* 0x000fe40000ffe409 */
[----:B------:R-:W-:-:S04]  /*a0c0*/  LEA R12, P1, R16, R12, 0x3 ;  /* 0x0000000c100c7211 */ /* 0x000fc800078218ff */
[----:B------:R-:W-:-:S05]  /*a0d0*/  LEA.HI.X R13, R16, R13, R9, 0x3, P1 ;  /* 0x0000000d100d7211 */ /* 0x000fca00008f1c09 */
[----:B------:R-:W2:Y:S02]  /*a0e0*/  LDG.E.64 R40, desc[UR4][R12.64+0x59d8] ;  /* 0x0059d8040c287981 */ /* 0x000ea4000c1e1b00 */
[----:B--2---:R-:W-:-:S14]  /*a0f0*/  DSETP.GEU.AND P1, PT, |R40|, R10, PT ;  /* 0x0000000a2800722a */ /* 0x004fdc0003f2e200 */
[----:B------:R-:W-:Y:S05]  /*a100*/  @P1 BRA `(.L_x_310) ;  /* 0x00000004003c1947 */ /* 0x000fea0003800000 */
[----:B------:R-:W2:Y:S04]  /*a110*/  LDG.E.64 R194, desc[UR4][R154.64+0x4e20] ;  /* 0x004e20049ac27981 */ /* 0x000ea8000c1e1b00 */
[----:B------:R0:W3:Y:S01]  /*a120*/  LDG.E.64 R154, desc[UR4][R12.64+0x55f0] ;  /* 0x0055f0040c9a7981 */ /* 0x0000e2000c1e1b00 */
[----:B------:R-:W-:Y:S01]  /*a130*/  UMOV UR6, 0xcccccccd ;  /* 0xcccccccd00067882 */ /* 0x000fe20000000000 */
[----:B------:R-:W-:Y:S01]  /*a140*/  UMOV UR7, 0x4016cccc ;  /* 0x4016cccc00077882 */ /* 0x000fe20000000000 */
[----:B------:R-:W-:Y:S01]  /*a150*/  BSSY.RECONVERGENT B2, `(.L_x_311) ;  /* 0x0000022000027945 */ /* 0x000fe20003800200 */
[----:B0-----:R-:W-:-:S08]  /*a160*/  DADD R12, R30, R200 ;  /* 0x000000001e0c7229 */ /* 0x001fd000000000c8 */
[----:B------:R-:W-:-:S08]  /*a170*/  DADD R12, R40, R12 ;  /* 0x00000000280c7229 */ /* 0x000fd0000000000c */
[----:B------:R-:W-:Y:S02]  /*a180*/  DSETP.GT.AND P1, PT, |R12|, R10, PT ;  /* 0x0000000a0c00722a */ /* 0x000fe40003f24200 */
[----:B--2---:R-:W-:-:S08]  /*a190*/  DADD R194, R24, R194 ;  /* 0x0000000018c27229 */ /* 0x004fd000000000c2 */
[----:B---3--:R-:W-:Y:S01]  /*a1a0*/  DADD R154, R194, R154 ;  /* 0x00000000c29a7229 */ /* 0x008fe2000000009a */
[----:B------:R-:W-:-:S09]  /*a1b0*/  IMAD.MOV.U32 R194, RZ, RZ, 0x1 ;  /* 0x00000001ffc27424 */ /* 0x000fd200078e00ff */
[----:B------:R-:W-:Y:S02]  /*a1c0*/  FSEL R40, R154, RZ, !P1 ;  /* 0x000000ff9a287208 */ /* 0x000fe40004800000 */
[----:B------:R-:W-:-:S06]  /*a1d0*/  FSEL R41, R155, -1.875, !P1 ;  /* 0xbff000009b297808 */ /* 0x000fcc0004800000 */
[----:B------:R-:W-:Y:S01]  /*a1e0*/  DADD R10, R40, -UR6 ;  /* 0x80000006280a7e29 */ /* 0x000fe20008000000 */
[----:B------:R-:W-:Y:S01]  /*a1f0*/  UMOV UR6, 0x3a29c77a ;  /* 0x3a29c77a00067882 */ /* 0x000fe20000000000 */
[----:B------:R-:W-:-:S06]  /*a200*/  UMOV UR7, 0x3fffcb92 ;  /* 0x3fffcb9200077882 */ /* 0x000fcc0000000000 */
[----:B------:R-:W-:-:S06]  /*a210*/  DFMA R10, R18, UR6, R10 ;  /* 0x00000006120a7c2b */ /* 0x000fcc000800000a */
[----:B------:R-:W0:Y:S02]  /*a220*/  MUFU.RCP64H R195, R11 ;  /* 0x0000000b00c37308 */ /* 0x000e240000001800 */
[----:B0-----:R-:W-:-:S08]  /*a230*/  DFMA R154, -R10, R194, 1 ;  /* 0x3ff000000a9a742b */ /* 0x001fd000000001c2 */
[----:B------:R-:W-:-:S08]  /*a240*/  DFMA R154, R154, R154, R154 ;  /* 0x0000009a9a9a722b */ /* 0x000fd0000000009a */
[----:B------:R-:W-:Y:S01]  /*a250*/  DFMA R194, R194, R154, R194 ;  /* 0x0000009ac2c2722b */ /* 0x000fe200000000c2 */
[----:B------:R-:W-:Y:S02]  /*a260*/  FSEL R154, R12, RZ, !P1 ;  /* 0x000000ff0c9a7208 */ /* 0x000fe40004800000 */
[----:B------:R-:W-:-:S05]  /*a270*/  FSEL R155, R13, +QNAN , !P1 ;  /* 0x7ff000000d9b7808 */ /* 0x000fca0004800000 */
[----:B------:R-:W-:Y:S02]  /*a280*/  DFMA R200, -R10, R194, 1 ;  /* 0x3ff000000ac8742b */ /* 0x000fe400000001c2 */
[----:B------:R-:W-:-:S06]  /*a290*/  DADD R12, R154, 200 ;  /* 0x406900009a0c7429 */ /* 0x000fcc0000000000 */
[----:B------:R-:W-:-:S04]  /*a2a0*/  DFMA R194, R194, R200, R194 ;  /* 0x000000c8c2c2722b */ /* 0x000fc800000000c2 */
[----:B------:R-:W-:-:S04]  /*a2b0*/  FSETP.GEU.AND P2, PT, |R13|, 6.5827683646048100446e-37, PT ;  /* 0x036000000d00780b */ /* 0x000fc80003f4e200 */
[----:B------:R-:W-:-:S08]  /*a2c0*/  DMUL R200, R12, R194 ;  /* 0x000000c20cc87228 */ /* 0x000fd00000000000 */
[----:B------:R-:W-:-:S08]  /*a2d0*/  DFMA R202, -R10, R200, R12 ;  /* 0x000000c80aca722b */ /* 0x000fd0000000010c */
[----:B------:R-:W-:-:S10]  /*a2e0*/  DFMA R194, R194, R202, R200 ;  /* 0x000000cac2c2722b */ /* 0x000fd400000000c8 */
[----:B------:R-:W-:-:S05]  /*a2f0*/  FFMA R9, RZ, R11, R195 ;  /* 0x0000000bff097223 */ /* 0x000fca00000000c3 */
[----:B------:R-:W-:-:S13]  /*a300*/  FSETP.GT.AND P1, PT, |R9|, 1.469367938527859385e-39, PT ;  /* 0x001000000900780b */ /* 0x000fda0003f24200 */
[----:B------:R-:W-:Y:S05]  /*a310*/  @P1 BRA P2, `(.L_x_312) ;  /* 0x0000000000141947 */ /* 0x000fea0001000000 */
[----:B------:R-:W-:Y:S05]  /*a320*/  BMOV.32.CLEAR RZ, B11 ;  /* 0x000000000bff7355 */ /* 0x000fea0000100000 */
[----:B------:R-:W-:-:S07]  /*a330*/  MOV R9, 0xa350 ;  /* 0x0000a35000097802 */ /* 0x000fce0000000f00 */
[----:B------:R-:W-:Y:S05]  /*a340*/  CALL.REL.NOINC `($__internal_0_$__cuda_sm20_div_rn_f64_full) ;  /* 0x0000171c00347944 */ /* 0x000fea0003c00000 */
[----:B------:R-:W-:Y:S02]  /*a350*/  IMAD.MOV.U32 R194, RZ, RZ, R10 ;  /* 0x000000ffffc27224 */ /* 0x000fe400078e000a */
[----:B------:R-:W-:-:S07]  /*a360*/  IMAD.MOV.U32 R195, RZ, RZ, R11 ;  /* 0x000000ffffc37224 */ /* 0x000fce00078e000b */
.L_x_312:
[----:B------:R-:W-:Y:S05]  /*a370*/  BSYNC.RECONVERGENT B2 ;  /* 0x0000000000027941 */ /* 0x000fea0003800200 */
.L_x_311:
[----:B------:R-:W-:Y:S01]  /*a380*/  UMOV UR6, 0xff800000 ;  /* 0xff80000000067882 */ /* 0x000fe20000000000 */
[----:B------:R-:W-:Y:S02]  /*a390*/  UMOV UR7, 0x41cdcd64 ;  /* 0x41cdcd6400077882 */ /* 0x000fe40000000000 */
[----:B------:R-:W-:-:S14]  /*a3a0*/  DSETP.GEU.AND P1, PT, |R34|, UR6, PT ;  /* 0x0000000622007e2a */ /* 0x000fdc000bf2e200 */
[----:B------:R-:W-:Y:S05]  /*a3b0*/  @P1 BRA `(.L_x_313) ;  /* 0x0000000c00341947 */ /* 0x000fea0003800000 */
[----:B------:R-:W-:Y:S01]  /*a3c0*/  UMOV UR6, 0xcccccccd ;  /* 0xcccccccd00067882 */ /* 0x000fe20000000000 */
[----:B------:R-:W-:Y:S01]  /*a3d0*/  UMOV UR7, 0x4016cccc ;  /* 0x4016cccc00077882 */ /* 0x000fe20000000000 */
[----:B------:R-:W-:Y:S01]  /*a3e0*/  IMAD.MOV.U32 R200, RZ, RZ, 0x1 ;  /* 0x00000001ffc87424 */ /* 0x000fe200078e00ff */
[----:B------:R-:W-:Y:S01]  /*a3f0*/  DADD R10, R36, -UR6 ;  /* 0x80000006240a7e29 */ /* 0x000fe20008000000 */
[----:B------:R-:W-:Y:S01]  /*a400*/  UMOV UR6, 0x3a29c77a ;  /* 0x3a29c77a00067882 */ /* 0x000fe20000000000 */
[----:B------:R-:W-:Y:S01]  /*a410*/  UMOV UR7, 0x3fffcb92 ;  /* 0x3fffcb9200077882 */ /* 0x000fe20000000000 */
[----:B------:R-:W-:Y:S05]  /*a420*/  BSSY.RECONVERGENT B2, `(.L_x_314) ;  /* 0x0000015000027945 */ /* 0x000fea0003800200 */
[----:B------:R-:W-:-:S06]  /*a430*/  DFMA R10, R18, UR6, R10 ;  /* 0x00000006120a7c2b */ /* 0x000fcc000800000a */
[----:B------:R-:W0:Y:S02]  /*a440*/  MUFU.RCP64H R201, R11 ;  /* 0x0000000b00c97308 */ /* 0x000e240000001800 */
[----:B0-----:R-:W-:-:S08]  /*a450*/  DFMA R12, -R10, R200, 1 ;  /* 0x3ff000000a0c742b */ /* 0x001fd000000001c8 */
[----:B------:R-:W-:-:S08]  /*a460*/  DFMA R12, R12, R12, R12 ;  /* 0x0000000c0c0c722b */ /* 0x000fd0000000000c */
[----:B------:R-:W-:Y:S02]  /*a470*/  DFMA R200, R200, R12, R200 ;  /* 0x0000000cc8c8722b */ /* 0x000fe400000000c8 */
[----:B------:R-:W-:-:S06]  /*a480*/  DADD R12, R34, 200 ;  /* 0x40690000220c7429 */ /* 0x000fcc0000000000 */
[----:B------:R-:W-:-:S04]  /*a490*/  DFMA R202, -R10, R200, 1 ;  /* 0x3ff000000aca742b */ /* 0x000fc800000001c8 */
[----:B------:R-:W-:-:S04]  /*a4a0*/  FSETP.GEU.AND P2, PT, |R13|, 6.5827683646048100446e-37, PT ;  /* 0x036000000d00780b */ /* 0x000fc80003f4e200 */
        /* <DEDUP_REMOVED lines=12> */
.L_x_315:
[----:B------:R-:W-:Y:S05]  /*a570*/  BSYNC.RECONVERGENT B2 ;  /* 0x0000000000027941 */ /* 0x000fea0003800200 */
.L_x_314:
[----:B------:R-:W-:-:S06]  /*a580*/  DSETP.GEU.AND P1, PT, R200, R194, PT ;  /* 0x000000c2c800722a */ /* 0x000fcc0003f2e000 */
[----:B------:R-:W-:Y:S02]  /*a590*/  FSEL R40, R40, R36, !P1 ;  /* 0x0000002428287208 */ /* 0x000fe40004800000 */
[----:B------:R-:W-:Y:S02]  /*a5a0*/  FSEL R41, R41, R37, !P1 ;  /* 0x0000002529297208 */ /* 0x000fe40004800000 */
[----:B------:R-:W-:Y:S02]  /*a5b0*/  FSEL R154, R154, R34, !P1 ;  /* 0x000000229a9a7208 */ /* 0x000fe40004800000 */
[----:B------:R-:W-:Y:S02]  /*a5c0*/  FSEL R155, R155, R35, !P1 ;  /* 0x000000239b9b7208 */ /* 0x000fe40004800000 */
[----:B------:R-:W-:Y:S02]  /*a5d0*/  FSEL R194, R194, R200, !P1 ;  /* 0x000000c8c2c27208 */ /* 0x000fe40004800000 */
[----:B------:R-:W-:Y:S01]  /*a5e0*/  FSEL R195, R195, R201, !P1 ;  /* 0x000000c9c3c37208 */ /* 0x000fe20004800000 */
[----:B------:R-:W-:Y:S06]  /*a5f0*/  BRA `(.L_x_313) ;  /* 0x0000000800a47947 */ /* 0x000fec0003800000 */
.L_x_310:
[----:B------:R-:W2:Y:S01]  /*a600*/  LDG.E.64 R154, desc[UR4][R154.64+0x4e20] ;  /* 0x004e20049a9a7981 */ /* 0x000ea2000c1e1b00 */
[----:B------:R-:W-:Y:S01]  /*a610*/  DADD R12, R30, R200 ;  /* 0x000000001e0c7229 */ /* 0x000fe200000000c8 */
[----:B------:R-:W-:Y:S01]  /*a620*/  UMOV UR6, 0xcccccccd ;  /* 0xcccccccd00067882 */ /* 0x000fe20000000000 */
[----:B------:R-:W-:Y:S01]  /*a630*/  UMOV UR7, 0x4016cccc ;  /* 0x4016cccc00077882 */ /* 0x000fe20000000000 */
[----:B------:R-:W-:Y:S01]  /*a640*/  IMAD.MOV.U32 R194, RZ, RZ, 0x1 ;  /* 0x00000001ffc27424 */ /* 0x000fe200078e00ff */
[----:B------:R-:W-:Y:S04]  /*a650*/  BSSY.RECONVERGENT B2, `(.L_x_316) ;  /* 0x000001e000027945 */ /* 0x000fe80003800200 */
[----:B------:R-:W-:Y:S02]  /*a660*/  DSETP.GT.AND P1, PT, |R12|, R10, PT ;  /* 0x0000000a0c00722a */ /* 0x000fe40003f24200 */
[----:B--2---:R-:W-:-:S10]  /*a670*/  DADD R154, R24, R154 ;  /* 0x00000000189a7229 */ /* 0x004fd4000000009a */
        /* <DEDUP_REMOVED lines=27> */
.L_x_317:
[----:B------:R-:W-:Y:S05]  /*a830*/  BSYNC.RECONVERGENT B2 ;  /* 0x0000000000027941 */ /* 0x000fea0003800200 */
.L_x_316:
[----:B------:R-:W-:Y:S01]  /*a840*/  UMOV UR6, 0xff800000 ;  /* 0xff80000000067882 */ /* 0x000fe20000000000 */
[----:B------:R-:W-:Y:S02]  /*a850*/  UMOV UR7, 0x41cdcd64 ;  /* 0x41cdcd6400077882 */ /* 0x000fe40000000000 */
[----:B------:R-:W-:-:S14]  /*a860*/  DSETP.GEU.AND P1, PT, |R34|, UR6, PT ;  /* 0x0000000622007e2a */ /* 0x000fdc000bf2e200 */
[----:B------:R-:W-:Y:S05]  /*a870*/  @P1 BRA `(.L_x_313) ;  /* 0x0000000800041947 */ /* 0x000fea0003800000 */
[----:B------:R-:W-:Y:S01]  /*a880*/  IMAD.MOV.U32 R10, RZ, RZ, R36 ;  /* 0x000000ffff0a7224 */ /* 0x000fe200078e0024 */
[----:B------:R-:W-:Y:S01]  /*a890*/  UMOV UR6, 0xcccccccd ;  /* 0xcccccccd00067882 */ /* 0x000fe20000000000 */
[----:B------:R-:W-:Y:S01]  /*a8a0*/  IMAD.MOV.U32 R11, RZ, RZ, R37 ;  /* 0x000000ffff0b7224 */ /* 0x000fe200078e0025 */
[----:B------:R-:W-:Y:S01]  /*a8b0*/  UMOV UR7, 0x4016cccc ;  /* 0x4016cccc00077882 */ /* 0x000fe20000000000 */
[----:B------:R-:W-:Y:S01]  /*a8c0*/  IMAD.MOV.U32 R200, RZ, RZ, 0x1 ;  /* 0x00000001ffc87424 */ /* 0x000fe200078e00ff */
[----:B------:R-:W-:Y:S03]  /*a8d0*/  BSSY.RECONVERGENT B2, `(.L_x_318) ;  /* 0x0000018000027945 */ /* 0x000fe60003800200 */
[----:B------:R-:W-:Y:S01]  /*a8e0*/  DADD R10, R10, -UR6 ;  /* 0x800000060a0a7e29 */ /* 0x000fe20008000000 */
[----:B------:R-:W-:Y:S01]  /*a8f0*/  UMOV UR6, 0x3a29c77a ;  /* 0x3a29c77a00067882 */ /* 0x000fe20000000000 */
[----:B------:R-:W-:-:S06]  /*a900*/  UMOV UR7, 0x3fffcb92 ;  /* 0x3fffcb9200077882 */ /* 0x000fcc0000000000 */
        /* <DEDUP_REMOVED lines=20> */
.L_x_319:
[----:B------:R-:W-:Y:S05]  /*aa50*/  BSYNC.RECONVERGENT B2 ;  /* 0x0000000000027941 */ /* 0x000fea0003800200 */
.L_x_318:
        /* <DEDUP_REMOVED lines=8> */
.L_x_309:
[----:B------:R-:W2:Y:S01]  /*aae0*/  LDL.64 R200, [R1+0x188] ;  /* 0x0001880001c87983 */ /* 0x000ea20000100a00 */
[----:B------:R-:W-:-:S03]  /*aaf0*/  IMAD.WIDE.U32 R40, R9, 0x18, R40 ;  /* 0x0000001809287825 */ /* 0x000fc600078e0028 */
[----:B------:R-:W-:Y:S01]  /*ab00*/  IADD3 R16, P1, PT, R16, R40, RZ ;  /* 0x0000002810107210 */ /* 0x000fe20007f3e0ff */
[----:B--2---:R-:W-:-:S05]  /*ab10*/  IMAD R9, R201, 0x18, RZ ;  /* 0x00000018c9097824 */ /* 0x004fca00078e02ff */
[----:B------:R-:W-:Y:S02]  /*ab20*/  IADD3.X R9, PT, PT, R199, R41, R9, P1, !PT ;  /* 0x00000029c7097210 */ /* 0x000fe40000ffe409 */
[----:B------:R-:W-:-:S04]  /*ab30*/  LEA R12, P1, R16, R12, 0x3 ;  /* 0x0000000c100c7211 */ /* 0x000fc800078218ff */
[----:B------:R-:W-:-:S05]  /*ab40*/  LEA.HI.X R13, R16, R13, R9, 0x3, P1 ;  /* 0x0000000d100d7211 */ /* 0x000fca00008f1c09 */
[----:B------:R-:W2:Y:S01]  /*ab50*/  LDG.E.64 R200, desc[UR4][R12.64+0x59d8] ;  /* 0x0059d8040cc87981 */ /* 0x000ea2000c1e1b00 */
[----:B------:R-:W-:Y:S02]  /*ab60*/  IMAD.MOV.U32 R154, RZ, RZ, R34 ;  /* 0x000000ffff9a7224 */ /* 0x000fe400078e0022 */
[----:B------:R-:W-:Y:S02]  /*ab70*/  IMAD.MOV.U32 R155, RZ, RZ, R35 ;  /* 0x000000ffff9b7224 */ /* 0x000fe400078e0023 */
[----:B------:R-:W-:Y:S02]  /*ab80*/  IMAD.MOV.U32 R40, RZ, RZ, R36 ;  /* 0x000000ffff287224 */ /* 0x000fe400078e0024 */
[----:B------:R-:W-:Y:S01]  /*ab90*/  IMAD.MOV.U32 R41, RZ, RZ, R37 ;  /* 0x000000ffff297224 */ /* 0x000fe200078e0025 */
[----:B--2---:R-:W-:-:S14]  /*aba0*/  DSETP.GEU.AND P1, PT, |R200|, R10, PT ;  /* 0x0000000ac800722a */ /* 0x004fdc0003f2e200 */
[----:B------:R-:W-:Y:S05]  /*abb0*/  @P1 BRA `(.L_x_313) ;  /* 0x0000000400341947 */ /* 0x000fea0003800000 */
[----:B------:R0:W2:Y:S01]  /*abc0*/  LDG.E.64 R40, desc[UR4][R12.64+0x55f0] ;  /* 0x0055f0040c287981 */ /* 0x0000a2000c1e1b00 */
[----:B------:R-:W-:Y:S01]  /*abd0*/  UMOV UR6, 0xcccccccd ;  /* 0xcccccccd00067882 */ /* 0x000fe20000000000 */
[----:B------:R-:W-:Y:S01]  /*abe0*/  UMOV UR7, 0x4016cccc ;  /* 0x4016cccc00077882 */ /* 0x000fe20000000000 */
[----:B------:R-:W-:Y:S01]  /*abf0*/  IMAD.MOV.U32 R194, RZ, RZ, 0x1 ;  /* 0x00000001ffc27424 */ /* 0x000fe200078e00ff */
[----:B------:R-:W-:Y:S01]  /*ac00*/  BSSY.RECONVERGENT B2, `(.L_x_320) ;  /* 0x000001f000027945 */ /* 0x000fe20003800200 */
[----:B0-----:R-:W-:-:S08]  /*ac10*/  DADD R12, R30, R200 ;  /* 0x000000001e0c7229 */ /* 0x001fd000000000c8 */
        /* <DEDUP_REMOVED lines=29> */
.L_x_321:
[----:B------:R-:W-:Y:S05]  /*adf0*/  BSYNC.RECONVERGENT B2 ;  /* 0x0000000000027941 */ /* 0x000fea0003800200 */
.L_x_320:
        /* <DEDUP_REMOVED lines=33> */
.L_x_323:
[----:B------:R-:W-:Y:S05]  /*b010*/  BSYNC.RECONVERGENT B2 ;  /* 0x0000000000027941 */ /* 0x000fea0003800200 */
.L_x_322:
[----:B------:R-:W-:-:S06]  /*b020*/  DSETP.GEU.AND P1, PT, R200, R194, PT ;  /* 0x000000c2c800722a */ /* 0x000fcc0003f2e000 */
[----:B------:R-:W-:Y:S02]  /*b030*/  FSEL R194, R194, R200, !P1 ;  /* 0x000000c8c2c27208 */ /* 0x000fe40004800000 */
[----:B------:R-:W-:Y:S02]  /*b040*/  FSEL R195, R195, R201, !P1 ;  /* 0x000000c9c3c37208 */ /* 0x000fe40004800000 */
[----:B------:R-:W-:Y:S02]  /*b050*/  FSEL R40, R40, R36, !P1 ;  /* 0x0000002428287208 */ /* 0x000fe40004800000 */
[----:B------:R-:W-:Y:S02]  /*b060*/  FSEL R41, R41, R37, !P1 ;  /* 0x0000002529297208 */ /* 0x000fe40004800000 */
[----:B------:R-:W-:Y:S02]  /*b070*/  FSEL R154, R154, R34, !P1 ;  /* 0x000000229a9a7208 */ /* 0x000fe40004800000 */
[----:B------:R-:W-:-:S07]  /*b080*/  FSEL R155, R155, R35, !P1 ;  /* 0x000000239b9b7208 */ /* 0x000fce0004800000 */
.L_x_313:
[----:B------:R-:W-:Y:S05]  /*b090*/  BSYNC.RECONVERGENT B0 ;  /* 0x0000000000007941 */ /* 0x000fea0003800200 */
.L_x_308:
[----:B------:R-:W-:Y:S01]  /*b0a0*/  UMOV UR6, 0xcccccccd ;  /* 0xcccccccd00067882 */ /* 0x000fe20000000000 */
[----:B------:R-:W-:Y:S02]  /*b0b0*/  UMOV UR7, 0x4016cccc ;  /* 0x4016cccc00077882 */ /* 0x000fe40000000000 */
[----:B------:R-:W-:Y:S01]  /*b0c0*/  DADD R10, R24, -UR6 ;  /* 0x80000006180a7e29 */ /* 0x000fe20008000000 */
[----:B------:R-:W-:Y:S01]  /*b0d0*/  UMOV UR6, 0xff800000 ;  /* 0xff80000000067882 */ /* 0x000fe20000000000 */
[----:B------:R-:W-:Y:S02]  /*b0e0*/  UMOV UR7, 0x41cdcd64 ;  /* 0x41cdcd6400077882 */ /* 0x000fe40000000000 */
[----:B------:R-:W-:Y:S01]  /*b0f0*/  DSETP.GEU.AND P1, PT, |R154|, UR6, PT ;  /* 0x000000069a007e2a */ /* 0x000fe2000bf2e200 */
[----:B------:R-:W-:Y:S01]  /*b100*/  UMOV UR6, 0x3a29c77a ;  /* 0x3a29c77a00067882 */ /* 0x000fe20000000000 */
[----:B------:R-:W-:Y:S02]  /*b110*/  UMOV UR7, 0x3fffcb92 ;  /* 0x3fffcb9200077882 */ /* 0x000fe40000000000 */
[----:B------:R-:W-:-:S10]  /*b120*/  DFMA R10, R18, UR6, R10 ;  /* 0x00000006120a7c2b */ /* 0x000fd4000800000a */
[----:B------:R-:W-:Y:S05]  /*b130*/  @P1 BRA `(.L_x_307) ;  /* 0x0000000000701947 */ /* 0x000fea0003800000 */
[----:B------:R-:W0:Y:S01]  /*b140*/  MUFU.RCP64H R35, R11 ;  /* 0x0000000b00237308 */ /* 0x000e220000001800 */
[----:B------:R-:W-:Y:S01]  /*b150*/  IMAD.MOV.U32 R34, RZ, RZ, 0x1 ;  /* 0x00000001ff227424 */ /* 0x000fe200078e00ff */
[----:B------:R-:W-:Y:S05]  /*b160*/  BMOV.32.CLEAR RZ, B0 ;  /* 0x0000000000ff7355 */ /* 0x000fea0000100000 */
[----:B------:R-:W-:Y:S01]  /*b170*/  BSSY.RECONVERGENT B0, `(.L_x_324) ;  /* 0x0000013000007945 */ /* 0x000fe20003800200 */
        /* <DEDUP_REMOVED lines=18> */
.L_x_325:
[----:B------:R-:W-:Y:S05]  /*b2a0*/  BSYNC.RECONVERGENT B0 ;  /* 0x0000000000007941 */ /* 0x000fea0003800200 */
.L_x_324:
[----:B------:R-:W-:-:S06]  /*b2b0*/  DSETP.GEU.AND P1, PT, R194, R34, PT ;  /* 0x00000022c200722a */ /* 0x000fcc0003f2e000 */
[----:B------:R-:W-:Y:S02]  /*b2c0*/  FSEL R30, R30, R154, !P1 ;  /* 0x0000009a1e1e7208 */ /* 0x000fe40004800000 */
[----:B------:R-:W-:Y:S02]  /*b2d0*/  FSEL R31, R31, R155, !P1 ;  /* 0x0000009b1f1f7208 */ /* 0x000fe40004800000 */
[----:B------:R-:W-:Y:S02]  /*b2e0*/  FSEL R24, R24, R40, !P1 ;  /* 0x0000002818187208 */ /* 0x000fe40004800000 */
[----:B------:R-:W-:-:S07]  /*b2f0*/  FSEL R25, R25, R41, !P1 ;  /* 0x0000002919197208 */ /* 0x000fce0004800000 */
.L_x_307:
[----:B------:R-:W-:Y:S05]  /*b300*/  BSYNC.RECONVERGENT B1 ;  /* 0x0000000000017941 */ /* 0x000fea0003800200 */
.L_x_306:
[----:B------:R-:W-:Y:S01]  /*b310*/  UMOV UR6, 0xff800000 ;  /* 0xff80000000067882 */ /* 0x000fe20000000000 */
[----:B------:R-:W-:Y:S01]  /*b320*/  UMOV UR7, 0x41cdcd64 ;  /* 0x41cdcd6400077882 */ /* 0x000fe20000000000 */
[----:B------:R-:W-:Y:S01]  /*b330*/  VIMNMX.U32 R9, PT, PT, R0, R3, PT ;  /* 0x0000000300097248 */ /* 0x000fe20003fe0000 */
[----:B------:R-:W-:-:S03]  /*b340*/  DSETP.GEU.AND P1, PT, |R30|, UR6, PT ;  /* 0x000000061e007e2a */ /* 0x000fc6000bf2e200 */
[----:B------:R-:W-:-:S11]  /*b350*/  ISETP.GE.U32.AND P2, PT, R9, 0x2, PT ;  /* 0x000000020900780c */ /* 0x000fd60003f46070 */
[----:B------:R0:W-:Y:S01]  /*b360*/  @!P1 STG.E.64 desc[UR4][R22.64+0x1388], R24 ;  /* 0x0013881816009986 */ /* 0x0001e2000c101b04 */
[----:B------:R-:W-:Y:S02]  /*b370*/  @!P1 IMAD.MOV.U32 R4, RZ, RZ, R30 ;  /* 0x000000ffff049224 */ /* 0x000fe400078e001e */
[----:B------:R-:W-:Y:S01]  /*b380*/  @!P1 IMAD.MOV.U32 R5, RZ, RZ, R31 ;  /* 0x000000ffff059224 */ /* 0x000fe200078e001f */
[----:B------:R0:W-:Y:S01]  /*b390*/  @!P1 STG.E.64 desc[UR4][R22.64], R30 ;  /* 0x0000001e16009986 */ /* 0x0001e2000c101b04 */
[----:B------:R-:W-:Y:S05]  /*b3a0*/  @!P2 BRA `(.L_x_305) ;  /* 0x000000240064a947 */ /* 0x000fea0003800000 */
[----:B------:R-:W2:Y:S01]  /*b3b0*/  LDG.E.64 R36, desc[UR4][R22.64+0x1388] ;  /* 0x0013880416247981 */ /* 0x000ea2000c1e1b00 */
[----:B------:R-:W-:Y:S01]  /*b3c0*/  UMOV UR6, 0xcccccccd ;  /* 0xcccccccd00067882 */ /* 0x000fe20000000000 */
[----:B------:R-:W-:Y:S01]  /*b3d0*/  UMOV UR7, 0x4016cccc ;  /* 0x4016cccc00077882 */ /* 0x000fe20000000000 */
[----:B------:R-:W-:Y:S01]  /*b3e0*/  IMAD.MOV.U32 R34, RZ, RZ, 0x1 ;  /* 0x00000001ff227424 */ /* 0x000fe200078e00ff */
[----:B------:R-:W-:Y:S05]  /*b3f0*/  BMOV.32.CLEAR RZ, B0 ;  /* 0x0000000000ff7355 */ /* 0x000fea0000100000 */
[----:B------:R-:W-:Y:S01]  /*b400*/  BSSY.RECONVERGENT B0, `(.L_x_326) ;  /* 0x000001c000007945 */ /* 0x000fe20003800200 */
[----:B--2---:R-:W-:Y:S01]  /*b410*/  DADD R10, R36, -UR6 ;  /* 0x80000006240a7e29 */ /* 0x004fe20008000000 */
[----:B------:R-:W-:Y:S01]  /*b420*/  UMOV UR6, 0x3a29c77a ;  /* 0x3a29c77a00067882 */ /* 0x000fe20000000000 */
[----:B------:R-:W-:-:S06]  /*b430*/  UMOV UR7, 0x3fffcb92 ;  /* 0x3fffcb9200077882 */ /* 0x000fcc0000000000 */
[----:B------:R-:W-:-:S06]  /*b440*/  DFMA R10, R18, UR6, R10 ;  /* 0x00000006120a7c2b */ /* 0x000fcc000800000a */
[----:B------:R-:W1:Y:S02]  /*b450*/  MUFU.RCP64H R35, R11 ;  /* 0x0000000b00237308 */ /* 0x000e640000001800 */
[----:B-1----:R-:W-:-:S08]  /*b460*/  DFMA R12, -R10, R34, 1 ;  /* 0x3ff000000a0c742b */ /* 0x002fd00000000122 */
[----:B------:R-:W-:-:S08]  /*b470*/  DFMA R12, R12, R12, R12 ;  /* 0x0000000c0c0c722b */ /* 0x000fd0000000000c */
[----:B------:R-:W-:Y:S02]  /*b480*/  DFMA R34, R34, R12, R34 ;  /* 0x0000000c2222722b */ /* 0x000fe40000000022 */
[----:B------:R-:W-:-:S06]  /*b490*/  DADD R12, R4, 200 ;  /* 0x40690000040c7429 */ /* 0x000fcc0000000000 */
[----:B0-----:R-:W-:-:S04]  /*b4a0*/  DFMA R24, -R10, R34, 1 ;  /* 0x3ff000000a18742b */ /* 0x001fc80000000122 */
[----:B------:R-:W-:-:S04]  /*b4b0*/  FSETP.GEU.AND P2, PT, |R13|, 6.5827683646048100446e-37, PT ;  /* 0x036000000d00780b */ /* 0x000fc80003f4e200 */
[----:B------:R-:W-:-:S08]  /*b4c0*/  DFMA R34, R34, R24, R34 ;  /* 0x000000182222722b */ /* 0x000fd00000000022 */
[----:B------:R-:W-:-:S08]  /*b4d0*/  DMUL R24, R12, R34 ;  /* 0x000000220c187228 */ /* 0x000fd00000000000 */
[----:B------:R-:W-:-:S08]  /*b4e0*/  DFMA R30, -R10, R24, R12 ;  /* 0x000000180a1e722b */ /* 0x000fd0000000010c */
[----:B------:R-:W-:Y:S01]  /*b4f0*/  DFMA R34, R34, R30, R24 ;  /* 0x0000001e2222722b */ /* 0x000fe20000000018 */
[----:B------:R-:W-:Y:S02]  /*b500*/  IMAD.MOV.U32 R24, RZ, RZ, 0x0 ;  /* 0x00000000ff187424 */ /* 0x000fe400078e00ff */
[----:B------:R-:W-:Y:S02]  /*b510*/  IMAD.MOV.U32 R25, RZ, RZ, -0x40100000 ;  /* 0xbff00000ff197424 */ /* 0x000fe400078e00ff */
[----:B------:R-:W-:Y:S02]  /*b520*/  IMAD.MOV.U32 R30, RZ, RZ, 0x0 ;  /* 0x00000000ff1e7424 */ /* 0x000fe400078e00ff */
[----:B------:R-:W-:-:S03]  /*b530*/  IMAD.MOV.U32 R31, RZ, RZ, 0x7ff00000 ;  /* 0x7ff00000ff1f7424 */ /* 0x000fc600078e00ff */
[----:B------:R-:W-:-:S05]  /*b540*/  FFMA R9, RZ, R11, R35 ;  /* 0x0000000bff097223 */ /* 0x000fca0000000023 */
[----:B------:R-:W-:-:S13]  /*b550*/  FSETP.GT.AND P1, PT, |R9|, 1.469367938527859385e-39, PT ;  /* 0x001000000900780b */ /* 0x000fda0003f24200 */
[----:B------:R-:W-:Y:S05]  /*b560*/  @P1 BRA P2, `(.L_x_327) ;  /* 0x0000000000141947 */ /* 0x000fea0001000000 */
[----:B------:R-:W-:Y:S05]  /*b570*/  BMOV.32.CLEAR RZ, B11 ;  /* 0x000000000bff7355 */ /* 0x000fea0000100000 */
[----:B------:R-:W-:-:S07]  /*b580*/  MOV R9, 0xb5a0 ;  /* 0x0000b5a000097802 */ /* 0x000fce0000000f00 */
[----:B---34-:R-:W-:Y:S05]  /*b590*/  CALL.REL.NOINC `($__internal_0_$__cuda_sm20_div_rn_f64_full) ;  /* 0x0000170800a07944 */ /* 0x018fea0003c00000 */
[----:B------:R-:W-:Y:S02]  /*b5a0*/  IMAD.MOV.U32 R34, RZ, RZ, R10 ;  /* 0x000000ffff227224 */ /* 0x000fe400078e000a */
[----:B------:R-:W-:-:S07]  /*b5b0*/  IMAD.MOV.U32 R35, RZ, RZ, R11 ;  /* 0x000000ffff237224 */ /* 0x000fce00078e000b */
.L_x_327:
[----:B------:R-:W-:Y:S05]  /*b5c0*/  BSYNC.RECONVERGENT B0 ;  /* 0x0000000000007941 */ /* 0x000fea0003800200 */
.L_x_326:
[----:B------:R-:W0:Y:S01]  /*b5d0*/  LDC.64 R10, c[0x0][0x428] ;  /* 0x00010a00ff0a7b82 */ /* 0x000e220000000a00 */
[----:B------:R-:W-:-:S04]  /*b5e0*/  IMAD R9, R14, R6, -R14 ;  /* 0x000000060e097224 */ /* 0x000fc800078e0a0e */
[----:B------:R-:W-:-:S05]  /*b5f0*/  IMAD R9, R2, 0x4e2, R9 ;  /* 0x000004e202097824 */ /* 0x000fca00078e0209 */
[----:B------:R-:W-:-:S05]  /*b600*/  IADD3 R9, PT, PT, R9, -0x2, R0 ;  /* 0xfffffffe09097810 */ /* 0x000fca0007ffe000 */
[----:B0-----:R-:W-:-:S05]  /*b610*/  IMAD.WIDE R10, R9, 0x8, R10 ;  /* 0x00000008090a7825 */ /* 0x001fca00078e020a */
[----:B------:R-:W2:Y:S01]  /*b620*/  LDG.E.64 R12, desc[UR4][R10.64] ;  /* 0x000000040a0c7981 */ /* 0x000ea2000c1e1b00 */
[----:B------:R-:W-:Y:S01]  /*b630*/  IMAD.MOV.U32 R40, RZ, RZ, -0x800000 ;  /* 0xff800000ff287424 */ /* 0x000fe200078e00ff */
[----:B------:R-:W-:Y:S05]  /*b640*/  BMOV.32.CLEAR RZ, B0 ;  /* 0x0000000000ff7355 */ /* 0x000fea0000100000 */
[----:B------:R-:W-:Y:S01]  /*b650*/  IMAD.MOV.U32 R41, RZ, RZ, 0x41cdcd64 ;  /* 0x41cdcd64ff297424 */ /* 0x000fe200078e00ff */
[----:B------:R-:W-:Y:S05]  /*b660*/  BSSY.RECONVERGENT B0, `(.L_x_328) ;  /* 0x0000014000007945 */ /* 0x000fea0003800200 */
[----:B--2---:R-:W-:-:S14]  /*b670*/  DSETP.GEU.AND P1, PT, |R12|, R40, PT ;  /* 0x000000280c00722a */ /* 0x004fdc0003f2e200 */
[----:B------:R-:W-:Y:S05]  /*b680*/  @P1 BRA `(.L_x_329) ;  /* 0x0000000000441947 */ /* 0x000fea0003800000 */
[----:B------:R-:W2:Y:S01]  /*b690*/  LDL.U8 R9, [R198+-0x1] ;  /* 0xffffff00c6097983 */ /* 0x000ea20000100000 */
[----:B------:R-:W0:Y:S03]  /*b6a0*/  LDC.64 R154, c[0x0][0x410] ;  /* 0x00010400ff9a7b82 */ /* 0x000e260000000a00 */
[----:B------:R-:W5:Y:S01]  /*b6b0*/  LDL.U8 R16, [R39+0x1a] ;  /* 0x00001a0027107983 */ /* 0x000f620000100000 */
[----:B------:R-:W-:Y:S01]  /*b6c0*/  PRMT R6, R17, 0x8880, RZ ;  /* 0x0000888011067816 */ /* 0x000fe200000000ff */
[----:B------:R-:W-:Y:S01]  /*b6d0*/  UMOV UR6, 0x5197d ;  /* 0x0005197d00067882 */ /* 0x000fe20000000000 */
[----:B--2---:R-:W-:Y:S02]  /*b6e0*/  PRMT R9, R9, 0x3340, R38 ;  /* 0x0000334009097816 */ /* 0x004fe40000000026 */
[----:B-----5:R-:W-:-:S04]  /*b6f0*/  PRMT R16, R16, 0x3340, RZ ;  /* 0x0000334010107816 */ /* 0x020fc800000000ff */
[----:B------:R-:W-:-:S05]  /*b700*/  PRMT R9, R9, 0x5410, R16 ;  /* 0x0000541009097816 */ /* 0x000fca0000000010 */
[----:B------:R-:W-:-:S04]  /*b710*/  IDP.4A.S8.U8 R9, R9, UR6, R6 ;  /* 0x0000000609097c26 */ /* 0x000fc80008000206 */
[----:B0-----:R-:W-:-:S05]  /*b720*/  IMAD.WIDE R154, R9, 0x8, R154 ;  /* 0x00000008099a7825 */ /* 0x001fca00078e029a */
[----:B---3--:R-:W2:Y:S02]  /*b730*/  LDG.E.64 R200, desc[UR4][R154.64+0x1388] ;  /* 0x001388049ac87981 */ /* 0x008ea4000c1e1b00 */
[----:B--2---:R-:W-:-:S14]  /*b740*/  DSETP.GEU.AND P1, PT, |R200|, R40, PT ;  /* 0x00000028c800722a */ /* 0x004fdc0003f2e200 */
[----:B------:R-:W-:Y:S05]  /*b750*/  @P1 BRA `(.L_x_329) ;  /* 0x0000000000101947 */ /* 0x000fea0003800000 */
[----:B------:R-:W2:Y:S04]  /*b760*/  LDG.E.64 R10, desc[UR4][R10.64+0x1388] ;  /* 0x001388040a0a7981 */ /* 0x000ea8000c1e1b00 */
[----:B------:R-:W2:Y:S01]  /*b770*/  LDG.E.64 R24, desc[UR4][R154.64] ;  /* 0x000000049a187981 */ /* 0x000ea2000c1e1b00 */
[----:B------:R-:W-:Y:S02]  /*b780*/  DADD R30, R12, R200 ;  /* 0x000000000c1e7229 */ /* 0x000fe400000000c8 */
[----:B--2---:R-:W-:-:S11]  /*b790*/  DADD R24, R10, R24 ;  /* 0x000000000a187229 */ /* 0x004fd60000000018 */
.L_x_329:
[----:B------:R-:W-:Y:S05]  /*b7a0*/  BSYNC.RECONVERGENT B0 ;  /* 0x0000000000007941 */ /* 0x000fea0003800200 */
.L_x_328:
[----:B------:R-:W-:Y:S01]  /*b7b0*/  UMOV UR6, 0xcccccccd ;  /* 0xcccccccd00067882 */ /* 0x000fe20000000000 */
[----:B------:R-:W-:Y:S01]  /*b7c0*/  UMOV UR7, 0x4016cccc ;  /* 0x4016cccc00077882 */ /* 0x000fe20000000000 */
[----:B------:R-:W-:Y:S01]  /*b7d0*/  IMAD.MOV.U32 R10, RZ, RZ, 0x1 ;  /* 0x00000001ff0a7424 */ /* 0x000fe200078e00ff */
[----:B------:R-:W-:Y:S01]  /*b7e0*/  DADD R40, R24, -UR6 ;  /* 0x8000000618287e29 */ /* 0x000fe20008000000 */
[----:B------:R-:W-:Y:S01]  /*b7f0*/  UMOV UR6, 0x3a29c77a ;  /* 0x3a29c77a00067882 */ /* 0x000fe20000000000 */
[----:B------:R-:W-:Y:S01]  /*b800*/  UMOV UR7, 0x3fffcb92 ;  /* 0x3fffcb9200077882 */ /* 0x000fe20000000000 */
[----:B------:R-:W-:Y:S05]  /*b810*/  BMOV.32.CLEAR RZ, B0 ;  /* 0x0000000000ff7355 */ /* 0x000fea0000100000 */
[----:B------:R-:W-:Y:S01]  /*b820*/  DFMA R40, R18, UR6, R40 ;  /* 0x0000000612287c2b */ /* 0x000fe20008000028 */
[----:B------:R-:W-:Y:S05]  /*b830*/  BSSY.RECONVERGENT B0, `(.L_x_330) ;  /* 0x0000014000007945 */ /* 0x000fea0003800200 */
        /* <DEDUP_REMOVED lines=9> */
[----:B---3--:R-:W-:-:S08]  /*b8d0*/  DFMA R200, -R40, R154, R12 ;  /* 0x0000009a28c8722b */ /* 0x008fd0000000010c */
        /* <DEDUP_REMOVED lines=8> */
[----:B----4-:R-:W-:Y:S05]  /*b960*/  CALL.REL.NOINC `($__internal_0_$__cuda_sm20_div_rn_f64_full) ;  /* 0x0000170400ac7944 */ /* 0x010fea0003c00000 */
.L_x_331:
[----:B------:R-:W-:Y:S05]  /*b970*/  BSYNC.RECONVERGENT B0 ;  /* 0x0000000000007941 */ /* 0x000fea0003800200 */
.L_x_330:
[----:B------:R-:W-:Y:S01]  /*b980*/  DSETP.GEU.AND P1, PT, R36, -2500, PT ;  /* 0xc0a388002400742a */ /* 0x000fe20003f2e000 */
[----:B------:R-:W-:Y:S05]  /*b990*/  BMOV.32.CLEAR RZ, B0 ;  /* 0x0000000000ff7355 */ /* 0x000fea0000100000 */
[----:B------:R-:W-:Y:S01]  /*b9a0*/  FSEL R12, R4, RZ, P1 ;  /* 0x000000ff040c7208 */ /* 0x000fe20000800000 */
[----:B------:R-:W-:Y:S01]  /*b9b0*/  DSETP.GEU.AND P2, PT, R24, -2500, PT ;  /* 0xc0a388001800742a */ /* 0x000fe20003f4e000 */
[----:B------:R-:W-:Y:S01]  /*b9c0*/  FSEL R13, R5, RZ, P1 ;  /* 0x000000ff050d7208 */ /* 0x000fe20000800000 */
[----:B------:R-:W-:Y:S01]  /*b9d0*/  BSSY.RECONVERGENT B0, `(.L_x_332) ;  /* 0x0000019000007945 */ /* 0x000fe20003800200 */
[----:B------:R-:W-:-:S02]  /*b9e0*/  FSEL R40, R36, RZ, P1 ;  /* 0x000000ff24287208 */ /* 0x000fc40000800000 */
[----:B------:R-:W-:Y:S02]  /*b9f0*/  FSEL R41, R37, -5.287109375, P1 ;  /* 0xc0a9300025297808 */ /* 0x000fe40000800000 */
[----:B------:R-:W-:Y:S01]  /*ba00*/  DSETP.GT.AND P1, PT, R12, RZ, PT ;  /* 0x000000ff0c00722a */ /* 0x000fe20003f24000 */
[----:B------:R-:W-:Y:S02]  /*ba10*/  FSEL R24, R24, RZ, P2 ;  /* 0x000000ff18187208 */ /* 0x000fe40001000000 */
[----:B------:R-:W-:Y:S02]  /*ba20*/  FSEL R25, R25, -5.287109375, P2 ;  /* 0xc0a9300019197808 */ /* 0x000fe40001000000 */
[----:B------:R-:W-:Y:S01]  /*ba30*/  FSEL R30, R30, RZ, P2 ;  /* 0x000000ff1e1e7208 */ /* 0x000fe20001000000 */
[----:B------:R-:W-:Y:S01]  /*ba40*/  DSETP.LEU.OR P1, PT, R40, RZ, !P1 ;  /* 0x000000ff2800722a */ /* 0x000fe20004f2b400 */
[----:B------:R-:W-:Y:S02]  /*ba50*/  FSEL R31, R31, RZ, P2 ;  /* 0x000000ff1f1f7208 */ /* 0x000fe40001000000 */
[----:B------:R-:W-:-:S03]  /*ba60*/  PRMT R6, R17, 0x8880, RZ ;  /* 0x0000888011067816 */ /* 0x000fc600000000ff */
[----:B------:R-:W-:-:S14]  /*ba70*/  DSETP.LEU.AND P1, PT, R10, R34, P1 ;  /* 0x000000220a00722a */ /* 0x000fdc0000f2b000 */
[----:B------:R0:W-:Y:S04]  /*ba80*/  @!P1 STG.E.64 desc[UR4][R22.64+0x1388], R24 ;  /* 0x0013881816009986 */ /* 0x0001e8000c101b04 */
[----:B------:R0:W-:Y:S01]  /*ba90*/  @!P1 STG.E.64 desc[UR4][R22.64], R30 ;  /* 0x0000001e16009986 */ /* 0x0001e2000c101b04 */
[----:B------:R-:W-:Y:S05]  /*baa0*/  @!P1 BRA `(.L_x_333) ;  /* 0x00000000002c9947 */ /* 0x000fea0003800000 */
[----:B------:R-:W-:Y:S01]  /*bab0*/  DSETP.GE.AND P1, PT, R34, R10, PT ;  /* 0x0000000a2200722a */ /* 0x000fe20003f26000 */
[----:B0-----:R-:W-:Y:S02]  /*bac0*/  IMAD.MOV.U32 R24, RZ, RZ, R36 ;  /* 0x000000ffff187224 */ /* 0x001fe400078e0024 */
[----:B------:R-:W-:Y:S02]  /*bad0*/  IMAD.MOV.U32 R25, RZ, RZ, R37 ;  /* 0x000000ffff197224 */ /* 0x000fe400078e0025 */
[----:B------:R-:W-:Y:S02]  /*bae0*/  IMAD.MOV.U32 R30, RZ, RZ, R4 ;  /* 0x000000ffff1e7224 */ /* 0x000fe400078e0004 */
[----:B------:R-:W-:-:S07]  /*baf0*/  IMAD.MOV.U32 R31, RZ, RZ, R5 ;  /* 0x000000ffff1f7224 */ /* 0x000fce00078e0005 */
[----:B------:R1:W-:Y:S01]  /*bb00*/  @P1 STG.E.64 desc[UR4][R22.64+0x1388], R40 ;  /* 0x0013882816001986 */ /* 0x0003e2000c101b04 */
[----:B------:R-:W-:Y:S02]  /*bb10*/  @P1 IMAD.MOV.U32 R24, RZ, RZ, R40 ;  /* 0x000000ffff181224 */ /* 0x000fe400078e0028 */
[----:B------:R-:W-:Y:S01]  /*bb20*/  @P1 IMAD.MOV.U32 R25, RZ, RZ, R41 ;  /* 0x000000ffff191224 */ /* 0x000fe200078e0029 */
[----:B------:R1:W-:Y:S01]  /*bb30*/  @P1 STG.E.64 desc[UR4][R22.64], R12 ;  /* 0x0000000c16001986 */ /* 0x0003e2000c101b04 */
[----:B------:R-:W-:Y:S02]  /*bb40*/  @P1 IMAD.MOV.U32 R30, RZ, RZ, R12 ;  /* 0x000000ffff1e1224 */ /* 0x000fe400078e000c */
[----:B------:R-:W-:-:S07]  /*bb50*/  @P1 IMAD.MOV.U32 R31, RZ, RZ, R13 ;  /* 0x000000ffff1f1224 */ /* 0x000fce00078e000d */
.L_x_333:
[----:B------:R-:W-:Y:S05]  /*bb60*/  BSYNC.RECONVERGENT B0 ;  /* 0x0000000000007941 */ /* 0x000fea0003800200 */
.L_x_332:
[----:B------:R-:W2:Y:S01]  /*bb70*/  LDCU.64 UR6, c[0x0][0x410] ;  /* 0x00008200ff0677ac */ /* 0x000ea20008000a00 */
[----:B------:R-:W-:Y:S01]  /*bb80*/  IMAD.MOV.U32 R34, RZ, RZ, R6 ;  /* 0x000000ffff227224 */ /* 0x000fe200078e0006 */
[----:B------:R-:W-:Y:S01]  /*bb90*/  PRMT R5, R38, 0x8880, RZ ;  /* 0x0000888026057816 */ /* 0x000fe200000000ff */
[----:B----4-:R-:W-:-:S03]  /*bba0*/  IMAD.MOV.U32 R199, RZ, RZ, 0x3 ;  /* 0x00000003ffc77424 */ /* 0x010fc600078e00ff */
[--C-:B------:R-:W-:Y:S02]  /*bbb0*/  SHF.R.S32.HI R35, RZ, 0x1f, R34.reuse ;  /* 0x0000001fff237819 */ /* 0x100fe40000011422 */
[----:B------:R-:W-:Y:S01]  /*bbc0*/  SHF.R.S32.HI R6, RZ, 0x1f, R5 ;  /* 0x0000001fff067819 */ /* 0x000fe20000011405 */
[----:B------:R-:W-:-:S04]  /*bbd0*/  IMAD.WIDE.U32 R4, R5, 0x5, R34 ;  /* 0x0000000505047825 */ /* 0x000fc800078e0022 */
[----:B------:R-:W-:Y:S01]  /*bbe0*/  IMAD R9, R6, 0x5, RZ ;  /* 0x0000000506097824 */ /* 0x000fe200078e02ff */
[----:B--2---:R-:W-:-:S03]  /*bbf0*/  LEA R36, P1, R4, UR6, 0x3 ;  /* 0x0000000604247c11 */ /* 0x004fc6000f8218ff */
[----:B------:R-:W-:-:S05]  /*bc00*/  IMAD.IADD R5, R5, 0x1, R9 ;  /* 0x0000000105057824 */ /* 0x000fca00078e0209 */
[----:B------:R-:W-:-:S07]  /*bc10*/  LEA.HI.X R37, R4, UR7, R5, 0x3, P1 ;  /* 0x0000000704257c11 */ /* 0x000fce00088f1c05 */
.L_x_362:
[----:B-1----:R-:W-:Y:S01]  /*bc20*/  IMAD.IADD R4, R0, 0x1, -R199 ;  /* 0x0000000100047824 */ /* 0x002fe200078e0ac7 */
[----:B------:R-:W-:Y:S01]  /*bc30*/  BSSY.RECONVERGENT B2, `(.L_x_334) ;  /* 0x00001cf000027945 */ /* 0x000fe20003800200 */
[----:B------:R-:W-:Y:S02]  /*bc40*/  VIADD R199, R199, 0x1 ;  /* 0x00000001c7c77836 */ /* 0x000fe40000000000 */
[C---:B------:R-:W-:Y:S01]  /*bc50*/  VIADD R5, R4.reuse, 0x1 ;  /* 0x0000000104057836 */ /* 0x040fe20000000000 */
[----:B------:R-:W-:-:S04]  /*bc60*/  ISETP.GT.U32.AND P1, PT, R4, 0x7ffffffe, PT ;  /* 0x7ffffffe0400780c */ /* 0x000fc80003f24070 */
[----:B------:R-:W-:Y:S02]  /*bc70*/  SEL R4, R4, RZ, P1 ;  /* 0x000000ff04047207 */ /* 0x000fe40000800000 */
[----:B------:R-:W-:Y:S02]  /*bc80*/  SEL R6, R5, 0x1, !P1 ;  /* 0x0000000105067807 */ /* 0x000fe40004800000 */
[----:B------:R-:W-:Y:S02]  /*bc90*/  IADD3 R200, PT, PT, R3, -0x1, R4 ;  /* 0xffffffff03c87810 */ /* 0x000fe40007ffe004 */
[----:B------:R-:W-:Y:S02]  /*bca0*/  ISETP.GE.AND P2, PT, R6, R0, PT ;  /* 0x000000000600720c */ /* 0x000fe40003f46270 */
[----:B------:R-:W-:Y:S02]  /*bcb0*/  ISETP.NE.AND P1, PT, R199, 0x21, PT ;  /* 0x00000021c700780c */ /* 0x000fe40003f25270 */
[----:B------:R-:W-:-:S13]  /*bcc0*/  ISETP.LT.OR P2, PT, R200, 0x1, P2 ;  /* 0x00000001c800780c */ /* 0x000fda0001741670 */
[----:B------:R-:W-:Y:S05]  /*bcd0*/  @P2 BRA `(.L_x_335) ;  /* 0x0000001c00102947 */ /* 0x000fea0003800000 */
.L_x_361:
[----:B-1----:R-:W1:Y:S01]  /*bce0*/  LDC.64 R12, c[0x0][0x428] ;  /* 0x00010a00ff0c7b82 */ /* 0x002e620000000a00 */
[----:B------:R-:W-:Y:S02]  /*bcf0*/  IMAD.MOV.U32 R16, RZ, RZ, R200 ;  /* 0x000000ffff107224 */ /* 0x000fe400078e00c8 */
[----:B------:R-:W-:Y:S02]  /*bd00*/  IMAD.IADD R5, R7, 0x1, R6 ;  /* 0x0000000107057824 */ /* 0x000fe400078e0206 */
[----:B------:R-:W-:-:S04]  /*bd10*/  VIADD R200, R200, 0xffffffff ;  /* 0xffffffffc8c87836 */ /* 0x000fc80000000000 */
[----:B------:R-:W-:-:S04]  /*bd20*/  IMAD R5, R14, R200, R5 ;  /* 0x000000c80e057224 */ /* 0x000fc800078e0205 */
[----:B-1----:R-:W-:-:S05]  /*bd30*/  IMAD.WIDE R12, R5, 0x8, R12 ;  /* 0x00000008050c7825 */ /* 0x002fca00078e020c */
[----:B------:R-:W2:Y:S01]  /*bd40*/  LDG.E.64 R10, desc[UR4][R12.64] ;  /* 0x000000040c0a7981 */ /* 0x000ea2000c1e1b00 */
[----:B------:R-:W-:Y:S01]  /*bd50*/  IMAD.MOV.U32 R4, RZ, RZ, -0x800000 ;  /* 0xff800000ff047424 */ /* 0x000fe200078e00ff */
[----:B------:R-:W-:Y:S01]  /*bd60*/  BSSY.RECONVERGENT B1, `(.L_x_336) ;  /* 0x00001b7000017945 */ /* 0x000fe20003800200 */
[----:B------:R-:W-:-:S06]  /*bd70*/  IMAD.MOV.U32 R5, RZ, RZ, 0x41cdcd64 ;  /* 0x41cdcd64ff057424 */ /* 0x000fcc00078e00ff */
[----:B--2---:R-:W-:-:S14]  /*bd80*/  DSETP.GEU.AND P2, PT, |R10|, R4, PT ;  /* 0x000000040a00722a */ /* 0x004fdc0003f4e200 */
[----:B------:R-:W-:Y:S05]  /*bd90*/  @P2 BRA `(.L_x_337) ;  /* 0x0000001800cc2947 */ /* 0x000fea0003800000 */
[----:B------:R-:W-:Y:S01]  /*bda0*/  LOP3.LUT R40, RZ, R16, RZ, 0x33, !PT ;  /* 0x00000010ff287212 */ /* 0x000fe200078e33ff */
[----:B------:R-:W-:Y:S05]  /*bdb0*/  BMOV.32.CLEAR RZ, B0 ;  /* 0x0000000000ff7355 */ /* 0x000fea0000100000 */
[----:B------:R-:W-:Y:S01]  /*bdc0*/  LOP3.LUT R201, RZ, R6, RZ, 0x33, !PT ;  /* 0x00000006ffc97212 */ /* 0x000fe200078e33ff */
[----:B------:R-:W-:Y:S01]  /*bdd0*/  IMAD.IADD R9, R40, 0x1, R3 ;  /* 0x0000000128097824 */ /* 0x000fe200078e0203 */
[----:B------:R-:W-:Y:S03]  /*bde0*/  BSSY.RECONVERGENT B0, `(.L_x_338) ;  /* 0x00001a0000007945 */ /* 0x000fe60003800200 */
[----:B------:R-:W-:Y:S01]  /*bdf0*/  IMAD.IADD R201, R201, 0x1, R0 ;  /* 0x00000001c9c97824 */ /* 0x000fe200078e0200 */
[----:B------:R-:W-:-:S03]  /*be00*/  ISETP.NE.AND P2, PT, R9, RZ, PT ;  /* 0x000000ff0900720c */ /* 0x000fc60003f45270 */
[----:B------:R-:W-:Y:S01]  /*be10*/  IMAD.IADD R206, R9, 0x1, R201 ;  /* 0x0000000109ce7824 */ /* 0x000fe200078e02c9 */
[C---:B------:R-:W-:Y:S02]  /*be20*/  ISETP.NE.AND P3, PT, R201.reuse, RZ, PT ;  /* 0x000000ffc900720c */ /* 0x040fe40003f65270 */
[----:B------:R-:W-:Y:S02]  /*be30*/  ISETP.GT.AND P4, PT, R201, RZ, !P2 ;  /* 0x000000ffc900720c */ /* 0x000fe40005784270 */
[----:B------:R-:W-:-:S13]  /*be40*/  ISETP.LT.OR P3, PT, R9, 0x1, P3 ;  /* 0x000000010900780c */ /* 0x000fda0001f61670 */
[----:B------:R-:W-:Y:S05]  /*be50*/  @P3 BRA !P4, `(.L_x_339) ;  /* 0x0000000c00003947 */ /* 0x000fea0006000000 */
[----:B------:R-:W-:Y:S02]  /*be60*/  ISETP.NE.AND P3, PT, R201, 0x1, PT ;  /* 0x00000001c900780c */ /* 0x000fe40003f65270 */
[----:B------:R-:W-:-:S13]  /*be70*/  ISETP.NE.AND P4, PT, R9, 0x1, PT ;  /* 0x000000010900780c */ /* 0x000fda0003f85270 */
[----:B------:R-:W-:Y:S05]  /*be80*/  @P3 BRA P4, `(.L_x_340) ;  /* 0x0000000400883947 */ /* 0x000fea0002000000 */
[----:B------:R-:W5:Y:S01]  /*be90*/  LDG.E.64 R12, desc[UR4][R12.64+0x1388] ;  /* 0x001388040c0c7981 */ /* 0x000f62000c1e1b00 */
[C---:B------:R-:W-:Y:S01]  /*bea0*/  ISETP.NE.AND P3, PT, R201.reuse, RZ, PT ;  /* 0x000000ffc900720c */ /* 0x040fe20003f65270 */
[----:B------:R-:W-:Y:S01]  /*beb0*/  BSSY.RECONVERGENT B7, `(.L_x_341) ;  /* 0x000001a000077945 */ /* 0x000fe20003800200 */
[----:B------:R-:W-:Y:S02]  /*bec0*/  ISETP.EQ.AND P2, PT, R201, 0x1, !P2 ;  /* 0x00000001c900780c */ /* 0x000fe40005742270 */
[----:B------:R-:W-:Y:S02]  /*bed0*/  CS2R R154, SRZ ;  /* 0x00000000009a7805 */ /* 0x000fe4000001ff00 */
[----:B------:R-:W-:Y:S01]  /*bee0*/  ISETP.EQ.AND P3, PT, R9, 0x1, !P3 ;  /* 0x000000010900780c */ /* 0x000fe20005f62270 */
[----:B------:R-:W-:Y:S02]  /*bef0*/  IMAD.MOV.U32 R40, RZ, RZ, 0x0 ;  /* 0x00000000ff287424 */ /* 0x000fe400078e00ff */
[----:B------:R-:W-:Y:S01]  /*bf00*/  IMAD.MOV.U32 R41, RZ, RZ, -0x3f56d000 ;  /* 0xc0a93000ff297424 */ /* 0x000fe200078e00ff */
[----:B------:R-:W-:-:S13]  /*bf10*/  PLOP3.LUT P2, PT, P2, P3, PT, 0xf8, 0x8f ;  /* 0x00000000008f781c */ /* 0x000fda0001747f70 */
[----:B------:R-:W-:Y:S05]  /*bf20*/  @!P2 BRA `(.L_x_342) ;  /* 0x000000000048a947 */ /* 0x000fea0003800000 */
[C---:B------:R-:W-:Y:S01]  /*bf30*/  IMAD.IADD R202, R1.reuse, 0x1, R16 ;  /* 0x0000000101ca7824 */ /* 0x040fe200078e0210 */
[----:B------:R-:W1:Y:S01]  /*bf40*/  LDC.64 R204, c[0x0][0x410] ;  /* 0x00010400ffcc7b82 */ /* 0x000e620000000a00 */
[----:B------:R-:W-:-:S03]  /*bf50*/  IMAD.IADD R201, R1, 0x1, R6 ;  /* 0x0000000101c97824 */ /* 0x000fc600078e0206 */
[----:B------:R-:W2:Y:S04]  /*bf60*/  LDL.U8 R9, [R202] ;  /* 0x00000000ca097983 */ /* 0x000ea80000100000 */
[----:B------:R-:W3:Y:S01]  /*bf70*/  LDL.U8 R40, [R201+0x1b] ;  /* 0x00001b00c9287983 */ /* 0x000ee20000100000 */
[----:B------:R-:W-:Y:S01]  /*bf80*/  UMOV UR6, 0x5197d ;  /* 0x0005197d00067882 */ /* 0x000fe20000000000 */
[----:B--2---:R-:W-:Y:S02]  /*bf90*/  PRMT R9, R9, 0x3340, R38 ;  /* 0x0000334009097816 */ /* 0x004fe40000000026 */
[----:B---3--:R-:W-:-:S04]  /*bfa0*/  PRMT R40, R40, 0x3340, RZ ;  /* 0x0000334028287816 */ /* 0x008fc800000000ff */
[----:B------:R-:W-:Y:S01]  /*bfb0*/  PRMT R9, R9, 0x5410, R40 ;  /* 0x0000541009097816 */ /* 0x000fe20000000028 */
[----:B-1----:R-:W-:-:S04]  /*bfc0*/  IMAD.WIDE.U32 R40, R206, 0x8, R204 ;  /* 0x00000008ce287825 */ /* 0x002fc800078e00cc */
[----:B------:R-:W-:Y:S01]  /*bfd0*/  IDP.4A.S8.U8 R9, R9, UR6, R34 ;  /* 0x0000000609097c26 */ /* 0x000fe20008000222 */
[----:B------:R-:W2:Y:S03]  /*bfe0*/  LDG.E.64 R154, desc[UR4][R40.64+0x6268] ;  /* 0x00626804289a7981 */ /* 0x000ea6000c1e1b00 */
[----:B------:R-:W-:-:S05]  /*bff0*/  IMAD.WIDE R204, R9, 0x8, R204 ;  /* 0x0000000809cc7825 */ /* 0x000fca00078e02cc */
[----:B------:R-:W2:Y:S04]  /*c000*/  LDG.E.64 R202, desc[UR4][R204.64+0x1388] ;  /* 0x00138804ccca7981 */ /* 0x000ea8000c1e1b00 */
[----:B------:R-:W3:Y:S04]  /*c010*/  LDG.E.64 R40, desc[UR4][R40.64+0x5f98] ;  /* 0x005f980428287981 */ /* 0x000ee8000c1e1b00 */
[----:B------:R-:W3:Y:S01]  /*c020*/  LDG.E.64 R204, desc[UR4][R204.64] ;  /* 0x00000004cccc7981 */ /* 0x000ee2000c1e1b00 */
[----:B--2---:R-:W-:Y:S02]  /*c030*/  DADD R154, R154, R202 ;  /* 0x000000009a9a7229 */ /* 0x004fe400000000ca */
[----:B---3--:R-:W-:-:S11]  /*c040*/  DADD R40, R40, R204 ;  /* 0x0000000028287229 */ /* 0x008fd600000000cc */
.L_x_342:
[----:B------:R-:W-:Y:S05]  /*c050*/  BSYNC.RECONVERGENT B7 ;  /* 0x0000000000077941 */ /* 0x000fea0003800200 */
.L_x_341:
[----:B------:R-:W-:Y:S01]  /*c060*/  DADD R154, R10, R154 ;  /* 0x000000000a9a7229 */ /* 0x000fe2000000009a */
[----:B------:R-:W-:Y:S01]  /*c070*/  UMOV UR6, 0xcccccccd ;  /* 0xcccccccd00067882 */ /* 0x000fe20000000000 */
[----:B-----5:R-:W-:Y:S01]  /*c080*/  DADD R12, R12, R40 ;  /* 0x000000000c0c7229 */ /* 0x020fe20000000028 */
[----:B------:R-:W-:Y:S01]  /*c090*/  UMOV UR7, 0x4016cccc ;  /* 0x4016cccc00077882 */ /* 0x000fe20000000000 */
[----:B------:R-:W-:Y:S04]  /*c0a0*/  BSSY.RECONVERGENT B7, `(.L_x_343) ;  /* 0x000001e000077945 */ /* 0x000fe80003800200 */
[----:B------:R-:W-:Y:S01]  /*c0b0*/  DSETP.GT.AND P2, PT, |R154|, R4, PT ;  /* 0x000000049a00722a */ /* 0x000fe20003f44200 */
[----:B------:R-:W-:-:S05]  /*c0c0*/  IMAD.MOV.U32 R4, RZ, RZ, 0x1 ;  /* 0x00000001ff047424 */ /* 0x000fca00078e00ff */
[----:B------:R-:W-:Y:S02]  /*c0d0*/  FSEL R40, R12, RZ, !P2 ;  /* 0x000000ff0c287208 */ /* 0x000fe40005000000 */
[----:B------:R-:W-:Y:S02]  /*c0e0*/  FSEL R41, R13, -1.875, !P2 ;  /* 0xbff000000d297808 */ /* 0x000fe40005000000 */
[----:B------:R-:W-:Y:S02]  /*c0f0*/  FSEL R154, R154, RZ, !P2 ;  /* 0x000000ff9a9a7208 */ /* 0x000fe40005000000 */
[----:B------:R-:W-:Y:S02]  /*c100*/  FSEL R155, R155, +QNAN , !P2 ;  /* 0x7ff000009b9b7808 */ /* 0x000fe40005000000 */
[----:B------:R-:W-:Y:S01]  /*c110*/  DADD R10, R40, -UR6 ;  /* 0x80000006280a7e29 */ /* 0x000fe20008000000 */
        /* <DEDUP_REMOVED lines=19> */
[----:B0-----:R-:W-:Y:S05]  /*c250*/  CALL.REL.NOINC `($__internal_0_$__cuda_sm20_div_rn_f64_full) ;  /* 0x000016fc00707944 */ /* 0x001fea0003c00000 */
[----:B------:R-:W-:Y:S02]  /*c260*/  IMAD.MOV.U32 R4, RZ, RZ, R10 ;  /* 0x000000ffff047224 */ /* 0x000fe400078e000a */
[----:B------:R-:W-:-:S07]  /*c270*/  IMAD.MOV.U32 R5, RZ, RZ, R11 ;  /* 0x000000ffff057224 */ /* 0x000fce00078e000b */
.L_x_344:
[----:B------:R-:W-:Y:S05]  /*c280*/  BSYNC.RECONVERGENT B7 ;  /* 0x0000000000077941 */ /* 0x000fea0003800200 */
.L_x_343:
        /* <DEDUP_REMOVED lines=27> */
.L_x_346:
[----:B------:R-:W-:Y:S05]  /*c440*/  BSYNC.RECONVERGENT B7 ;  /* 0x0000000000077941 */ /* 0x000fea0003800200 */
.L_x_345:
[----:B------:R-:W-:-:S06]  /*c450*/  DSETP.GT.AND P2, PT, R4, R202, PT ;  /* 0x000000ca0400722a */ /* 0x000fcc0003f44000 */
[----:B------:R-:W-:Y:S02]  /*c460*/  FSEL R10, R154, RZ, P2 ;  /* 0x000000ff9a0a7208 */ /* 0x000fe40001000000 */
[----:B------:R-:W-:Y:S02]  /*c470*/  FSEL R11, R155, +QNAN , P2 ;  /* 0x7ff000009b0b7808 */ /* 0x000fe40001000000 */
[----:B------:R-:W-:Y:S02]  /*c480*/  FSEL R12, R40, RZ, P2 ;  /* 0x000000ff280c7208 */ /* 0x000fe40001000000 */
[----:B------:R-:W-:Y:S01]  /*c490*/  FSEL R13, R41, -1.875, P2 ;  /* 0xbff00000290d7808 */ /* 0x000fe20001000000 */
[----:B------:R-:W-:Y:S06]  /*c4a0*/  BRA `(.L_x_347) ;  /* 0x0000001000cc7947 */ /* 0x000fec0003800000 */
.L_x_340:
[C---:B------:R-:W-:Y:S01]  /*c4b0*/  IMAD.IADD R154, R1.reuse, 0x1, R6 ;  /* 0x00000001019a7824 */ /* 0x040fe200078e0206 */
[----:B------:R-:W1:Y:S01]  /*c4c0*/  LDC.64 R204, c[0x0][0x410] ;  /* 0x00010400ffcc7b82 */ /* 0x000e620000000a00 */
[----:B------:R-:W-:Y:S01]  /*c4d0*/  IMAD.IADD R9, R1, 0x1, R16 ;  /* 0x0000000101097824 */ /* 0x000fe200078e0210 */
[----:B------:R-:W2:Y:S01]  /*c4e0*/  LDCU.64 UR6, c[0x0][0x410] ;  /* 0x00008200ff0677ac */ /* 0x000ea20008000a00 */
[----:B------:R-:W3:Y:S04]  /*c4f0*/  LDG.E.64 R12, desc[UR4][R12.64+0x1388] ;  /* 0x001388040c0c7981 */ /* 0x000ee8000c1e1b00 */
[----:B------:R-:W4:Y:S04]  /*c500*/  LDL.S8 R40, [R154+0x1b] ;  /* 0x00001b009a287983 */ /* 0x000f280000100200 */
[----:B------:R-:W5:Y:S04]  /*c510*/  LDL.S8 R9, [R9] ;  /* 0x0000000009097983 */ /* 0x000f680000100200 */
[----:B------:R-:W3:Y:S01]  /*c520*/  LDG.E.64 R154, desc[UR4][R36.64+0xb248] ;  /* 0x00b24804249a7981 */ /* 0x000ee2000c1e1b00 */
[----:B-1----:R-:W-:-:S05]  /*c530*/  IMAD.WIDE R204, R206, 0x8, R204 ;  /* 0x00000008cecc7825 */ /* 0x002fca00078e02cc */
[----:B------:R-:W3:Y:S04]  /*c540*/  LDG.E.64 R206, desc[UR4][R204.64+0x6268] ;  /* 0x00626804ccce7981 */ /* 0x000ee8000c1e1b00 */
[----:B------:R-:W3:Y:S01]  /*c550*/  LDG.E.64 R204, desc[UR4][R204.64+0x5f98] ;  /* 0x005f9804cccc7981 */ /* 0x000ee2000c1e1b00 */
[----:B----4-:R-:W-:-:S03]  /*c560*/  SHF.R.S32.HI R41, RZ, 0x1f, R40 ;  /* 0x0000001fff297819 */ /* 0x010fc60000011428 */
[----:B-----5:R-:W-:-:S03]  /*c570*/  IMAD.WIDE R40, R9, 0x5, R40 ;  /* 0x0000000509287825 */ /* 0x020fc600078e0228 */
[----:B--2---:R-:W-:-:S04]  /*c580*/  LEA R202, P2, R40, UR6, 0x3 ;  /* 0x0000000628ca7c11 */ /* 0x004fc8000f8418ff */
[----:B------:R-:W-:Y:S02]  /*c590*/  LEA.HI.X R203, R40, UR7, R41, 0x3, P2 ;  /* 0x0000000728cb7c11 */ /* 0x000fe400090f1c29 */
[----:B------:R-:W2:Y:S04]  /*c5a0*/  LDG.E.64 R40, desc[UR4][R36.64+0xb180] ;  /* 0x00b1800424287981 */ /* 0x000ea8000c1e1b00 */
[----:B------:R-:W3:Y:S04]  /*c5b0*/  LDG.E.64 R208, desc[UR4][R202.64+0xb248] ;  /* 0x00b24804cad07981 */ /* 0x000ee8000c1e1b00 */
[----:B------:R-:W4:Y:S01]  /*c5c0*/  LDG.E.64 R202, desc[UR4][R202.64+0xb180] ;  /* 0x00b18004caca7981 */ /* 0x000f22000c1e1b00 */
[----:B------:R-:W-:Y:S01]  /*c5d0*/  UMOV UR6, 0xcccccccd ;  /* 0xcccccccd00067882 */ /* 0x000fe20000000000 */
[----:B------:R-:W-:Y:S01]  /*c5e0*/  UMOV UR7, 0x4016cccc ;  /* 0x4016cccc00077882 */ /* 0x000fe20000000000 */
[----:B------:R-:W-:Y:S01]  /*c5f0*/  BSSY.RECONVERGENT B7, `(.L_x_348) ;  /* 0x0000024000077945 */ /* 0x000fe20003800200 */
[----:B---3--:R-:W-:-:S02]  /*c600*/  DADD R206, R206, R208 ;  /* 0x00000000cece7229 */ /* 0x008fc400000000d0 */
[----:B----4-:R-:W-:-:S06]  /*c610*/  DADD R202, R204, R202 ;  /* 0x00000000ccca7229 */ /* 0x010fcc00000000ca */
[----:B------:R-:W-:Y:S02]  /*c620*/  DADD R154, R206, R154 ;  /* 0x00000000ce9a7229 */ /* 0x000fe4000000009a */
[----:B--2---:R-:W-:-:S06]  /*c630*/  DADD R40, R202, R40 ;  /* 0x00000000ca287229 */ /* 0x004fcc0000000028 */
[----:B------:R-:W-:Y:S02]  /*c640*/  DADD R154, R10, R154 ;  /* 0x000000000a9a7229 */ /* 0x000fe4000000009a */
[----:B------:R-:W-:-:S06]  /*c650*/  DADD R12, R40, R12 ;  /* 0x00000000280c7229 */ /* 0x000fcc000000000c */
[----:B------:R-:W-:-:S06]  /*c660*/  DSETP.GT.AND P2, PT, |R154|, R4, PT ;  /* 0x000000049a00722a */ /* 0x000fcc0003f44200 */
[----:B------:R-:W-:Y:S02]  /*c670*/  FSEL R40, R12, RZ, !P2 ;  /* 0x000000ff0c287208 */ /* 0x000fe40005000000 */
[----:B------:R-:W-:-:S06]  /*c680*/  FSEL R41, R13, -1.875, !P2 ;  /* 0xbff000000d297808 */ /* 0x000fcc0005000000 */
[----:B------:R-:W-:Y:S01]  /*c690*/  DADD R10, R40, -UR6 ;  /* 0x80000006280a7e29 */ /* 0x000fe20008000000 */
[----:B------:R-:W-:Y:S01]  /*c6a0*/  UMOV UR6, 0x3a29c77a ;  /* 0x3a29c77a00067882 */ /* 0x000fe20000000000 */
[----:B------:R-:W-:-:S06]  /*c6b0*/  UMOV UR7, 0x3fffcb92 ;  /* 0x3fffcb9200077882 */ /* 0x000fcc0000000000 */
[----:B------:R-:W-:-:S06]  /*c6c0*/  DFMA R10, R18, UR6, R10 ;  /* 0x00000006120a7c2b */ /* 0x000fcc000800000a */
[----:B------:R-:W1:Y:S01]  /*c6d0*/  MUFU.RCP64H R5, R11 ;  /* 0x0000000b00057308 */ /* 0x000e620000001800 */
[----:B------:R-:W-:-:S06]  /*c6e0*/  IMAD.MOV.U32 R4, RZ, RZ, 0x1 ;  /* 0x00000001ff047424 */ /* 0x000fcc00078e00ff */
[----:B-1----:R-:W-:-:S08]  /*c6f0*/  DFMA R12, -R10, R4, 1 ;  /* 0x3ff000000a0c742b */ /* 0x002fd00000000104 */
[----:B------:R-:W-:-:S08]  /*c700*/  DFMA R12, R12, R12, R12 ;  /* 0x0000000c0c0c722b */ /* 0x000fd0000000000c */
[----:B------:R-:W-:Y:S01]  /*c710*/  DFMA R4, R4, R12, R4 ;  /* 0x0000000c0404722b */ /* 0x000fe20000000004 */
[----:B------:R-:W-:Y:S02]  /*c720*/  FSEL R154, R154, RZ, !P2 ;  /* 0x000000ff9a9a7208 */ /* 0x000fe40005000000 */
[----:B------:R-:W-:-:S05]  /*c730*/  FSEL R155, R155, +QNAN , !P2 ;  /* 0x7ff000009b9b7808 */ /* 0x000fca0005000000 */
[----:B------:R-:W-:Y:S02]  /*c740*/  DFMA R202, -R10, R4, 1 ;  /* 0x3ff000000aca742b */ /* 0x000fe40000000104 */
[----:B------:R-:W-:-:S06]  /*c750*/  DADD R12, R154, 200 ;  /* 0x406900009a0c7429 */ /* 0x000fcc0000000000 */
[----:B------:R-:W-:-:S08]  /*c760*/  DFMA R4, R4, R202, R4 ;  /* 0x000000ca0404722b */ /* 0x000fd00000000004 */
[----:B------:R-:W-:-:S08]  /*c770*/  DMUL R202, R12, R4 ;  /* 0x000000040cca7228 */ /* 0x000fd00000000000 */
[----:B------:R-:W-:-:S08]  /*c780*/  DFMA R204, -R10, R202, R12 ;  /* 0x000000ca0acc722b */ /* 0x000fd0000000010c */
[----:B------:R-:W-:Y:S01]  /*c790*/  DFMA R4, R4, R204, R202 ;  /* 0x000000cc0404722b */ /* 0x000fe200000000ca */
[----:B------:R-:W-:-:S09]  /*c7a0*/  FSETP.GEU.AND P3, PT, |R13|, 6.5827683646048100446e-37, PT ;  /* 0x036000000d00780b */ /* 0x000fd20003f6e200 */
        /* <DEDUP_REMOVED lines=8> */
.L_x_349:
[----:B------:R-:W-:Y:S05]  /*c830*/  BSYNC.RECONVERGENT B7 ;  /* 0x0000000000077941 */ /* 0x000fea0003800200 */
.L_x_348:
        /* <DEDUP_REMOVED lines=27> */
.L_x_351:
[----:B------:R-:W-:Y:S05]  /*c9f0*/  BSYNC.RECONVERGENT B7 ;  /* 0x0000000000077941 */ /* 0x000fea0003800200 */
.L_x_350:
[----:B------:R-:W-:-:S06]  /*ca00*/  DSETP.GT.AND P2, PT, R4, R202, PT ;  /* 0x000000ca0400722a */ /* 0x000fcc0003f44000 */
[----:B------:R-:W-:Y:S02]  /*ca10*/  FSEL R10, R154, RZ, P2 ;  /* 0x000000ff9a0a7208 */ /* 0x000fe40001000000 */
[----:B------:R-:W-:Y:S02]  /*ca20*/  FSEL R11, R155, +QNAN , P2 ;  /* 0x7ff000009b0b7808 */ /* 0x000fe40001000000 */
[----:B------:R-:W-:Y:S02]  /*ca30*/  FSEL R12, R40, RZ, P2 ;  /* 0x000000ff280c7208 */ /* 0x000fe40001000000 */
[----:B------:R-:W-:Y:S01]  /*ca40*/  FSEL R13, R41, -1.875, P2 ;  /* 0xbff00000290d7808 */ /* 0x000fe20001000000 */
[----:B------:R-:W-:Y:S06]  /*ca50*/  BRA `(.L_x_347) ;  /* 0x0000000c00607947 */ /* 0x000fec0003800000 */
.L_x_339:
[----:B------:R-:W-:-:S04]  /*ca60*/  ISETP.NE.AND P2, PT, R201, 0x1, PT ;  /* 0x00000001c900780c */ /* 0x000fc80003f45270 */
[----:B------:R-:W-:-:S13]  /*ca70*/  ISETP.NE.OR P2, PT, R9, 0x1, P2 ;  /* 0x000000010900780c */ /* 0x000fda0001745670 */
[----:B------:R-:W-:Y:S05]  /*ca80*/  @P2 BRA `(.L_x_352) ;  /* 0x0000000400a82947 */ /* 0x000fea0003800000 */
[C---:B------:R-:W-:Y:S01]  /*ca90*/  IMAD.IADD R202, R1.reuse, 0x1, R16 ;  /* 0x0000000101ca7824 */ /* 0x040fe200078e0210 */
[----:B------:R-:W2:Y:S01]  /*caa0*/  LDL.U8 R201, [R39+0x1a] ;  /* 0x00001a0027c97983 */ /* 0x000ea20000100000 */
[----:B------:R-:W-:Y:S01]  /*cab0*/  IMAD.IADD R9, R1, 0x1, R6 ;  /* 0x0000000101097824 */ /* 0x000fe200078e0206 */
[----:B------:R-:W1:Y:S02]  /*cac0*/  LDC.64 R204, c[0x0][0x410] ;  /* 0x00010400ffcc7b82 */ /* 0x000e640000000a00 */
[----:B------:R-:W3:Y:S04]  /*cad0*/  LDL.U8 R154, [R202+0x1] ;  /* 0x00000100ca9a7983 */ /* 0x000ee80000100000 */
[----:B------:R-:W3:Y:S04]  /*cae0*/  LDL.U8 R41, [R202] ;  /* 0x00000000ca297983 */ /* 0x000ee80000100000 */
[----:B------:R-:W4:Y:S04]  /*caf0*/  LDL.U8 R155, [R9+0x1b] ;  /* 0x00001b00099b7983 */ /* 0x000f280000100000 */
[----:B------:R-:W5:Y:S04]  /*cb00*/  LDL.S8 R40, [R198+-0x1] ;  /* 0xffffff00c6287983 */ /* 0x000f680000100200 */
[----:B------:R-:W5:Y:S01]  /*cb10*/  LDL.S8 R9, [R9+0x1c] ;  /* 0x00001c0009097983 */ /* 0x000f620000100200 */
[----:B------:R-:W-:Y:S01]  /*cb20*/  UMOV UR7, 0x57d19 ;  /* 0x00057d1900077882 */ /* 0x000fe20000000000 */
[----:B------:R-:W-:-:S02]  /*cb30*/  UMOV UR6, 0x5197d ;  /* 0x0005197d00067882 */ /* 0x000fc40000000000 */
[----:B------:R-:W5:Y:S01]  /*cb40*/  LDG.E.64 R12, desc[UR4][R12.64+0x1388] ;  /* 0x001388040c0c7981 */ /* 0x000f62000c1e1b00 */
[----:B--2---:R-:W-:Y:S02]  /*cb50*/  PRMT R201, R201, 0x3340, R17 ;  /* 0x00003340c9c97816 */ /* 0x004fe40000000011 */
[----:B---3--:R-:W-:Y:S02]  /*cb60*/  PRMT R154, R41, 0x3340, R154 ;  /* 0x00003340299a7816 */ /* 0x008fe4000000009a */
[----:B------:R-:W-:Y:S02]  /*cb70*/  PRMT R41, R38, 0x3340, RZ ;  /* 0x0000334026297816 */ /* 0x000fe400000000ff */
[----:B----4-:R-:W-:Y:S02]  /*cb80*/  PRMT R155, R155, 0x3340, RZ ;  /* 0x000033409b9b7816 */ /* 0x010fe400000000ff */
[----:B------:R-:W-:Y:S02]  /*cb90*/  PRMT R41, R201, 0x5410, R41 ;  /* 0x00005410c9297816 */ /* 0x000fe40000000029 */
[----:B------:R-:W-:-:S03]  /*cba0*/  PRMT R154, R154, 0x5410, R155 ;  /* 0x000054109a9a7816 */ /* 0x000fc6000000009b */
[----:B-----5:R-:W-:Y:S02]  /*cbb0*/  IDP.4A.S8.U8 R40, R41, UR7, R40 ;  /* 0x0000000729287c26 */ /* 0x020fe40008000228 */
[----:B------:R-:W-:Y:S02]  /*cbc0*/  IDP.4A.S8.U8 R9, R154, UR6, R9 ;  /* 0x000000069a097c26 */ /* 0x000fe40008000209 */
[----:B-1----:R-:W-:-:S04]  /*cbd0*/  IMAD.WIDE R202, R40, 0x8, R204 ;  /* 0x0000000828ca7825 */ /* 0x002fc800078e02cc */
[----:B------:R-:W-:Y:S01]  /*cbe0*/  IMAD.WIDE R204, R9, 0x8, R204 ;  /* 0x0000000809cc7825 */ /* 0x000fe200078e02cc */
[----:B------:R-:W2:Y:S04]  /*cbf0*/  LDG.E.64 R40, desc[UR4][R202.64+0x3a98] ;  /* 0x003a9804ca287981 */ /* 0x000ea8000c1e1b00 */
[----:B------:R-:W2:Y:S04]  /*cc00*/  LDG.E.64 R154, desc[UR4][R204.64+0x3a98] ;  /* 0x003a9804cc9a7981 */ /* 0x000ea8000c1e1b00 */
[----:B------:R-:W3:Y:S04]  /*cc10*/  LDG.E.64 R202, desc[UR4][R202.64+0x2710] ;  /* 0x00271004caca7981 */ /* 0x000ee8000c1e1b00 */
[----:B------:R-:W3:Y:S01]  /*cc20*/  LDG.E.64 R204, desc[UR4][R204.64+0x2710] ;  /* 0x00271004cccc7981 */ /* 0x000ee2000c1e1b00 */
[----:B------:R-:W-:Y:S01]  /*cc30*/  UMOV UR6, 0xcccccccd ;  /* 0xcccccccd00067882 */ /* 0x000fe20000000000 */
[----:B------:R-:W-:Y:S01]  /*cc40*/  UMOV UR7, 0x4016cccc ;  /* 0x4016cccc00077882 */ /* 0x000fe20000000000 */
[----:B------:R-:W-:Y:S01]  /*cc50*/  BSSY.RECONVERGENT B7, `(.L_x_353) ;  /* 0x0000022000077945 */ /* 0x000fe20003800200 */
[----:B--2---:R-:W-:-:S02]  /*cc60*/  DADD R154, R154, R40 ;  /* 0x000000009a9a7229 */ /* 0x004fc40000000028 */
[----:B---3--:R-:W-:-:S06]  /*cc70*/  DADD R202, R204, R202 ;  /* 0x00000000ccca7229 */ /* 0x008fcc00000000ca */
        /* <DEDUP_REMOVED lines=31> */
.L_x_354:
[----:B------:R-:W-:Y:S05]  /*ce70*/  BSYNC.RECONVERGENT B7 ;  /* 0x0000000000077941 */ /* 0x000fea0003800200 */
.L_x_353:
        /* <DEDUP_REMOVED lines=27> */
.L_x_356:
[----:B------:R-:W-:Y:S05]  /*d030*/  BSYNC.RECONVERGENT B7 ;  /* 0x0000000000077941 */ /* 0x000fea0003800200 */
.L_x_355:
[----:B------:R-:W-:Y:S01]  /*d040*/  DADD R10, -R202, R4 ;  /* 0x00000000ca0a7229 */ /* 0x000fe20000000104 */
[----:B------:R-:W-:Y:S01]  /*d050*/  UMOV UR6, 0xa0b5ed8d ;  /* 0xa0b5ed8d00067882 */ /* 0x000fe20000000000 */
[----:B------:R-:W-:Y:S01]  /*d060*/  UMOV UR7, 0x3eb0c6f7 ;  /* 0x3eb0c6f700077882 */ /* 0x000fe20000000000 */
[----:B------:R-:W-:Y:S02]  /*d070*/  IMAD.MOV.U32 R12, RZ, RZ, 0x0 ;  /* 0x00000000ff0c7424 */ /* 0x000fe400078e00ff */
[----:B------:R-:W-:-:S03]  /*d080*/  IMAD.MOV.U32 R13, RZ, RZ, -0x40100000 ;  /* 0xbff00000ff0d7424 */ /* 0x000fc600078e00ff */
[----:B------:R-:W-:Y:S01]  /*d090*/  DSETP.GE.AND P2, PT, R10, UR6, PT ;  /* 0x000000060a007e2a */ /* 0x000fe2000bf46000 */
[----:B------:R-:W-:Y:S02]  /*d0a0*/  IMAD.MOV.U32 R10, RZ, RZ, 0x0 ;  /* 0x00000000ff0a7424 */ /* 0x000fe400078e00ff */
[----:B------:R-:W-:-:S11]  /*d0b0*/  IMAD.MOV.U32 R11, RZ, RZ, 0x7ff00000 ;  /* 0x7ff00000ff0b7424 */ /* 0x000fd600078e00ff */
[----:B------:R-:W-:Y:S05]  /*d0c0*/  @!P2 BRA `(.L_x_347) ;  /* 0x0000000400c4a947 */ /* 0x000fea0003800000 */
[----:B------:R-:W-:-:S06]  /*d0d0*/  DSETP.GT.AND P2, PT, R4, R202, PT ;  /* 0x000000ca0400722a */ /* 0x000fcc0003f44000 */
[----:B------:R-:W-:Y:S02]  /*d0e0*/  FSEL R10, R154, RZ, P2 ;  /* 0x000000ff9a0a7208 */ /* 0x000fe40001000000 */
[----:B------:R-:W-:Y:S02]  /*d0f0*/  FSEL R11, R155, +QNAN , P2 ;  /* 0x7ff000009b0b7808 */ /* 0x000fe40001000000 */
[----:B------:R-:W-:Y:S02]  /*d100*/  FSEL R12, R40, RZ, P2 ;  /* 0x000000ff280c7208 */ /* 0x000fe40001000000 */
[----:B------:R-:W-:Y:S01]  /*d110*/  FSEL R13, R41, -1.875, P2 ;  /* 0xbff00000290d7808 */ /* 0x000fe20001000000 */
[----:B------:R-:W-:Y:S06]  /*d120*/  BRA `(.L_x_347) ;  /* 0x0000000400ac7947 */ /* 0x000fec0003800000 */
.L_x_352:
[C---:B------:R-:W-:Y:S01]  /*d130*/  IMAD.IADD R204, R1.reuse, 0x1, R16 ;  /* 0x0000000101cc7824 */ /* 0x040fe200078e0210 */
[----:B------:R-:W2:Y:S01]  /*d140*/  LDL.U8 R155, [R39+0x1a] ;  /* 0x00001a00279b7983 */ /* 0x000ea20000100000 */
[----:B------:R-:W-:Y:S01]  /*d150*/  IMAD.IADD R154, R1, 0x1, R6 ;  /* 0x00000001019a7824 */ /* 0x000fe200078e0206 */
[----:B------:R-:W1:Y:S02]  /*d160*/  LDC.64 R40, c[0x0][0x410] ;  /* 0x00010400ff287b82 */ /* 0x000e640000000a00 */
[----:B------:R-:W3:Y:S04]  /*d170*/  LDL.U8 R203, [R204+0x1] ;  /* 0x00000100cccb7983 */ /* 0x000ee80000100000 */
[----:B------:R-:W4:Y:S04]  /*d180*/  LDL.U8 R205, [R154+0x1b] ;  /* 0x00001b009acd7983 */ /* 0x000f280000100000 */
[----:B------:R-:W3:Y:S04]  /*d190*/  LDL.U8 R204, [R204] ;  /* 0x00000000cccc7983 */ /* 0x000ee80000100000 */
[----:B------:R-:W5:Y:S04]  /*d1a0*/  LDL.S8 R154, [R154+0x1c] ;  /* 0x00001c009a9a7983 */ /* 0x000f680000100200 */
[----:B------:R-:W5:Y:S01]  /*d1b0*/  LDL.S8 R202, [R198+-0x1] ;  /* 0xffffff00c6ca7983 */ /* 0x000f620000100200 */
[----:B------:R-:W-:-:S03]  /*d1c0*/  UMOV UR6, 0x5197d ;  /* 0x0005197d00067882 */ /* 0x000fc60000000000 */
[----:B------:R-:W5:Y:S01]  /*d1d0*/  LDG.E.64 R12, desc[UR4][R12.64+0x1388] ;  /* 0x001388040c0c7981 */ /* 0x000f62000c1e1b00 */
[----:B-1----:R-:W-:-:S05]  /*d1e0*/  IMAD.WIDE R206, R206, 0x8, R40 ;  /* 0x00000008cece7825 */ /* 0x002fca00078e0228 */
[----:B------:R-:W5:Y:S04]  /*d1f0*/  LDG.E.64 R208, desc[UR4][R206.64+0x5ea8] ;  /* 0x005ea804ced07981 */ /* 0x000f68000c1e1b00 */
[----:B------:R-:W5:Y:S01]  /*d200*/  LDG.E.64 R206, desc[UR4][R206.64+0x6178] ;  /* 0x00617804cece7981 */ /* 0x000f62000c1e1b00 */
[----:B--2---:R-:W-:Y:S02]  /*d210*/  PRMT R155, R155, 0x3340, R17 ;  /* 0x000033409b9b7816 */ /* 0x004fe40000000011 */
[----:B----4-:R-:W-:Y:S02]  /*d220*/  PRMT R205, R205, 0x3340, RZ ;  /* 0x00003340cdcd7816 */ /* 0x010fe400000000ff */
[----:B---3--:R-:W-:-:S04]  /*d230*/  PRMT R204, R204, 0x3340, R203 ;  /* 0x00003340cccc7816 */ /* 0x008fc800000000cb */
[----:B------:R-:W-:Y:S02]  /*d240*/  PRMT R204, R204, 0x5410, R205 ;  /* 0x00005410cccc7816 */ /* 0x000fe400000000cd */
[----:B------:R-:W-:-:S03]  /*d250*/  PRMT R203, R38, 0x3340, RZ ;  /* 0x0000334026cb7816 */ /* 0x000fc600000000ff */
[----:B-----5:R-:W-:Y:S01]  /*d260*/  IDP.4A.S8.U8 R154, R204, UR6, R154 ;  /* 0x00000006cc9a7c26 */ /* 0x020fe2000800029a */
[----:B------:R-:W-:Y:S01]  /*d270*/  PRMT R203, R155, 0x5410, R203 ;  /* 0x000054109bcb7816 */ /* 0x000fe200000000cb */
[----:B------:R-:W-:Y:S02]  /*d280*/  UMOV UR6, 0x57d19 ;  /* 0x00057d1900067882 */ /* 0x000fe40000000000 */
[----:B------:R-:W-:-:S04]  /*d290*/  IMAD.WIDE R154, R154, 0x8, R40 ;  /* 0x000000089a9a7825 */ /* 0x000fc800078e0228 */
[----:B------:R-:W-:Y:S01]  /*d2a0*/  IDP.4A.S8.U8 R202, R203, UR6, R202 ;  /* 0x00000006cbca7c26 */ /* 0x000fe200080002ca */
[----:B------:R-:W2:Y:S03]  /*d2b0*/  LDG.E.64 R204, desc[UR4][R154.64+0x6360] ;  /* 0x006360049acc7981 */ /* 0x000ea6000c1e1b00 */
[----:B------:R-:W-:-:S05]  /*d2c0*/  IMAD.WIDE R40, R202, 0x8, R40 ;  /* 0x00000008ca287825 */ /* 0x000fca00078e0228 */
[----:B------:R-:W3:Y:S04]  /*d2d0*/  LDG.E.64 R202, desc[UR4][R40.64+0x6360] ;  /* 0x0063600428ca7981 */ /* 0x000ee8000c1e1b00 */
[----:B------:R-:W4:Y:S04]  /*d2e0*/  LDG.E.64 R154, desc[UR4][R154.64+0x76e8] ;  /* 0x0076e8049a9a7981 */ /* 0x000f28000c1e1b00 */
[----:B------:R-:W5:Y:S01]  /*d2f0*/  LDG.E.64 R40, desc[UR4][R40.64+0x76e8] ;  /* 0x0076e80428287981 */ /* 0x000f62000c1e1b00 */
[----:B------:R-:W-:-:S05]  /*d300*/  IMAD.IADD R9, R9, 0x1, -R201 ;  /* 0x0000000109097824 */ /* 0x000fca00078e0ac9 */
[----:B------:R-:W-:Y:S01]  /*d310*/  IABS R9, R9 ;  /* 0x0000000900097213 */ /* 0x000fe20000000000 */
[----:B------:R-:W-:Y:S01]  /*d320*/  UMOV UR6, 0x64b31d04 ;  /* 0x64b31d0400067882 */ /* 0x000fe20000000000 */
[----:B------:R-:W-:Y:S01]  /*d330*/  UMOV UR7, 0x3feef3e8 ;  /* 0x3feef3e800077882 */ /* 0x000fe20000000000 */
[----:B------:R-:W-:Y:S01]  /*d340*/  BSSY.RECONVERGENT B7, `(.L_x_357) ;  /* 0x0000028000077945 */ /* 0x000fe20003800200 */
[----:B--2---:R-:W-:Y:S01]  /*d350*/  DADD R204, R208, R204 ;  /* 0x00000000d0cc7229 */ /* 0x004fe200000000cc */
[----:B------:R-:W1:Y:S07]  /*d360*/  I2F.F64 R208, R9 ;  /* 0x0000000900d07312 */ /* 0x000e6e0000201c00 */
[----:B---3--:R-:W-:-:S02]  /*d370*/  DADD R202, R204, R202 ;  /* 0x00000000ccca7229 */ /* 0x008fc400000000ca */
[----:B----4-:R-:W-:-:S08]  /*d380*/  DADD R154, R206, R154 ;  /* 0x00000000ce9a7229 */ /* 0x010fd0000000009a */
[----:B-----5:R-:W-:Y:S02]  /*d390*/  DADD R154, R154, R40 ;  /* 0x000000009a9a7229 */ /* 0x020fe40000000028 */
[----:B-1----:R-:W-:-:S06]  /*d3a0*/  DFMA R202, R208, -UR6, R202 ;  /* 0x80000006d0ca7c2b */ /* 0x002fcc00080000ca */
[----:B------:R-:W-:Y:S02]  /*d3b0*/  DADD R154, R10, R154 ;  /* 0x000000000a9a7229 */ /* 0x000fe4000000009a */
[----:B------:R-:W-:-:S06]  /*d3c0*/  DADD R12, R202, R12 ;  /* 0x00000000ca0c7229 */ /* 0x000fcc000000000c */
[----:B------:R-:W-:Y:S01]  /*d3d0*/  DSETP.GT.AND P2, PT, |R154|, R4, PT ;  /* 0x000000049a00722a */ /* 0x000fe20003f44200 */
[----:B------:R-:W-:Y:S01]  /*d3e0*/  UMOV UR6, 0xcccccccd ;  /* 0xcccccccd00067882 */ /* 0x000fe20000000000 */
[----:B------:R-:W-:-:S04]  /*d3f0*/  UMOV UR7, 0x4016cccc ;  /* 0x4016cccc00077882 */ /* 0x000fc80000000000 */
        /* <DEDUP_REMOVED lines=28> */
.L_x_358:
[----:B------:R-:W-:Y:S05]  /*d5c0*/  BSYNC.RECONVERGENT B7 ;  /* 0x0000000000077941 */ /* 0x000fea0003800200 */
.L_x_357:
        /* <DEDUP_REMOVED lines=27> */
.L_x_360:
[----:B------:R-:W-:Y:S05]  /*d780*/  BSYNC.RECONVERGENT B7 ;  /* 0x0000000000077941 */ /* 0x000fea0003800200 */
.L_x_359:
[----:B------:R-:W-:-:S06]  /*d790*/  DSETP.GT.AND P2, PT, R4, R202, PT ;  /* 0x000000ca0400722a */ /* 0x000fcc0003f44000 */
[----:B------:R-:W-:Y:S02]  /*d7a0*/  FSEL R10, R154, RZ, P2 ;  /* 0x000000ff9a0a7208 */ /* 0x000fe40001000000 */
[----:B------:R-:W-:Y:S02]  /*d7b0*/  FSEL R11, R155, +QNAN , P2 ;  /* 0x7ff000009b0b7808 */ /* 0x000fe40001000000 */
[----:B------:R-:W-:Y:S02]  /*d7c0*/  FSEL R12, R40, RZ, P2 ;  /* 0x000000ff280c7208 */ /* 0x000fe40001000000 */
[----:B------:R-:W-:-:S07]  /*d7d0*/  FSEL R13, R41, -1.875, P2 ;  /* 0xbff00000290d7808 */ /* 0x000fce0001000000 */
.L_x_347:
[----:B------:R-:W-:Y:S05]  /*d7e0*/  BSYNC.RECONVERGENT B0 ;  /* 0x0000000000007941 */ /* 0x000fea0003800200 */
.L_x_338:
[----:B------:R-:W-:Y:S01]  /*d7f0*/  DSETP.GEU.AND P2, PT, R12, -2500, PT ;  /* 0xc0a388000c00742a */ /* 0x000fe20003f4e000 */
[----:B------:R-:W-:Y:S01]  /*d800*/  UMOV UR6, 0xff800000 ;  /* 0xff80000000067882 */ /* 0x000fe20000000000 */
[----:B------:R-:W-:-:S04]  /*d810*/  UMOV UR7, 0x41cdcd64 ;  /* 0x41cdcd6400077882 */ /* 0x000fc80000000000 */
[----:B------:R-:W-:Y:S02]  /*d820*/  FSEL R4, R10, RZ, P2 ;  /* 0x000000ff0a047208 */ /* 0x000fe40001000000 */
[----:B------:R-:W-:Y:S02]  /*d830*/  FSEL R5, R11, RZ, P2 ;  /* 0x000000ff0b057208 */ /* 0x000fe40001000000 */
[----:B------:R-:W-:Y:S02]  /*d840*/  FSEL R10, R12, RZ, P2 ;  /* 0x000000ff0c0a7208 */ /* 0x000fe40001000000 */
[----:B------:R-:W-:Y:S02]  /*d850*/  FSEL R11, R13, -5.287109375, P2 ;  /* 0xc0a930000d0b7808 */ /* 0x000fe40001000000 */
[----:B------:R-:W-:-:S14]  /*d860*/  DSETP.GEU.AND P3, PT, |R4|, UR6, PT ;  /* 0x0000000604007e2a */ /* 0x000fdc000bf6e200 */
[----:B------:R1:W-:Y:S01]  /*d870*/  @!P3 STG.E.64 desc[UR4][R22.64], R4 ;  /* 0x000000041600b986 */ /* 0x0003e2000c101b04 */
[----:B0-----:R-:W-:Y:S02]  /*d880*/  @!P3 IMAD.MOV.U32 R24, RZ, RZ, R10 ;  /* 0x000000ffff18b224 */ /* 0x001fe400078e000a */
[----:B------:R-:W-:Y:S01]  /*d890*/  @!P3 IMAD.MOV.U32 R25, RZ, RZ, R11 ;  /* 0x000000ffff19b224 */ /* 0x000fe200078e000b */
[----:B------:R1:W-:Y:S01]  /*d8a0*/  @!P3 STG.E.64 desc[UR4][R22.64+0x1388], R10 ;  /* 0x0013880a1600b986 */ /* 0x0003e2000c101b04 */
[----:B------:R-:W-:Y:S02]  /*d8b0*/  @!P3 IMAD.MOV.U32 R30, RZ, RZ, R4 ;  /* 0x000000ffff1eb224 */ /* 0x000fe400078e0004 */
[----:B------:R-:W-:-:S07]  /*d8c0*/  @!P3 IMAD.MOV.U32 R31, RZ, RZ, R5 ;  /* 0x000000ffff1fb224 */ /* 0x000fce00078e0005 */
.L_x_337:
[----:B------:R-:W-:Y:S05]  /*d8d0*/  BSYNC.RECONVERGENT B1 ;  /* 0x0000000000017941 */ /* 0x000fea0003800200 */
.L_x_336:
[----:B------:R-:W-:Y:S01]  /*d8e0*/  VIADD R6, R6, 0x1 ;  /* 0x0000000106067836 */ /* 0x000fe20000000000 */
[----:B------:R-:W-:-:S04]  /*d8f0*/  ISETP.GT.U32.AND P3, PT, R16, 0x1, PT ;  /* 0x000000011000780c */ /* 0x000fc80003f64070 */
[----:B------:R-:W-:-:S13]  /*d900*/  ISETP.GE.AND P2, PT, R6, R0, PT ;  /* 0x000000000600720c */ /* 0x000fda0003f46270 */
[----:B------:R-:W-:Y:S05]  /*d910*/  @!P2 BRA P3, `(.L_x_361) ;  /* 0xffffffe000f0a947 */ /* 0x000fea000183ffff */
.L_x_335:
[----:B------:R-:W-:Y:S05]  /*d920*/  BSYNC.RECONVERGENT B2 ;  /* 0x0000000000027941 */ /* 0x000fea0003800200 */
.L_x_334:
[----:B------:R-:W-:Y:S05]  /*d930*/  @P1 BRA `(.L_x_362) ;  /* 0xffffffe000b81947 */ /* 0x000fea000383ffff */
.L_x_305:
[----:B------:R-:W-:Y:S05]  /*d940*/  BSYNC.RECONVERGENT B3 ;  /* 0x0000000000037941 */ /* 0x000fea0003800200 */
.L_x_304:
[C---:B------:R-:W-:Y:S01]  /*d950*/  ISETP.NE.AND P1, PT, R0.reuse, R14, PT ;  /* 0x0000000e0000720c */ /* 0x040fe20003f25270 */
[----:B------:R-:W-:-:S12]  /*d960*/  VIADD R0, R0, 0x1 ;  /* 0x0000000100007836 */ /* 0x000fd80000000000 */
[----:B------:R-:W-:Y:S05]  /*d970*/  @P1 BRA `(.L_x_363) ;  /* 0xffffffc0009c1947 */ /* 0x000fea000383ffff */
.L_x_303:
[----:B------:R-:W-:Y:S05]  /*d980*/  BSYNC.RECONVERGENT B4 ;  /* 0x0000000000047941 */ /* 0x000fea0003800200 */
.L_x_302:
[C---:B------:R-:W-:Y:S01]  /*d990*/  ISETP.NE.AND P1, PT, R3.reuse, R15, PT ;  /* 0x0000000f0300720c */ /* 0x040fe20003f25270 */
[----:B------:R-:W-:-:S12]  /*d9a0*/  VIADD R3, R3, 0x1 ;  /* 0x0000000103037836 */ /* 0x000fd80000000000 */
[----:B------:R-:W-:Y:S05]  /*d9b0*/  @P1 BRA `(.L_x_364) ;  /* 0xffffffc0007c1947 */ /* 0x000fea000383ffff */
[----:B------:R-:W-:Y:S05]  /*d9c0*/  BSYNC.RECONVERGENT B5 ;  /* 0x0000000000057941 */ /* 0x000fea0003800200 */
.L_x_301:
[----:B------:R-:W-:Y:S02]  /*d9d0*/  IMAD.MOV.U32 R3, RZ, RZ, RZ ;  /* 0x000000ffff037224 */ /* 0x000fe400078e00ff */
[----:B------:R-:W-:Y:S02]  /*d9e0*/  IMAD.MOV.U32 R6, RZ, RZ, 0x1 ;  /* 0x00000001ff067424 */ /* 0x000fe400078e00ff */
[----:B------:R-:W-:Y:S02]  /*d9f0*/  IMAD.MOV.U32 R0, RZ, RZ, RZ ;  /* 0x000000ffff007224 */ /* 0x000fe400078e00ff */
[----:B01----:R-:W-:Y:S02]  /*da00*/  IMAD.MOV.U32 R4, RZ, RZ, 0x0 ;  /* 0x00000000ff047424 */ /* 0x003fe400078e00ff */
[----:B------:R-:W-:-:S07]  /*da10*/  IMAD.MOV.U32 R5, RZ, RZ, -0x100000 ;  /* 0xfff00000ff057424 */ /* 0x000fce00078e00ff */
.L_x_392:
[----:B------:R-:W-:Y:S01]  /*da20*/  ISETP.GE.AND P0, PT, R14, 0x1, PT ;  /* 0x000000010e00780c */ /* 0x000fe20003f06270 */
[----:B------:R-:W-:-:S12]  /*da30*/  BSSY.RECONVERGENT B2, `(.L_x_365) ;  /* 0x00001a7000027945 */ /* 0x000fd80003800200 */
[----:B------:R-:W-:Y:S05]  /*da40*/  @!P0 BRA `(.L_x_366) ;  /* 0x0000001800948947 */ /* 0x000fea0003800000 */
[----:B----4-:R-:W-:-:S05]  /*da50*/  IMAD.IADD R199, R1, 0x1, R6 ;  /* 0x0000000101c77824 */ /* 0x010fca00078e0206 */
[----:B---3--:R-:W2:Y:S01]  /*da60*/  LDL.U8 R200, [R199] ;  /* 0x00000000c7c87983 */ /* 0x008ea20000100000 */
[----:B------:R-:W-:Y:S02]  /*da70*/  VIADD R202, R6, 0xffffffff ;  /* 0xffffffff06ca7836 */ /* 0x000fe40000000000 */
[----:B------:R-:W-:Y:S02]  /*da80*/  IMAD.MOV.U32 R198, RZ, RZ, 0x1 ;  /* 0x00000001ffc67424 */ /* 0x000fe400078e00ff */
[----:B------:R-:W-:Y:S01]  /*da90*/  IMAD R202, R14, R202, R7 ;  /* 0x000000ca0eca7224 */ /* 0x000fe200078e0207 */
[----:B--2---:R-:W-:-:S04]  /*daa0*/  PRMT R201, R200, 0x8880, RZ ;  /* 0x00008880c8c97816 */ /* 0x004fc800000000ff */
[----:B------:R-:W-:-:S07]  /*dab0*/  SHF.R.S32.HI R203, RZ, 0x1f, R201 ;  /* 0x0000001fffcb7819 */ /* 0x000fce00000114c9 */
.L_x_391:
[----:B-----5:R-:W-:-:S05]  /*dac0*/  IMAD.IADD R9, R1, 0x1, R198 ;  /* 0x0000000101097824 */ /* 0x020fca00078e02c6 */
[----:B------:R-:W2:Y:S01]  /*dad0*/  LDL.U8 R22, [R9+0x1b] ;  /* 0x00001b0009167983 */ /* 0x000ea20000100000 */
[----:B------:R-:W-:Y:S01]  /*dae0*/  PRMT R10, R200, 0x8880, RZ ;  /* 0x00008880c80a7816 */ /* 0x000fe200000000ff */
[----:B------:R-:W-:Y:S01]  /*daf0*/  BSSY.RECONVERGENT B1, `(.L_x_367) ;  /* 0x0000164000017945 */ /* 0x000fe20003800200 */
[----:B------:R-:W-:Y:S02]  /*db00*/  IMAD.MOV.U32 R38, RZ, RZ, 0x0 ;  /* 0x00000000ff267424 */ /* 0x000fe400078e00ff */
[----:B------:R-:W-:Y:S02]  /*db10*/  IMAD.MOV.U32 R39, RZ, RZ, -0x40100000 ;  /* 0xbff00000ff277424 */ /* 0x000fe400078e00ff */
[----:B------:R-:W-:Y:S02]  /*db20*/  IMAD.MOV.U32 R36, RZ, RZ, 0x0 ;  /* 0x00000000ff247424 */ /* 0x000fe400078e00ff */
[----:B------:R-:W-:Y:S01]  /*db30*/  IMAD.MOV.U32 R37, RZ, RZ, 0x7ff00000 ;  /* 0x7ff00000ff257424 */ /* 0x000fe200078e00ff */
[----:B--2---:R-:W-:-:S05]  /*db40*/  PRMT R23, R22, 0x8880, RZ ;  /* 0x0000888016177816 */ /* 0x004fca00000000ff */
[----:B------:R-:W-:-:S05]  /*db50*/  IMAD.IADD R10, R23, 0x1, R10 ;  /* 0x00000001170a7824 */ /* 0x000fca00078e020a */
[----:B------:R-:W-:-:S13]  /*db60*/  ISETP.NE.AND P0, PT, R10, 0x3, PT ;  /* 0x000000030a00780c */ /* 0x000fda0003f05270 */
[----:B------:R-:W-:Y:S05]  /*db70*/  @P0 BRA `(.L_x_368) ;  /* 0x00000014006c0947 */ /* 0x000fea0003800000 */
[----:B------:R-:W2:Y:S01]  /*db80*/  LDL.S8 R30, [R199+0x1] ;  /* 0x00000100c71e7983 */ /* 0x000ea20000100200 */
[----:B------:R-:W0:Y:S01]  /*db90*/  LDC.64 R24, c[0x0][0x410] ;  /* 0x00010400ff187b82 */ /* 0x000e220000000a00 */
[----:B------:R-:W1:Y:S02]  /*dba0*/  LDCU.64 UR6, c[0x0][0x410] ;  /* 0x00008200ff0677ac */ /* 0x000e640008000a00 */
[----:B------:R-:W3:Y:S01]  /*dbb0*/  LDL.S8 R9, [R9+0x1c] ;  /* 0x00001c0009097983 */ /* 0x000ee20000100200 */
[C---:B------:R-:W-:Y:S01]  /*dbc0*/  PRMT R10, R22.reuse, 0x8880, RZ ;  /* 0x00008880160a7816 */ /* 0x040fe200000000ff */
[----:B------:R-:W-:Y:S01]  /*dbd0*/  UMOV UR8, 0x5197d ;  /* 0x0005197d00087882 */ /* 0x000fe20000000000 */
[----:B------:R-:W-:Y:S02]  /*dbe0*/  PRMT R13, R22, 0x3340, RZ ;  /* 0x00003340160d7816 */ /* 0x000fe400000000ff */
[----:B--2---:R-:W-:-:S04]  /*dbf0*/  LOP3.LUT R11, R30, 0xffff, RZ, 0xc0, !PT ;  /* 0x0000ffff1e0b7812 */ /* 0x004fc800078ec0ff */
[----:B------:R-:W-:Y:S02]  /*dc00*/  PRMT R12, R200, 0x3340, R11 ;  /* 0x00003340c80c7816 */ /* 0x000fe4000000000b */
[--C-:B------:R-:W-:Y:S02]  /*dc10*/  SHF.R.S32.HI R11, RZ, 0x1f, R10.reuse ;  /* 0x0000001fff0b7819 */ /* 0x100fe4000001140a */
[----:B------:R-:W-:Y:S01]  /*dc20*/  PRMT R12, R12, 0x5410, R13 ;  /* 0x000054100c0c7816 */ /* 0x000fe2000000000d */
[----:B------:R-:W-:Y:S02]  /*dc30*/  IMAD R13, R203, 0x5, RZ ;  /* 0x00000005cb0d7824 */ /* 0x000fe400078e02ff */
[----:B------:R-:W-:-:S04]  /*dc40*/  IMAD.WIDE.U32 R10, R201, 0x5, R10 ;  /* 0x00000005c90a7825 */ /* 0x000fc800078e000a */
[----:B------:R-:W-:Y:S01]  /*dc50*/  IMAD.IADD R11, R11, 0x1, R13 ;  /* 0x000000010b0b7824 */ /* 0x000fe200078e020d */
[----:B-1----:R-:W-:Y:S01]  /*dc60*/  LEA R38, P0, R10, UR6, 0x3 ;  /* 0x000000060a267c11 */ /* 0x002fe2000f8018ff */
[----:B---3--:R-:W-:-:S03]  /*dc70*/  IDP.4A.S8.U8 R17, R12, UR8, R9 ;  /* 0x000000080c117c26 */ /* 0x008fc60008000209 */
[----:B------:R-:W-:Y:S01]  /*dc80*/  LEA.HI.X R39, R10, UR7, R11, 0x3, P0 ;  /* 0x000000070a277c11 */ /* 0x000fe200080f1c0b */
[----:B0-----:R-:W-:Y:S01]  /*dc90*/  IMAD.WIDE R16, R17, 0x8, R24 ;  /* 0x0000000811107825 */ /* 0x001fe200078e0218 */
[----:B------:R-:W-:-:S03]  /*dca0*/  PRMT R30, R201, 0x5410, R30 ;  /* 0x00005410c91e7816 */ /* 0x000fc6000000001e */
[----:B------:R-:W2:Y:S04]  /*dcb0*/  LDG.E.64 R36, desc[UR4][R38.64+0xb248] ;  /* 0x00b2480426247981 */ /* 0x000ea8000c1e1b00 */
[----:B------:R-:W2:Y:S01]  /*dcc0*/  LDG.E.64 R12, desc[UR4][R16.64+0x9df8] ;  /* 0x009df804100c7981 */ /* 0x000ea2000c1e1b00 */
[----:B------:R-:W-:Y:S02]  /*dcd0*/  UMOV UR6, 0x519 ;  /* 0x0000051900067882 */ /* 0x000fe40000000000 */
[----:B------:R-:W-:Y:S01]  /*dce0*/  IDP.2A.LO.S16.U8 R35, R30, UR6, R23 ;  /* 0x000000061e237c26 */ /* 0x000fe20008001217 */
[----:B------:R-:W3:Y:S04]  /*dcf0*/  LDG.E.64 R38, desc[UR4][R38.64+0xb180] ;  /* 0x00b1800426267981 */ /* 0x000ee8000c1e1b00 */
[----:B------:R-:W3:Y:S01]  /*dd00*/  LDG.E.64 R16, desc[UR4][R16.64+0x8a70] ;  /* 0x008a700410107981 */ /* 0x000ee2000c1e1b00 */
[----:B------:R-:W-:-:S05]  /*dd10*/  IMAD.WIDE R34, R35, 0x8, R24 ;  /* 0x0000000823227825 */ /* 0x000fca00078e0218 */
[----:B------:R-:W4:Y:S01]  /*dd20*/  LDG.E.64 R30, desc[UR4][R34.64+0x5208] ;  /* 0x00520804221e7981 */ /* 0x000f22000c1e1b00 */
[----:B------:R-:W-:Y:S02]  /*dd30*/  IMAD.MOV.U32 R10, RZ, RZ, -0x800000 ;  /* 0xff800000ff0a7424 */ /* 0x000fe400078e00ff */
[----:B------:R-:W-:Y:S01]  /*dd40*/  IMAD.MOV.U32 R11, RZ, RZ, 0x41cdcd64 ;  /* 0x41cdcd64ff0b7424 */ /* 0x000fe200078e00ff */
[----:B------:R-:W-:-:S04]  /*dd50*/  PRMT R22, R22, 0x8880, RZ ;  /* 0x0000888016167816 */ /* 0x000fc800000000ff */
[----:B------:R-:W-:-:S04]  /*dd60*/  PRMT R22, R22, 0x7710, RZ ;  /* 0x0000771016167816 */ /* 0x000fc800000000ff */
[----:B------:R-:W-:Y:S01]  /*dd70*/  PRMT R22, R201, 0x5410, R22 ;  /* 0x00005410c9167816 */ /* 0x000fe20000000016 */
[----:B------:R-:W-:Y:S05]  /*dd80*/  BMOV.32.CLEAR RZ, B0 ;  /* 0x0000000000ff7355 */ /* 0x000fea0000100000 */
[----:B------:R-:W-:Y:S01]  /*dd90*/  IDP.2A.LO.S16.U8 R9, R22, UR6, R9 ;  /* 0x0000000616097c26 */ /* 0x000fe20008001209 */
[----:B------:R-:W-:Y:S03]  /*dda0*/  BSSY.RECONVERGENT B0, `(.L_x_369) ;  /* 0x0000064000007945 */ /* 0x000fe60003800200 */
[----:B------:R-:W-:Y:S01]  /*ddb0*/  IMAD.WIDE R24, R9, 0x8, R24 ;  /* 0x0000000809187825 */ /* 0x000fe200078e0218 */
[----:B--2---:R-:W-:-:S02]  /*ddc0*/  DADD R12, R36, R12 ;  /* 0x00000000240c7229 */ /* 0x004fc4000000000c */
[----:B---3--:R-:W-:-:S06]  /*ddd0*/  DADD R16, R38, R16 ;  /* 0x0000000026107229 */ /* 0x008fcc0000000010 */
[----:B------:R-:W-:-:S06]  /*dde0*/  DSETP.GT.AND P0, PT, |R12|, R10, PT ;  /* 0x0000000a0c00722a */ /* 0x000fcc0003f04200 */
[----:B------:R-:W-:Y:S02]  /*ddf0*/  FSEL R154, R12, RZ, !P0 ;  /* 0x000000ff0c9a7208 */ /* 0x000fe40004000000 */
[----:B------:R-:W-:Y:S02]  /*de00*/  FSEL R40, R16, RZ, !P0 ;  /* 0x000000ff10287208 */ /* 0x000fe40004000000 */
[----:B------:R-:W-:Y:S02]  /*de10*/  FSEL R41, R17, -1.875, !P0 ;  /* 0xbff0000011297808 */ /* 0x000fe40004000000 */
[----:B------:R-:W-:Y:S01]  /*de20*/  FSEL R155, R13, +QNAN , !P0 ;  /* 0x7ff000000d9b7808 */ /* 0x000fe20004000000 */
[----:B----4-:R-:W-:Y:S01]  /*de30*/  DSETP.GEU.AND P0, PT, |R30|, R10, PT ;  /* 0x0000000a1e00722a */ /* 0x010fe20003f0e200 */
[----:B------:R-:W-:Y:S02]  /*de40*/  IMAD.MOV.U32 R22, RZ, RZ, R40 ;  /* 0x000000ffff167224 */ /* 0x000fe400078e0028 */
[----:B------:R-:W-:-:S02]  /*de50*/  IMAD.MOV.U32 R23, RZ, RZ, R41 ;  /* 0x000000ffff177224 */ /* 0x000fc400078e0029 */
[----:B------:R-:W-:Y:S02]  /*de60*/  IMAD.MOV.U32 R16, RZ, RZ, R154 ;  /* 0x000000ffff107224 */ /* 0x000fe400078e009a */
[----:B------:R-:W-:-:S07]  /*de70*/  IMAD.MOV.U32 R17, RZ, RZ, R155 ;  /* 0x000000ffff117224 */ /* 0x000fce00078e009b */
[----:B------:R-:W-:Y:S05]  /*de80*/  @P0 BRA `(.L_x_370) ;  /* 0x0000000400540947 */ /* 0x000fea0003800000 */
[----:B------:R-:W2:Y:S01]  /*de90*/  LDG.E.64 R12, desc[UR4][R24.64+0x59d8] ;  /* 0x0059d804180c7981 */ /* 0x000ea2000c1e1b00 */
[----:B------:R-:W-:Y:S02]  /*dea0*/  IMAD.MOV.U32 R22, RZ, RZ, R40 ;  /* 0x000000ffff167224 */ /* 0x000fe400078e0028 */
[----:B------:R-:W-:Y:S02]  /*deb0*/  IMAD.MOV.U32 R23, RZ, RZ, R41 ;  /* 0x000000ffff177224 */ /* 0x000fe400078e0029 */
[----:B------:R-:W-:Y:S02]  /*dec0*/  IMAD.MOV.U32 R16, RZ, RZ, R154 ;  /* 0x000000ffff107224 */ /* 0x000fe400078e009a */
[----:B------:R-:W-:Y:S01]  /*ded0*/  IMAD.MOV.U32 R17, RZ, RZ, R155 ;  /* 0x000000ffff117224 */ /* 0x000fe200078e009b */
[----:B--2---:R-:W-:-:S14]  /*dee0*/  DSETP.GEU.AND P1, PT, |R12|, R10, PT ;  /* 0x0000000a0c00722a */ /* 0x004fdc0003f2e200 */
[----:B------:R-:W-:Y:S05]  /*def0*/  @P1 BRA `(.L_x_370) ;  /* 0x0000000400381947 */ /* 0x000fea0003800000 */
[----:B------:R-:W2:Y:S04]  /*df00*/  LDG.E.64 R22, desc[UR4][R34.64+0x4e20] ;  /* 0x004e200422167981 */ /* 0x000ea8000c1e1b00 */
[----:B------:R-:W3:Y:S01]  /*df10*/  LDG.E.64 R16, desc[UR4][R24.64+0x55f0] ;  /* 0x0055f00418107981 */ /* 0x000ee2000c1e1b00 */
[----:B------:R-:W-:Y:S01]  /*df20*/  DADD R192, R36, R30 ;  /* 0x0000000024c07229 */ /* 0x000fe2000000001e */
[----:B------:R-:W-:Y:S01]  /*df30*/  UMOV UR6, 0xcccccccd ;  /* 0xcccccccd00067882 */ /* 0x000fe20000000000 */
[----:B------:R-:W-:Y:S01]  /*df40*/  UMOV UR7, 0x4016cccc ;  /* 0x4016cccc00077882 */ /* 0x000fe20000000000 */
[----:B------:R-:W-:Y:S05]  /*df50*/  BSSY.RECONVERGENT B3, `(.L_x_371) ;  /* 0x0000021000037945 */ /* 0x000fea0003800200 */
[----:B------:R-:W-:Y:S01]  /*df60*/  DADD R12, R12, R192 ;  /* 0x000000000c0c7229 */ /* 0x000fe200000000c0 */
[----:B------:R-:W-:-:S07]  /*df70*/  IMAD.MOV.U32 R192, RZ, RZ, 0x1 ;  /* 0x00000001ffc07424 */ /* 0x000fce00078e00ff */
[----:B------:R-:W-:Y:S02]  /*df80*/  DSETP.GT.AND P1, PT, |R12|, R10, PT ;  /* 0x0000000a0c00722a */ /* 0x000fe40003f24200 */
[----:B--2---:R-:W-:-:S08]  /*df90*/  DADD R22, R38, R22 ;  /* 0x0000000026167229 */ /* 0x004fd00000000016 */
[----:B---3--:R-:W-:-:S10]  /*dfa0*/  DADD R16, R22, R16 ;  /* 0x0000000016107229 */ /* 0x008fd40000000010 */
        /* <DEDUP_REMOVED lines=27> */
.L_x_372:
[----:B------:R-:W-:Y:S05]  /*e160*/  BSYNC.RECONVERGENT B3 ;  /* 0x0000000000037941 */ /* 0x000fea0003800200 */
.L_x_371:
        /* <DEDUP_REMOVED lines=31> */
.L_x_374:
[----:B------:R-:W-:Y:S05]  /*e360*/  BSYNC.RECONVERGENT B3 ;  /* 0x0000000000037941 */ /* 0x000fea0003800200 */
.L_x_373:
[----:B------:R-:W-:-:S06]  /*e370*/  DSETP.GEU.AND P1, PT, R204, R192, PT ;  /* 0x000000c0cc00722a */ /* 0x000fcc0003f2e000 */
[----:B------:R-:W-:Y:S02]  /*e380*/  FSEL R192, R192, R204, !P1 ;  /* 0x000000ccc0c07208 */ /* 0x000fe40004800000 */
[----:B------:R-:W-:Y:S02]  /*e390*/  FSEL R193, R193, R205, !P1 ;  /* 0x000000cdc1c17208 */ /* 0x000fe40004800000 */
[----:B------:R-:W-:Y:S02]  /*e3a0*/  FSEL R22, R22, R40, !P1 ;  /* 0x0000002816167208 */ /* 0x000fe40004800000 */
[----:B------:R-:W-:Y:S02]  /*e3b0*/  FSEL R23, R23, R41, !P1 ;  /* 0x0000002917177208 */ /* 0x000fe40004800000 */
[----:B------:R-:W-:Y:S02]  /*e3c0*/  FSEL R16, R16, R154, !P1 ;  /* 0x0000009a10107208 */ /* 0x000fe40004800000 */
[----:B------:R-:W-:-:S07]  /*e3d0*/  FSEL R17, R17, R155, !P1 ;  /* 0x0000009b11117208 */ /* 0x000fce0004800000 */
.L_x_370:
[----:B------:R-:W-:Y:S05]  /*e3e0*/  BSYNC.RECONVERGENT B0 ;  /* 0x0000000000007941 */ /* 0x000fea0003800200 */
.L_x_369:
[----:B------:R-:W-:Y:S05]  /*e3f0*/  BMOV.32.CLEAR RZ, B0 ;  /* 0x0000000000ff7355 */ /* 0x000fea0000100000 */
[----:B------:R-:W-:Y:S01]  /*e400*/  BSSY.RECONVERGENT B0, `(.L_x_375) ;  /* 0x0000053000007945 */ /* 0x000fe20003800200 */
[----:B------:R-:W-:Y:S02]  /*e410*/  IMAD.MOV.U32 R40, RZ, RZ, R22 ;  /* 0x000000ffff287224 */ /* 0x000fe400078e0016 */
[----:B------:R-:W-:Y:S02]  /*e420*/  IMAD.MOV.U32 R41, RZ, RZ, R23 ;  /* 0x000000ffff297224 */ /* 0x000fe400078e0017 */
[----:B------:R-:W-:-:S02]  /*e430*/  IMAD.MOV.U32 R154, RZ, RZ, R16 ;  /* 0x000000ffff9a7224 */ /* 0x000fc400078e0010 */
[----:B------:R-:W-:Y:S01]  /*e440*/  IMAD.MOV.U32 R155, RZ, RZ, R17 ;  /* 0x000000ffff9b7224 */ /* 0x000fe200078e0011 */
[----:B------:R-:W-:Y:S06]  /*e450*/  @P0 BRA `(.L_x_376) ;  /* 0x0000000400340947 */ /* 0x000fec0003800000 */
[----:B------:R-:W2:Y:S01]  /*e460*/  LDG.E.64 R34, desc[UR4][R34.64+0x4e20] ;  /* 0x004e200422227981 */ /* 0x000ea2000c1e1b00 */
[----:B------:R-:W-:Y:S01]  /*e470*/  DADD R12, R36, R30 ;  /* 0x00000000240c7229 */ /* 0x000fe2000000001e */
[----:B------:R-:W-:Y:S01]  /*e480*/  UMOV UR6, 0xff800000 ;  /* 0xff80000000067882 */ /* 0x000fe20000000000 */
[----:B------:R-:W-:Y:S01]  /*e490*/  UMOV UR7, 0x41cdcd64 ;  /* 0x41cdcd6400077882 */ /* 0x000fe20000000000 */
[----:B------:R-:W-:Y:S01]  /*e4a0*/  IMAD.MOV.U32 R30, RZ, RZ, 0x1 ;  /* 0x00000001ff1e7424 */ /* 0x000fe200078e00ff */
[----:B------:R-:W-:Y:S04]  /*e4b0*/  BSSY.RECONVERGENT B3, `(.L_x_377) ;  /* 0x0000020000037945 */ /* 0x000fe80003800200 */
[----:B------:R-:W-:Y:S01]  /*e4c0*/  DSETP.GT.AND P0, PT, |R12|, UR6, PT ;  /* 0x000000060c007e2a */ /* 0x000fe2000bf04200 */
[----:B------:R-:W-:Y:S01]  /*e4d0*/  UMOV UR6, 0xcccccccd ;  /* 0xcccccccd00067882 */ /* 0x000fe20000000000 */
[----:B------:R-:W-:-:S04]  /*e4e0*/  UMOV UR7, 0x4016cccc ;  /* 0x4016cccc00077882 */ /* 0x000fc80000000000 */
[----:B------:R-:W-:Y:S02]  /*e4f0*/  FSEL R154, R12, RZ, !P0 ;  /* 0x000000ff0c9a7208 */ /* 0x000fe40004000000 */
[----:B------:R-:W-:-:S06]  /*e500*/  FSEL R155, R13, +QNAN , !P0 ;  /* 0x7ff000000d9b7808 */ /* 0x000fcc0004000000 */
[----:B------:R-:W-:-:S10]  /*e510*/  DADD R12, R154, 200 ;  /* 0x406900009a0c7429 */ /* 0x000fd40000000000 */
[----:B------:R-:W-:Y:S01]  /*e520*/  FSETP.GEU.AND P1, PT, |R13|, 6.5827683646048100446e-37, PT ;  /* 0x036000000d00780b */ /* 0x000fe20003f2e200 */
        /* <DEDUP_REMOVED lines=24> */
.L_x_378:
[----:B------:R-:W-:Y:S05]  /*e6b0*/  BSYNC.RECONVERGENT B3 ;  /* 0x0000000000037941 */ /* 0x000fea0003800200 */
.L_x_377:
        /* <DEDUP_REMOVED lines=31> */
.L_x_380:
[----:B------:R-:W-:Y:S05]  /*e8b0*/  BSYNC.RECONVERGENT B3 ;  /* 0x0000000000037941 */ /* 0x000fea0003800200 */
.L_x_379:
[----:B------:R-:W-:-:S06]  /*e8c0*/  DSETP.GEU.AND P0, PT, R30, R192, PT ;  /* 0x000000c01e00722a */ /* 0x000fcc0003f0e000 */
[----:B------:R-:W-:Y:S02]  /*e8d0*/  FSEL R40, R40, R22, !P0 ;  /* 0x0000001628287208 */ /* 0x000fe40004000000 */
[----:B------:R-:W-:Y:S02]  /*e8e0*/  FSEL R41, R41, R23, !P0 ;  /* 0x0000001729297208 */ /* 0x000fe40004000000 */
[----:B------:R-:W-:Y:S02]  /*e8f0*/  FSEL R154, R154, R16, !P0 ;  /* 0x000000109a9a7208 */ /* 0x000fe40004000000 */
[----:B------:R-:W-:Y:S02]  /*e900*/  FSEL R155, R155, R17, !P0 ;  /* 0x000000119b9b7208 */ /* 0x000fe40004000000 */
[----:B------:R-:W-:Y:S02]  /*e910*/  FSEL R192, R192, R30, !P0 ;  /* 0x0000001ec0c07208 */ /* 0x000fe40004000000 */
[----:B------:R-:W-:-:S07]  /*e920*/  FSEL R193, R193, R31, !P0 ;  /* 0x0000001fc1c17208 */ /* 0x000fce0004000000 */
.L_x_376:
[----:B------:R-:W-:Y:S05]  /*e930*/  BSYNC.RECONVERGENT B0 ;  /* 0x0000000000007941 */ /* 0x000fea0003800200 */
.L_x_375:
[----:B------:R-:W2:Y:S01]  /*e940*/  LDG.E.64 R12, desc[UR4][R24.64+0x59d8] ;  /* 0x0059d804180c7981 */ /* 0x000ea2000c1e1b00 */
[----:B------:R-:W-:Y:S01]  /*e950*/  IMAD.MOV.U32 R10, RZ, RZ, -0x800000 ;  /* 0xff800000ff0a7424 */ /* 0x000fe200078e00ff */
[----:B------:R-:W-:Y:S05]  /*e960*/  BMOV.32.CLEAR RZ, B0 ;  /* 0x0000000000ff7355 */ /* 0x000fea0000100000 */
[----:B------:R-:W-:Y:S01]  /*e970*/  IMAD.MOV.U32 R11, RZ, RZ, 0x41cdcd64 ;  /* 0x41cdcd64ff0b7424 */ /* 0x000fe200078e00ff */
[----:B------:R-:W-:Y:S01]  /*e980*/  BSSY.RECONVERGENT B0, `(.L_x_381) ;  /* 0x0000054000007945 */ /* 0x000fe20003800200 */
[----:B------:R-:W-:Y:S02]  /*e990*/  IMAD.MOV.U32 R16, RZ, RZ, R40 ;  /* 0x000000ffff107224 */ /* 0x000fe400078e0028 */
[----:B------:R-:W-:-:S02]  /*e9a0*/  IMAD.MOV.U32 R17, RZ, RZ, R41 ;  /* 0x000000ffff117224 */ /* 0x000fc400078e0029 */
[----:B------:R-:W-:Y:S02]  /*e9b0*/  IMAD.MOV.U32 R22, RZ, RZ, R154 ;  /* 0x000000ffff167224 */ /* 0x000fe400078e009a */
[----:B------:R-:W-:Y:S01]  /*e9c0*/  IMAD.MOV.U32 R23, RZ, RZ, R155 ;  /* 0x000000ffff177224 */ /* 0x000fe200078e009b */
[----:B--2---:R-:W-:-:S14]  /*e9d0*/  DSETP.GEU.AND P0, PT, |R12|, R10, PT ;  /* 0x0000000a0c00722a */ /* 0x004fdc0003f0e200 */
[----:B------:R-:W-:Y:S05]  /*e9e0*/  @P0 BRA `(.L_x_382) ;  /* 0x0000000400340947 */ /* 0x000fea0003800000 */
[----:B------:R-:W2:Y:S01]  /*e9f0*/  LDG.E.64 R24, desc[UR4][R24.64+0x55f0] ;  /* 0x0055f00418187981 */ /* 0x000ea2000c1e1b00 */
[----:B------:R-:W-:Y:S01]  /*ea00*/  DADD R12, R36, R12 ;  /* 0x00000000240c7229 */ /* 0x000fe2000000000c */
[----:B------:R-:W-:Y:S01]  /*ea10*/  UMOV UR6, 0xcccccccd ;  /* 0xcccccccd00067882 */ /* 0x000fe20000000000 */
[----:B------:R-:W-:Y:S01]  /*ea20*/  UMOV UR7, 0x4016cccc ;  /* 0x4016cccc00077882 */ /* 0x000fe20000000000 */
[----:B------:R-:W-:Y:S05]  /*ea30*/  BSSY.RECONVERGENT B3, `(.L_x_383) ;  /* 0x000001f000037945 */ /* 0x000fea0003800200 */
[----:B------:R-:W-:Y:S02]  /*ea40*/  DSETP.GT.AND P0, PT, |R12|, R10, PT ;  /* 0x0000000a0c00722a */ /* 0x000fe40003f04200 */
[----:B--2---:R-:W-:-:S10]  /*ea50*/  DADD R24, R38, R24 ;  /* 0x0000000026187229 */ /* 0x004fd40000000018 */
[----:B------:R-:W-:Y:S01]  /*ea60*/  FSEL R16, R24, RZ, !P0 ;  /* 0x000000ff18107208 */ /* 0x000fe20004000000 */
[----:B------:R-:W-:Y:S01]  /*ea70*/  IMAD.MOV.U32 R24, RZ, RZ, 0x1 ;  /* 0x00000001ff187424 */ /* 0x000fe200078e00ff */
        /* <DEDUP_REMOVED lines=26> */
.L_x_384:
[----:B------:R-:W-:Y:S05]  /*ec20*/  BSYNC.RECONVERGENT B3 ;  /* 0x0000000000037941 */ /* 0x000fea0003800200 */
.L_x_383:
[----:B------:R-:W-:Y:S01]  /*ec30*/  UMOV UR6, 0xff800000 ;  /* 0xff80000000067882 */ /* 0x000fe20000000000 */
[----:B------:R-:W-:Y:S01]  /*ec40*/  UMOV UR7, 0x41cdcd64 ;  /* 0x41cdcd6400077882 */ /* 0x000fe20000000000 */
[----:B------:R-:W-:Y:S01]  /*ec50*/  IMAD.MOV.U32 R192, RZ, RZ, R24 ;  /* 0x000000ffffc07224 */ /* 0x000fe200078e0018 */
[----:B------:R-:W-:Y:S01]  /*ec60*/  DSETP.GEU.AND P0, PT, |R154|, UR6, PT ;  /* 0x000000069a007e2a */ /* 0x000fe2000bf0e200 */
[----:B------:R-:W-:-:S13]  /*ec70*/  IMAD.MOV.U32 R193, RZ, RZ, R25 ;  /* 0x000000ffffc17224 */ /* 0x000fda00078e0019 */
        /* <DEDUP_REMOVED lines=28> */
.L_x_386:
[----:B------:R-:W-:Y:S05]  /*ee40*/  BSYNC.RECONVERGENT B3 ;  /* 0x0000000000037941 */ /* 0x000fea0003800200 */
.L_x_385:
[----:B------:R-:W-:-:S06]  /*ee50*/  DSETP.GEU.AND P0, PT, R24, R192, PT ;  /* 0x000000c01800722a */ /* 0x000fcc0003f0e000 */
[----:B------:R-:W-:Y:S02]  /*ee60*/  FSEL R16, R16, R40, !P0 ;  /* 0x0000002810107208 */ /* 0x000fe40004000000 */
[----:B------:R-:W-:Y:S02]  /*ee70*/  FSEL R17, R17, R41, !P0 ;  /* 0x0000002911117208 */ /* 0x000fe40004000000 */
[----:B------:R-:W-:Y:S02]  /*ee80*/  FSEL R22, R22, R154, !P0 ;  /* 0x0000009a16167208 */ /* 0x000fe40004000000 */
[----:B------:R-:W-:Y:S02]  /*ee90*/  FSEL R23, R23, R155, !P0 ;  /* 0x0000009b17177208 */ /* 0x000fe40004000000 */
[----:B------:R-:W-:Y:S02]  /*eea0*/  FSEL R192, R192, R24, !P0 ;  /* 0x00000018c0c07208 */ /* 0x000fe40004000000 */
[----:B------:R-:W-:-:S07]  /*eeb0*/  FSEL R193, R193, R25, !P0 ;  /* 0x00000019c1c17208 */ /* 0x000fce0004000000 */
.L_x_382:
[----:B------:R-:W-:Y:S05]  /*eec0*/  BSYNC.RECONVERGENT B0 ;  /* 0x0000000000007941 */ /* 0x000fea0003800200 */
.L_x_381:
        /* <DEDUP_REMOVED lines=32> */
.L_x_388:
[----:B------:R-:W-:Y:S05]  /*f0d0*/  BSYNC.RECONVERGENT B0 ;  /* 0x0000000000007941 */ /* 0x000fea0003800200 */
.L_x_387:
[----:B------:R-:W-:-:S06]  /*f0e0*/  DSETP.GEU.AND P0, PT, R192, R24, PT ;  /* 0x00000018c000722a */ /* 0x000fcc0003f0e000 */
[----:B------:R-:W-:Y:S02]  /*f0f0*/  FSEL R36, R36, R22, !P0 ;  /* 0x0000001624247208 */ /* 0x000fe40004000000 */
[----:B------:R-:W-:Y:S02]  /*f100*/  FSEL R37, R37, R23, !P0 ;  /* 0x0000001725257208 */ /* 0x000fe40004000000 */
[----:B------:R-:W-:Y:S02]  /*f110*/  FSEL R38, R38, R16, !P0 ;  /* 0x0000001026267208 */ /* 0x000fe40004000000 */
[----:B------:R-:W-:-:S07]  /*f120*/  FSEL R39, R39, R17, !P0 ;  /* 0x0000001127277208 */ /* 0x000fce0004000000 */
.L_x_368:
[----:B------:R-:W-:Y:S05]  /*f130*/  BSYNC.RECONVERGENT B1 ;  /* 0x0000000000017941 */ /* 0x000fea0003800200 */
.L_x_367:
[----:B------:R-:W0:Y:S01]  /*f140*/  LDC.64 R22, c[0x0][0x428] ;  /* 0x00010a00ff167b82 */ /* 0x000e220000000a00 */
[----:B------:R-:W-:-:S04]  /*f150*/  IMAD.IADD R9, R202, 0x1, R198 ;  /* 0x00000001ca097824 */ /* 0x000fc800078e02c6 */
[----:B0-----:R-:W-:-:S05]  /*f160*/  IMAD.WIDE R22, R9, 0x8, R22 ;  /* 0x0000000809167825 */ /* 0x001fca00078e0216 */
[----:B------:R-:W2:Y:S04]  /*f170*/  LDG.E.64 R16, desc[UR4][R22.64+0x1388] ;  /* 0x0013880416107981 */ /* 0x000ea8000c1e1b00 */
[----:B------:R-:W3:Y:S01]  /*f180*/  LDG.E.64 R22, desc[UR4][R22.64] ;  /* 0x0000000416167981 */ /* 0x000ee2000c1e1b00 */
[----:B------:R-:W-:Y:S01]  /*f190*/  UMOV UR6, 0xa0b5ed8d ;  /* 0xa0b5ed8d00067882 */ /* 0x000fe20000000000 */
[----:B------:R-:W-:Y:S01]  /*f1a0*/  UMOV UR7, 0x3eb0c6f7 ;  /* 0x3eb0c6f700077882 */ /* 0x000fe20000000000 */
[----:B------:R-:W-:Y:S01]  /*f1b0*/  UMOV UR8, 0xcccccccd ;  /* 0xcccccccd00087882 */ /* 0x000fe20000000000 */
[----:B------:R-:W-:Y:S01]  /*f1c0*/  DADD R38, R38, UR6 ;  /* 0x0000000626267e29 */ /* 0x000fe20008000000 */
[----:B------:R-:W-:Y:S01]  /*f1d0*/  UMOV UR9, 0x4016cccc ;  /* 0x4016cccc00097882 */ /* 0x000fe20000000000 */
[----:B------:R-:W-:Y:S01]  /*f1e0*/  IMAD.MOV.U32 R12, RZ, RZ, 0x1 ;  /* 0x00000001ff0c7424 */ /* 0x000fe200078e00ff */
[----:B------:R-:W-:Y:S01]  /*f1f0*/  DADD R36, R36, UR6 ;  /* 0x0000000624247e29 */ /* 0x000fe20008000000 */
[----:B------:R-:W-:Y:S05]  /*f200*/  BMOV.32.CLEAR RZ, B0 ;  /* 0x0000000000ff7355 */ /* 0x000fea0000100000 */
[----:B------:R-:W-:Y:S01]  /*f210*/  BSSY.RECONVERGENT B0, `(.L_x_389) ;  /* 0x000001a000007945 */ /* 0x000fe20003800200 */
[----:B--2---:R-:W-:-:S08]  /*f220*/  DADD R16, R38, R16 ;  /* 0x0000000026107229 */ /* 0x004fd00000000010 */
[----:B------:R-:W-:Y:S01]  /*f230*/  DADD R10, R16, -UR8 ;  /* 0x80000008100a7e29 */ /* 0x000fe20008000000 */
[----:B------:R-:W-:Y:S01]  /*f240*/  UMOV UR8, 0x3a29c77a ;  /* 0x3a29c77a00087882 */ /* 0x000fe20000000000 */
[----:B------:R-:W-:Y:S01]  /*f250*/  UMOV UR9, 0x3fffcb92 ;  /* 0x3fffcb9200097882 */ /* 0x000fe20000000000 */
[----:B---3--:R-:W-:-:S05]  /*f260*/  DADD R22, R36, R22 ;  /* 0x0000000024167229 */ /* 0x008fca0000000016 */
        /* <DEDUP_REMOVED lines=20> */
.L_x_390:
[----:B------:R-:W-:Y:S05]  /*f3b0*/  BSYNC.RECONVERGENT B0 ;  /* 0x0000000000007941 */ /* 0x000fea0003800200 */
.L_x_389:
[----:B------:R-:W-:Y:S01]  /*f3c0*/  DSETP.GEU.AND P0, PT, R22, RZ, PT ;  /* 0x000000ff1600722a */ /* 0x000fe20003f0e000 */
[----:B------:R-:W-:Y:S01]  /*f3d0*/  UMOV UR6, 0x66666666 ;  /* 0x6666666600067882 */ /* 0x000fe20000000000 */
[----:B------:R-:W-:Y:S01]  /*f3e0*/  UMOV UR7, 0x40711266 ;  /* 0x4071126600077882 */ /* 0x000fe20000000000 */
[C---:B------:R-:W-:Y:S01]  /*f3f0*/  ISETP.NE.AND P1, PT, R198.reuse, R14, PT ;  /* 0x0000000ec600720c */ /* 0x040fe20003f25270 */
[----:B------:R-:W-:Y:S01]  /*f400*/  DADD R24, R24, -UR6 ;  /* 0x8000000618187e29 */ /* 0x000fe20008000000 */
[----:B------:R-:W-:Y:S01]  /*f410*/  VIADD R9, R198, 0x1 ;  /* 0x00000001c6097836 */ /* 0x000fe20000000000 */
[----:B------:R-:W-:-:S06]  /*f420*/  DSETP.LT.AND P0, PT, R16, RZ, !P0 ;  /* 0x000000ff1000722a */ /* 0x000fcc0004701000 */
[----:B------:R-:W-:-:S06]  /*f430*/  DSETP.GT.AND P0, PT, R24, R4, P0 ;  /* 0x000000041800722a */ /* 0x000fcc0000704000 */
[----:B------:R-:W-:Y:S01]  /*f440*/  SEL R0, R198, R0, P0 ;  /* 0x00000000c6007207 */ /* 0x000fe20000000000 */
[----:B------:R-:W-:Y:S01]  /*f450*/  IMAD.MOV.U32 R198, RZ, RZ, R9 ;  /* 0x000000ffffc67224 */ /* 0x000fe200078e0009 */
[----:B------:R-:W-:Y:S02]  /*f460*/  FSEL R4, R24, R4, P0 ;  /* 0x0000000418047208 */ /* 0x000fe40000000000 */
[----:B------:R-:W-:Y:S02]  /*f470*/  FSEL R5, R25, R5, P0 ;  /* 0x0000000519057208 */ /* 0x000fe40000000000 */
[----:B------:R-:W-:Y:S01]  /*f480*/  SEL R3, R6, R3, P0 ;  /* 0x0000000306037207 */ /* 0x000fe20000000000 */
[----:B------:R-:W-:Y:S06]  /*f490*/  @P1 BRA `(.L_x_391) ;  /* 0xffffffe400881947 */ /* 0x000fec000383ffff */
.L_x_366:
[----:B------:R-:W-:Y:S05]  /*f4a0*/  BSYNC.RECONVERGENT B2 ;  /* 0x0000000000027941 */ /* 0x000fea0003800200 */
.L_x_365:
[C---:B------:R-:W-:Y:S01]  /*f4b0*/  ISETP.NE.AND P0, PT, R6.reuse, R15, PT ;  /* 0x0000000f0600720c */ /* 0x040fe20003f05270 */
[----:B------:R-:W-:-:S12]  /*f4c0*/  VIADD R6, R6, 0x1 ;  /* 0x0000000106067836 */ /* 0x000fd80000000000 */
[----:B------:R-:W-:Y:S05]  /*f4d0*/  @P0 BRA `(.L_x_392) ;  /* 0xffffffe400500947 */ /* 0x000fea000383ffff */
.L_x_292:
[----:B------:R-:W-:Y:S05]  /*f4e0*/  BSYNC.RECONVERGENT B6 ;  /* 0x0000000000067941 */ /* 0x000fea0003800200 */
.L_x_291:
[----:B------:R-:W-:Y:S02]  /*f4f0*/  IMAD.MOV.U32 R10, RZ, RZ, -0x800000 ;  /* 0xff800000ff0a7424 */ /* 0x000fe400078e00ff */
[----:B-----5:R-:W-:-:S06]  /*f500*/  IMAD.MOV.U32 R11, RZ, RZ, 0x41cdcd64 ;  /* 0x41cdcd64ff0b7424 */ /* 0x020fcc00078e00ff */
[----:B------:R-:W-:-:S06]  /*f510*/  DSETP.GT.AND P0, PT, |R4|, R10, PT ;  /* 0x0000000a0400722a */ /* 0x000fcc0003f04200 */
[----:B------:R-:W-:Y:S02]  /*f520*/  SEL R3, R3, 0x1, !P0 ;  /* 0x0000000103037807 */ /* 0x000fe40004000000 */
[----:B------:R-:W-:-:S03]  /*f530*/  SEL R0, R0, 0x1, !P0 ;  /* 0x0000000100007807 */ /* 0x000fc60004000000 */
[C---:B------:R-:W-:Y:S02]  /*f540*/  IMAD.IADD R24, R1.reuse, 0x1, R3 ;  /* 0x0000000101187824 */ /* 0x040fe400078e0203 */
[----:B------:R-:W-:-:S03]  /*f550*/  IMAD.IADD R6, R1, 0x1, R0 ;  /* 0x0000000101067824 */ /* 0x000fc600078e0200 */
[----:B------:R-:W2:Y:S04]  /*f560*/  LDL.U8 R155, [R24] ;  /* 0x00000000189b7983 */ /* 0x000ea80000100000 */
[----:B------:R-:W3:Y:S01]  /*f570*/  LDL.U8 R154, [R6+0x1b] ;  /* 0x00001b00069a7983 */ /* 0x000ee20000100000 */
[----:B------:R-:W-:Y:S01]  /*f580*/  BSSY.RECONVERGENT B1, `(.L_x_393) ;  /* 0x0000168000017945 */ /* 0x000fe20003800200 */
[----:B------:R-:W-:Y:S02]  /*f590*/  IMAD.MOV.U32 R16, RZ, RZ, 0x0 ;  /* 0x00000000ff107424 */ /* 0x000fe400078e00ff */
[----:B------:R-:W-:Y:S02]  /*f5a0*/  IMAD.MOV.U32 R17, RZ, RZ, -0x40100000 ;  /* 0xbff00000ff117424 */ /* 0x000fe400078e00ff */
[----:B------:R-:W-:-:S02]  /*f5b0*/  IMAD.MOV.U32 R22, RZ, RZ, 0x0 ;  /* 0x00000000ff167424 */ /* 0x000fc400078e00ff */
[----:B------:R-:W-:Y:S01]  /*f5c0*/  IMAD.MOV.U32 R23, RZ, RZ, 0x7ff00000 ;  /* 0x7ff00000ff177424 */ /* 0x000fe200078e00ff */
[----:B--2---:R-:W-:Y:S02]  /*f5d0*/  PRMT R4, R155, 0x8880, RZ ;  /* 0x000088809b047816 */ /* 0x004fe400000000ff */
[----:B---3--:R-:W-:-:S05]  /*f5e0*/  PRMT R5, R154, 0x8880, RZ ;  /* 0x000088809a057816 */ /* 0x008fca00000000ff */
[----:B------:R-:W-:-:S05]  /*f5f0*/  IMAD.IADD R4, R4, 0x1, R5 ;  /* 0x0000000104047824 */ /* 0x000fca00078e0205 */
[----:B------:R-:W-:-:S13]  /*f600*/  ISETP.NE.AND P1, PT, R4, 0x3, PT ;  /* 0x000000030400780c */ /* 0x000fda0003f25270 */
[----:B------:R-:W-:Y:S05]  /*f610*/  @P1 BRA `(.L_x_394) ;  /* 0x0000001400781947 */ /* 0x000fea0003800000 */
[----:B------:R-:W2:Y:S01]  /*f620*/  LDL.S8 R24, [R24+0x1] ;  /* 0x0000010018187983 */ /* 0x000ea20000100200 */
[----:B------:R-:W0:Y:S03]  /*f630*/  LDC.64 R30, c[0x0][0x410] ;  /* 0x00010400ff1e7b82 */ /* 0x000e260000000a00 */
[----:B------:R-:W3:Y:S01]  /*f640*/  LDL.S8 R6, [R6+0x1c] ;  /* 0x00001c0006067983 */ /* 0x000ee20000100200 */
[----:B------:R-:W-:Y:S01]  /*f650*/  LOP3.LUT R9, R154, 0xffff, RZ, 0xc0, !PT ;  /* 0x0000ffff9a097812 */ /* 0x000fe200078ec0ff */
[----:B------:R-:W1:Y:S01]  /*f660*/  LDCU.64 UR6, c[0x0][0x410] ;  /* 0x00008200ff0677ac */ /* 0x000e620008000a00 */
[----:B------:R-:W-:Y:S02]  /*f670*/  LOP3.LUT R5, R155, 0xffff, RZ, 0xc0, !PT ;  /* 0x0000ffff9b057812 */ /* 0x000fe400078ec0ff */
[----:B------:R-:W-:Y:S01]  /*f680*/  PRMT R4, R9, 0x8880, RZ ;  /* 0x0000888009047816 */ /* 0x000fe200000000ff */
[----:B------:R-:W-:Y:S01]  /*f690*/  UMOV UR8, 0x5197d ;  /* 0x0005197d00087882 */ /* 0x000fe20000000000 */
[----:B------:R-:W-:-:S02]  /*f6a0*/  PRMT R13, R5, 0x8880, RZ ;  /* 0x00008880050d7816 */ /* 0x000fc400000000ff */
[----:B------:R-:W-:Y:S02]  /*f6b0*/  PRMT R17, R9, 0x3340, RZ ;  /* 0x0000334009117816 */ /* 0x000fe400000000ff */
[----:B------:R-:W-:Y:S02]  /*f6c0*/  PRMT R25, R155, 0x8880, RZ ;  /* 0x000088809b197816 */ /* 0x000fe400000000ff */
[----:B------:R-:W-:Y:S02]  /*f6d0*/  PRMT R34, R9, 0x8880, RZ ;  /* 0x0000888009227816 */ /* 0x000fe400000000ff */
[----:B------:R-:W-:-:S03]  /*f6e0*/  PRMT R9, R25, 0x7710, RZ ;  /* 0x0000771019097816 */ /* 0x000fc600000000ff */
[----:B------:R-:W-:Y:S01]  /*f6f0*/  IMAD.MOV.U32 R25, RZ, RZ, R34 ;  /* 0x000000ffff197224 */ /* 0x000fe200078e0022 */
[----:B--2---:R-:W-:-:S04]  /*f700*/  LOP3.LUT R12, R24, 0xffff, RZ, 0xc0, !PT ;  /* 0x0000ffff180c7812 */ /* 0x004fc800078ec0ff */
[----:B------:R-:W-:Y:S02]  /*f710*/  PRMT R12, R5, 0x3340, R12 ;  /* 0x00003340050c7816 */ /* 0x000fe4000000000c */
[--C-:B------:R-:W-:Y:S02]  /*f720*/  SHF.R.S32.HI R5, RZ, 0x1f, R4.reuse ;  /* 0x0000001fff057819 */ /* 0x100fe40000011404 */
[----:B------:R-:W-:Y:S01]  /*f730*/  PRMT R17, R12, 0x5410, R17 ;  /* 0x000054100c117816 */ /* 0x000fe20000000011 */
[----:B------:R-:W-:-:S04]  /*f740*/  IMAD.WIDE R4, R13, 0x5, R4 ;  /* 0x000000050d047825 */ /* 0x000fc800078e0204 */
[----:B---3--:R-:W-:Y:S01]  /*f750*/  IDP.4A.S8.U8 R13, R17, UR8, R6 ;  /* 0x00000008110d7c26 */ /* 0x008fe20008000206 */
[----:B-1----:R-:W-:-:S03]  /*f760*/  LEA R16, P1, R4, UR6, 0x3 ;  /* 0x0000000604107c11 */ /* 0x002fc6000f8218ff */
[----:B0-----:R-:W-:Y:S01]  /*f770*/  IMAD.WIDE R12, R13, 0x8, R30 ;  /* 0x000000080d0c7825 */ /* 0x001fe200078e021e */
[----:B------:R-:W-:Y:S02]  /*f780*/  LEA.HI.X R17, R4, UR7, R5, 0x3, P1 ;  /* 0x0000000704117c11 */ /* 0x000fe400088f1c05 */
[----:B------:R-:W-:Y:S02]  /*f790*/  PRMT R24, R9, 0x5410, R24 ;  /* 0x0000541009187816 */ /* 0x000fe40000000018 */
[----:B------:R-:W2:Y:S04]  /*f7a0*/  LDG.E.64 R4, desc[UR4][R12.64+0x9df8] ;  /* 0x009df8040c047981 */ /* 0x000ea8000c1e1b00 */
[----:B------:R-:W2:Y:S01]  /*f7b0*/  LDG.E.64 R22, desc[UR4][R16.64+0xb248] ;  /* 0x00b2480410167981 */ /* 0x000ea2000c1e1b00 */
[----:B------:R-:W-:-:S02]  /*f7c0*/  UMOV UR6, 0x519 ;  /* 0x0000051900067882 */ /* 0x000fc40000000000 */
[----:B------:R-:W-:Y:S01]  /*f7d0*/  IDP.2A.LO.S16.U8 R25, R24, UR6, R25 ;  /* 0x0000000618197c26 */ /* 0x000fe20008001219 */
[----:B------:R-:W3:Y:S04]  /*f7e0*/  LDG.E.64 R12, desc[UR4][R12.64+0x8a70] ;  /* 0x008a70040c0c7981 */ /* 0x000ee8000c1e1b00 */
[----:B------:R-:W3:Y:S01]  /*f7f0*/  LDG.E.64 R16, desc[UR4][R16.64+0xb180] ;  /* 0x00b1800410107981 */ /* 0x000ee2000c1e1b00 */
[----:B------:R-:W-:-:S05]  /*f800*/  IMAD.WIDE R36, R25, 0x8, R30 ;  /* 0x0000000819247825 */ /* 0x000fca00078e021e */
[----:B------:R-:W5:Y:S01]  /*f810*/  LDG.E.64 R34, desc[UR4][R36.64+0x5208] ;  /* 0x0052080424227981 */ /* 0x000f62000c1e1b00 */
[----:B------:R-:W-:Y:S01]  /*f820*/  PRMT R24, R154, 0x8880, RZ ;  /* 0x000088809a187816 */ /* 0x000fe200000000ff */
[----:B------:R-:W-:Y:S05]  /*f830*/  BMOV.32.CLEAR RZ, B0 ;  /* 0x0000000000ff7355 */ /* 0x000fea0000100000 */
[----:B------:R-:W-:Y:S01]  /*f840*/  PRMT R24, R24, 0x7710, RZ ;  /* 0x0000771018187816 */ /* 0x000fe200000000ff */
[----:B------:R-:W-:Y:S03]  /*f850*/  BSSY.RECONVERGENT B0, `(.L_x_395) ;  /* 0x0000066000007945 */ /* 0x000fe60003800200 */
[----:B------:R-:W-:-:S05]  /*f860*/  PRMT R9, R9, 0x5410, R24 ;  /* 0x0000541009097816 */ /* 0x000fca0000000018 */
[----:B------:R-:W-:-:S04]  /*f870*/  IDP.2A.LO.S16.U8 R9, R9, UR6, R6 ;  /* 0x0000000609097c26 */ /* 0x000fc80008001206 */
[----:B------:R-:W-:Y:S01]  /*f880*/  IMAD.WIDE R30, R9, 0x8, R30 ;  /* 0x00000008091e7825 */ /* 0x000fe200078e021e */
[----:B--2---:R-:W-:-:S08]  /*f890*/  DADD R4, R22, R4 ;  /* 0x0000000016047229 */ /* 0x004fd00000000004 */
[----:B------:R-:W-:Y:S02]  /*f8a0*/  DSETP.GT.AND P1, PT, |R4|, R10, PT ;  /* 0x0000000a0400722a */ /* 0x000fe40003f24200 */
[----:B---3--:R-:W-:-:S04]  /*f8b0*/  DADD R12, R16, R12 ;  /* 0x00000000100c7229 */ /* 0x008fc8000000000c */
[----:B------:R-:W-:Y:S02]  /*f8c0*/  FSEL R40, R4, RZ, !P1 ;  /* 0x000000ff04287208 */ /* 0x000fe40004800000 */
[----:B------:R-:W-:-:S03]  /*f8d0*/  FSEL R41, R5, +QNAN , !P1 ;  /* 0x7ff0000005297808 */ /* 0x000fc60004800000 */
[----:B------:R-:W-:Y:S01]  /*f8e0*/  IMAD.MOV.U32 R4, RZ, RZ, R40 ;  /* 0x000000ffff047224 */ /* 0x000fe200078e0028 */
[----:B------:R-:W-:Y:S01]  /*f8f0*/  FSEL R38, R12, RZ, !P1 ;  /* 0x000000ff0c267208 */ /* 0x000fe20004800000 */
[----:B------:R-:W-:Y:S01]  /*f900*/  IMAD.MOV.U32 R5, RZ, RZ, R41 ;  /* 0x000000ffff057224 */ /* 0x000fe200078e0029 */
[----:B------:R-:W-:Y:S01]  /*f910*/  FSEL R39, R13, -1.875, !P1 ;  /* 0xbff000000d277808 */ /* 0x000fe20004800000 */
[----:B-----5:R-:W-:Y:S02]  /*f920*/  DSETP.GEU.AND P1, PT, |R34|, R10, PT ;  /* 0x0000000a2200722a */ /* 0x020fe40003f2e200 */
[----:B------:R-:W-:Y:S02]  /*f930*/  IMAD.MOV.U32 R24, RZ, RZ, R38 ;  /* 0x000000ffff187224 */ /* 0x000fe400078e0026 */
[----:B------:R-:W-:-:S10]  /*f940*/  IMAD.MOV.U32 R25, RZ, RZ, R39 ;  /* 0x000000ffff197224 */ /* 0x000fd400078e0027 */
        /* <DEDUP_REMOVED lines=14> */
[----:B------:R-:W-:-:S08]  /*fa30*/  DADD R4, R12, R4 ;  /* 0x000000000c047229 */ /* 0x000fd00000000004 */
[----:B------:R-:W-:-:S06]  /*fa40*/  DSETP.GT.AND P2, PT, |R4|, R10, PT ;  /* 0x0000000a0400722a */ /* 0x000fcc0003f44200 */
[----:B------:R-:W-:Y:S02]  /*fa50*/  FSEL R4, R4, RZ, !P2 ;  /* 0x000000ff04047208 */ /* 0x000fe40005000000 */
[----:B------:R-:W-:Y:S01]  /*fa60*/  FSEL R5, R5, +QNAN , !P2 ;  /* 0x7ff0000005057808 */ /* 0x000fe20005000000 */
        /* <DEDUP_REMOVED lines=14> */
[----:B----4-:R-:W-:-:S04]  /*fb50*/  DFMA R198, -R10, R190, 1 ;  /* 0x3ff000000ac6742b */ /* 0x010fc800000001be */
        /* <DEDUP_REMOVED lines=13> */
.L_x_398:
[----:B------:R-:W-:Y:S05]  /*fc30*/  BSYNC.RECONVERGENT B2 ;  /* 0x0000000000027941 */ /* 0x000fea0003800200 */
.L_x_397:
        /* <DEDUP_REMOVED lines=31> */
.L_x_400:
[----:B------:R-:W-:Y:S05]  /*fe30*/  BSYNC.RECONVERGENT B2 ;  /* 0x0000000000027941 */ /* 0x000fea0003800200 */
.L_x_399:
[----:B------:R-:W-:-:S06]  /*fe40*/  DSETP.GEU.AND P2, PT, R198, R190, PT ;  /* 0x000000bec600722a */ /* 0x000fcc0003f4e000 */
[----:B------:R-:W-:Y:S02]  /*fe50*/  FSEL R190, R190, R198, !P2 ;  /* 0x000000c6bebe7208 */ /* 0x000fe40005000000 */
[----:B------:R-:W-:Y:S02]  /*fe60*/  FSEL R191, R191, R199, !P2 ;  /* 0x000000c7bfbf7208 */ /* 0x000fe40005000000 */
[----:B------:R-:W-:Y:S02]  /*fe70*/  FSEL R24, R24, R38, !P2 ;  /* 0x0000002618187208 */ /* 0x000fe40005000000 */
[----:B------:R-:W-:Y:S02]  /*fe80*/  FSEL R25, R25, R39, !P2 ;  /* 0x0000002719197208 */ /* 0x000fe40005000000 */
[----:B------:R-:W-:Y:S02]  /*fe90*/  FSEL R4, R4, R40, !P2 ;  /* 0x0000002804047208 */ /* 0x000fe40005000000 */
[----:B------:R-:W-:-:S07]  /*fea0*/  FSEL R5, R5, R41, !P2 ;  /* 0x0000002905057208 */ /* 0x000fce0005000000 */
.L_x_396:
[----:B------:R-:W-:Y:S05]  /*feb0*/  BSYNC.RECONVERGENT B0 ;  /* 0x0000000000007941 */ /* 0x000fea0003800200 */
.L_x_395:
        /* <DEDUP_REMOVED lines=41> */
[----:B----4-:R-:W-:Y:S05]  /*10150*/  CALL.REL.NOINC `($__internal_0_$__cuda_sm20_div_rn_f64_full) ;  /* 0x000016bc00b07944 */ /* 0x010fea0003c00000 */
[----:B------:R-:W-:Y:S02]  /*10160*/  IMAD.MOV.U32 R190, RZ, RZ, R10 ;  /* 0x000000ffffbe7224 */ /* 0x000fe400078e000a */
[----:B------:R-:W-:-:S07]  /*10170*/  IMAD.MOV.U32 R191, RZ, RZ, R11 ;  /* 0x000000ffffbf7224 */ /* 0x000fce00078e000b */
.L_x_404:
[----:B------:R-:W-:Y:S05]  /*10180*/  BSYNC.RECONVERGENT B2 ;  /* 0x0000000000027941 */ /* 0x000fea0003800200 */
.L_x_403:
        /* <DEDUP_REMOVED lines=21> */
[----:B----4-:R-:W-:-:S08]  /*102e0*/  DFMA R198, -R10, R36, R12 ;  /* 0x000000240ac6722b */ /* 0x010fd0000000010c */
        /* <DEDUP_REMOVED lines=9> */
.L_x_406:
[----:B------:R-:W-:Y:S05]  /*10380*/  BSYNC.RECONVERGENT B2 ;  /* 0x0000000000027941 */ /* 0x000fea0003800200 */
.L_x_405:
[----:B------:R-:W-:-:S06]  /*10390*/  DSETP.GEU.AND P1, PT, R34, R190, PT ;  /* 0x000000be2200722a */ /* 0x000fcc0003f2e000 */
[----:B------:R-:W-:Y:S02]  /*103a0*/  FSEL R38, R38, R24, !P1 ;  /* 0x0000001826267208 */ /* 0x000fe40004800000 */
[----:B------:R-:W-:Y:S02]  /*103b0*/  FSEL R39, R39, R25, !P1 ;  /* 0x0000001927277208 */ /* 0x000fe40004800000 */
[----:B------:R-:W-:Y:S02]  /*103c0*/  FSEL R40, R40, R4, !P1 ;  /* 0x0000000428287208 */ /* 0x000fe40004800000 */
[----:B------:R-:W-:Y:S02]  /*103d0*/  FSEL R41, R41, R5, !P1 ;  /* 0x0000000529297208 */ /* 0x000fe40004800000 */
[----:B------:R-:W-:Y:S02]  /*103e0*/  FSEL R190, R190, R34, !P1 ;  /* 0x00000022bebe7208 */ /* 0x000fe40004800000 */
[----:B------:R-:W-:-:S07]  /*103f0*/  FSEL R191, R191, R35, !P1 ;  /* 0x00000023bfbf7208 */ /* 0x000fce0004800000 */
.L_x_402:
[----:B------:R-:W-:Y:S05]  /*10400*/  BSYNC.RECONVERGENT B0 ;  /* 0x0000000000007941 */ /* 0x000fea0003800200 */
.L_x_401:
        /* <DEDUP_REMOVED lines=46> */
.L_x_410:
[----:B------:R-:W-:Y:S05]  /*106f0*/  BSYNC.RECONVERGENT B2 ;  /* 0x0000000000027941 */ /* 0x000fea0003800200 */
.L_x_409:
        /* <DEDUP_REMOVED lines=33> */
.L_x_412:
[----:B------:R-:W-:Y:S05]  /*10910*/  BSYNC.RECONVERGENT B2 ;  /* 0x0000000000027941 */ /* 0x000fea0003800200 */
.L_x_411:
[----:B------:R-:W-:-:S06]  /*10920*/  DSETP.GEU.AND P1, PT, R30, R190, PT ;  /* 0x000000be1e00722a */ /* 0x000fcc0003f2e000 */
[----:B------:R-:W-:Y:S02]  /*10930*/  FSEL R24, R24, R38, !P1 ;  /* 0x0000002618187208 */ /* 0x000fe40004800000 */
[----:B------:R-:W-:Y:S02]  /*10940*/  FSEL R25, R25, R39, !P1 ;  /* 0x0000002719197208 */ /* 0x000fe40004800000 */
[----:B------:R-:W-:Y:S02]  /*10950*/  FSEL R4, R4, R40, !P1 ;  /* 0x0000002804047208 */ /* 0x000fe40004800000 */
[----:B------:R-:W-:Y:S02]  /*10960*/  FSEL R5, R5, R41, !P1 ;  /* 0x0000002905057208 */ /* 0x000fe40004800000 */
[----:B------:R-:W-:Y:S02]  /*10970*/  FSEL R190, R190, R30, !P1 ;  /* 0x0000001ebebe7208 */ /* 0x000fe40004800000 */
[----:B------:R-:W-:-:S07]  /*10980*/  FSEL R191, R191, R31, !P1 ;  /* 0x0000001fbfbf7208 */ /* 0x000fce0004800000 */
.L_x_408:
[----:B------:R-:W-:Y:S05]  /*10990*/  BSYNC.RECONVERGENT B0 ;  /* 0x0000000000007941 */ /* 0x000fea0003800200 */
.L_x_407:
        /* <DEDUP_REMOVED lines=32> */
.L_x_414:
[----:B------:R-:W-:Y:S05]  /*10ba0*/  BSYNC.RECONVERGENT B0 ;  /* 0x0000000000007941 */ /* 0x000fea0003800200 */
.L_x_413:
[----:B------:R-:W-:-:S06]  /*10bb0*/  DSETP.GEU.AND P1, PT, R190, R30, PT ;  /* 0x0000001ebe00722a */ /* 0x000fcc0003f2e000 */
[----:B------:R-:W-:Y:S02]  /*10bc0*/  FSEL R22, R22, R4, !P1 ;  /* 0x0000000416167208 */ /* 0x000fe40004800000 */
[----:B------:R-:W-:Y:S02]  /*10bd0*/  FSEL R23, R23, R5, !P1 ;  /* 0x0000000517177208 */ /* 0x000fe40004800000 */
[----:B------:R-:W-:Y:S02]  /*10be0*/  FSEL R16, R16, R24, !P1 ;  /* 0x0000001810107208 */ /* 0x000fe40004800000 */
[----:B------:R-:W-:-:S07]  /*10bf0*/  FSEL R17, R17, R25, !P1 ;  /* 0x0000001911117208 */ /* 0x000fce0004800000 */
.L_x_394:
[----:B------:R-:W-:Y:S05]  /*10c00*/  BSYNC.RECONVERGENT B1 ;  /* 0x0000000000017941 */ /* 0x000fea0003800200 */
.L_x_393:
[----:B------:R-:W-:Y:S01]  /*10c10*/  ISETP.GE.AND P1, PT, R15, 0x1, PT ;  /* 0x000000010f00780c */ /* 0x000fe20003f26270 */
[----:B------:R-:W-:Y:S05]  /*10c20*/  BMOV.32.CLEAR RZ, B0 ;  /* 0x0000000000ff7355 */ /* 0x000fea0000100000 */
[----:B------:R-:W-:Y:S01]  /*10c30*/  BSSY.RECONVERGENT B0, `(.L_x_415) ;  /* 0x0000033000007945 */ /* 0x000fe20003800200 */
[----:B------:R-:W-:-:S06]  /*10c40*/  IMAD R6, R2, 0x32, RZ ;  /* 0x0000003202067824 */ /* 0x000fcc00078e02ff */
[----:B------:R-:W-:Y:S05]  /*10c50*/  @!P1 BRA `(.L_x_416) ;  /* 0x0000000000c09947 */ /* 0x000fea0003800000 */
[C---:B------:R-:W-:Y:S01]  /*10c60*/  ISETP.GE.U32.AND P2, PT, R15.reuse, 0x8, PT ;  /* 0x000000080f00780c */ /* 0x040fe20003f46070 */
[----:B------:R-:W-:Y:S01]  /*10c70*/  BSSY.RECONVERGENT B1, `(.L_x_417) ;  /* 0x0000015000017945 */ /* 0x000fe20003800200 */
[----:B------:R-:W-:Y:S01]  /*10c80*/  LOP3.LUT R12, R15, 0x7, RZ, 0xc0, !PT ;  /* 0x000000070f0c7812 */ /* 0x000fe200078ec0ff */
[----:B------:R-:W-:-:S03]  /*10c90*/  IMAD.MOV.U32 R9, RZ, RZ, RZ ;  /* 0x000000ffff097224 */ /* 0x000fc600078e00ff */
[----:B------:R-:W-:-:S07]  /*10ca0*/  ISETP.NE.AND P3, PT, R12, RZ, PT ;  /* 0x000000ff0c00720c */ /* 0x000fce0003f65270 */
[----:B------:R-:W-:Y:S06]  /*10cb0*/  @!P2 BRA `(.L_x_418) ;  /* 0x000000000040a947 */ /* 0x000fec0003800000 */
[----:B------:R-:W-:Y:S01]  /*10cc0*/  LOP3.LUT R9, R15, 0x7ffffff8, RZ, 0xc0, !PT ;  /* 0x7ffffff80f097812 */ /* 0x000fe200078ec0ff */
[----:B------:R-:W-:-:S07]  /*10cd0*/  IMAD.MOV.U32 R10, RZ, RZ, RZ ;  /* 0x000000ffff0a7224 */ /* 0x000fce00078e00ff */
.L_x_419:
[----:B0-----:R-:W0:Y:S01]  /*10ce0*/  LDC.64 R4, c[0x0][0x430] ;  /* 0x00010c00ff047b82 */ /* 0x001e220000000a00 */
[----:B------:R-:W-:Y:S02]  /*10cf0*/  IMAD.IADD R11, R6, 0x1, R10 ;  /* 0x00000001060b7824 */ /* 0x000fe400078e020a */
[----:B------:R-:W-:-:S05]  /*10d00*/  VIADD R10, R10, 0x8 ;  /* 0x000000080a0a7836 */ /* 0x000fca0000000000 */
[----:B------:R-:W-:Y:S01]  /*10d10*/  ISETP.NE.AND P2, PT, R10, R9, PT ;  /* 0x000000090a00720c */ /* 0x000fe20003f45270 */
[----:B0-----:R-:W-:-:S05]  /*10d20*/  IMAD.WIDE R4, R11, 0x4, R4 ;  /* 0x000000040b047825 */ /* 0x001fca00078e0204 */
        /* <DEDUP_REMOVED lines=9> */
.L_x_418:
[----:B------:R-:W-:Y:S05]  /*10dc0*/  BSYNC.RECONVERGENT B1 ;  /* 0x0000000000017941 */ /* 0x000fea0003800200 */
.L_x_417:
[----:B------:R-:W-:Y:S05]  /*10dd0*/  @!P3 BRA `(.L_x_416) ;  /* 0x000000000060b947 */ /* 0x000fea0003800000 */
[----:B------:R-:W-:Y:S02]  /*10de0*/  ISETP.GE.U32.AND P2, PT, R12, 0x4, PT ;  /* 0x000000040c00780c */ /* 0x000fe40003f46070 */
[----:B------:R-:W-:-:S11]  /*10df0*/  LOP3.LUT P3, R10, R15, 0x3, RZ, 0xc0, !PT ;  /* 0x000000030f0a7812 */ /* 0x000fd6000786c0ff */
[----:B0-----:R-:W0:Y:S01]  /*10e00*/  @P2 LDC.64 R4, c[0x0][0x430] ;  /* 0x00010c00ff042b82 */ /* 0x001e220000000a00 */
[----:B------:R-:W-:Y:S02]  /*10e10*/  @P2 IMAD.IADD R11, R6, 0x1, R9 ;  /* 0x00000001060b2824 */ /* 0x000fe400078e0209 */
[----:B------:R-:W-:Y:S02]  /*10e20*/  @P2 VIADD R9, R9, 0x4 ;  /* 0x0000000409092836 */ /* 0x000fe40000000000 */
[----:B0-----:R-:W-:-:S05]  /*10e30*/  @P2 IMAD.WIDE R4, R11, 0x4, R4 ;  /* 0x000000040b042825 */ /* 0x001fca00078e0204 */
[----:B------:R1:W-:Y:S04]  /*10e40*/  @P2 STG.E desc[UR4][R4.64], RZ ;  /* 0x000000ff04002986 */ /* 0x0003e8000c101904 */
[----:B------:R1:W-:Y:S04]  /*10e50*/  @P2 STG.E desc[UR4][R4.64+0x4], RZ ;  /* 0x000004ff04002986 */ /* 0x0003e8000c101904 */
[----:B------:R1:W-:Y:S04]  /*10e60*/  @P2 STG.E desc[UR4][R4.64+0x8], RZ ;  /* 0x000008ff04002986 */ /* 0x0003e8000c101904 */
[----:B------:R1:W-:Y:S01]  /*10e70*/  @P2 STG.E desc[UR4][R4.64+0xc], RZ ;  /* 0x00000cff04002986 */ /* 0x0003e2000c101904 */
[----:B------:R-:W-:Y:S05]  /*10e80*/  @!P3 BRA `(.L_x_416) ;  /* 0x000000000034b947 */ /* 0x000fea0003800000 */
[----:B-1----:R-:W-:Y:S02]  /*10e90*/  LOP3.LUT R4, R15, 0x1, RZ, 0xc0, !PT ;  /* 0x000000010f047812 */ /* 0x002fe400078ec0ff */
[----:B------:R-:W-:Y:S02]  /*10ea0*/  ISETP.NE.AND P2, PT, R10, 0x1, PT ;  /* 0x000000010a00780c */ /* 0x000fe40003f45270 */
[----:B------:R-:W-:-:S11]  /*10eb0*/  ISETP.NE.U32.AND P3, PT, R4, 0x1, PT ;  /* 0x000000010400780c */ /* 0x000fd60003f65070 */
[----:B------:R-:W0:Y:S01]  /*10ec0*/  @P2 LDC.64 R10, c[0x0][0x430] ;  /* 0x00010c00ff0a2b82 */ /* 0x000e220000000a00 */
[----:B------:R-:W-:Y:S02]  /*10ed0*/  @P2 IMAD.IADD R13, R6, 0x1, R9 ;  /* 0x00000001060d2824 */ /* 0x000fe400078e0209 */
[----:B------:R-:W-:-:S04]  /*10ee0*/  @P2 VIADD R9, R9, 0x2 ;  /* 0x0000000209092836 */ /* 0x000fc80000000000 */
[----:B------:R-:W-:Y:S01]  /*10ef0*/  @!P3 IMAD.IADD R9, R6, 0x1, R9 ;  /* 0x000000010609b824 */ /* 0x000fe200078e0209 */
[----:B------:R-:W1:Y:S01]  /*10f00*/  @!P3 LDC.64 R4, c[0x0][0x430] ;  /* 0x00010c00ff04bb82 */ /* 0x000e620000000a00 */
[----:B0-----:R-:W-:-:S05]  /*10f10*/  @P2 IMAD.WIDE R10, R13, 0x4, R10 ;  /* 0x000000040d0a2825 */ /* 0x001fca00078e020a */
[----:B------:R2:W-:Y:S01]  /*10f20*/  @P2 STG.E desc[UR4][R10.64], RZ ;  /* 0x000000ff0a002986 */ /* 0x0005e2000c101904 */
[----:B-1----:R-:W-:-:S03]  /*10f30*/  @!P3 IMAD.WIDE R4, R9, 0x4, R4 ;  /* 0x000000040904b825 */ /* 0x002fc600078e0204 */
[----:B------:R2:W-:Y:S04]  /*10f40*/  @P2 STG.E desc[UR4][R10.64+0x4], RZ ;  /* 0x000004ff0a002986 */ /* 0x0005e8000c101904 */
[----:B------:R2:W-:Y:S02]  /*10f50*/  @!P3 STG.E desc[UR4][R4.64], RZ ;  /* 0x000000ff0400b986 */ /* 0x0005e4000c101904 */
.L_x_416:
[----:B------:R-:W-:Y:S05]  /*10f60*/  BSYNC.RECONVERGENT B0 ;  /* 0x0000000000007941 */ /* 0x000fea0003800200 */
.L_x_415:
[----:B------:R-:W-:Y:S01]  /*10f70*/  ISETP.GE.AND P2, PT, R14, 0x1, PT ;  /* 0x000000010e00780c */ /* 0x000fe20003f46270 */
[----:B------:R-:W-:Y:S05]  /*10f80*/  BMOV.32.CLEAR RZ, B0 ;  /* 0x0000000000ff7355 */ /* 0x000fea0000100000 */
[----:B------:R-:W-:Y:S01]  /*10f90*/  BSSY.RECONVERGENT B0, `(.L_x_420) ;  /* 0x000004c000007945 */ /* 0x000fe20003800200 */
[----:B------:R-:W-:-:S06]  /*10fa0*/  VIADD R9, R6, 0xffffffff ;  /* 0xffffffff06097836 */ /* 0x000fcc0000000000 */
[----:B------:R-:W-:Y:S05]  /*10fb0*/  @!P2 BRA `(.L_x_421) ;  /* 0x000000040024a947 */ /* 0x000fea0003800000 */
[C---:B------:R-:W-:Y:S01]  /*10fc0*/  ISETP.GE.U32.AND P3, PT, R14.reuse, 0x8, PT ;  /* 0x000000080e00780c */ /* 0x040fe20003f66070 */
[----:B------:R-:W-:Y:S01]  /*10fd0*/  BSSY.RECONVERGENT B1, `(.L_x_422) ;  /* 0x000001c000017945 */ /* 0x000fe20003800200 */
[----:B------:R-:W-:Y:S01]  /*10fe0*/  LOP3.LUT R30, R14, 0x7, RZ, 0xc0, !PT ;  /* 0x000000070e1e7812 */ /* 0x000fe200078ec0ff */
[----:B------:R-:W-:Y:S02]  /*10ff0*/  VIADD R25, R6, 0x1a ;  /* 0x0000001a06197836 */ /* 0x000fe40000000000 */
[----:B------:R-:W-:Y:S01]  /*11000*/  IMAD.MOV.U32 R24, RZ, RZ, RZ ;  /* 0x000000ffff187224 */ /* 0x000fe200078e00ff */
[----:B------:R-:W-:-:S07]  /*11010*/  ISETP.NE.AND P2, PT, R30, RZ, PT ;  /* 0x000000ff1e00720c */ /* 0x000fce0003f45270 */
[----:B------:R-:W-:Y:S06]  /*11020*/  @!P3 BRA `(.L_x_423) ;  /* 0x000000000058b947 */ /* 0x000fec0003800000 */
[----:B------:R-:W-:Y:S01]  /*11030*/  LOP3.LUT R24, R14, 0x7ffffff8, RZ, 0xc0, !PT ;  /* 0x7ffffff80e187812 */ /* 0x000fe200078ec0ff */
[----:B------:R-:W-:Y:S01]  /*11040*/  IMAD.MOV.U32 R13, RZ, RZ, RZ ;  /* 0x000000ffff0d7224 */ /* 0x000fe200078e00ff */
[----:B------:R-:W-:-:S07]  /*11050*/  SHF.R.S32.HI R34, RZ, 0x1f, R6 ;  /* 0x0000001fff227819 */ /* 0x000fce0000011406 */
.L_x_424:
[----:B--23--:R-:W2:Y:S01]  /*11060*/  LDC.64 R10, c[0x0][0x430] ;  /* 0x00010c00ff0a7b82 */ /* 0x00cea20000000a00 */
[----:B------:R-:W3:Y:S01]  /*11070*/  LDCU.64 UR6, c[0x0][0x430] ;  /* 0x00008600ff0677ac */ /* 0x000ee20008000a00 */
[----:B01----:R-:W-:Y:S01]  /*11080*/  IADD3 R5, P3, PT, R6, R13, RZ ;  /* 0x0000000d06057210 */ /* 0x003fe20007f7e0ff */
[----:B------:R-:W-:Y:S02]  /*11090*/  IMAD.IADD R31, R25, 0x1, R13 ;  /* 0x00000001191f7824 */ /* 0x000fe400078e020d */
[----:B------:R-:W-:Y:S02]  /*110a0*/  VIADD R13, R13, 0x8 ;  /* 0x000000080d0d7836 */ /* 0x000fe40000000000 */
[----:B------:R-:W-:Y:S01]  /*110b0*/  IMAD.X R12, RZ, RZ, R34, P3 ;  /* 0x000000ffff0c7224 */ /* 0x000fe200018e0622 */
[----:B---3--:R-:W-:-:S04]  /*110c0*/  LEA R4, P3, R5, UR6, 0x2 ;  /* 0x0000000605047c11 */ /* 0x008fc8000f8610ff */
[----:B------:R-:W-:Y:S01]  /*110d0*/  LEA.HI.X R5, R5, UR7, R12, 0x2, P3 ;  /* 0x0000000705057c11 */ /* 0x000fe200098f140c */
[----:B--2---:R-:W-:Y:S01]  /*110e0*/  IMAD.WIDE R10, R31, 0x4, R10 ;  /* 0x000000041f0a7825 */ /* 0x004fe200078e020a */
[----:B------:R-:W-:-:S03]  /*110f0*/  ISETP.NE.AND P3, PT, R13, R24, PT ;  /* 0x000000180d00720c */ /* 0x000fc60003f65270 */
        /* <DEDUP_REMOVED lines=9> */
.L_x_423:
[----:B------:R-:W-:Y:S05]  /*11190*/  BSYNC.RECONVERGENT B1 ;  /* 0x0000000000017941 */ /* 0x000fea0003800200 */
.L_x_422:
[----:B------:R-:W-:Y:S05]  /*111a0*/  @!P2 BRA `(.L_x_421) ;  /* 0x0000000000a8a947 */ /* 0x000fea0003800000 */
[----:B------:R-:W-:Y:S01]  /*111b0*/  ISETP.GE.U32.AND P2, PT, R30, 0x4, PT ;  /* 0x000000041e00780c */ /* 0x000fe20003f46070 */
[----:B------:R-:W-:Y:S01]  /*111c0*/  BSSY.RECONVERGENT B1, `(.L_x_425) ;  /* 0x0000010000017945 */ /* 0x000fe20003800200 */
[----:B------:R-:W-:-:S11]  /*111d0*/  LOP3.LUT P3, R30, R14, 0x3, RZ, 0xc0, !PT ;  /* 0x000000030e1e7812 */ /* 0x000fd6000786c0ff */
[----:B------:R-:W-:Y:S05]  /*111e0*/  @!P2 BRA `(.L_x_426) ;  /* 0x000000000034a947 */ /* 0x000fea0003800000 */
[----:B--23--:R-:W2:Y:S01]  /*111f0*/  LDC.64 R10, c[0x0][0x430] ;  /* 0x00010c00ff0a7b82 */ /* 0x00cea20000000a00 */
[----:B------:R-:W3:Y:S01]  /*11200*/  LDCU.64 UR6, c[0x0][0x430] ;  /* 0x00008600ff0677ac */ /* 0x000ee20008000a00 */
[----:B01----:R-:W-:Y:S01]  /*11210*/  IADD3 R5, P2, PT, R6, R24, RZ ;  /* 0x0000001806057210 */ /* 0x003fe20007f5e0ff */
[----:B------:R-:W-:Y:S02]  /*11220*/  IMAD.IADD R13, R25, 0x1, R24 ;  /* 0x00000001190d7824 */ /* 0x000fe400078e0218 */
[----:B------:R-:W-:Y:S01]  /*11230*/  VIADD R24, R24, 0x4 ;  /* 0x0000000418187836 */ /* 0x000fe20000000000 */
[----:B------:R-:W-:Y:S02]  /*11240*/  LEA.HI.X.SX32 R12, R6, RZ, 0x1, P2 ;  /* 0x000000ff060c7211 */ /* 0x000fe400010f0eff */
[----:B---3--:R-:W-:-:S04]  /*11250*/  LEA R4, P2, R5, UR6, 0x2 ;  /* 0x0000000605047c11 */ /* 0x008fc8000f8410ff */
[----:B------:R-:W-:Y:S01]  /*11260*/  LEA.HI.X R5, R5, UR7, R12, 0x2, P2 ;  /* 0x0000000705057c11 */ /* 0x000fe200090f140c */
[----:B--2---:R-:W-:-:S04]  /*11270*/  IMAD.WIDE R10, R13, 0x4, R10 ;  /* 0x000000040d0a7825 */ /* 0x004fc800078e020a */
[----:B------:R0:W-:Y:S04]  /*11280*/  STG.E desc[UR4][R4.64+0x64], RZ ;  /* 0x000064ff04007986 */ /* 0x0001e8000c101904 */
[----:B------:R0:W-:Y:S04]  /*11290*/  STG.E desc[UR4][R10.64], RZ ;  /* 0x000000ff0a007986 */ /* 0x0001e8000c101904 */
[----:B------:R0:W-:Y:S04]  /*112a0*/  STG.E desc[UR4][R10.64+0x4], RZ ;  /* 0x000004ff0a007986 */ /* 0x0001e8000c101904 */
[----:B------:R0:W-:Y:S02]  /*112b0*/  STG.E desc[UR4][R10.64+0x8], RZ ;  /* 0x000008ff0a007986 */ /* 0x0001e4000c101904 */
.L_x_426:
[----:B------:R-:W-:Y:S05]  /*112c0*/  BSYNC.RECONVERGENT B1 ;  /* 0x0000000000017941 */ /* 0x000fea0003800200 */
.L_x_425:
[----:B------:R-:W-:Y:S05]  /*112d0*/  @!P3 BRA `(.L_x_421) ;  /* 0x00000000005cb947 */ /* 0x000fea0003800000 */
[----:B0123--:R-:W-:Y:S01]  /*112e0*/  LOP3.LUT R4, R14, 0x1, RZ, 0xc0, !PT ;  /* 0x000000010e047812 */ /* 0x00ffe200078ec0ff */
[----:B------:R-:W-:Y:S01]  /*112f0*/  BSSY.RECONVERGENT B1, `(.L_x_427) ;  /* 0x0000010000017945 */ /* 0x000fe20003800200 */
[----:B------:R-:W-:Y:S02]  /*11300*/  ISETP.NE.AND P3, PT, R30, 0x1, PT ;  /* 0x000000011e00780c */ /* 0x000fe40003f65270 */
[----:B------:R-:W-:-:S13]  /*11310*/  ISETP.NE.U32.AND P2, PT, R4, 0x1, PT ;  /* 0x000000010400780c */ /* 0x000fda0003f45070 */
[----:B------:R-:W0:Y:S01]  /*11320*/  @!P2 LDC.64 R4, c[0x0][0x430] ;  /* 0x00010c00ff04ab82 */ /* 0x000e220000000a00 */
[----:B------:R-:W-:Y:S05]  /*11330*/  @!P3 BRA `(.L_x_428) ;  /* 0x00000000002cb947 */ /* 0x000fea0003800000 */
[----:B------:R-:W1:Y:S01]  /*11340*/  LDC.64 R12, c[0x0][0x430] ;  /* 0x00010c00ff0c7b82 */ /* 0x000e620000000a00 */
[----:B------:R-:W2:Y:S01]  /*11350*/  LDCU.64 UR6, c[0x0][0x430] ;  /* 0x00008600ff0677ac */ /* 0x000ea20008000a00 */
[----:B------:R-:W-:Y:S01]  /*11360*/  IADD3 R11, P3, PT, R6, R24, RZ ;  /* 0x00000018060b7210 */ /* 0x000fe20007f7e0ff */
[----:B------:R-:W-:Y:S02]  /*11370*/  IMAD.IADD R25, R25, 0x1, R24 ;  /* 0x0000000119197824 */ /* 0x000fe400078e0218 */
[----:B------:R-:W-:Y:S01]  /*11380*/  VIADD R24, R24, 0x2 ;  /* 0x0000000218187836 */ /* 0x000fe20000000000 */
[----:B------:R-:W-:Y:S02]  /*11390*/  LEA.HI.X.SX32 R30, R6, RZ, 0x1, P3 ;  /* 0x000000ff061e7211 */ /* 0x000fe400018f0eff */
[----:B--2---:R-:W-:-:S04]  /*113a0*/  LEA R10, P3, R11, UR6, 0x2 ;  /* 0x000000060b0a7c11 */ /* 0x004fc8000f8610ff */
[----:B------:R-:W-:Y:S01]  /*113b0*/  LEA.HI.X R11, R11, UR7, R30, 0x2, P3 ;  /* 0x000000070b0b7c11 */ /* 0x000fe200098f141e */
[----:B-1----:R-:W-:-:S04]  /*113c0*/  IMAD.WIDE R12, R25, 0x4, R12 ;  /* 0x00000004190c7825 */ /* 0x002fc800078e020c */
[----:B------:R1:W-:Y:S04]  /*113d0*/  STG.E desc[UR4][R10.64+0x64], RZ ;  /* 0x000064ff0a007986 */ /* 0x0003e8000c101904 */
[----:B------:R1:W-:Y:S02]  /*113e0*/  STG.E desc[UR4][R12.64], RZ ;  /* 0x000000ff0c007986 */ /* 0x0003e4000c101904 */
.L_x_428:
[----:B------:R-:W-:Y:S05]  /*113f0*/  BSYNC.RECONVERGENT B1 ;  /* 0x0000000000017941 */ /* 0x000fea0003800200 */
.L_x_427:
[----:B------:R-:W-:-:S04]  /*11400*/  @!P2 IADD3 R24, P3, PT, R6, R24, RZ ;  /* 0x000000180618a210 */ /* 0x000fc80007f7e0ff */
[----:B-1----:R-:W-:Y:S02]  /*11410*/  @!P2 LEA.HI.X.SX32 R10, R6, RZ, 0x1, P3 ;  /* 0x000000ff060aa211 */ /* 0x002fe400018f0eff */
[----:B0-----:R-:W-:-:S04]  /*11420*/  @!P2 LEA R4, P3, R24, R4, 0x2 ;  /* 0x000000041804a211 */ /* 0x001fc800078610ff */
[----:B------:R-:W-:-:S05]  /*11430*/  @!P2 LEA.HI.X R5, R24, R5, R10, 0x2, P3 ;  /* 0x000000051805a211 */ /* 0x000fca00018f140a */
[----:B------:R0:W-:Y:S04]  /*11440*/  @!P2 STG.E desc[UR4][R4.64+0x64], RZ ;  /* 0x000064ff0400a986 */ /* 0x0001e8000c101904 */
.L_x_421:
[----:B------:R-:W-:Y:S05]  /*11450*/  BSYNC.RECONVERGENT B0 ;  /* 0x0000000000007941 */ /* 0x000fea0003800200 */
.L_x_420:
[----:B------:R-:W5:Y:S01]  /*11460*/  LDC.64 R24, c[0x0][0x428] ;  /* 0x00010a00ff187b82 */ /* 0x000f620000000a00 */
[----:B0123--:R-:W-:Y:S02]  /*11470*/  VIADD R5, R3, 0xffffffff ;  /* 0xffffffff03057836 */ /* 0x00ffe40000000000 */
[----:B------:R-:W-:-:S04]  /*11480*/  IMAD.IADD R4, R7, 0x1, R0 ;  /* 0x0000000107047824 */ /* 0x000fc800078e0200 */
[----:B------:R-:W-:-:S04]  /*11490*/  IMAD R5, R14, R5, R4 ;  /* 0x000000050e057224 */ /* 0x000fc800078e0204 */
[----:B-----5:R-:W-:-:S05]  /*114a0*/  IMAD.WIDE R24, R5, 0x8, R24 ;  /* 0x0000000805187825 */ /* 0x020fca00078e0218 */
[----:B------:R-:W2:Y:S01]  /*114b0*/  LDG.E.64 R4, desc[UR4][R24.64] ;  /* 0x0000000418047981 */ /* 0x000ea2000c1e1b00 */
[----:B------:R-:W-:Y:S01]  /*114c0*/  UMOV UR6, 0xff800000 ;  /* 0xff80000000067882 */ /* 0x000fe20000000000 */
[----:B------:R-:W-:Y:S01]  /*114d0*/  UMOV UR7, 0x41cdcd64 ;  /* 0x41cdcd6400077882 */ /* 0x000fe20000000000 */
[----:B------:R-:W-:Y:S01]  /*114e0*/  BSSY.RECONVERGENT B4, `(.L_x_429) ;  /* 0x0000502000047945 */ /* 0x000fe20003800200 */
[----:B--2---:R-:W-:Y:S01]  /*114f0*/  DSETP.GEU.AND P2, PT, |R4|, UR6, PT ;  /* 0x0000000604007e2a */ /* 0x004fe2000bf4e200 */
[----:B------:R-:W-:-:S13]  /*11500*/  CS2R R4, SRZ ;  /* 0x0000000000047805 */ /* 0x000fda000001ff00 */
[----:B------:R-:W-:Y:S05]  /*11510*/  @P2 BRA `(.L_x_430) ;  /* 0x0000004c00f82947 */ /* 0x000fea0003800000 */
[----:B------:R-:W0:Y:S01]  /*11520*/  LDC.64 R4, c[0x0][0x430] ;  /* 0x00010c00ff047b82 */ /* 0x000e220000000a00 */
[----:B------:R-:W-:Y:S01]  /*11530*/  IMAD.IADD R11, R3, 0x1, R9 ;  /* 0x00000001030b7824 */ /* 0x000fe200078e0209 */
[----:B------:R-:W-:Y:S01]  /*11540*/  IADD3 R9, PT, PT, R9, 0x19, R0 ;  /* 0x0000001909097810 */ /* 0x000fe20007ffe000 */
[----:B------:R-:W-:Y:S02]  /*11550*/  BSSY.RECONVERGENT B3, `(.L_x_431) ;  /* 0x0000338000037945 */ /* 0x000fe40003800200 */
[----:B0-----:R-:W-:-:S04]  /*11560*/  IMAD.WIDE R10, R11, 0x4, R4 ;  /* 0x000000040b0a7825 */ /* 0x001fc800078e0204 */
[----:B------:R-:W-:Y:S01]  /*11570*/  IMAD.WIDE R4, R9, 0x4, R4 ;  /* 0x0000000409047825 */ /* 0x000fe200078e0204 */
[----:B------:R0:W-:Y:S04]  /*11580*/  STG.E desc[UR4][R10.64], R0 ;  /* 0x000000000a007986 */ /* 0x0001e8000c101904 */
[----:B------:R0:W-:Y:S02]  /*11590*/  STG.E desc[UR4][R4.64], R3 ;  /* 0x0000000304007986 */ /* 0x0001e4000c101904 */
.L_x_478:
[----:B0----5:R-:W-:Y:S01]  /*115a0*/  LOP3.LUT R4, R155, 0xffff, RZ, 0xc0, !PT ;  /* 0x0000ffff9b047812 */ /* 0x021fe200078ec0ff */
[----:B------:R-:W-:Y:S01]  /*115b0*/  BSSY.RECONVERGENT B1, `(.L_x_432) ;  /* 0x000016a000017945 */ /* 0x000fe20003800200 */
[----:B------:R-:W-:Y:S01]  /*115c0*/  LOP3.LUT R5, R154, 0xffff, RZ, 0xc0, !PT ;  /* 0x0000ffff9a057812 */ /* 0x000fe200078ec0ff */
[----:B------:R-:W-:Y:S01]  /*115d0*/  VIADD R155, R7, 0x271 ;  /* 0x00000271079b7836 */ /* 0x000fe20000000000 */
[----:B------:R-:W-:Y:S02]  /*115e0*/  PRMT R11, R4, 0x8880, RZ ;  /* 0x00008880040b7816 */ /* 0x000fe400000000ff */
[----:B------:R-:W-:-:S05]  /*115f0*/  PRMT R10, R5, 0x8880, RZ ;  /* 0x00008880050a7816 */ /* 0x000fca00000000ff */
[----:B------:R-:W-:-:S05]  /*11600*/  IMAD.IADD R10, R11, 0x1, R10 ;  /* 0x000000010b0a7824 */ /* 0x000fca00078e020a */
[----:B------:R-:W-:-:S13]  /*11610*/  ISETP.NE.AND P2, PT, R10, 0x3, PT ;  /* 0x000000030a00780c */ /* 0x000fda0003f45270 */
[----:B------:R-:W-:Y:S05]  /*11620*/  @!P2 BRA `(.L_x_433) ;  /* 0x000000000038a947 */ /* 0x000fea0003800000 */
[----:B------:R-:W0:Y:S01]  /*11630*/  LDC.64 R10, c[0x0][0x428] ;  /* 0x00010a00ff0a7b82 */ /* 0x000e220000000a00 */
[----:B------:R-:W-:Y:S02]  /*11640*/  VIADD R9, R3, 0xffffffff ;  /* 0xffffffff03097836 */ /* 0x000fe40000000000 */
[----:B------:R-:W-:Y:S02]  /*11650*/  IMAD.IADD R5, R0, 0x1, R155 ;  /* 0x0000000100057824 */ /* 0x000fe400078e029b */
[----:B------:R-:W-:Y:S02]  /*11660*/  IMAD.MOV.U32 R4, RZ, RZ, 0x0 ;  /* 0x00000000ff047424 */ /* 0x000fe400078e00ff */
[----:B------:R-:W-:Y:S02]  /*11670*/  IMAD R9, R14, R9, R5 ;  /* 0x000000090e097224 */ /* 0x000fe400078e0205 */
[----:B------:R-:W-:Y:S02]  /*11680*/  IMAD.MOV.U32 R5, RZ, RZ, -0x40100000 ;  /* 0xbff00000ff057424 */ /* 0x000fe400078e00ff */
[----:B------:R-:W-:-:S02]  /*11690*/  IMAD.MOV.U32 R12, RZ, RZ, 0x0 ;  /* 0x00000000ff0c7424 */ /* 0x000fc400078e00ff */
[----:B------:R-:W-:Y:S02]  /*116a0*/  IMAD.MOV.U32 R13, RZ, RZ, 0x7ff00000 ;  /* 0x7ff00000ff0d7424 */ /* 0x000fe400078e00ff */
[----:B------:R-:W-:Y:S02]  /*116b0*/  IMAD.MOV.U32 R30, RZ, RZ, 0x0 ;  /* 0x00000000ff1e7424 */ /* 0x000fe400078e00ff */
[----:B------:R-:W-:Y:S02]  /*116c0*/  IMAD.MOV.U32 R31, RZ, RZ, 0x7ff00000 ;  /* 0x7ff00000ff1f7424 */ /* 0x000fe400078e00ff */
[----:B0-----:R-:W-:-:S05]  /*116d0*/  IMAD.WIDE R10, R9, 0x8, R10 ;  /* 0x00000008090a7825 */ /* 0x001fca00078e020a */
[----:B------:R0:W-:Y:S04]  /*116e0*/  STG.E.64 desc[UR4][R10.64], R4 ;  /* 0x000000040a007986 */ /* 0x0001e8000c101b04 */
[----:B------:R0:W-:Y:S01]  /*116f0*/  STG.E.64 desc[UR4][R10.64+-0x1388], R12 ;  /* 0xffec780c0a007986 */ /* 0x0001e2000c101b04 */
[----:B------:R-:W-:Y:S05]  /*11700*/  BRA `(.L_x_434) ;  /* 0x0000001400507947 */ /* 0x000fea0003800000 */
.L_x_433:
[C---:B------:R-:W-:Y:S01]  /*11710*/  IMAD.IADD R10, R1.reuse, 0x1, R0 ;  /* 0x00000001010a7824 */ /* 0x040fe200078e0200 */
[----:B------:R-:W0:Y:S01]  /*11720*/  LDC.64 R40, c[0x0][0x410] ;  /* 0x00010400ff287b82 */ /* 0x000e220000000a00 */
[----:B------:R-:W-:-:S04]  /*11730*/  IMAD.IADD R9, R1, 0x1, R3 ;  /* 0x0000000101097824 */ /* 0x000fc800078e0203 */
[----:B------:R-:W2:Y:S03]  /*11740*/  LDL.S8 R10, [R10+0x1a] ;  /* 0x00001a000a0a7983 */ /* 0x000ea60000100200 */
[----:B----4-:R-:W1:Y:S01]  /*11750*/  LDC.64 R198, c[0x0][0x410] ;  /* 0x00010400ffc67b82 */ /* 0x010e620000000a00 */
[----:B------:R-:W3:Y:S01]  /*11760*/  LDL.U8 R9, [R9+-0x1] ;  /* 0xffffff0009097983 */ /* 0x000ee20000100000 */
[----:B------:R-:W-:Y:S01]  /*11770*/  PRMT R38, R5, 0x8880, RZ ;  /* 0x0000888005267816 */ /* 0x000fe200000000ff */
[----:B------:R-:W-:Y:S01]  /*11780*/  UMOV UR6, 0x5197d ;  /* 0x0005197d00067882 */ /* 0x000fe20000000000 */
[----:B------:R-:W-:Y:S02]  /*11790*/  PRMT R31, R154, 0x8880, RZ ;  /* 0x000088809a1f7816 */ /* 0x000fe400000000ff */
[----:B------:R-:W-:Y:S02]  /*117a0*/  SHF.R.S32.HI R39, RZ, 0x1f, R38 ;  /* 0x0000001fff277819 */ /* 0x000fe40000011426 */
[----:B------:R-:W-:-:S02]  /*117b0*/  PRMT R31, R31, 0x7710, RZ ;  /* 0x000077101f1f7816 */ /* 0x000fc400000000ff */
[----:B--2---:R-:W-:Y:S02]  /*117c0*/  LOP3.LUT R12, R10, 0xffff, RZ, 0xc0, !PT ;  /* 0x0000ffff0a0c7812 */ /* 0x004fe400078ec0ff */
[----:B------:R-:W-:Y:S02]  /*117d0*/  PRMT R10, R31, 0x5410, R10 ;  /* 0x000054101f0a7816 */ /* 0x000fe4000000000a */
[----:B------:R-:W-:Y:S02]  /*117e0*/  PRMT R12, R5, 0x3340, R12 ;  /* 0x00003340050c7816 */ /* 0x000fe4000000000c */
[----:B------:R-:W-:Y:S02]  /*117f0*/  PRMT R5, R4, 0x3340, RZ ;  /* 0x0000334004057816 */ /* 0x000fe400000000ff */
[----:B---3--:R-:W-:Y:S02]  /*11800*/  PRMT R4, R9, 0x8880, RZ ;  /* 0x0000888009047816 */ /* 0x008fe400000000ff */
[----:B------:R-:W-:Y:S01]  /*11810*/  PRMT R5, R12, 0x5410, R5 ;  /* 0x000054100c057816 */ /* 0x000fe20000000005 */
[----:B------:R-:W-:-:S04]  /*11820*/  IMAD.WIDE R12, R11, 0x5, R38 ;  /* 0x000000050b0c7825 */ /* 0x000fc800078e0226 */
[----:B------:R-:W-:Y:S01]  /*11830*/  IDP.4A.S8.U8 R5, R5, UR6, R4 ;  /* 0x0000000605057c26 */ /* 0x000fe20008000204 */
[----:B------:R-:W-:Y:S01]  /*11840*/  UMOV UR6, 0x519 ;  /* 0x0000051900067882 */ /* 0x000fe20000000000 */
[----:B0-----:R-:W-:Y:S01]  /*11850*/  LEA R4, P2, R12, R40, 0x3 ;  /* 0x000000280c047211 */ /* 0x001fe200078418ff */
[----:B------:R-:W-:Y:S02]  /*11860*/  IDP.2A.LO.S16.U8 R11, R10, UR6, R11 ;  /* 0x000000060a0b7c26 */ /* 0x000fe4000800120b */
[----:B-1----:R-:W-:Y:S01]  /*11870*/  IMAD.WIDE R36, R5, 0x8, R198 ;  /* 0x0000000805247825 */ /* 0x002fe200078e02c6 */
[----:B------:R-:W-:-:S03]  /*11880*/  LEA.HI.X R5, R12, R41, R13, 0x3, P2 ;  /* 0x000000290c057211 */ /* 0x000fc600010f1c0d */
[----:B------:R-:W-:Y:S01]  /*11890*/  IMAD.WIDE R198, R11, 0x8, R198 ;  /* 0x000000080bc67825 */ /* 0x000fe200078e02c6 */
[----:B------:R-:W2:Y:S04]  /*118a0*/  LDG.E.64 R34, desc[UR4][R36.64+0x9df8] ;  /* 0x009df80424227981 */ /* 0x000ea8000c1e1b00 */
[----:B------:R-:W3:Y:S04]  /*118b0*/  LDG.E.64 R200, desc[UR4][R198.64+0x5208] ;  /* 0x00520804c6c87981 */ /* 0x000ee8000c1e1b00 */
[----:B------:R-:W2:Y:S04]  /*118c0*/  LDG.E.64 R30, desc[UR4][R4.64+0xb248] ;  /* 0x00b24804041e7981 */ /* 0x000ea8000c1e1b00 */
[----:B------:R-:W4:Y:S04]  /*118d0*/  LDG.E.64 R36, desc[UR4][R36.64+0x8a70] ;  /* 0x008a700424247981 */ /* 0x000f28000c1e1b00 */
[----:B------:R-:W4:Y:S01]  /*118e0*/  LDG.E.64 R4, desc[UR4][R4.64+0xb180] ;  /* 0x00b1800404047981 */ /* 0x000f22000c1e1b00 */
[----:B------:R-:W-:-:S02]  /*118f0*/  IMAD.MOV.U32 R10, RZ, RZ, -0x800000 ;  /* 0xff800000ff0a7424 */ /* 0x000fc400078e00ff */
[----:B------:R-:W-:Y:S01]  /*11900*/  IMAD.MOV.U32 R11, RZ, RZ, 0x41cdcd64 ;  /* 0x41cdcd64ff0b7424 */ /* 0x000fe200078e00ff */
[----:B------:R-:W-:Y:S01]  /*11910*/  PRMT R9, R9, 0x8880, RZ ;  /* 0x0000888009097816 */ /* 0x000fe200000000ff */
[----:B------:R-:W-:Y:S05]  /*11920*/  BMOV.32.CLEAR RZ, B0 ;  /* 0x0000000000ff7355 */ /* 0x000fea0000100000 */
[----:B------:R-:W-:Y:S01]  /*11930*/  BSSY.RECONVERGENT B0, `(.L_x_435) ;  /* 0x000010b000007945 */ /* 0x000fe20003800200 */
[----:B------:R-:W-:Y:S01]  /*11940*/  SHF.R.S32.HI R154, RZ, 0x1f, R9 ;  /* 0x0000001fff9a7819 */ /* 0x000fe20000011409 */
[----:B---3--:R-:W-:Y:S02]  /*11950*/  DSETP.GEU.AND P3, PT, |R200|, R10, PT ;  /* 0x0000000ac800722a */ /* 0x008fe40003f6e200 */
[----:B--2---:R-:W-:-:S02]  /*11960*/  DADD R34, R30, R34 ;  /* 0x000000001e227229 */ /* 0x004fc40000000022 */
        /* <DEDUP_REMOVED lines=17> */
[----:B------:R-:W3:Y:S01]  /*11a80*/  LDG.E.64 R40, desc[UR4][R40.64+0x55f0] ;  /* 0x0055f00428287981 */ /* 0x000ee2000c1e1b00 */
[----:B------:R-:W-:Y:S01]  /*11a90*/  DADD R200, R30, R200 ;  /* 0x000000001ec87229 */ /* 0x000fe200000000c8 */
[----:B------:R-:W-:Y:S01]  /*11aa0*/  UMOV UR6, 0xcccccccd ;  /* 0xcccccccd00067882 */ /* 0x000fe20000000000 */
[----:B------:R-:W-:Y:S01]  /*11ab0*/  UMOV UR7, 0x4016cccc ;  /* 0x4016cccc00077882 */ /* 0x000fe20000000000 */
[----:B------:R-:W-:Y:S01]  /*11ac0*/  IMAD.MOV.U32 R188, RZ, RZ, 0x1 ;  /* 0x00000001ffbc7424 */ /* 0x000fe200078e00ff */
[----:B------:R-:W-:Y:S04]  /*11ad0*/  BSSY.RECONVERGENT B2, `(.L_x_438) ;  /* 0x0000020000027945 */ /* 0x000fe80003800200 */
[----:B------:R-:W-:-:S08]  /*11ae0*/  DADD R12, R12, R200 ;  /* 0x000000000c0c7229 */ /* 0x000fd000000000c8 */
        /* <DEDUP_REMOVED lines=30> */
.L_x_439:
[----:B------:R-:W-:Y:S05]  /*11cd0*/  BSYNC.RECONVERGENT B2 ;  /* 0x0000000000027941 */ /* 0x000fea0003800200 */
.L_x_438:
        /* <DEDUP_REMOVED lines=31> */
.L_x_442:
[----:B------:R-:W-:Y:S05]  /*11ed0*/  BSYNC.RECONVERGENT B2 ;  /* 0x0000000000027941 */ /* 0x000fea0003800200 */
.L_x_441:
        /* <DEDUP_REMOVED lines=8> */
.L_x_437:
[----:B------:R-:W2:Y:S01]  /*11f60*/  LDG.E.64 R198, desc[UR4][R198.64+0x4e20] ;  /* 0x004e2004c6c67981 */ /* 0x000ea2000c1e1b00 */
[----:B------:R-:W-:Y:S01]  /*11f70*/  DADD R200, R30, R200 ;  /* 0x000000001ec87229 */ /* 0x000fe200000000c8 */
[----:B------:R-:W-:Y:S01]  /*11f80*/  UMOV UR6, 0xcccccccd ;  /* 0xcccccccd00067882 */ /* 0x000fe20000000000 */
[----:B------:R-:W-:Y:S01]  /*11f90*/  UMOV UR7, 0x4016cccc ;  /* 0x4016cccc00077882 */ /* 0x000fe20000000000 */
[----:B------:R-:W-:Y:S01]  /*11fa0*/  IMAD.MOV.U32 R188, RZ, RZ, 0x1 ;  /* 0x00000001ffbc7424 */ /* 0x000fe200078e00ff */
[----:B------:R-:W-:Y:S04]  /*11fb0*/  BSSY.RECONVERGENT B2, `(.L_x_443) ;  /* 0x000001e000027945 */ /* 0x000fe80003800200 */
[----:B------:R-:W-:-:S06]  /*11fc0*/  DSETP.GT.AND P2, PT, |R200|, R10, PT ;  /* 0x0000000ac800722a */ /* 0x000fcc0003f44200 */
[----:B------:R-:W-:Y:S02]  /*11fd0*/  FSEL R40, R200, RZ, !P2 ;  /* 0x000000ffc8287208 */ /* 0x000fe40005000000 */
[----:B------:R-:W-:Y:S01]  /*11fe0*/  FSEL R41, R201, +QNAN , !P2 ;  /* 0x7ff00000c9297808 */ /* 0x000fe20005000000 */
        /* <DEDUP_REMOVED lines=26> */
.L_x_444:
[----:B------:R-:W-:Y:S05]  /*12190*/  BSYNC.RECONVERGENT B2 ;  /* 0x0000000000027941 */ /* 0x000fea0003800200 */
.L_x_443:
        /* <DEDUP_REMOVED lines=33> */
.L_x_446:
[----:B------:R-:W-:Y:S05]  /*123b0*/  BSYNC.RECONVERGENT B2 ;  /* 0x0000000000027941 */ /* 0x000fea0003800200 */
.L_x_445:
        /* <DEDUP_REMOVED lines=8> */
.L_x_436:
[----:B------:R-:W-:-:S04]  /*12440*/  IMAD.WIDE.U32 R12, R38, 0x18, R12 ;  /* 0x00000018260c7825 */ /* 0x000fc800078e000c */
[----:B------:R-:W-:Y:S01]  /*12450*/  IMAD R39, R39, 0x18, RZ ;  /* 0x0000001827277824 */ /* 0x000fe200078e02ff */
[----:B------:R-:W-:-:S04]  /*12460*/  IADD3 R9, P2, PT, R9, R12, RZ ;  /* 0x0000000c09097210 */ /* 0x000fc80007f5e0ff */
        /* <DEDUP_REMOVED lines=45> */
.L_x_448:
[----:B------:R-:W-:Y:S05]  /*12740*/  BSYNC.RECONVERGENT B2 ;  /* 0x0000000000027941 */ /* 0x000fea0003800200 */
.L_x_447:
        /* <DEDUP_REMOVED lines=33> */
.L_x_450:
[----:B------:R-:W-:Y:S05]  /*12960*/  BSYNC.RECONVERGENT B2 ;  /* 0x0000000000027941 */ /* 0x000fea0003800200 */
.L_x_449:
[----:B------:R-:W-:-:S06]  /*12970*/  DSETP.GEU.AND P2, PT, R198, R188, PT ;  /* 0x000000bcc600722a */ /* 0x000fcc0003f4e000 */
[----:B------:R-:W-:Y:S02]  /*12980*/  FSEL R188, R188, R198, !P2 ;  /* 0x000000c6bcbc7208 */ /* 0x000fe40005000000 */
[----:B------:R-:W-:Y:S02]  /*12990*/  FSEL R189, R189, R199, !P2 ;  /* 0x000000c7bdbd7208 */ /* 0x000fe40005000000 */
[----:B------:R-:W-:Y:S02]  /*129a0*/  FSEL R38, R38, R36, !P2 ;  /* 0x0000002426267208 */ /* 0x000fe40005000000 */
[----:B------:R-:W-:Y:S02]  /*129b0*/  FSEL R39, R39, R37, !P2 ;  /* 0x0000002527277208 */ /* 0x000fe40005000000 */
[----:B------:R-:W-:Y:S02]  /*129c0*/  FSEL R40, R40, R34, !P2 ;  /* 0x0000002228287208 */ /* 0x000fe40005000000 */
[----:B------:R-:W-:-:S07]  /*129d0*/  FSEL R41, R41, R35, !P2 ;  /* 0x0000002329297208 */ /* 0x000fce0005000000 */
.L_x_440:
[----:B------:R-:W-:Y:S05]  /*129e0*/  BSYNC.RECONVERGENT B0 ;  /* 0x0000000000007941 */ /* 0x000fea0003800200 */
.L_x_435:
        /* <DEDUP_REMOVED lines=32> */
.L_x_452:
[----:B------:R-:W-:Y:S05]  /*12bf0*/  BSYNC.RECONVERGENT B0 ;  /* 0x0000000000007941 */ /* 0x000fea0003800200 */
.L_x_451:
[----:B------:R-:W-:-:S06]  /*12c00*/  DSETP.GEU.AND P2, PT, R188, R34, PT ;  /* 0x00000022bc00722a */ /* 0x000fcc0003f4e000 */
[----:B------:R-:W-:Y:S02]  /*12c10*/  FSEL R30, R30, R40, !P2 ;  /* 0x000000281e1e7208 */ /* 0x000fe40005000000 */
[----:B------:R-:W-:Y:S02]  /*12c20*/  FSEL R31, R31, R41, !P2 ;  /* 0x000000291f1f7208 */ /* 0x000fe40005000000 */
[----:B------:R-:W-:Y:S02]  /*12c30*/  FSEL R4, R4, R38, !P2 ;  /* 0x0000002604047208 */ /* 0x000fe40005000000 */
[----:B------:R-:W-:-:S07]  /*12c40*/  FSEL R5, R5, R39, !P2 ;  /* 0x0000002705057208 */ /* 0x000fce0005000000 */
.L_x_434:
[----:B------:R-:W-:Y:S05]  /*12c50*/  BSYNC.RECONVERGENT B1 ;  /* 0x0000000000017941 */ /* 0x000fea0003800200 */
.L_x_432:
[----:B0-----:R-:W0:Y:S01]  /*12c60*/  LDC.64 R10, c[0x0][0x428] ;  /* 0x00010a00ff0a7b82 */ /* 0x001e220000000a00 */
[----:B------:R-:W-:Y:S02]  /*12c70*/  VIADD R9, R3, 0xffffffff ;  /* 0xffffffff03097836 */ /* 0x000fe40000000000 */
[----:B------:R-:W-:Y:S02]  /*12c80*/  IMAD.IADD R155, R0, 0x1, R155 ;  /* 0x00000001009b7824 */ /* 0x000fe400078e029b */
[----:B------:R-:W-:-:S04]  /*12c90*/  IMAD R41, R14, R9, RZ ;  /* 0x000000090e297224 */ /* 0x000fc800078e02ff */
[----:B------:R-:W-:-:S04]  /*12ca0*/  IMAD.IADD R35, R41, 0x1, R155 ;  /* 0x0000000129237824 */ /* 0x000fc800078e029b */
[----:B0-----:R-:W-:-:S05]  /*12cb0*/  IMAD.WIDE R34, R35, 0x8, R10 ;  /* 0x0000000823227825 */ /* 0x001fca00078e020a */
[----:B------:R-:W2:Y:S01]  /*12cc0*/  LDG.E.64 R36, desc[UR4][R34.64] ;  /* 0x0000000422247981 */ /* 0x000ea2000c1e1b00 */
[----:B------:R-:W-:Y:S01]  /*12cd0*/  IMAD.MOV.U32 R12, RZ, RZ, -0x771c970f ;  /* 0x88e368f1ff0c7424 */ /* 0x000fe200078e00ff */
[----:B------:R-:W-:Y:S05]  /*12ce0*/  BMOV.32.CLEAR RZ, B0 ;  /* 0x0000000000ff7355 */ /* 0x000fea0000100000 */
[----:B------:R-:W-:Y:S01]  /*12cf0*/  IMAD.MOV.U32 R13, RZ, RZ, 0x3ee4f8b5 ;  /* 0x3ee4f8b5ff0d7424 */ /* 0x000fe200078e00ff */
[----:B------:R-:W-:Y:S01]  /*12d00*/  BSSY.RELIABLE B0, `(.L_x_453) ;  /* 0x000001f000007945 */ /* 0x000fe20003800100 */
[----:B------:R-:W-:Y:S01]  /*12d10*/  IMAD.MOV.U32 R40, RZ, RZ, R4 ;  /* 0x000000ffff287224 */ /* 0x000fe200078e0004 */
[----:B--2---:R-:W-:-:S02]  /*12d20*/  DSETP.MAX.AND P3, P4, |R36|, |R4|, PT ;  /* 0x400000042400722a */ /* 0x004fc40003c6f200 */
[----:B------:R-:W-:Y:S01]  /*12d30*/  DADD R38, R36, -R4 ;  /* 0x0000000024267229 */ /* 0x000fe20000000804 */
[----:B------:R-:W-:-:S05]  /*12d40*/  IMAD.MOV.U32 R4, RZ, RZ, R37 ;  /* 0x000000ffff047224 */ /* 0x000fca00078e0025 */
[----:B----4-:R-:W-:Y:S02]  /*12d50*/  FSEL R199, |R4|, |R5|, P3 ;  /* 0x4000000504c77208 */ /* 0x010fe40001800200 */
[----:B------:R-:W-:Y:S01]  /*12d60*/  DSETP.GEU.AND P2, PT, |R38|, R12, PT ;  /* 0x0000000c2600722a */ /* 0x000fe20003f4e200 */
[----:B------:R-:W-:Y:S02]  /*12d70*/  IMAD.MOV.U32 R4, RZ, RZ, -0x800000 ;  /* 0xff800000ff047424 */ /* 0x000fe400078e00ff */
[----:B------:R-:W-:Y:S01]  /*12d80*/  IMAD.MOV.U32 R39, RZ, RZ, R36 ;  /* 0x000000ffff277224 */ /* 0x000fe200078e0024 */
[----:B------:R-:W-:Y:S01]  /*12d90*/  @P4 LOP3.LUT R199, R5, 0x80000, RZ, 0xfc, !PT ;  /* 0x0008000005c74812 */ /* 0x000fe200078efcff */
[----:B------:R-:W-:-:S03]  /*12da0*/  IMAD.MOV.U32 R5, RZ, RZ, 0x41cdcd64 ;  /* 0x41cdcd64ff057424 */ /* 0x000fc600078e00ff */
[----:B------:R-:W-:Y:S01]  /*12db0*/  SEL R38, R39, R40, P3 ;  /* 0x0000002827267207 */ /* 0x000fe20001800000 */
[----:B------:R-:W-:Y:S02]  /*12dc0*/  IMAD.MOV.U32 R39, RZ, RZ, R199 ;  /* 0x000000ffff277224 */ /* 0x000fe400078e00c7 */
[----:B------:R-:W-:-:S04]  /*12dd0*/  VIADD R40, R6, 0xffffffff ;  /* 0xffffffff06287836 */ /* 0x000fc80000000000 */
[----:B------:R-:W-:-:S14]  /*12de0*/  DSETP.GT.OR P2, PT, R38, R4, P2 ;  /* 0x000000042600722a */ /* 0x000fdc0001744400 */
[----:B------:R-:W-:Y:S05]  /*12df0*/  @P2 BRA `(.L_x_454) ;  /* 0x00000000003c2947 */ /* 0x000fea0003800000 */
[----:B------:R-:W2:Y:S01]  /*12e00*/  LDG.E.64 R34, desc[UR4][R34.64+-0x1388] ;  /* 0xffec780422227981 */ /* 0x000ea2000c1e1b00 */
[----:B------:R-:W-:Y:S01]  /*12e10*/  IMAD.MOV.U32 R154, RZ, RZ, R31 ;  /* 0x000000ffff9a7224 */ /* 0x000fe200078e001f */
[C-C-:B--2---:R-:W-:Y:S01]  /*12e20*/  DSETP.MAX.AND P2, P3, |R34|.reuse, |R30|.reuse, PT ;  /* 0x4000001e2200722a */ /* 0x144fe20003b4f200 */
[----:B------:R-:W-:Y:S01]  /*12e30*/  IMAD.MOV.U32 R199, RZ, RZ, R35 ;  /* 0x000000ffffc77224 */ /* 0x000fe200078e0023 */
[----:B------:R-:W-:-:S04]  /*12e40*/  DADD R38, R34, -R30 ;  /* 0x0000000022267229 */ /* 0x000fc8000000081e */
[----:B------:R-:W-:Y:S01]  /*12e50*/  FSEL R198, |R199|, |R154|, P2 ;  /* 0x4000009ac7c67208 */ /* 0x000fe20001000200 */
[----:B------:R-:W-:Y:S02]  /*12e60*/  IMAD.MOV.U32 R199, RZ, RZ, R30 ;  /* 0x000000ffffc77224 */ /* 0x000fe400078e001e */
[----:B------:R-:W-:-:S05]  /*12e70*/  IMAD.MOV.U32 R30, RZ, RZ, R34 ;  /* 0x000000ffff1e7224 */ /* 0x000fca00078e0022 */
[----:B------:R-:W-:Y:S02]  /*12e80*/  @P3 LOP3.LUT R198, R154, 0x80000, RZ, 0xfc, !PT ;  /* 0x000800009ac63812 */ /* 0x000fe400078efcff */
[----:B------:R-:W-:Y:S01]  /*12e90*/  SEL R30, R30, R199, P2 ;  /* 0x000000c71e1e7207 */ /* 0x000fe20001000000 */
[----:B------:R-:W-:Y:S02]  /*12ea0*/  DSETP.GEU.AND P2, PT, |R38|, R12, PT ;  /* 0x0000000c2600722a */ /* 0x000fe40003f4e200 */
[----:B------:R-:W-:-:S06]  /*12eb0*/  IMAD.MOV.U32 R31, RZ, RZ, R198 ;  /* 0x000000ffff1f7224 */ /* 0x000fcc00078e00c6 */
[----:B------:R-:W-:-:S14]  /*12ec0*/  DSETP.LEU.AND P3, PT, R30, R4, PT ;  /* 0x000000041e00722a */ /* 0x000fdc0003f6b000 */
[----:B------:R-:W-:Y:S05]  /*12ed0*/  @!P2 BREAK.RELIABLE P3, B0 ;  /* 0x000000000000a942 */ /* 0x000fea0001800100 */
[----:B------:R-:W-:Y:S05]  /*12ee0*/  @!P2 BRA P3, `(.L_x_455) ;  /* 0x000000180078a947 */ /* 0x000fea0001800000 */
.L_x_454:
[----:B------:R-:W-:Y:S05]  /*12ef0*/  BSYNC.RELIABLE B0 ;  /* 0x0000000000007941 */ /* 0x000fea0003800100 */
.L_x_453:
[----:B------:R-:W-:Y:S01]  /*12f00*/  VIMNMX R30, PT, PT, R0, R3, PT ;  /* 0x00000003001e7248 */ /* 0x000fe20003fe0100 */
[----:B------:R-:W-:Y:S05]  /*12f10*/  BMOV.32.CLEAR RZ, B0 ;  /* 0x0000000000ff7355 */ /* 0x000fea0000100000 */
[----:B------:R-:W-:Y:S01]  /*12f20*/  ISETP.GE.AND P3, PT, R30, 0x2, PT ;  /* 0x000000021e00780c */ /* 0x000fe20003f66270 */
[----:B------:R-:W-:Y:S01]  /*12f30*/  BSSY.RECONVERGENT B0, `(.L_x_456) ;  /* 0x000002e000007945 */ /* 0x000fe20003800200 */
[----:B------:R-:W-:-:S11]  /*12f40*/  PLOP3.LUT P2, PT, PT, PT, PT, 0x80, 0x8 ;  /* 0x000000000008781c */ /* 0x000fd60003f4f070 */
[----:B------:R-:W-:Y:S05]  /*12f50*/  @!P3 BRA `(.L_x_457) ;  /* 0x0000000000acb947 */ /* 0x000fea0003800000 */
[----:B------:R-:W-:Y:S01]  /*12f60*/  VIADD R34, R0, 0xffffffff ;  /* 0xffffffff00227836 */ /* 0x000fe20000000000 */
[----:B------:R-:W0:Y:S01]  /*12f70*/  LDC.64 R30, c[0x0][0x410] ;  /* 0x00010400ff1e7b82 */ /* 0x000e220000000a00 */
[C---:B------:R-:W-:Y:S02]  /*12f80*/  IMAD.IADD R199, R1.reuse, 0x1, R3 ;  /* 0x0000000101c77824 */ /* 0x040fe400078e0203 */
[C---:B------:R-:W-:Y:S02]  /*12f90*/  IMAD.IADD R198, R1.reuse, 0x1, R9 ;  /* 0x0000000101c67824 */ /* 0x040fe400078e0209 */
[C---:B------:R-:W-:Y:S01]  /*12fa0*/  IMAD.IADD R154, R1.reuse, 0x1, R34 ;  /* 0x00000001019a7824 */ /* 0x040fe200078e0222 */
[----:B------:R-:W2:Y:S04]  /*12fb0*/  LDL.U8 R38, [R199] ;  /* 0x00000000c7267983 */ /* 0x000ea80000100000 */
[----:B------:R-:W2:Y:S04]  /*12fc0*/  LDL.U8 R39, [R198] ;  /* 0x00000000c6277983 */ /* 0x000ea80000100000 */
[----:B------:R-:W3:Y:S01]  /*12fd0*/  LDL.U8 R154, [R154+0x1b] ;  /* 0x00001b009a9a7983 */ /* 0x000ee20000100000 */
[----:B------:R-:W-:-:S05]  /*12fe0*/  IMAD.IADD R200, R1, 0x1, R0 ;  /* 0x0000000101c87824 */ /* 0x000fca00078e0200 */
[----:B------:R-:W4:Y:S01]  /*12ff0*/  LDL.S8 R35, [R200+0x1b] ;  /* 0x00001b00c8237983 */ /* 0x000f220000100200 */
[----:B------:R-:W-:Y:S01]  /*13000*/  IADD3 R41, PT, PT, R155, R41, -R14 ;  /* 0x000000299b297210 */ /* 0x000fe20007ffe80e */
[----:B------:R-:W-:-:S04]  /*13010*/  UMOV UR6, 0x57d19 ;  /* 0x00057d1900067882 */ /* 0x000fc80000000000 */
[----:B------:R-:W-:-:S04]  /*13020*/  VIADD R41, R41, 0xffffffff ;  /* 0xffffffff29297836 */ /* 0x000fc80000000000 */
[----:B------:R-:W-:-:S06]  /*13030*/  IMAD.WIDE R10, R41, 0x8, R10 ;  /* 0x00000008290a7825 */ /* 0x000fcc00078e020a */
[----:B------:R-:W5:Y:S01]  /*13040*/  LDG.E.64 R10, desc[UR4][R10.64] ;  /* 0x000000040a0a7981 */ /* 0x000f62000c1e1b00 */
[----:B--2---:R-:W-:Y:S02]  /*13050*/  PRMT R38, R38, 0x3340, R39 ;  /* 0x0000334026267816 */ /* 0x004fe40000000027 */
[----:B---3--:R-:W-:-:S04]  /*13060*/  PRMT R39, R154, 0x3340, RZ ;  /* 0x000033409a277816 */ /* 0x008fc800000000ff */
[----:B------:R-:W-:-:S05]  /*13070*/  PRMT R38, R38, 0x5410, R39 ;  /* 0x0000541026267816 */ /* 0x000fca0000000027 */
[----:B----4-:R-:W-:-:S04]  /*13080*/  IDP.4A.S8.U8 R35, R38, UR6, R35 ;  /* 0x0000000626237c26 */ /* 0x010fc80008000223 */
[----:B0-----:R-:W-:-:S06]  /*13090*/  IMAD.WIDE R30, R35, 0x8, R30 ;  /* 0x00000008231e7825 */ /* 0x001fcc00078e021e */
[----:B------:R-:W5:Y:S01]  /*130a0*/  LDG.E.64 R30, desc[UR4][R30.64] ;  /* 0x000000041e1e7981 */ /* 0x000f62000c1e1b00 */
[----:B------:R-:W-:Y:S01]  /*130b0*/  IMAD.MOV.U32 R35, RZ, RZ, R37 ;  /* 0x000000ffff237224 */ /* 0x000fe200078e0025 */
[----:B-----5:R-:W-:-:S08]  /*130c0*/  DADD R10, R30, R10 ;  /* 0x000000001e0a7229 */ /* 0x020fd0000000000a */
[C-C-:B------:R-:W-:Y:S02]  /*130d0*/  DSETP.MAX.AND P4, P6, |R36|.reuse, |R10|.reuse, PT ;  /* 0x4000000a2400722a */ /* 0x140fe40003e8f200 */
[----:B------:R-:W-:Y:S01]  /*130e0*/  IMAD.MOV.U32 R38, RZ, RZ, R11 ;  /* 0x000000ffff267224 */ /* 0x000fe200078e000b */
[----:B------:R-:W-:-:S04]  /*130f0*/  DADD R30, R36, -R10 ;  /* 0x00000000241e7229 */ /* 0x000fc8000000080a */
[----:B------:R-:W-:Y:S01]  /*13100*/  FSEL R37, |R35|, |R38|, P4 ;  /* 0x4000002623257208 */ /* 0x000fe20002000200 */
[----:B------:R-:W-:-:S06]  /*13110*/  IMAD.MOV.U32 R35, RZ, RZ, R10 ;  /* 0x000000ffff237224 */ /* 0x000fcc00078e000a */
[----:B------:R-:W-:Y:S01]  /*13120*/  @P6 LOP3.LUT R37, R38, 0x80000, RZ, 0xfc, !PT ;  /* 0x0008000026256812 */ /* 0x000fe200078efcff */
[----:B------:R-:W-:Y:S01]  /*13130*/  DSETP.GEU.AND P3, PT, |R30|, R12, PT ;  /* 0x0000000c1e00722a */ /* 0x000fe20003f6e200 */
[----:B------:R-:W-:-:S03]  /*13140*/  SEL R10, R36, R35, P4 ;  /* 0x00000023240a7207 */ /* 0x000fc60002000000 */
[----:B------:R-:W-:-:S06]  /*13150*/  IMAD.MOV.U32 R11, RZ, RZ, R37 ;  /* 0x000000ffff0b7224 */ /* 0x000fcc00078e0025 */
[----:B------:R-:W-:-:S14]  /*13160*/  DSETP.GT.OR P3, PT, R10, R4, P3 ;  /* 0x000000040a00722a */ /* 0x000fdc0001f64400 */
[----:B------:R-:W0:Y:S01]  /*13170*/  @!P3 LDC.64 R4, c[0x0][0x430] ;  /* 0x00010c00ff04bb82 */ /* 0x000e220000000a00 */
[C---:B------:R-:W-:Y:S01]  /*13180*/  @!P3 IMAD.IADD R11, R40.reuse, 0x1, R9 ;  /* 0x00000001280bb824 */ /* 0x040fe200078e0209 */
[----:B------:R-:W-:-:S03]  /*13190*/  @!P3 IADD3 R13, PT, PT, R40, 0x19, R34 ;  /* 0x00000019280db810 */ /* 0x000fc60007ffe022 */
[----:B0-----:R-:W-:-:S04]  /*131a0*/  @!P3 IMAD.WIDE R10, R11, 0x4, R4 ;  /* 0x000000040b0ab825 */ /* 0x001fc800078e0204 */
[----:B------:R-:W-:Y:S01]  /*131b0*/  @!P3 IMAD.WIDE R4, R13, 0x4, R4 ;  /* 0x000000040d04b825 */ /* 0x000fe200078e0204 */
[----:B------:R0:W-:Y:S04]  /*131c0*/  @!P3 STG.E desc[UR4][R10.64], R34 ;  /* 0x000000220a00b986 */ /* 0x0001e8000c101904 */
[----:B------:R0:W-:Y:S01]  /*131d0*/  @!P3 STG.E desc[UR4][R4.64], R9 ;  /* 0x000000090400b986 */ /* 0x0001e2000c101904 */
[----:B------:R-:W-:Y:S01]  /*131e0*/  @!P3 PLOP3.LUT P2, PT, PT, PT, PT, 0x8, 0x80 ;  /* 0x000000000080b81c */ /* 0x000fe20003f4e170 */
[----:B------:R-:W-:Y:S02]  /*131f0*/  @!P3 IMAD.MOV.U32 R0, RZ, RZ, R34 ;  /* 0x000000ffff00b224 */ /* 0x000fe400078e0022 */
[----:B------:R-:W-:-:S10]  /*13200*/  @!P3 IMAD.MOV.U32 R3, RZ, RZ, R9 ;  /* 0x000000ffff03b224 */ /* 0x000fd400078e0009 */
.L_x_457:
[----:B------:R-:W-:Y:S05]  /*13210*/  BSYNC.RECONVERGENT B0 ;  /* 0x0000000000007941 */ /* 0x000fea0003800200 */
.L_x_456:
[----:B------:R-:W-:Y:S04]  /*13220*/  BSSY.RECONVERGENT B2, `(.L_x_458) ;  /* 0x0000165000027945 */ /* 0x000fe80003800200 */
[----:B------:R-:W-:Y:S05]  /*13230*/  @!P2 BRA `(.L_x_459) ;  /* 0x00000014008ca947 */ /* 0x000fea0003800000 */
[----:B------:R-:W-:-:S07]  /*13240*/  IMAD.MOV.U32 R202, RZ, RZ, 0x3 ;  /* 0x00000003ffca7424 */ /* 0x000fce00078e00ff */
.L_x_477:
[----:B0-----:R-:W-:Y:S01]  /*13250*/  IMAD.IADD R4, R0, 0x1, -R202 ;  /* 0x0000000100047824 */ /* 0x001fe200078e0aca */
[----:B------:R-:W-:Y:S01]  /*13260*/  BSSY.RECONVERGENT B1, `(.L_x_460) ;  /* 0x000015d000017945 */ /* 0x000fe20003800200 */
[----:B------:R-:W-:-:S03]  /*13270*/  VIADD R9, R3, 0xffffffff ;  /* 0xffffffff03097836 */ /* 0x000fc60000000000 */
[----:B------:R-:W-:Y:S02]  /*13280*/  IABS R5, R4 ;  /* 0x0000000400057213 */ /* 0x000fe40000000000 */
[C---:B------:R-:W-:Y:S01]  /*13290*/  ISETP.GT.U32.AND P2, PT, R4.reuse, 0x7ffffffe, PT ;  /* 0x7ffffffe0400780c */ /* 0x040fe20003f44070 */
[----:B------:R-:W-:-:S05]  /*132a0*/  VIADD R4, R4, 0x1 ;  /* 0x0000000104047836 */ /* 0x000fca0000000000 */
[----:B------:R-:W-:Y:S02]  /*132b0*/  SEL R200, R4, 0x1, !P2 ;  /* 0x0000000104c87807 */ /* 0x000fe40005000000 */
[----:B------:R-:W-:Y:S02]  /*132c0*/  SEL R4, R5, RZ, P2 ;  /* 0x000000ff05047207 */ /* 0x000fe40001000000 */
[----:B------:R-:W-:Y:S02]  /*132d0*/  ISETP.GE.AND P3, PT, R200, R0, PT ;  /* 0x00000000c800720c */ /* 0x000fe40003f66270 */
[----:B------:R-:W-:Y:S01]  /*132e0*/  PLOP3.LUT P2, PT, PT, PT, PT, 0x80, 0x8 ;  /* 0x000000000008781c */ /* 0x000fe20003f4f070 */
[----:B------:R-:W-:-:S05]  /*132f0*/  IMAD.IADD R201, R9, 0x1, -R4 ;  /* 0x0000000109c97824 */ /* 0x000fca00078e0a04 */
[----:B------:R-:W-:-:S13]  /*13300*/  ISETP.LT.OR P3, PT, R201, 0x1, P3 ;  /* 0x00000001c900780c */ /* 0x000fda0001f61670 */
[----:B------:R-:W-:Y:S05]  /*13310*/  @P3 BRA `(.L_x_461) ;  /* 0x0000001400443947 */ /* 0x000fea0003800000 */
[----:B------:R-:W0:Y:S01]  /*13320*/  LDC.64 R30, c[0x0][0x428] ;  /* 0x00010a00ff1e7b82 */ /* 0x000e220000000a00 */
[----:B------:R-:W-:-:S04]  /*13330*/  IMAD.IADD R5, R7, 0x1, R0 ;  /* 0x0000000107057824 */ /* 0x000fc800078e0200 */
[----:B------:R-:W-:-:S03]  /*13340*/  IMAD R5, R14, R9, R5 ;  /* 0x000000090e057224 */ /* 0x000fc600078e0205 */
[----:B------:R-:W1:Y:S01]  /*13350*/  LDC.64 R40, c[0x0][0x410] ;  /* 0x00010400ff287b82 */ /* 0x000e620000000a00 */
[----:B0-----:R-:W-:-:S05]  /*13360*/  IMAD.WIDE R30, R5, 0x8, R30 ;  /* 0x00000008051e7825 */ /* 0x001fca00078e021e */
[----:B------:R-:W2:Y:S01]  /*13370*/  LDG.E.64 R34, desc[UR4][R30.64+0x1388] ;  /* 0x001388041e227981 */ /* 0x000ea2000c1e1b00 */
[----:B------:R-:W-:Y:S01]  /*13380*/  UMOV UR6, 0xcccccccd ;  /* 0xcccccccd00067882 */ /* 0x000fe20000000000 */
[----:B------:R-:W-:Y:S01]  /*13390*/  UMOV UR7, 0x4016cccc ;  /* 0x4016cccc00077882 */ /* 0x000fe20000000000 */
[----:B------:R-:W-:Y:S01]  /*133a0*/  LOP3.LUT R5, RZ, R200, RZ, 0x33, !PT ;  /* 0x000000c8ff057212 */ /* 0x000fe200078e33ff */
[C-C-:B------:R-:W-:Y:S02]  /*133b0*/  IMAD.IADD R203, R1.reuse, 0x1, R0.reuse ;  /* 0x0000000101cb7824 */ /* 0x140fe400078e0200 */
[----:B------:R-:W-:Y:S01]  /*133c0*/  IMAD.IADD R204, R1, 0x1, R3 ;  /* 0x0000000101cc7824 */ /* 0x000fe200078e0203 */
[----:B------:R-:W-:-:S05]  /*133d0*/  IADD3 R5, PT, PT, R5, R4, R0 ;  /* 0x0000000405057210 */ /* 0x000fca0007ffe000 */
[----:B-1----:R-:W-:-:S04]  /*133e0*/  IMAD.WIDE R36, R5, 0x8, R40 ;  /* 0x0000000805247825 */ /* 0x002fc800078e0228 */
[----:B------:R-:W-:Y:S01]  /*133f0*/  IMAD.WIDE.U32 R40, R5, 0x8, R40 ;  /* 0x0000000805287825 */ /* 0x000fe200078e0028 */
[----:B--2---:R-:W-:Y:S01]  /*13400*/  DADD R38, R34, -UR6 ;  /* 0x8000000622267e29 */ /* 0x004fe20008000000 */
[----:B------:R-:W-:Y:S01]  /*13410*/  UMOV UR6, 0x3a29c77a ;  /* 0x3a29c77a00067882 */ /* 0x000fe20000000000 */
[----:B------:R-:W-:-:S06]  /*13420*/  UMOV UR7, 0x3fffcb92 ;  /* 0x3fffcb9200077882 */ /* 0x000fcc0000000000 */
[----:B------:R-:W-:-:S11]  /*13430*/  DFMA R38, R18, UR6, R38 ;  /* 0x0000000612267c2b */ /* 0x000fd60008000026 */
.L_x_476:
[----:B------:R-:W-:Y:S01]  /*13440*/  LOP3.LUT R9, RZ, R200, RZ, 0x33, !PT ;  /* 0x000000c8ff097212 */ /* 0x000fe200078e33ff */
[----:B------:R-:W-:Y:S05]  /*13450*/  BMOV.32.CLEAR RZ, B0 ;  /* 0x0000000000ff7355 */ /* 0x000fea0000100000 */
[----:B------:R-:W-:Y:S01]  /*13460*/  LOP3.LUT R4, RZ, R201, RZ, 0x33, !PT ;  /* 0x000000c9ff047212 */ /* 0x000fe200078e33ff */
[----:B------:R-:W-:Y:S01]  /*13470*/  IMAD.IADD R9, R0, 0x1, R9 ;  /* 0x0000000100097824 */ /* 0x000fe200078e0209 */
[----:B------:R-:W-:Y:S03]  /*13480*/  BSSY.RECONVERGENT B0, `(.L_x_462) ;  /* 0x0000108000007945 */ /* 0x000fe60003800200 */
[----:B------:R-:W-:Y:S01]  /*13490*/  IMAD.IADD R205, R3, 0x1, R4 ;  /* 0x0000000103cd7824 */ /* 0x000fe200078e0204 */
[----:B------:R-:W-:-:S02]  /*134a0*/  ISETP.GT.AND P3, PT, R9, RZ, PT ;  /* 0x000000ff0900720c */ /* 0x000fc40003f64270 */
[----:B------:R-:W-:Y:S02]  /*134b0*/  ISETP.NE.AND P4, PT, R9, RZ, PT ;  /* 0x000000ff0900720c */ /* 0x000fe40003f85270 */
[C---:B------:R-:W-:Y:S02]  /*134c0*/  ISETP.EQ.AND P3, PT, R205.reuse, RZ, P3 ;  /* 0x000000ffcd00720c */ /* 0x040fe40001f62270 */
[----:B------:R-:W-:-:S13]  /*134d0*/  ISETP.LT.OR P4, PT, R205, 0x1, P4 ;  /* 0x00000001cd00780c */ /* 0x000fda0002781670 */
[----:B------:R-:W-:Y:S05]  /*134e0*/  @P4 BRA !P3, `(.L_x_463) ;  /* 0x0000000400704947 */ /* 0x000fea0005800000 */
[----:B------:R-:W-:Y:S02]  /*134f0*/  ISETP.NE.AND P3, PT, R9, 0x1, PT ;  /* 0x000000010900780c */ /* 0x000fe40003f65270 */
[----:B------:R-:W-:-:S13]  /*13500*/  ISETP.NE.AND P4, PT, R205, 0x1, PT ;  /* 0x00000001cd00780c */ /* 0x000fda0003f85270 */
[----:B------:R-:W-:Y:S05]  /*13510*/  @P3 BRA P4, `(.L_x_464) ;  /* 0x0000000000bc3947 */ /* 0x000fea0002000000 */
[----:B------:R-:W0:Y:S01]  /*13520*/  LDC.64 R10, c[0x0][0x428] ;  /* 0x00010a00ff0a7b82 */ /* 0x000e220000000a00 */
[----:B------:R-:W-:Y:S02]  /*13530*/  VIADD R5, R201, 0xffffffff ;  /* 0xffffffffc9057836 */ /* 0x000fe40000000000 */
[----:B------:R-:W-:-:S04]  /*13540*/  IMAD.IADD R4, R7, 0x1, R200 ;  /* 0x0000000107047824 */ /* 0x000fc800078e02c8 */
[----:B------:R-:W-:-:S04]  /*13550*/  IMAD R5, R14, R5, R4 ;  /* 0x000000050e057224 */ /* 0x000fc800078e0204 */
[----:B0-----:R-:W-:-:S05]  /*13560*/  IMAD.WIDE R10, R5, 0x8, R10 ;  /* 0x00000008050a7825 */ /* 0x001fca00078e020a */
[----:B------:R0:W5:Y:S04]  /*13570*/  LDG.E.64 R4, desc[UR4][R10.64] ;  /* 0x000000040a047981 */ /* 0x000168000c1e1b00 */
[----:B------:R-:W5:Y:S01]  /*13580*/  LDG.E.64 R10, desc[UR4][R10.64+0x1388] ;  /* 0x001388040a0a7981 */ /* 0x000f62000c1e1b00 */
[C---:B------:R-:W-:Y:S01]  /*13590*/  ISETP.NE.AND P3, PT, R9.reuse, 0x1, PT ;  /* 0x000000010900780c */ /* 0x040fe20003f65270 */
[----:B------:R-:W-:Y:S01]  /*135a0*/  BSSY.RECONVERGENT B5, `(.L_x_465) ;  /* 0x000001c000057945 */ /* 0x000fe20003800200 */
[----:B------:R-:W-:Y:S02]  /*135b0*/  ISETP.NE.AND P4, PT, R9, RZ, PT ;  /* 0x000000ff0900720c */ /* 0x000fe40003f85270 */
[----:B------:R-:W-:Y:S02]  /*135c0*/  CS2R R154, SRZ ;  /* 0x00000000009a7805 */ /* 0x000fe4000001ff00 */
[C---:B------:R-:W-:Y:S01]  /*135d0*/  ISETP.EQ.AND P3, PT, R205.reuse, RZ, !P3 ;  /* 0x000000ffcd00720c */ /* 0x040fe20005f62270 */
[----:B------:R-:W-:Y:S01]  /*135e0*/  IMAD.MOV.U32 R12, RZ, RZ, 0x0 ;  /* 0x00000000ff0c7424 */ /* 0x000fe200078e00ff */
[----:B------:R-:W-:Y:S01]  /*135f0*/  ISETP.EQ.AND P4, PT, R205, 0x1, !P4 ;  /* 0x00000001cd00780c */ /* 0x000fe20006782270 */
[----:B------:R-:W-:-:S03]  /*13600*/  IMAD.MOV.U32 R13, RZ, RZ, -0x3f56d000 ;  /* 0xc0a93000ff0d7424 */ /* 0x000fc600078e00ff */
[----:B------:R-:W-:-:S13]  /*13610*/  PLOP3.LUT P3, PT, P3, P4, PT, 0xf8, 0x8f ;  /* 0x00000000008f781c */ /* 0x000fda0001f69f70 */
[----:B0-----:R-:W-:Y:S05]  /*13620*/  @!P3 BRA `(.L_x_466) ;  /* 0x00000000004cb947 */ /* 0x001fea0003800000 */
[C---:B------:R-:W-:Y:S01]  /*13630*/  IMAD.IADD R12, R1.reuse, 0x1, R201 ;  /* 0x00000001010c7824 */ /* 0x040fe200078e02c9 */
[----:B------:R-:W2:Y:S01]  /*13640*/  LDL.U8 R9, [R204] ;  /* 0x00000000cc097983 */ /* 0x000ea20000100000 */
[----:B------:R-:W-:Y:S01]  /*13650*/  IMAD.IADD R13, R1, 0x1, R200 ;  /* 0x00000001010d7824 */ /* 0x000fe200078e02c8 */
[----:B------:R-:W0:Y:S02]  /*13660*/  LDC.64 R206, c[0x0][0x410] ;  /* 0x00010400ffce7b82 */ /* 0x000e240000000a00 */
[----:B------:R-:W3:Y:S04]  /*13670*/  LDL.S8 R154, [R203+0x1b] ;  /* 0x00001b00cb9a7983 */ /* 0x000ee80000100200 */
[----:B------:R-:W2:Y:S04]  /*13680*/  LDL.U8 R12, [R12] ;  /* 0x000000000c0c7983 */ /* 0x000ea80000100000 */
[----:B------:R-:W4:Y:S01]  /*13690*/  LDL.U8 R13, [R13+0x1b] ;  /* 0x00001b000d0d7983 */ /* 0x000f220000100000 */
[----:B------:R-:W-:Y:S01]  /*136a0*/  UMOV UR6, 0x5197d ;  /* 0x0005197d00067882 */ /* 0x000fe20000000000 */
[----:B--2---:R-:W-:-:S02]  /*136b0*/  PRMT R9, R12, 0x3340, R9 ;  /* 0x000033400c097816 */ /* 0x004fc40000000009 */
[----:B----4-:R-:W-:-:S04]  /*136c0*/  PRMT R13, R13, 0x3340, RZ ;  /* 0x000033400d0d7816 */ /* 0x010fc800000000ff */
[----:B------:R-:W-:Y:S02]  /*136d0*/  PRMT R9, R9, 0x5410, R13 ;  /* 0x0000541009097816 */ /* 0x000fe4000000000d */
[----:B------:R-:W2:Y:S03]  /*136e0*/  LDG.E.64 R12, desc[UR4][R40.64+0x5f98] ;  /* 0x005f9804280c7981 */ /* 0x000ea6000c1e1b00 */
[----:B---3--:R-:W-:Y:S02]  /*136f0*/  IDP.4A.S8.U8 R9, R9, UR6, R154 ;  /* 0x0000000609097c26 */ /* 0x008fe4000800029a */
[----:B------:R-:W3:Y:S02]  /*13700*/  LDG.E.64 R154, desc[UR4][R40.64+0x6268] ;  /* 0x00626804289a7981 */ /* 0x000ee4000c1e1b00 */
[----:B0-----:R-:W-:-:S05]  /*13710*/  IMAD.WIDE R206, R9, 0x8, R206 ;  /* 0x0000000809ce7825 */ /* 0x001fca00078e02ce */
[----:B------:R-:W3:Y:S04]  /*13720*/  LDG.E.64 R198, desc[UR4][R206.64+0x1388] ;  /* 0x00138804cec67981 */ /* 0x000ee8000c1e1b00 */
[----:B------:R-:W2:Y:S01]  /*13730*/  LDG.E.64 R206, desc[UR4][R206.64] ;  /* 0x00000004cece7981 */ /* 0x000ea2000c1e1b00 */
[----:B---3--:R-:W-:Y:S02]  /*13740*/  DADD R154, R154, R198 ;  /* 0x000000009a9a7229 */ /* 0x008fe400000000c6 */
[----:B--2---:R-:W-:-:S11]  /*13750*/  DADD R12, R12, R206 ;  /* 0x000000000c0c7229 */ /* 0x004fd600000000ce */
.L_x_466:
[----:B------:R-:W-:Y:S05]  /*13760*/  BSYNC.RECONVERGENT B5 ;  /* 0x0000000000057941 */ /* 0x000fea0003800200 */
.L_x_465:
[----:B-----5:R-:W-:Y:S01]  /*13770*/  DADD R4, R4, R154 ;  /* 0x0000000004047229 */ /* 0x020fe2000000009a */
[----:B------:R-:W-:Y:S01]  /*13780*/  UMOV UR6, 0xff800000 ;  /* 0xff80000000067882 */ /* 0x000fe20000000000 */
[----:B------:R-:W-:Y:S01]  /*13790*/  DADD R10, R10, R12 ;  /* 0x000000000a0a7229 */ /* 0x000fe2000000000c */
[----:B------:R-:W-:-:S05]  /*137a0*/  UMOV UR7, 0x41cdcd64 ;  /* 0x41cdcd6400077882 */ /* 0x000fca0000000000 */
[----:B------:R-:W-:-:S06]  /*137b0*/  DSETP.GT.AND P3, PT, |R4|, UR6, PT ;  /* 0x0000000604007e2a */ /* 0x000fcc000bf64200 */
[----:B------:R-:W-:Y:S02]  /*137c0*/  FSEL R4, R4, RZ, !P3 ;  /* 0x000000ff04047208 */ /* 0x000fe40005800000 */
[----:B------:R-:W-:Y:S02]  /*137d0*/  FSEL R5, R5, +QNAN , !P3 ;  /* 0x7ff0000005057808 */ /* 0x000fe40005800000 */
[----:B------:R-:W-:Y:S02]  /*137e0*/  FSEL R154, R10, RZ, !P3 ;  /* 0x000000ff0a9a7208 */ /* 0x000fe40005800000 */
[----:B------:R-:W-:Y:S01]  /*137f0*/  FSEL R155, R11, -1.875, !P3 ;  /* 0xbff000000b9b7808 */ /* 0x000fe20005800000 */
[----:B------:R-:W-:Y:S06]  /*13800*/  BRA `(.L_x_467) ;  /* 0x0000000c003c7947 */ /* 0x000fec0003800000 */
.L_x_464:
[C-C-:B------:R-:W-:Y:S01]  /*13810*/  IMAD.IADD R13, R1.reuse, 0x1, R200.reuse ;  /* 0x00000001010d7824 */ /* 0x140fe200078e02c8 */
[----:B------:R-:W2:Y:S01]  /*13820*/  LDL.S8 R10, [R203+0x1b] ;  /* 0x00001b00cb0a7983 */ /* 0x000ea20000100200 */
[----:B------:R-:W-:Y:S01]  /*13830*/  IMAD.IADD R12, R1, 0x1, R201 ;  /* 0x00000001010c7824 */ /* 0x000fe200078e02c9 */
[----:B------:R-:W0:Y:S01]  /*13840*/  LDCU.64 UR6, c[0x0][0x410] ;  /* 0x00008200ff0677ac */ /* 0x000e220008000a00 */
[----:B------:R-:W1:Y:S01]  /*13850*/  LDC.64 R210, c[0x0][0x428] ;  /* 0x00010a00ffd27b82 */ /* 0x000e620000000a00 */
[----:B------:R-:W3:Y:S04]  /*13860*/  LDL.S8 R4, [R13+0x1b] ;  /* 0x00001b000d047983 */ /* 0x000ee80000100200 */
[----:B------:R4:W5:Y:S04]  /*13870*/  LDL.S8 R11, [R12] ;  /* 0x000000000c0b7983 */ /* 0x0009680000100200 */
[----:B------:R-:W2:Y:S04]  /*13880*/  LDL.S8 R9, [R204] ;  /* 0x00000000cc097983 */ /* 0x000ea80000100200 */
[----:B------:R-:W2:Y:S01]  /*13890*/  LDG.E.64 R206, desc[UR4][R36.64+0x6268] ;  /* 0x0062680424ce7981 */ /* 0x000ea2000c1e1b00 */
[----:B----4-:R-:W-:-:S03]  /*138a0*/  IMAD.IADD R12, R7, 0x1, R200 ;  /* 0x00000001070c7824 */ /* 0x010fc600078e02c8 */
[----:B------:R-:W4:Y:S01]  /*138b0*/  LDG.E.64 R198, desc[UR4][R36.64+0x5f98] ;  /* 0x005f980424c67981 */ /* 0x000f22000c1e1b00 */
[----:B---3--:R-:W-:-:S03]  /*138c0*/  SHF.R.S32.HI R5, RZ, 0x1f, R4 ;  /* 0x0000001fff057819 */ /* 0x008fc60000011404 */
[----:B-----5:R-:W-:Y:S01]  /*138d0*/  IMAD.WIDE R4, R11, 0x5, R4 ;  /* 0x000000050b047825 */ /* 0x020fe200078e0204 */
[--C-:B--2---:R-:W-:Y:S02]  /*138e0*/  SHF.R.S32.HI R11, RZ, 0x1f, R10.reuse ;  /* 0x0000001fff0b7819 */ /* 0x104fe4000001140a */
[----:B0-----:R-:W-:Y:S01]  /*138f0*/  LEA R154, P3, R4, UR6, 0x3 ;  /* 0x00000006049a7c11 */ /* 0x001fe2000f8618ff */
[----:B------:R-:W-:-:S03]  /*13900*/  IMAD.WIDE R10, R9, 0x5, R10 ;  /* 0x00000005090a7825 */ /* 0x000fc600078e020a */
[----:B------:R-:W-:Y:S02]  /*13910*/  LEA.HI.X R155, R4, UR7, R5, 0x3, P3 ;  /* 0x00000007049b7c11 */ /* 0x000fe400098f1c05 */
[----:B------:R-:W-:-:S03]  /*13920*/  LEA R4, P3, R10, UR6, 0x3 ;  /* 0x000000060a047c11 */ /* 0x000fc6000f8618ff */
[----:B------:R-:W2:Y:S01]  /*13930*/  LDG.E.64 R208, desc[UR4][R154.64+0xb248] ;  /* 0x00b248049ad07981 */ /* 0x000ea2000c1e1b00 */
[----:B------:R-:W-:Y:S01]  /*13940*/  VIADD R9, R201, 0xffffffff ;  /* 0xffffffffc9097836 */ /* 0x000fe20000000000 */
[----:B------:R-:W-:-:S03]  /*13950*/  LEA.HI.X R5, R10, UR7, R11, 0x3, P3 ;  /* 0x000000070a057c11 */ /* 0x000fc600098f1c0b */
[----:B------:R-:W-:Y:S02]  /*13960*/  IMAD R9, R14, R9, R12 ;  /* 0x000000090e097224 */ /* 0x000fe400078e020c */
[----:B------:R-:W3:Y:S04]  /*13970*/  LDG.E.64 R12, desc[UR4][R4.64+0xb248] ;  /* 0x00b24804040c7981 */ /* 0x000ee8000c1e1b00 */
[----:B------:R-:W4:Y:S01]  /*13980*/  LDG.E.64 R154, desc[UR4][R154.64+0xb180] ;  /* 0x00b180049a9a7981 */ /* 0x000f22000c1e1b00 */
[----:B-1----:R-:W-:-:S03]  /*13990*/  IMAD.WIDE R210, R9, 0x8, R210 ;  /* 0x0000000809d27825 */ /* 0x002fc600078e02d2 */
[----:B------:R-:W5:Y:S04]  /*139a0*/  LDG.E.64 R4, desc[UR4][R4.64+0xb180] ;  /* 0x00b1800404047981 */ /* 0x000f68000c1e1b00 */
[----:B------:R-:W5:Y:S04]  /*139b0*/  LDG.E.64 R10, desc[UR4][R210.64] ;  /* 0x00000004d20a7981 */ /* 0x000f68000c1e1b00 */
[----:B------:R-:W5:Y:S01]  /*139c0*/  LDG.E.64 R210, desc[UR4][R210.64+0x1388] ;  /* 0x00138804d2d27981 */ /* 0x000f62000c1e1b00 */
[----:B------:R-:W-:Y:S01]  /*139d0*/  UMOV UR6, 0xff800000 ;  /* 0xff80000000067882 */ /* 0x000fe20000000000 */
[----:B------:R-:W-:Y:S01]  /*139e0*/  UMOV UR7, 0x41cdcd64 ;  /* 0x41cdcd6400077882 */ /* 0x000fe20000000000 */
[----:B--2---:R-:W-:-:S02]  /*139f0*/  DADD R206, R206, R208 ;  /* 0x00000000cece7229 */ /* 0x004fc400000000d0 */
[----:B----4-:R-:W-:-:S06]  /*13a00*/  DADD R154, R198, R154 ;  /* 0x00000000c69a7229 */ /* 0x010fcc000000009a */
[----:B---3--:R-:W-:Y:S02]  /*13a10*/  DADD R12, R206, R12 ;  /* 0x00000000ce0c7229 */ /* 0x008fe4000000000c */
[----:B-----5:R-:W-:-:S06]  /*13a20*/  DADD R4, R154, R4 ;  /* 0x000000009a047229 */ /* 0x020fcc0000000004 */
[----:B------:R-:W-:Y:S02]  /*13a30*/  DADD R10, R10, R12 ;  /* 0x000000000a0a7229 */ /* 0x000fe4000000000c */
[----:B------:R-:W-:-:S06]  /*13a40*/  DADD R210, R210, R4 ;  /* 0x00000000d2d27229 */ /* 0x000fcc0000000004 */
[----:B------:R-:W-:-:S06]  /*13a50*/  DSETP.GT.AND P3, PT, |R10|, UR6, PT ;  /* 0x000000060a007e2a */ /* 0x000fcc000bf64200 */
[----:B------:R-:W-:Y:S02]  /*13a60*/  FSEL R4, R10, RZ, !P3 ;  /* 0x000000ff0a047208 */ /* 0x000fe40005800000 */
[----:B------:R-:W-:Y:S02]  /*13a70*/  FSEL R5, R11, +QNAN , !P3 ;  /* 0x7ff000000b057808 */ /* 0x000fe40005800000 */
[----:B------:R-:W-:Y:S02]  /*13a80*/  FSEL R154, R210, RZ, !P3 ;  /* 0x000000ffd29a7208 */ /* 0x000fe40005800000 */
[----:B------:R-:W-:Y:S01]  /*13a90*/  FSEL R155, R211, -1.875, !P3 ;  /* 0xbff00000d39b7808 */ /* 0x000fe20005800000 */
[----:B------:R-:W-:Y:S06]  /*13aa0*/  BRA `(.L_x_467) ;  /* 0x0000000800947947 */ /* 0x000fec0003800000 */
.L_x_463:
[----:B------:R-:W-:-:S04]  /*13ab0*/  ISETP.NE.AND P3, PT, R9, 0x1, PT ;  /* 0x000000010900780c */ /* 0x000fc80003f65270 */
[----:B------:R-:W-:-:S13]  /*13ac0*/  ISETP.NE.OR P3, PT, R205, 0x1, P3 ;  /* 0x00000001cd00780c */ /* 0x000fda0001f65670 */
[----:B------:R-:W-:Y:S05]  /*13ad0*/  @P3 BRA `(.L_x_468) ;  /* 0x0000000400ac3947 */ /* 0x000fea0003800000 */
[C---:B------:R-:W-:Y:S01]  /*13ae0*/  IMAD.IADD R199, R1.reuse, 0x1, R201 ;  /* 0x0000000101c77824 */ /* 0x040fe200078e02c9 */
[----:B------:R-:W2:Y:S01]  /*13af0*/  LDL.U8 R12, [R203+0x1b] ;  /* 0x00001b00cb0c7983 */ /* 0x000ea20000100000 */
[----:B------:R-:W-:Y:S01]  /*13b00*/  IMAD.IADD R4, R1, 0x1, R200 ;  /* 0x0000000101047824 */ /* 0x000fe200078e02c8 */
[----:B------:R-:W0:Y:S02]  /*13b10*/  LDC.64 R154, c[0x0][0x410] ;  /* 0x00010400ff9a7b82 */ /* 0x000e240000000a00 */
[----:B------:R-:W2:Y:S04]  /*13b20*/  LDL.U8 R13, [R203+0x1a] ;  /* 0x00001a00cb0d7983 */ /* 0x000ea80000100000 */
[----:B------:R-:W3:Y:S02]  /*13b30*/  LDL.U8 R9, [R204] ;  /* 0x00000000cc097983 */ /* 0x000ee40000100000 */
[----:B------:R-:W1:Y:S02]  /*13b40*/  LDC.64 R206, c[0x0][0x428] ;  /* 0x00010a00ffce7b82 */ /* 0x000e640000000a00 */
[----:B------:R-:W4:Y:S04]  /*13b50*/  LDL.U8 R10, [R199+0x1] ;  /* 0x00000100c70a7983 */ /* 0x000f280000100000 */
[----:B------:R-:W4:Y:S04]  /*13b60*/  LDL.U8 R198, [R199] ;  /* 0x00000000c7c67983 */ /* 0x000f280000100000 */
[----:B------:R-:W5:Y:S04]  /*13b70*/  LDL.U8 R11, [R4+0x1b] ;  /* 0x00001b00040b7983 */ /* 0x000f680000100000 */
[----:B------:R-:W5:Y:S04]  /*13b80*/  LDL.S8 R5, [R204+-0x1] ;  /* 0xffffff00cc057983 */ /* 0x000f680000100200 */
[----:B------:R-:W5:Y:S01]  /*13b90*/  LDL.S8 R4, [R4+0x1c] ;  /* 0x00001c0004047983 */ /* 0x000f620000100200 */
[----:B------:R-:W-:Y:S01]  /*13ba0*/  UMOV UR7, 0x57d19 ;  /* 0x00057d1900077882 */ /* 0x000fe20000000000 */
[----:B------:R-:W-:Y:S01]  /*13bb0*/  UMOV UR6, 0x5197d ;  /* 0x0005197d00067882 */ /* 0x000fe20000000000 */
[----:B--2---:R-:W-:-:S02]  /*13bc0*/  PRMT R12, R13, 0x3340, R12 ;  /* 0x000033400d0c7816 */ /* 0x004fc4000000000c */
[----:B---3--:R-:W-:-:S04]  /*13bd0*/  PRMT R9, R9, 0x3340, RZ ;  /* 0x0000334009097816 */ /* 0x008fc800000000ff */
[----:B------:R-:W-:Y:S02]  /*13be0*/  PRMT R12, R12, 0x5410, R9 ;  /* 0x000054100c0c7816 */ /* 0x000fe40000000009 */
[----:B----4-:R-:W-:Y:S02]  /*13bf0*/  PRMT R10, R198, 0x3340, R10 ;  /* 0x00003340c60a7816 */ /* 0x010fe4000000000a */
[----:B-----5:R-:W-:-:S04]  /*13c00*/  PRMT R11, R11, 0x3340, RZ ;  /* 0x000033400b0b7816 */ /* 0x020fc800000000ff */
[----:B------:R-:W-:Y:S01]  /*13c10*/  PRMT R10, R10, 0x5410, R11 ;  /* 0x000054100a0a7816 */ /* 0x000fe2000000000b */
[----:B------:R-:W-:Y:S02]  /*13c20*/  IDP.4A.S8.U8 R5, R12, UR7, R5 ;  /* 0x000000070c057c26 */ /* 0x000fe40008000205 */
[----:B------:R-:W-:Y:S02]  /*13c30*/  VIADD R9, R201, 0xffffffff ;  /* 0xffffffffc9097836 */ /* 0x000fe40000000000 */
[----:B------:R-:W-:Y:S02]  /*13c40*/  IMAD R11, R2, 0x4e2, R200 ;  /* 0x000004e2020b7824 */ /* 0x000fe400078e02c8 */
[----:B------:R-:W-:Y:S02]  /*13c50*/  IDP.4A.S8.U8 R4, R10, UR6, R4 ;  /* 0x000000060a047c26 */ /* 0x000fe40008000204 */
[----:B0-----:R-:W-:-:S04]  /*13c60*/  IMAD.WIDE R12, R5, 0x8, R154 ;  /* 0x00000008050c7825 */ /* 0x001fc800078e029a */
[----:B------:R-:W-:Y:S02]  /*13c70*/  IMAD R9, R14, R9, R11 ;  /* 0x000000090e097224 */ /* 0x000fe400078e020b */
[----:B------:R-:W-:Y:S02]  /*13c80*/  IMAD.WIDE R154, R4, 0x8, R154 ;  /* 0x00000008049a7825 */ /* 0x000fe400078e029a */
[----:B------:R-:W2:Y:S02]  /*13c90*/  LDG.E.64 R4, desc[UR4][R12.64+0x3a98] ;  /* 0x003a98040c047981 */ /* 0x000ea4000c1e1b00 */
[----:B------:R-:W-:Y:S02]  /*13ca0*/  VIADD R9, R9, 0x270 ;  /* 0x0000027009097836 */ /* 0x000fe40000000000 */
[----:B------:R-:W2:Y:S02]  /*13cb0*/  LDG.E.64 R10, desc[UR4][R154.64+0x3a98] ;  /* 0x003a98049a0a7981 */ /* 0x000ea4000c1e1b00 */
[----:B-1----:R-:W-:-:S02]  /*13cc0*/  IMAD.WIDE R206, R9, 0x8, R206 ;  /* 0x0000000809ce7825 */ /* 0x002fc400078e02ce */
[----:B------:R-:W3:Y:S04]  /*13cd0*/  LDG.E.64 R12, desc[UR4][R12.64+0x2710] ;  /* 0x002710040c0c7981 */ /* 0x000ee8000c1e1b00 */
[----:B------:R-:W3:Y:S04]  /*13ce0*/  LDG.E.64 R154, desc[UR4][R154.64+0x2710] ;  /* 0x002710049a9a7981 */ /* 0x000ee8000c1e1b00 */
[----:B------:R-:W4:Y:S04]  /*13cf0*/  LDG.E.64 R198, desc[UR4][R206.64+-0x1388] ;  /* 0xffec7804cec67981 */ /* 0x000f28000c1e1b00 */
[----:B------:R-:W5:Y:S01]  /*13d00*/  LDG.E.64 R206, desc[UR4][R206.64] ;  /* 0x00000004cece7981 */ /* 0x000f62000c1e1b00 */
[----:B------:R-:W-:Y:S01]  /*13d10*/  UMOV UR6, 0xff800000 ;  /* 0xff80000000067882 */ /* 0x000fe20000000000 */
[----:B------:R-:W-:Y:S01]  /*13d20*/  UMOV UR7, 0x41cdcd64 ;  /* 0x41cdcd6400077882 */ /* 0x000fe20000000000 */
[----:B------:R-:W-:Y:S01]  /*13d30*/  BSSY.RECONVERGENT B5, `(.L_x_469) ;  /* 0x0000024000057945 */ /* 0x000fe20003800200 */
[----:B--2---:R-:W-:-:S02]  /*13d40*/  DADD R4, R10, R4 ;  /* 0x000000000a047229 */ /* 0x004fc40000000004 */
[----:B---3--:R-:W-:-:S06]  /*13d50*/  DADD R12, R154, R12 ;  /* 0x000000009a0c7229 */ /* 0x008fcc000000000c */
[----:B----4-:R-:W-:Y:S02]  /*13d60*/  DADD R198, R4, R198 ;  /* 0x0000000004c67229 */ /* 0x010fe400000000c6 */
[----:B-----5:R-:W-:-:S06]  /*13d70*/  DADD R12, R12, R206 ;  /* 0x000000000c0c7229 */ /* 0x020fcc00000000ce */
[----:B------:R-:W-:Y:S01]  /*13d80*/  DSETP.GT.AND P3, PT, |R198|, UR6, PT ;  /* 0x00000006c6007e2a */ /* 0x000fe2000bf64200 */
        /* <DEDUP_REMOVED lines=8> */
[----:B------:R-:W0:Y:S01]  /*13e10*/  MUFU.RCP64H R5, R11 ;  /* 0x0000000b00057308 */ /* 0x000e220000001800 */
[----:B------:R-:W-:-:S06]  /*13e20*/  IMAD.MOV.U32 R4, RZ, RZ, 0x1 ;  /* 0x00000001ff047424 */ /* 0x000fcc00078e00ff */
[----:B0-----:R-:W-:-:S08]  /*13e30*/  DFMA R12, -R10, R4, 1 ;  /* 0x3ff000000a0c742b */ /* 0x001fd00000000104 */
        /* <DEDUP_REMOVED lines=19> */
.L_x_470:
[----:B------:R-:W-:Y:S05]  /*13f70*/  BSYNC.RECONVERGENT B5 ;  /* 0x0000000000057941 */ /* 0x000fea0003800200 */
.L_x_469:
[----:B------:R-:W2:Y:S01]  /*13f80*/  LDG.E.64 R10, desc[UR4][R30.64] ;  /* 0x000000041e0a7981 */ /* 0x000ea2000c1e1b00 */
[----:B------:R-:W0:Y:S01]  /*13f90*/  MUFU.RCP64H R13, R39 ;  /* 0x00000027000d7308 */ /* 0x000e220000001800 */
[----:B------:R-:W-:Y:S01]  /*13fa0*/  IMAD.MOV.U32 R12, RZ, RZ, 0x1 ;  /* 0x00000001ff0c7424 */ /* 0x000fe200078e00ff */
[----:B------:R-:W-:Y:S05]  /*13fb0*/  BSSY.RECONVERGENT B5, `(.L_x_471) ;  /* 0x0000017000057945 */ /* 0x000fea0003800200 */
[----:B0-----:R-:W-:-:S08]  /*13fc0*/  DFMA R206, -R38, R12, 1 ;  /* 0x3ff0000026ce742b */ /* 0x001fd0000000010c */
[----:B------:R-:W-:-:S08]  /*13fd0*/  DFMA R206, R206, R206, R206 ;  /* 0x000000cecece722b */ /* 0x000fd000000000ce */
[----:B------:R-:W-:-:S08]  /*13fe0*/  DFMA R12, R12, R206, R12 ;  /* 0x000000ce0c0c722b */ /* 0x000fd0000000000c */
[----:B------:R-:W-:-:S08]  /*13ff0*/  DFMA R206, -R38, R12, 1 ;  /* 0x3ff0000026ce742b */ /* 0x000fd0000000010c */
[----:B------:R-:W-:Y:S02]  /*14000*/  DFMA R12, R12, R206, R12 ;  /* 0x000000ce0c0c722b */ /* 0x000fe4000000000c */
[----:B--2---:R-:W-:-:S08]  /*14010*/  DADD R10, R10, 200 ;  /* 0x406900000a0a7429 */ /* 0x004fd00000000000 */
[----:B------:R-:W-:Y:S02]  /*14020*/  DMUL R206, R10, R12 ;  /* 0x0000000c0ace7228 */ /* 0x000fe40000000000 */
[----:B------:R-:W-:-:S06]  /*14030*/  FSETP.GEU.AND P4, PT, |R11|, 6.5827683646048100446e-37, PT ;  /* 0x036000000b00780b */ /* 0x000fcc0003f8e200 */
        /* <DEDUP_REMOVED lines=8> */
[----:B------:R-:W-:Y:S02]  /*140c0*/  IMAD.MOV.U32 R13, RZ, RZ, R11 ;  /* 0x000000ffff0d7224 */ /* 0x000fe400078e000b */
[----:B------:R-:W-:Y:S02]  /*140d0*/  IMAD.MOV.U32 R10, RZ, RZ, R38 ;  /* 0x000000ffff0a7224 */ /* 0x000fe400078e0026 */
[----:B------:R-:W-:-:S07]  /*140e0*/  IMAD.MOV.U32 R11, RZ, RZ, R39 ;  /* 0x000000ffff0b7224 */ /* 0x000fce00078e0027 */
[----:B------:R-:W-:Y:S05]  /*140f0*/  CALL.REL.NOINC `($__internal_0_$__cuda_sm20_div_rn_f64_full) ;  /* 0x0000167c00c87944 */ /* 0x000fea0003c00000 */
[----:B------:R-:W-:Y:S02]  /*14100*/  IMAD.MOV.U32 R12, RZ, RZ, R10 ;  /* 0x000000ffff0c7224 */ /* 0x000fe400078e000a */
[----:B------:R-:W-:-:S07]  /*14110*/  IMAD.MOV.U32 R13, RZ, RZ, R11 ;  /* 0x000000ffff0d7224 */ /* 0x000fce00078e000b */
.L_x_472:
[----:B------:R-:W-:Y:S05]  /*14120*/  BSYNC.RECONVERGENT B5 ;  /* 0x0000000000057941 */ /* 0x000fea0003800200 */
.L_x_471:
[----:B------:R-:W-:-:S06]  /*14130*/  DSETP.GE.AND P3, PT, R4, R12, PT ;  /* 0x0000000c0400722a */ /* 0x000fcc0003f66000 */
[----:B------:R-:W-:Y:S02]  /*14140*/  FSEL R4, R198, RZ, P3 ;  /* 0x000000ffc6047208 */ /* 0x000fe40001800000 */
[----:B------:R-:W-:Y:S02]  /*14150*/  FSEL R5, R199, +QNAN , P3 ;  /* 0x7ff00000c7057808 */ /* 0x000fe40001800000 */
[----:B------:R-:W-:Y:S02]  /*14160*/  FSEL R154, R154, RZ, P3 ;  /* 0x000000ff9a9a7208 */ /* 0x000fe40001800000 */
[----:B------:R-:W-:Y:S01]  /*14170*/  FSEL R155, R155, -1.875, P3 ;  /* 0xbff000009b9b7808 */ /* 0x000fe20001800000 */
[----:B------:R-:W-:Y:S06]  /*14180*/  BRA `(.L_x_467) ;  /* 0x0000000000dc7947 */ /* 0x000fec0003800000 */
.L_x_468:
[C---:B------:R-:W-:Y:S01]  /*14190*/  IMAD.IADD R206, R1.reuse, 0x1, R201 ;  /* 0x0000000101ce7824 */ /* 0x040fe200078e02c9 */
[----:B------:R-:W2:Y:S01]  /*141a0*/  LDL.U8 R12, [R203+0x1b] ;  /* 0x00001b00cb0c7983 */ /* 0x000ea20000100000 */
[----:B------:R-:W-:Y:S01]  /*141b0*/  IMAD.IADD R10, R1, 0x1, R200 ;  /* 0x00000001010a7824 */ /* 0x000fe200078e02c8 */
[----:B------:R-:W0:Y:S02]  /*141c0*/  LDC.64 R4, c[0x0][0x410] ;  /* 0x00010400ff047b82 */ /* 0x000e240000000a00 */
[----:B------:R-:W3:Y:S04]  /*141d0*/  LDL.U8 R13, [R206+0x1] ;  /* 0x00000100ce0d7983 */ /* 0x000ee80000100000 */
[----:B------:R-:W3:Y:S04]  /*141e0*/  LDL.U8 R154, [R206] ;  /* 0x00000000ce9a7983 */ /* 0x000ee80000100000 */
[----:B------:R-:W2:Y:S04]  /*141f0*/  LDL.U8 R155, [R203+0x1a] ;  /* 0x00001a00cb9b7983 */ /* 0x000ea80000100000 */
[----:B------:R-:W4:Y:S04]  /*14200*/  LDL.U8 R199, [R204] ;  /* 0x00000000ccc77983 */ /* 0x000f280000100000 */
[----:B------:R-:W5:Y:S01]  /*14210*/  LDL.S8 R11, [R204+-0x1] ;  /* 0xffffff00cc0b7983 */ /* 0x000f620000100200 */
[----:B------:R-:W-:Y:S01]  /*14220*/  UMOV UR6, 0x5197d ;  /* 0x0005197d00067882 */ /* 0x000fe20000000000 */
[----:B------:R-:W1:Y:S02]  /*14230*/  LDC.64 R210, c[0x0][0x428] ;  /* 0x00010a00ffd27b82 */ /* 0x000e640000000a00 */
[----:B------:R-:W5:Y:S04]  /*14240*/  LDL.U8 R198, [R10+0x1b] ;  /* 0x00001b000ac67983 */ /* 0x000f680000100000 */
[----:B------:R-:W5:Y:S04]  /*14250*/  LDG.E.64 R206, desc[UR4][R36.64+0x5ea8] ;  /* 0x005ea80424ce7981 */ /* 0x000f68000c1e1b00 */
[----:B------:R-:W5:Y:S01]  /*14260*/  LDL.S8 R10, [R10+0x1c] ;  /* 0x00001c000a0a7983 */ /* 0x000f620000100200 */
[----:B------:R-:W-:-:S02]  /*14270*/  VIADD R208, R201, 0xffffffff ;  /* 0xffffffffc9d07836 */ /* 0x000fc40000000000 */
[----:B------:R-:W-:-:S04]  /*14280*/  IMAD.IADD R209, R7, 0x1, R200 ;  /* 0x0000000107d17824 */ /* 0x000fc800078e02c8 */
[----:B------:R-:W-:-:S04]  /*14290*/  IMAD R208, R14, R208, R209 ;  /* 0x000000d00ed07224 */ /* 0x000fc800078e02d1 */
[----:B-1----:R-:W-:-:S05]  /*142a0*/  IMAD.WIDE R210, R208, 0x8, R210 ;  /* 0x00000008d0d27825 */ /* 0x002fca00078e02d2 */
[----:B------:R-:W5:Y:S04]  /*142b0*/  LDG.E.64 R208, desc[UR4][R210.64] ;  /* 0x00000004d2d07981 */ /* 0x000f68000c1e1b00 */
[----:B------:R-:W5:Y:S01]  /*142c0*/  LDG.E.64 R210, desc[UR4][R210.64+0x1388] ;  /* 0x00138804d2d27981 */ /* 0x000f62000c1e1b00 */
[----:B---3--:R-:W-:Y:S02]  /*142d0*/  PRMT R13, R154, 0x3340, R13 ;  /* 0x000033409a0d7816 */ /* 0x008fe4000000000d */
[----:B--2---:R-:W-:Y:S02]  /*142e0*/  PRMT R12, R155, 0x3340, R12 ;  /* 0x000033409b0c7816 */ /* 0x004fe4000000000c */
[----:B----4-:R-:W-:Y:S02]  /*142f0*/  PRMT R199, R199, 0x3340, RZ ;  /* 0x00003340c7c77816 */ /* 0x010fe400000000ff */
[----:B-----5:R-:W-:-:S04]  /*14300*/  PRMT R198, R198, 0x3340, RZ ;  /* 0x00003340c6c67816 */ /* 0x020fc800000000ff */
[----:B------:R-:W-:Y:S02]  /*14310*/  PRMT R13, R13, 0x5410, R198 ;  /* 0x000054100d0d7816 */ /* 0x000fe400000000c6 */
[----:B------:R-:W-:Y:S02]  /*14320*/  PRMT R12, R12, 0x5410, R199 ;  /* 0x000054100c0c7816 */ /* 0x000fe400000000c7 */
[----:B------:R-:W2:Y:S01]  /*14330*/  LDG.E.64 R198, desc[UR4][R36.64+0x6178] ;  /* 0x0061780424c67981 */ /* 0x000ea2000c1e1b00 */
[----:B------:R-:W-:Y:S01]  /*14340*/  IDP.4A.S8.U8 R10, R13, UR6, R10 ;  /* 0x000000060d0a7c26 */ /* 0x000fe2000800020a */
[----:B------:R-:W-:Y:S02]  /*14350*/  UMOV UR6, 0x57d19 ;  /* 0x00057d1900067882 */ /* 0x000fe40000000000 */
[----:B------:R-:W-:Y:S02]  /*14360*/  IDP.4A.S8.U8 R12, R12, UR6, R11 ;  /* 0x000000060c0c7c26 */ /* 0x000fe4000800020b */
[----:B0-----:R-:W-:-:S05]  /*14370*/  IMAD.WIDE R10, R10, 0x8, R4 ;  /* 0x000000080a0a7825 */ /* 0x001fca00078e0204 */
[----:B------:R-:W3:Y:S01]  /*14380*/  LDG.E.64 R154, desc[UR4][R10.64+0x6360] ;  /* 0x006360040a9a7981 */ /* 0x000ee2000c1e1b00 */
[----:B------:R-:W-:-:S05]  /*14390*/  IMAD.WIDE R4, R12, 0x8, R4 ;  /* 0x000000080c047825 */ /* 0x000fca00078e0204 */
[----:B------:R-:W4:Y:S04]  /*143a0*/  LDG.E.64 R12, desc[UR4][R4.64+0x6360] ;  /* 0x00636004040c7981 */ /* 0x000f28000c1e1b00 */
[----:B------:R-:W2:Y:S04]  /*143b0*/  LDG.E.64 R10, desc[UR4][R10.64+0x76e8] ;  /* 0x0076e8040a0a7981 */ /* 0x000ea8000c1e1b00 */
[----:B------:R-:W5:Y:S01]  /*143c0*/  LDG.E.64 R4, desc[UR4][R4.64+0x76e8] ;  /* 0x0076e80404047981 */ /* 0x000f62000c1e1b00 */
[----:B------:R-:W-:-:S05]  /*143d0*/  IMAD.IADD R9, R205, 0x1, -R9 ;  /* 0x00000001cd097824 */ /* 0x000fca00078e0a09 */
[----:B------:R-:W-:Y:S01]  /*143e0*/  IABS R9, R9 ;  /* 0x0000000900097213 */ /* 0x000fe20000000000 */
[----:B------:R-:W-:Y:S01]  /*143f0*/  UMOV UR6, 0x64b31d04 ;  /* 0x64b31d0400067882 */ /* 0x000fe20000000000 */
[----:B------:R-:W-:Y:S01]  /*14400*/  UMOV UR7, 0x3feef3e8 ;  /* 0x3feef3e800077882 */ /* 0x000fe20000000000 */
[----:B---3--:R-:W-:Y:S01]  /*14410*/  DADD R154, R206, R154 ;  /* 0x00000000ce9a7229 */ /* 0x008fe2000000009a */
[----:B------:R-:W0:Y:S01]  /*14420*/  I2F.F64 R206, R9 ;  /* 0x0000000900ce7312 */ /* 0x000e220000201c00 */
[----:B--2---:R-:W-:-:S06]  /*14430*/  DADD R10, R198, R10 ;  /* 0x00000000c60a7229 */ /* 0x004fcc000000000a */
[----:B----4-:R-:W-:Y:S02]  /*14440*/  DADD R12, R154, R12 ;  /* 0x000000009a0c7229 */ /* 0x010fe4000000000c */
[----:B-----5:R-:W-:-:S06]  /*14450*/  DADD R4, R10, R4 ;  /* 0x000000000a047229 */ /* 0x020fcc0000000004 */
[----:B0-----:R-:W-:Y:S02]  /*14460*/  DFMA R12, R206, -UR6, R12 ;  /* 0x80000006ce0c7c2b */ /* 0x001fe4000800000c */
[----:B------:R-:W-:-:S06]  /*14470*/  DADD R4, R4, R208 ;  /* 0x0000000004047229 */ /* 0x000fcc00000000d0 */
[----:B------:R-:W-:Y:S01]  /*14480*/  DADD R12, R12, R210 ;  /* 0x000000000c0c7229 */ /* 0x000fe200000000d2 */
[----:B------:R-:W-:Y:S01]  /*14490*/  UMOV UR6, 0xff800000 ;  /* 0xff80000000067882 */ /* 0x000fe20000000000 */
[----:B------:R-:W-:Y:S02]  /*144a0*/  UMOV UR7, 0x41cdcd64 ;  /* 0x41cdcd6400077882 */ /* 0x000fe40000000000 */
[----:B------:R-:W-:-:S06]  /*144b0*/  DSETP.GT.AND P3, PT, |R4|, UR6, PT ;  /* 0x0000000604007e2a */ /* 0x000fcc000bf64200 */
[----:B------:R-:W-:Y:S02]  /*144c0*/  FSEL R4, R4, RZ, !P3 ;  /* 0x000000ff04047208 */ /* 0x000fe40005800000 */
[----:B------:R-:W-:Y:S02]  /*144d0*/  FSEL R5, R5, +QNAN , !P3 ;  /* 0x7ff0000005057808 */ /* 0x000fe40005800000 */
[----:B------:R-:W-:Y:S02]  /*144e0*/  FSEL R154, R12, RZ, !P3 ;  /* 0x000000ff0c9a7208 */ /* 0x000fe40005800000 */
[----:B------:R-:W-:-:S07]  /*144f0*/  FSEL R155, R13, -1.875, !P3 ;  /* 0xbff000000d9b7808 */ /* 0x000fce0005800000 */
.L_x_467:
[----:B------:R-:W-:Y:S05]  /*14500*/  BSYNC.RECONVERGENT B0 ;  /* 0x0000000000007941 */ /* 0x000fea0003800200 */
.L_x_462:
[C-C-:B------:R-:W-:Y:S01]  /*14510*/  DSETP.MAX.AND P3, P4, |R34|.reuse, |R154|.reuse, PT ;  /* 0x4000009a2200722a */ /* 0x140fe20003c6f200 */
[----:B------:R-:W-:Y:S01]  /*14520*/  IMAD.MOV.U32 R9, RZ, RZ, R35 ;  /* 0x000000ffff097224 */ /* 0x000fe200078e0023 */
[----:B------:R-:W-:Y:S01]  /*14530*/  DADD R12, R34, -R154 ;  /* 0x00000000220c7229 */ /* 0x000fe2000000089a */
[----:B------:R-:W-:Y:S01]  /*14540*/  IMAD.MOV.U32 R198, RZ, RZ, R154 ;  /* 0x000000ffffc67224 */ /* 0x000fe200078e009a */
[----:B------:R-:W-:Y:S05]  /*14550*/  BMOV.32.CLEAR RZ, B0 ;  /* 0x0000000000ff7355 */ /* 0x000fea0000100000 */
[----:B------:R-:W-:Y:S01]  /*14560*/  IMAD.MOV.U32 R10, RZ, RZ, -0x771c970f ;  /* 0x88e368f1ff0a7424 */ /* 0x000fe200078e00ff */
[----:B------:R-:W-:Y:S01]  /*14570*/  FSEL R9, |R9|, |R155|, P3 ;  /* 0x4000009b09097208 */ /* 0x000fe20001800200 */
[----:B------:R-:W-:Y:S01]  /*14580*/  IMAD.MOV.U32 R11, RZ, RZ, 0x3ee4f8b5 ;  /* 0x3ee4f8b5ff0b7424 */ /* 0x000fe200078e00ff */
[----:B------:R-:W-:Y:S01]  /*14590*/  BSSY.RELIABLE B0, `(.L_x_473) ;  /* 0x0000019000007945 */ /* 0x000fe20003800100 */
[----:B------:R-:W-:Y:S01]  /*145a0*/  IMAD.MOV.U32 R154, RZ, RZ, R34 ;  /* 0x000000ffff9a7224 */ /* 0x000fe200078e0022 */
[----:B------:R-:W-:-:S04]  /*145b0*/  @P4 LOP3.LUT R9, R155, 0x80000, RZ, 0xfc, !PT ;  /* 0x000800009b094812 */ /* 0x000fc800078efcff */
[----:B------:R-:W-:Y:S01]  /*145c0*/  SEL R154, R154, R198, P3 ;  /* 0x000000c69a9a7207 */ /* 0x000fe20001800000 */
[----:B------:R-:W-:Y:S01]  /*145d0*/  DSETP.GEU.AND P3, PT, |R12|, R10, PT ;  /* 0x0000000a0c00722a */ /* 0x000fe20003f6e200 */
[----:B------:R-:W-:Y:S02]  /*145e0*/  IMAD.MOV.U32 R155, RZ, RZ, R9 ;  /* 0x000000ffff9b7224 */ /* 0x000fe400078e0009 */
[----:B------:R-:W-:Y:S02]  /*145f0*/  IMAD.MOV.U32 R12, RZ, RZ, -0x800000 ;  /* 0xff800000ff0c7424 */ /* 0x000fe400078e00ff */
[----:B------:R-:W-:-:S06]  /*14600*/  IMAD.MOV.U32 R13, RZ, RZ, 0x41cdcd64 ;  /* 0x41cdcd64ff0d7424 */ /* 0x000fcc00078e00ff */
[----:B------:R-:W-:-:S14]  /*14610*/  DSETP.GT.OR P3, PT, R154, R12, P3 ;  /* 0x0000000c9a00722a */ /* 0x000fdc0001f64400 */
[----:B------:R-:W-:Y:S05]  /*14620*/  @P3 BRA `(.L_x_474) ;  /* 0x0000000000303947 */ /* 0x000fea0003800000 */
[----:B------:R-:W2:Y:S01]  /*14630*/  LDG.E.64 R154, desc[UR4][R30.64] ;  /* 0x000000041e9a7981 */ /* 0x000ea2000c1e1b00 */
[----:B------:R-:W-:Y:S01]  /*14640*/  IMAD.MOV.U32 R9, RZ, RZ, R5 ;  /* 0x000000ffff097224 */ /* 0x000fe200078e0005 */
[C-C-:B--2---:R-:W-:Y:S02]  /*14650*/  DSETP.MAX.AND P4, P6, |R154|.reuse, |R4|.reuse, PT ;  /* 0x400000049a00722a */ /* 0x144fe40003e8f200 */
[----:B------:R-:W-:Y:S01]  /*14660*/  DADD R198, R154, -R4 ;  /* 0x000000009ac67229 */ /* 0x000fe20000000804 */
[----:B------:R-:W-:-:S03]  /*14670*/  IMAD.MOV.U32 R5, RZ, RZ, R155 ;  /* 0x000000ffff057224 */ /* 0x000fc600078e009b */
[----:B------:R-:W-:Y:S02]  /*14680*/  SEL R4, R154, R4, P4 ;  /* 0x000000049a047207 */ /* 0x000fe40002000000 */
[----:B------:R-:W-:Y:S02]  /*14690*/  FSEL R5, |R5|, |R9|, P4 ;  /* 0x4000000905057208 */ /* 0x000fe40002000200 */
[----:B------:R-:W-:-:S04]  /*146a0*/  DSETP.GEU.AND P3, PT, |R198|, R10, PT ;  /* 0x0000000ac600722a */ /* 0x000fc80003f6e200 */
[----:B------:R-:W-:-:S06]  /*146b0*/  @P6 LOP3.LUT R5, R9, 0x80000, RZ, 0xfc, !PT ;  /* 0x0008000009056812 */ /* 0x000fcc00078efcff */
[----:B------:R-:W-:-:S14]  /*146c0*/  DSETP.GT.OR P3, PT, R4, R12, P3 ;  /* 0x0000000c0400722a */ /* 0x000fdc0001f64400 */
[----:B------:R-:W-:Y:S05]  /*146d0*/  @!P3 BREAK.RELIABLE B0 ;  /* 0x000000000000b942 */ /* 0x000fea0003800100 */
[----:B------:R-:W-:Y:S05]  /*146e0*/  @!P3 BRA `(.L_x_475) ;  /* 0x000000000024b947 */ /* 0x000fea0003800000 */
.L_x_474:
[----:B------:R-:W-:-:S13]  /*146f0*/  ISETP.GT.AND P3, PT, R201, 0x1, PT ;  /* 0x00000001c900780c */ /* 0x000fda0003f64270 */
[----:B------:R-:W-:Y:S05]  /*14700*/  @!P3 BREAK.RELIABLE B0 ;  /* 0x000000000000b942 */ /* 0x000fea0003800100 */
[----:B------:R-:W-:Y:S05]  /*14710*/  @!P3 BRA `(.L_x_461) ;  /* 0x000000000044b947 */ /* 0x000fea0003800000 */
[----:B------:R-:W-:Y:S05]  /*14720*/  BSYNC.RELIABLE B0 ;  /* 0x0000000000007941 */ /* 0x000fea0003800100 */
.L_x_473:
[----:B------:R-:W-:Y:S02]  /*14730*/  VIADD R200, R200, 0x1 ;  /* 0x00000001c8c87836 */ /* 0x000fe40000000000 */
[----:B------:R-:W-:-:S03]  /*14740*/  VIADD R201, R201, 0xffffffff ;  /* 0xffffffffc9c97836 */ /* 0x000fc60000000000 */
[----:B------:R-:W-:-:S13]  /*14750*/  ISETP.GE.AND P3, PT, R200, R0, PT ;  /* 0x00000000c800720c */ /* 0x000fda0003f66270 */
[----:B------:R-:W-:Y:S05]  /*14760*/  @!P3 BRA `(.L_x_476) ;  /* 0xffffffec0034b947 */ /* 0x000fea000383ffff */
[----:B------:R-:W-:Y:S05]  /*14770*/  BRA `(.L_x_461) ;  /* 0x00000000002c7947 */ /* 0x000fea0003800000 */
.L_x_475:
[----:B------:R-:W0:Y:S01]  /*14780*/  LDC.64 R10, c[0x0][0x430] ;  /* 0x00010c00ff0a7b82 */ /* 0x000e220000000a00 */
[----:B------:R-:W-:Y:S01]  /*14790*/  VIADD R3, R6, 0xffffffff ;  /* 0xffffffff06037836 */ /* 0x000fe20000000000 */
[----:B------:R-:W-:Y:S01]  /*147a0*/  PLOP3.LUT P2, PT, PT, PT, PT, 0x8, 0x80 ;  /* 0x000000000080781c */ /* 0x000fe20003f4e170 */
[--C-:B------:R-:W-:Y:S02]  /*147b0*/  IMAD.MOV.U32 R0, RZ, RZ, R200.reuse ;  /* 0x000000ffff007224 */ /* 0x100fe400078e00c8 */
[----:B------:R-:W-:Y:S01]  /*147c0*/  IMAD.IADD R5, R201, 0x1, R3 ;  /* 0x00000001c9057824 */ /* 0x000fe200078e0203 */
[----:B------:R-:W-:-:S03]  /*147d0*/  IADD3 R3, PT, PT, R3, 0x19, R200 ;  /* 0x0000001903037810 */ /* 0x000fc60007ffe0c8 */
[----:B0-----:R-:W-:-:S04]  /*147e0*/  IMAD.WIDE R4, R5, 0x4, R10 ;  /* 0x0000000405047825 */ /* 0x001fc800078e020a */
[----:B------:R-:W-:Y:S01]  /*147f0*/  IMAD.WIDE R10, R3, 0x4, R10 ;  /* 0x00000004030a7825 */ /* 0x000fe200078e020a */
[----:B------:R0:W-:Y:S03]  /*14800*/  STG.E desc[UR4][R4.64], R200 ;  /* 0x000000c804007986 */ /* 0x0001e6000c101904 */
[----:B------:R-:W-:Y:S01]  /*14810*/  IMAD.MOV.U32 R3, RZ, RZ, R201 ;  /* 0x000000ffff037224 */ /* 0x000fe200078e00c9 */
[----:B------:R0:W-:Y:S06]  /*14820*/  STG.E desc[UR4][R10.64], R201 ;  /* 0x000000c90a007986 */ /* 0x0001ec000c101904 */
.L_x_461:
[----:B------:R-:W-:Y:S05]  /*14830*/  BSYNC.RECONVERGENT B1 ;  /* 0x0000000000017941 */ /* 0x000fea0003800200 */
.L_x_460:
[C---:B------:R-:W-:Y:S01]  /*14840*/  ISETP.LT.U32.AND P3, PT, R202.reuse, 0x20, PT ;  /* 0x00000020ca00780c */ /* 0x040fe20003f61070 */
[----:B------:R-:W-:-:S12]  /*14850*/  VIADD R202, R202, 0x1 ;  /* 0x00000001caca7836 */ /* 0x000fd80000000000 */
[----:B------:R-:W-:Y:S05]  /*14860*/  @P2 BRA P3, `(.L_x_477) ;  /* 0xffffffe800782947 */ /* 0x000fea000183ffff */
.L_x_459:
[----:B------:R-:W-:Y:S05]  /*14870*/  BSYNC.RECONVERGENT B2 ;  /* 0x0000000000027941 */ /* 0x000fea0003800200 */
.L_x_458:
[C---:B------:R-:W-:Y:S02]  /*14880*/  IMAD.IADD R155, R1.reuse, 0x1, R3 ;  /* 0x00000001019b7824 */ /* 0x040fe400078e0203 */
[----:B------:R-:W-:-:S04]  /*14890*/  IMAD.IADD R154, R1, 0x1, R0 ;  /* 0x00000001019a7824 */ /* 0x000fc800078e0200 */
[----:B------:R-:W5:Y:S04]  /*148a0*/  LDL.U8 R155, [R155] ;  /* 0x000000009b9b7983 */ /* 0x000f680000100000 */
[----:B------:R-:W5:Y:S01]  /*148b0*/  LDL.U8 R154, [R154+0x1b] ;  /* 0x00001b009a9a7983 */ /* 0x000f620000100000 */
[----:B------:R-:W-:Y:S05]  /*148c0*/  BRA `(.L_x_478) ;  /* 0xffffffcc00347947 */ /* 0x000fea000383ffff */
.L_x_455:
[----:B------:R-:W-:Y:S05]  /*148d0*/  BSYNC.RECONVERGENT B3 ;  /* 0x0000000000037941 */ /* 0x000fea0003800200 */
.L_x_431:
[----:B------:R-:W2:Y:S04]  /*148e0*/  LDG.E.64 R4, desc[UR4][R24.64] ;  /* 0x0000000418047981 */ /* 0x000ea8000c1e1b00 */
[----:B------:R-:W3:Y:S01]  /*148f0*/  LDG.E.64 R24, desc[UR4][R24.64+0x1388] ;  /* 0x0013880418187981 */ /* 0x000ee2000c1e1b00 */
[----:B------:R-:W-:Y:S05]  /*14900*/  BMOV.32.CLEAR RZ, B0 ;  /* 0x0000000000ff7355 */ /* 0x000fea0000100000 */
[----:B------:R-:W-:Y:S01]  /*14910*/  BSSY.RECONVERGENT B0, `(.L_x_479) ;  /* 0x00001a2000007945 */ /* 0x000fe20003800200 */
[----:B------:R-:W-:-:S02]  /*14920*/  IMAD.MOV.U32 R10, RZ, RZ, 0x0 ;  /* 0x00000000ff0a7424 */ /* 0x000fc400078e00ff */
[----:B------:R-:W-:Y:S01]  /*14930*/  IMAD.MOV.U32 R11, RZ, RZ, 0x3fe00000 ;  /* 0x3fe00000ff0b7424 */ /* 0x000fe200078e00ff */
[----:B--2---:R-:W-:Y:S02]  /*14940*/  DADD R4, R4, R22 ;  /* 0x0000000004047229 */ /* 0x004fe40000000016 */
[----:B---3--:R-:W-:Y:S01]  /*14950*/  DADD R24, R24, R16 ;  /* 0x0000000018187229 */ /* 0x008fe20000000010 */
[----:B------:R-:W-:Y:S10]  /*14960*/  @P0 BRA `(.L_x_480) ;  /* 0x0000001800700947 */ /* 0x000ff40003800000 */
[----:B------:R-:W-:Y:S01]  /*14970*/  BSSY.RECONVERGENT B1, `(.L_x_481) ;  /* 0x00000af000017945 */ /* 0x000fe20003800200 */
[----:B------:R-:W-:Y:S02]  /*14980*/  IMAD R0, R2, 0x32, RZ ;  /* 0x0000003202007824 */ /* 0x000fe400078e02ff */
[----:B------:R-:W-:Y:S01]  /*14990*/  IMAD.MOV.U32 R3, RZ, RZ, RZ ;  /* 0x000000ffff037224 */ /* 0x000fe200078e00ff */
[----:B------:R-:W-:Y:S06]  /*149a0*/  @!P1 BRA `(.L_x_482) ;  /* 0x0000000800ac9947 */ /* 0x000fec0003800000 */
[C---:B------:R-:W-:Y:S01]  /*149b0*/  ISETP.GE.U32.AND P1, PT, R15.reuse, 0x10, PT ;  /* 0x000000100f00780c */ /* 0x040fe20003f26070 */
[----:B------:R-:W-:Y:S01]  /*149c0*/  BSSY.RECONVERGENT B2, `(.L_x_483) ;  /* 0x000004e000027945 */ /* 0x000fe20003800200 */
[----:B------:R-:W-:Y:S01]  /*149d0*/  LOP3.LUT P0, R40, R15, 0xf, RZ, 0xc0, !PT ;  /* 0x0000000f0f287812 */ /* 0x000fe2000780c0ff */
[----:B------:R-:W-:Y:S02]  /*149e0*/  IMAD.MOV.U32 R3, RZ, RZ, RZ ;  /* 0x000000ffff037224 */ /* 0x000fe400078e00ff */
[----:B------:R-:W-:-:S08]  /*149f0*/  IMAD.MOV.U32 R9, RZ, RZ, RZ ;  /* 0x000000ffff097224 */ /* 0x000fd000078e00ff */
[----:B------:R-:W-:Y:S05]  /*14a00*/  @!P1 BRA `(.L_x_484) ;  /* 0x0000000400249947 */ /* 0x000fea0003800000 */
[----:B------:R-:W-:Y:S01]  /*14a10*/  LOP3.LUT R9, R15, 0x7ffffff0, RZ, 0xc0, !PT ;  /* 0x7ffffff00f097812 */ /* 0x000fe200078ec0ff */
[----:B------:R-:W-:Y:S02]  /*14a20*/  IMAD.MOV.U32 R3, RZ, RZ, RZ ;  /* 0x000000ffff037224 */ /* 0x000fe400078e00ff */
[----:B------:R-:W-:-:S07]  /*14a30*/  IMAD.MOV.U32 R12, RZ, RZ, RZ ;  /* 0x000000ffff0c7224 */ /* 0x000fce00078e00ff */
.L_x_485:
[----:B------:R-:W0:Y:S01]  /*14a40*/  LDC.64 R10, c[0x0][0x430] ;  /* 0x00010c00ff0a7b82 */ /* 0x000e220000000a00 */
[----:B------:R-:W-:-:S04]  /*14a50*/  IMAD.IADD R13, R0, 0x1, R12 ;  /* 0x00000001000d7824 */ /* 0x000fc800078e020c */
[----:B0-----:R-:W-:-:S05]  /*14a60*/  IMAD.WIDE R10, R13, 0x4, R10 ;  /* 0x000000040d0a7825 */ /* 0x001fca00078e020a */
[----:B------:R-:W2:Y:S04]  /*14a70*/  LDG.E R155, desc[UR4][R10.64] ;  /* 0x000000040a9b7981 */ /* 0x000ea8000c1e1900 */
[----:B------:R-:W3:Y:S04]  /*14a80*/  LDG.E R39, desc[UR4][R10.64+0x4] ;  /* 0x000004040a277981 */ /* 0x000ee8000c1e1900 */
[----:B------:R-:W4:Y:S04]  /*14a90*/  LDG.E R41, desc[UR4][R10.64+0x8] ;  /* 0x000008040a297981 */ /* 0x000f28000c1e1900 */
[----:B------:R-:W5:Y:S04]  /*14aa0*/  LDG.E R154, desc[UR4][R10.64+0xc] ;  /* 0x00000c040a9a7981 */ /* 0x000f68000c1e1900 */
        /* <DEDUP_REMOVED lines=11> */
[----:B------:R0:W5:Y:S01]  /*14b60*/  LDG.E R38, desc[UR4][R10.64+0x3c] ;  /* 0x00003c040a267981 */ /* 0x000162000c1e1900 */
[----:B------:R-:W-:Y:S01]  /*14b70*/  VIADD R12, R12, 0x10 ;  /* 0x000000100c0c7836 */ /* 0x000fe20000000000 */
[----:B--2---:R-:W-:-:S02]  /*14b80*/  ISETP.GT.AND P1, PT, R155, RZ, PT ;  /* 0x000000ff9b00720c */ /* 0x004fc40003f24270 */
[----:B---3--:R-:W-:Y:S01]  /*14b90*/  ISETP.GT.AND P2, PT, R39, RZ, PT ;  /* 0x000000ff2700720c */ /* 0x008fe20003f44270 */
[----:B------:R-:W-:-:S10]  /*14ba0*/  VIADD R39, R3, 0x1 ;  /* 0x0000000103277836 */ /* 0x000fd40000000000 */
[----:B------:R-:W-:Y:S01]  /*14bb0*/  @!P1 IMAD.MOV R39, RZ, RZ, R3 ;  /* 0x000000ffff279224 */ /* 0x000fe200078e0203 */
[----:B----4-:R-:W-:-:S03]  /*14bc0*/  ISETP.GT.AND P1, PT, R41, RZ, PT ;  /* 0x000000ff2900720c */ /* 0x010fc60003f24270 */
[----:B------:R-:W-:Y:S02]  /*14bd0*/  VIADD R3, R39, 0x1 ;  /* 0x0000000127037836 */ /* 0x000fe40000000000 */
[----:B------:R-:W-:Y:S01]  /*14be0*/  @!P2 IMAD.MOV R3, RZ, RZ, R39 ;  /* 0x000000ffff03a224 */ /* 0x000fe200078e0227 */
[----:B-----5:R-:W-:-:S03]  /*14bf0*/  ISETP.GT.AND P2, PT, R154, RZ, PT ;  /* 0x000000ff9a00720c */ /* 0x020fc60003f44270 */
[----:B------:R-:W-:-:S04]  /*14c00*/  VIADD R39, R3, 0x1 ;  /* 0x0000000103277836 */ /* 0x000fc80000000000 */
[----:B------:R-:W-:Y:S01]  /*14c10*/  @!P1 IMAD.MOV R39, RZ, RZ, R3 ;  /* 0x000000ffff279224 */ /* 0x000fe200078e0203 */
[----:B------:R-:W-:-:S03]  /*14c20*/  ISETP.GT.AND P1, PT, R13, RZ, PT ;  /* 0x000000ff0d00720c */ /* 0x000fc60003f24270 */
[----:B------:R-:W-:Y:S02]  /*14c30*/  VIADD R3, R39, 0x1 ;  /* 0x0000000127037836 */ /* 0x000fe40000000000 */
[----:B------:R-:W-:Y:S01]  /*14c40*/  @!P2 IMAD.MOV R3, RZ, RZ, R39 ;  /* 0x000000ffff03a224 */ /* 0x000fe200078e0227 */
[----:B------:R-:W-:-:S03]  /*14c50*/  ISETP.GT.AND P2, PT, R16, RZ, PT ;  /* 0x000000ff1000720c */ /* 0x000fc60003f44270 */
[----:B0-----:R-:W-:-:S04]  /*14c60*/  VIADD R10, R3, 0x1 ;  /* 0x00000001030a7836 */ /* 0x001fc80000000000 */
[----:B------:R-:W-:Y:S01]  /*14c70*/  @!P1 IMAD.MOV R10, RZ, RZ, R3 ;  /* 0x000000ffff0a9224 */ /* 0x000fe200078e0203 */
[----:B------:R-:W-:-:S03]  /*14c80*/  ISETP.GT.AND P1, PT, R17, RZ, PT ;  /* 0x000000ff1100720c */ /* 0x000fc60003f24270 */
[----:B------:R-:W-:Y:S02]  /*14c90*/  VIADD R3, R10, 0x1 ;  /* 0x000000010a037836 */ /* 0x000fe40000000000 */
[----:B------:R-:W-:Y:S01]  /*14ca0*/  @!P2 IMAD.MOV R3, RZ, RZ, R10 ;  /* 0x000000ffff03a224 */ /* 0x000fe200078e020a */
[----:B------:R-:W-:-:S03]  /*14cb0*/  ISETP.GT.AND P2, PT, R22, RZ, PT ;  /* 0x000000ff1600720c */ /* 0x000fc60003f44270 */
[----:B------:R-:W-:-:S04]  /*14cc0*/  VIADD R10, R3, 0x1 ;  /* 0x00000001030a7836 */ /* 0x000fc80000000000 */
        /* <DEDUP_REMOVED lines=25> */
[----:B------:R-:W-:-:S03]  /*14e60*/  ISETP.NE.AND P1, PT, R12, R9, PT ;  /* 0x000000090c00720c */ /* 0x000fc60003f25270 */
[----:B------:R-:W-:Y:S02]  /*14e70*/  VIADD R3, R10, 0x1 ;  /* 0x000000010a037836 */ /* 0x000fe40000000000 */
[----:B------:R-:W-:-:S08]  /*14e80*/  @!P2 IMAD.MOV R3, RZ, RZ, R10 ;  /* 0x000000ffff03a224 */ /* 0x000fd000078e020a */
[----:B------:R-:W-:Y:S05]  /*14e90*/  @P1 BRA `(.L_x_485) ;  /* 0xfffffff800e81947 */ /* 0x000fea000383ffff */
.L_x_484:
[----:B------:R-:W-:Y:S05]  /*14ea0*/  BSYNC.RECONVERGENT B2 ;  /* 0x0000000000027941 */ /* 0x000fea0003800200 */
.L_x_483:
[----:B------:R-:W-:Y:S05]  /*14eb0*/  @!P0 BRA `(.L_x_482) ;  /* 0x0000000400688947 */ /* 0x000fea0003800000 */
[----:B------:R-:W-:Y:S01]  /*14ec0*/  ISETP.GE.U32.AND P1, PT, R40, 0x8, PT ;  /* 0x000000082800780c */ /* 0x000fe20003f26070 */
[----:B------:R-:W-:Y:S01]  /*14ed0*/  BSSY.RECONVERGENT B2, `(.L_x_486) ;  /* 0x0000027000027945 */ /* 0x000fe20003800200 */
[----:B------:R-:W-:-:S11]  /*14ee0*/  LOP3.LUT P0, R34, R15, 0x7, RZ, 0xc0, !PT ;  /* 0x000000070f227812 */ /* 0x000fd6000780c0ff */
[----:B------:R-:W-:Y:S05]  /*14ef0*/  @!P1 BRA `(.L_x_487) ;  /* 0x0000000000909947 */ /* 0x000fea0003800000 */
        /* <DEDUP_REMOVED lines=33> */
[----:B------:R-:W-:-:S04]  /*15110*/  @!P1 IMAD.MOV R10, RZ, RZ, R3 ;  /* 0x000000ffff0a9224 */ /* 0x000fc800078e0203 */
[----:B------:R-:W-:Y:S02]  /*15120*/  VIADD R3, R10, 0x1 ;  /* 0x000000010a037836 */ /* 0x000fe40000000000 */
[----:B------:R-:W-:-:S07]  /*15130*/  @!P2 IMAD.MOV R3, RZ, RZ, R10 ;  /* 0x000000ffff03a224 */ /* 0x000fce00078e020a */
.L_x_487:
[----:B------:R-:W-:Y:S05]  /*15140*/  BSYNC.RECONVERGENT B2 ;  /* 0x0000000000027941 */ /* 0x000fea0003800200 */
.L_x_486:
[----:B------:R-:W-:Y:S05]  /*15150*/  @!P0 BRA `(.L_x_482) ;  /* 0x0000000000c08947 */ /* 0x000fea0003800000 */
[----:B------:R-:W-:Y:S01]  /*15160*/  ISETP.GE.U32.AND P0, PT, R34, 0x4, PT ;  /* 0x000000042200780c */ /* 0x000fe20003f06070 */
[----:B------:R-:W-:Y:S01]  /*15170*/  BSSY.RECONVERGENT B2, `(.L_x_488) ;  /* 0x0000018000027945 */ /* 0x000fe20003800200 */
[----:B------:R-:W-:-:S04]  /*15180*/  LOP3.LUT R15, R15, 0x3, RZ, 0xc0, !PT ;  /* 0x000000030f0f7812 */ /* 0x000fc800078ec0ff */
[----:B------:R-:W-:-:S07]  /*15190*/  ISETP.NE.AND P1, PT, R15, RZ, PT ;  /* 0x000000ff0f00720c */ /* 0x000fce0003f25270 */
[----:B------:R-:W-:Y:S06]  /*151a0*/  @!P0 BRA `(.L_x_489) ;  /* 0x0000000000508947 */ /* 0x000fec0003800000 */
[----:B------:R-:W0:Y:S01]  /*151b0*/  LDC.64 R10, c[0x0][0x430] ;  /* 0x00010c00ff0a7b82 */ /* 0x000e220000000a00 */
[----:B------:R-:W-:-:S04]  /*151c0*/  IMAD.IADD R13, R0, 0x1, R9 ;  /* 0x00000001000d7824 */ /* 0x000fc800078e0209 */
[----:B0-----:R-:W-:-:S05]  /*151d0*/  IMAD.WIDE R10, R13, 0x4, R10 ;  /* 0x000000040d0a7825 */ /* 0x001fca00078e020a */
[----:B------:R-:W2:Y:S04]  /*151e0*/  LDG.E R17, desc[UR4][R10.64] ;  /* 0x000000040a117981 */ /* 0x000ea8000c1e1900 */
[----:B------:R-:W3:Y:S04]  /*151f0*/  LDG.E R12, desc[UR4][R10.64+0x4] ;  /* 0x000004040a0c7981 */ /* 0x000ee8000c1e1900 */
[----:B------:R-:W4:Y:S04]  /*15200*/  LDG.E R13, desc[UR4][R10.64+0x8] ;  /* 0x000008040a0d7981 */ /* 0x000f28000c1e1900 */
[----:B------:R-:W5:Y:S01]  /*15210*/  LDG.E R16, desc[UR4][R10.64+0xc] ;  /* 0x00000c040a107981 */ /* 0x000f62000c1e1900 */
        /* <DEDUP_REMOVED lines=10> */
[----:B------:R-:W-:-:S04]  /*152c0*/  @!P0 IMAD.MOV R12, RZ, RZ, R3 ;  /* 0x000000ffff0c8224 */ /* 0x000fc800078e0203 */
[----:B------:R-:W-:Y:S02]  /*152d0*/  VIADD R3, R12, 0x1 ;  /* 0x000000010c037836 */ /* 0x000fe40000000000 */
[----:B------:R-:W-:-:S07]  /*152e0*/  @!P2 IMAD.MOV R3, RZ, RZ, R12 ;  /* 0x000000ffff03a224 */ /* 0x000fce00078e020c */
.L_x_489:
[----:B------:R-:W-:Y:S05]  /*152f0*/  BSYNC.RECONVERGENT B2 ;  /* 0x0000000000027941 */ /* 0x000fea0003800200 */
.L_x_488:
[----:B------:R-:W-:Y:S05]  /*15300*/  @!P1 BRA `(.L_x_482) ;  /* 0x0000000000549947 */ /* 0x000fea0003800000 */
[----:B------:R-:W0:Y:S01]  /*15310*/  LDC.64 R10, c[0x0][0x430] ;  /* 0x00010c00ff0a7b82 */ /* 0x000e220000000a00 */
[----:B------:R-:W-:-:S04]  /*15320*/  IMAD.IADD R9, R0, 0x1, R9 ;  /* 0x0000000100097824 */ /* 0x000fc800078e0209 */
[----:B0-----:R-:W-:-:S05]  /*15330*/  IMAD.WIDE R10, R9, 0x4, R10 ;  /* 0x00000004090a7825 */ /* 0x001fca00078e020a */
[----:B------:R-:W2:Y:S01]  /*15340*/  LDG.E R9, desc[UR4][R10.64] ;  /* 0x000000040a097981 */ /* 0x000ea2000c1e1900 */
[----:B------:R-:W-:Y:S02]  /*15350*/  ISETP.NE.AND P1, PT, R15, 0x1, PT ;  /* 0x000000010f00780c */ /* 0x000fe40003f25270 */
[----:B--2---:R-:W-:Y:S01]  /*15360*/  ISETP.GT.AND P0, PT, R9, RZ, PT ;  /* 0x000000ff0900720c */ /* 0x004fe20003f04270 */
[----:B------:R-:W-:-:S12]  /*15370*/  VIADD R9, R3, 0x1 ;  /* 0x0000000103097836 */ /* 0x000fd80000000000 */
[----:B------:R-:W-:-:S04]  /*15380*/  @!P0 IMAD.MOV R9, RZ, RZ, R3 ;  /* 0x000000ffff098224 */ /* 0x000fc800078e0203 */
[----:B------:R-:W-:Y:S01]  /*15390*/  IMAD.MOV.U32 R3, RZ, RZ, R9 ;  /* 0x000000ffff037224 */ /* 0x000fe200078e0009 */
[----:B------:R-:W-:Y:S06]  /*153a0*/  @!P1 BRA `(.L_x_482) ;  /* 0x00000000002c9947 */ /* 0x000fec0003800000 */
[----:B------:R-:W-:Y:S01]  /*153b0*/  ISETP.NE.AND P1, PT, R15, 0x2, PT ;  /* 0x000000020f00780c */ /* 0x000fe20003f25270 */
[----:B------:R-:W2:-:S12]  /*153c0*/  LDG.E R9, desc[UR4][R10.64+0x4] ;  /* 0x000004040a097981 */ /* 0x000e98000c1e1900 */
[----:B------:R-:W3:Y:S01]  /*153d0*/  @P1 LDG.E R12, desc[UR4][R10.64+0x8] ;  /* 0x000008040a0c1981 */ /* 0x000ee2000c1e1900 */
[----:B--2---:R-:W-:Y:S01]  /*153e0*/  ISETP.GT.AND P0, PT, R9, RZ, PT ;  /* 0x000000ff0900720c */ /* 0x004fe20003f04270 */
[----:B------:R-:W-:Y:S01]  /*153f0*/  VIADD R9, R3, 0x1 ;  /* 0x0000000103097836 */ /* 0x000fe20000000000 */
[----:B---3--:R-:W-:-:S11]  /*15400*/  ISETP.GT.OR P2, PT, R12, RZ, !P1 ;  /* 0x000000ff0c00720c */ /* 0x008fd60004f44670 */
[----:B------:R-:W-:-:S04]  /*15410*/  @!P0 IMAD.MOV R9, RZ, RZ, R3 ;  /* 0x000000ffff098224 */ /* 0x000fc800078e0203 */
[----:B------:R-:W-:-:S04]  /*15420*/  IMAD.MOV.U32 R3, RZ, RZ, R9 ;  /* 0x000000ffff037224 */ /* 0x000fc800078e0009 */
[----:B------:R-:W-:Y:S02]  /*15430*/  @P1 VIADD R9, R3, 0x1 ;  /* 0x0000000103091836 */ /* 0x000fe40000000000 */
[----:B------:R-:W-:-:S04]  /*15440*/  @!P2 IMAD.MOV R9, RZ, RZ, R3 ;  /* 0x000000ffff09a224 */ /* 0x000fc800078e0203 */
[----:B------:R-:W-:-:S07]  /*15450*/  @P1 IMAD.MOV.U32 R3, RZ, RZ, R9 ;  /* 0x000000ffff031224 */ /* 0x000fce00078e0009 */
.L_x_482:
[----:B------:R-:W-:Y:S05]  /*15460*/  BSYNC.RECONVERGENT B1 ;  /* 0x0000000000017941 */ /* 0x000fea0003800200 */
.L_x_481:
[----:B------:R-:W-:Y:S01]  /*15470*/  ISETP.GE.AND P0, PT, R14, 0x1, PT ;  /* 0x000000010e00780c */ /* 0x000fe20003f06270 */
[----:B------:R-:W-:-:S12]  /*15480*/  BSSY.RECONVERGENT B1, `(.L_x_490) ;  /* 0x00000c1000017945 */ /* 0x000fd80003800200 */
[----:B------:R-:W-:Y:S05]  /*15490*/  @!P0 BRA `(.L_x_491) ;  /* 0x0000000800fc8947 */ /* 0x000fea0003800000 */
[C---:B------:R-:W-:Y:S01]  /*154a0*/  ISETP.GE.U32.AND P1, PT, R14.reuse, 0x10, PT ;  /* 0x000000100e00780c */ /* 0x040fe20003f26070 */
[----:B------:R-:W-:Y:S01]  /*154b0*/  BSSY.RECONVERGENT B2, `(.L_x_492) ;  /* 0x0000053000027945 */ /* 0x000fe20003800200 */
[----:B------:R-:W-:Y:S01]  /*154c0*/  LOP3.LUT P0, R40, R14, 0xf, RZ, 0xc0, !PT ;  /* 0x0000000f0e287812 */ /* 0x000fe2000780c0ff */
[----:B------:R-:W-:Y:S02]  /*154d0*/  VIADD R16, R6, 0x1a ;  /* 0x0000001a06107836 */ /* 0x000fe40000000000 */
[----:B------:R-:W-:-:S08]  /*154e0*/  IMAD.MOV.U32 R9, RZ, RZ, RZ ;  /* 0x000000ffff097224 */ /* 0x000fd000078e00ff */
[----:B------:R-:W-:Y:S05]  /*154f0*/  @!P1 BRA `(.L_x_493) ;  /* 0x0000000400389947 */ /* 0x000fea0003800000 */
[----:B------:R-:W-:Y:S01]  /*15500*/  LOP3.LUT R9, R14, 0x7ffffff0, RZ, 0xc0, !PT ;  /* 0x7ffffff00e097812 */ /* 0x000fe200078ec0ff */
[----:B------:R-:W-:Y:S01]  /*15510*/  IMAD.MOV.U32 R15, RZ, RZ, RZ ;  /* 0x000000ffff0f7224 */ /* 0x000fe200078e00ff */
[----:B------:R-:W-:-:S07]  /*15520*/  SHF.R.S32.HI R41, RZ, 0x1f, R0 ;  /* 0x0000001fff297819 */ /* 0x000fce0000011400 */
.L_x_494:
[----:B------:R-:W0:Y:S01]  /*15530*/  LDCU.64 UR6, c[0x0][0x430] ;  /* 0x00008600ff0677ac */ /* 0x000e220008000a00 */
[----:B------:R-:W1:Y:S01]  /*15540*/  LDC.64 R10, c[0x0][0x430] ;  /* 0x00010c00ff0a7b82 */ /* 0x000e620000000a00 */
[----:B------:R-:W-:Y:S01]  /*15550*/  IADD3 R13, P1, PT, R0, R15, RZ ;  /* 0x0000000f000d7210 */ /* 0x000fe20007f3e0ff */
[----:B------:R-:W-:-:S04]  /*15560*/  IMAD.IADD R17, R16, 0x1, R15 ;  /* 0x0000000110117824 */ /* 0x000fc800078e020f */
[----:B------:R-:W-:Y:S01]  /*15570*/  IMAD.X R22, RZ, RZ, R41, P1 ;  /* 0x000000ffff167224 */ /* 0x000fe200008e0629 */
[----:B0-----:R-:W-:-:S04]  /*15580*/  LEA R12, P1, R13, UR6, 0x2 ;  /* 0x000000060d0c7c11 */ /* 0x001fc8000f8210ff */
[----:B------:R-:W-:-:S05]  /*15590*/  LEA.HI.X R13, R13, UR7, R22, 0x2, P1 ;  /* 0x000000070d0d7c11 */ /* 0x000fca00088f1416 */
[----:B------:R-:W2:Y:S01]  /*155a0*/  LDG.E R12, desc[UR4][R12.64+0x64] ;  /* 0x000064040c0c7981 */ /* 0x000ea2000c1e1900 */
[----:B-1----:R-:W-:-:S05]  /*155b0*/  IMAD.WIDE R10, R17, 0x4, R10 ;  /* 0x00000004110a7825 */ /* 0x002fca00078e020a */
        /* <DEDUP_REMOVED lines=16> */
[----:B--2---:R-:W-:Y:S01]  /*156c0*/  ISETP.GT.AND P1, PT, R12, RZ, PT ;  /* 0x000000ff0c00720c */ /* 0x004fe20003f24270 */
[----:B------:R-:W-:Y:S01]  /*156d0*/  VIADD R12, R3, 0x1 ;  /* 0x00000001030c7836 */ /* 0x000fe20000000000 */
[----:B---3--:R-:W-:-:S11]  /*156e0*/  ISETP.GT.AND P2, PT, R155, RZ, PT ;  /* 0x000000ff9b00720c */ /* 0x008fd60003f44270 */
        /* <DEDUP_REMOVED lines=47> */
.L_x_493:
[----:B------:R-:W-:Y:S05]  /*159e0*/  BSYNC.RECONVERGENT B2 ;  /* 0x0000000000027941 */ /* 0x000fea0003800200 */
.L_x_492:
[----:B------:R-:W-:Y:S05]  /*159f0*/  @!P0 BRA `(.L_x_491) ;  /* 0x0000000400a48947 */ /* 0x000fea0003800000 */
[----:B------:R-:W-:Y:S01]  /*15a00*/  ISETP.GE.U32.AND P1, PT, R40, 0x8, PT ;  /* 0x000000082800780c */ /* 0x000fe20003f26070 */
[----:B------:R-:W-:Y:S01]  /*15a10*/  BSSY.RECONVERGENT B2, `(.L_x_495) ;  /* 0x000002c000027945 */ /* 0x000fe20003800200 */
[----:B------:R-:W-:-:S11]  /*15a20*/  LOP3.LUT P0, R35, R14, 0x7, RZ, 0xc0, !PT ;  /* 0x000000070e237812 */ /* 0x000fd6000780c0ff */
[----:B------:R-:W-:Y:S05]  /*15a30*/  @!P1 BRA `(.L_x_496) ;  /* 0x0000000000a49947 */ /* 0x000fea0003800000 */
[----:B------:R-:W0:Y:S01]  /*15a40*/  LDCU.64 UR6, c[0x0][0x430] ;  /* 0x00008600ff0677ac */ /* 0x000e220008000a00 */
[----:B------:R-:W1:Y:S01]  /*15a50*/  LDC.64 R10, c[0x0][0x430] ;  /* 0x00010c00ff0a7b82 */ /* 0x000e620000000a00 */
[----:B------:R-:W-:Y:S01]  /*15a60*/  IADD3 R13, P1, PT, R0, R9, RZ ;  /* 0x00000009000d7210 */ /* 0x000fe20007f3e0ff */
[----:B------:R-:W-:-:S03]  /*15a70*/  IMAD.IADD R15, R16, 0x1, R9 ;  /* 0x00000001100f7824 */ /* 0x000fc600078e0209 */
[----:B------:R-:W-:Y:S02]  /*15a80*/  LEA.HI.X.SX32 R22, R0, RZ, 0x1, P1 ;  /* 0x000000ff00167211 */ /* 0x000fe400008f0eff */
[----:B0-----:R-:W-:-:S04]  /*15a90*/  LEA R12, P1, R13, UR6, 0x2 ;  /* 0x000000060d0c7c11 */ /* 0x001fc8000f8210ff */
[----:B------:R-:W-:Y:S01]  /*15aa0*/  LEA.HI.X R13, R13, UR7, R22, 0x2, P1 ;  /* 0x000000070d0d7c11 */ /* 0x000fe200088f1416 */
[----:B-1----:R-:W-:-:S04]  /*15ab0*/  IMAD.WIDE R10, R15, 0x4, R10 ;  /* 0x000000040f0a7825 */ /* 0x002fc800078e020a */
        /* <DEDUP_REMOVED lines=33> */
.L_x_496:
[----:B------:R-:W-:Y:S05]  /*15cd0*/  BSYNC.RECONVERGENT B2 ;  /* 0x0000000000027941 */ /* 0x000fea0003800200 */
.L_x_495:
[----:B------:R-:W-:Y:S05]  /*15ce0*/  @!P0 BRA `(.L_x_491) ;  /* 0x0000000000e88947 */ /* 0x000fea0003800000 */
[----:B------:R-:W-:Y:S01]  /*15cf0*/  ISETP.GE.U32.AND P1, PT, R35, 0x4, PT ;  /* 0x000000042300780c */ /* 0x000fe20003f26070 */
[----:B------:R-:W-:Y:S01]  /*15d00*/  BSSY.RECONVERGENT B2, `(.L_x_497) ;  /* 0x000001d000027945 */ /* 0x000fe20003800200 */
[----:B------:R-:W-:-:S04]  /*15d10*/  LOP3.LUT R14, R14, 0x3, RZ, 0xc0, !PT ;  /* 0x000000030e0e7812 */ /* 0x000fc800078ec0ff */
[----:B------:R-:W-:-:S07]  /*15d20*/  ISETP.NE.AND P0, PT, R14, RZ, PT ;  /* 0x000000ff0e00720c */ /* 0x000fce0003f05270 */
[----:B------:R-:W-:Y:S06]  /*15d30*/  @!P1 BRA `(.L_x_498) ;  /* 0x0000000000649947 */ /* 0x000fec0003800000 */
        /* <DEDUP_REMOVED lines=25> */
.L_x_498:
[----:B------:R-:W-:Y:S05]  /*15ed0*/  BSYNC.RECONVERGENT B2 ;  /* 0x0000000000027941 */ /* 0x000fea0003800200 */
.L_x_497:
[----:B------:R-:W-:Y:S05]  /*15ee0*/  @!P0 BRA `(.L_x_491) ;  /* 0x0000000000688947 */ /* 0x000fea0003800000 */
[----:B------:R-:W0:Y:S01]  /*15ef0*/  LDCU.64 UR6, c[0x0][0x430] ;  /* 0x00008600ff0677ac */ /* 0x000e220008000a00 */
[----:B------:R-:W-:-:S04]  /*15f00*/  IADD3 R11, P0, PT, R0, R9, RZ ;  /* 0x00000009000b7210 */ /* 0x000fc80007f1e0ff */
[----:B------:R-:W-:Y:S02]  /*15f10*/  LEA.HI.X.SX32 R0, R0, RZ, 0x1, P0 ;  /* 0x000000ff00007211 */ /* 0x000fe400000f0eff */
[----:B0-----:R-:W-:-:S04]  /*15f20*/  LEA R10, P0, R11, UR6, 0x2 ;  /* 0x000000060b0a7c11 */ /* 0x001fc8000f8010ff */
[----:B------:R-:W-:-:S05]  /*15f30*/  LEA.HI.X R11, R11, UR7, R0, 0x2, P0 ;  /* 0x000000070b0b7c11 */ /* 0x000fca00080f1400 */
[----:B------:R-:W2:Y:S01]  /*15f40*/  LDG.E R10, desc[UR4][R10.64+0x64] ;  /* 0x000064040a0a7981 */ /* 0x000ea2000c1e1900 */
[----:B------:R-:W-:Y:S01]  /*15f50*/  ISETP.NE.AND P1, PT, R14, 0x1, PT ;  /* 0x000000010e00780c */ /* 0x000fe20003f25270 */
[----:B------:R-:W-:Y:S01]  /*15f60*/  VIADD R0, R3, 0x1 ;  /* 0x0000000103007836 */ /* 0x000fe20000000000 */
[----:B--2---:R-:W-:-:S13]  /*15f70*/  ISETP.GT.AND P0, PT, R10, RZ, PT ;  /* 0x000000ff0a00720c */ /* 0x004fda0003f04270 */
[----:B------:R-:W-:-:S04]  /*15f80*/  @!P0 IMAD.MOV R0, RZ, RZ, R3 ;  /* 0x000000ffff008224 */ /* 0x000fc800078e0203 */
[----:B------:R-:W-:Y:S01]  /*15f90*/  IMAD.MOV.U32 R3, RZ, RZ, R0 ;  /* 0x000000ffff037224 */ /* 0x000fe200078e0000 */
[----:B------:R-:W-:Y:S06]  /*15fa0*/  @!P1 BRA `(.L_x_491) ;  /* 0x0000000000389947 */ /* 0x000fec0003800000 */
[----:B------:R-:W0:Y:S01]  /*15fb0*/  LDC.64 R10, c[0x0][0x430] ;  /* 0x00010c00ff0a7b82 */ /* 0x000e220000000a00 */
[----:B------:R-:W-:Y:S01]  /*15fc0*/  IMAD.IADD R9, R16, 0x1, R9 ;  /* 0x0000000110097824 */ /* 0x000fe200078e0209 */
[----:B------:R-:W-:-:S03]  /*15fd0*/  ISETP.NE.AND P1, PT, R14, 0x2, PT ;  /* 0x000000020e00780c */ /* 0x000fc60003f25270 */
[----:B0-----:R-:W-:-:S05]  /*15fe0*/  IMAD.WIDE R10, R9, 0x4, R10 ;  /* 0x00000004090a7825 */ /* 0x001fca00078e020a */
[----:B------:R-:W2:Y:S05]  /*15ff0*/  LDG.E R0, desc[UR4][R10.64] ;  /* 0x000000040a007981 */ /* 0x000eaa000c1e1900 */
        /* <DEDUP_REMOVED lines=9> */
.L_x_491:
[----:B------:R-:W-:Y:S05]  /*16090*/  BSYNC.RECONVERGENT B1 ;  /* 0x0000000000017941 */ /* 0x000fea0003800200 */
.L_x_490:
[----:B------:R-:W-:Y:S01]  /*160a0*/  LEA.HI R3, R3, 0xffffffff, RZ, 0x1f ;  /* 0xffffffff03037811 */ /* 0x000fe200078ff8ff */
[----:B------:R-:W-:Y:S01]  /*160b0*/  UMOV UR6, 0xcccccccd ;  /* 0xcccccccd00067882 */ /* 0x000fe20000000000 */
[----:B------:R-:W-:Y:S01]  /*160c0*/  UMOV UR7, 0x4016cccc ;  /* 0x4016cccc00077882 */ /* 0x000fe20000000000 */
[----:B------:R-:W-:Y:S01]  /*160d0*/  DADD R4, R4, 200 ;  /* 0x4069000004047429 */ /* 0x000fe20000000000 */
[----:B------:R-:W0:Y:S01]  /*160e0*/  I2F.F64 R10, R3 ;  /* 0x00000003000a7312 */ /* 0x000e220000201c00 */
[----:B------:R-:W-:Y:S01]  /*160f0*/  DADD R24, R24, -UR6 ;  /* 0x8000000618187e29 */ /* 0x000fe20008000000 */
[----:B------:R-:W-:Y:S01]  /*16100*/  UMOV UR6, 0x704ff434 ;  /* 0x704ff43400067882 */ /* 0x000fe20000000000 */
[----:B------:R-:W-:Y:S01]  /*16110*/  UMOV UR7, 0x3fe0a2b1 ;  /* 0x3fe0a2b100077882 */ /* 0x000fe20000000000 */
[----:B------:R-:W-:Y:S05]  /*16120*/  BSSY.RECONVERGENT B1, `(.L_x_499) ;  /* 0x000001a000017945 */ /* 0x000fea0003800200 */
[----:B------:R-:W-:Y:S01]  /*16130*/  FSETP.GEU.AND P1, PT, |R5|, 6.5827683646048100446e-37, PT ;  /* 0x036000000500780b */ /* 0x000fe20003f2e200 */
[----:B0-----:R-:W-:Y:S01]  /*16140*/  DFMA R10, R10, -UR6, R24 ;  /* 0x800000060a0a7c2b */ /* 0x001fe20008000018 */
[----:B------:R-:W-:Y:S01]  /*16150*/  UMOV UR6, 0x3a29c77a ;  /* 0x3a29c77a00067882 */ /* 0x000fe20000000000 */
[----:B------:R-:W-:-:S06]  /*16160*/  UMOV UR7, 0x3fffcb92 ;  /* 0x3fffcb9200077882 */ /* 0x000fcc0000000000 */
[----:B------:R-:W-:Y:S01]  /*16170*/  DFMA R18, R18, UR6, R10 ;  /* 0x0000000612127c2b */ /* 0x000fe2000800000a */
[----:B------:R-:W-:-:S05]  /*16180*/  IMAD.MOV.U32 R10, RZ, RZ, 0x1 ;  /* 0x00000001ff0a7424 */ /* 0x000fca00078e00ff */
        /* <DEDUP_REMOVED lines=19> */
.L_x_500:
[----:B------:R-:W-:Y:S05]  /*162c0*/  BSYNC.RECONVERGENT B1 ;  /* 0x0000000000017941 */ /* 0x000fea0003800200 */
.L_x_499:
[----:B------:R-:W-:Y:S01]  /*162d0*/  UMOV UR6, 0x66666666 ;  /* 0x6666666600067882 */ /* 0x000fe20000000000 */
[----:B------:R-:W-:Y:S01]  /*162e0*/  UMOV UR7, 0x40711266 ;  /* 0x4071126600077882 */ /* 0x000fe20000000000 */
[----:B------:R-:W-:Y:S01]  /*162f0*/  IMAD.MOV.U32 R4, RZ, RZ, 0x0 ;  /* 0x00000000ff047424 */ /* 0x000fe200078e00ff */
[----:B------:R-:W-:Y:S01]  /*16300*/  DADD R10, R10, -UR6 ;  /* 0x800000060a0a7e29 */ /* 0x000fe20008000000 */
[----:B------:R-:W-:-:S07]  /*16310*/  IMAD.MOV.U32 R5, RZ, RZ, 0x40590000 ;  /* 0x40590000ff057424 */ /* 0x000fce00078e00ff */
[----:B------:R-:W-:-:S11]  /*16320*/  DFMA R10, R10, R4, 0.5 ;  /* 0x3fe000000a0a742b */ /* 0x000fd60000000004 */
.L_x_480:
[----:B------:R-:W-:Y:S05]  /*16330*/  BSYNC.RECONVERGENT B0 ;  /* 0x0000000000007941 */ /* 0x000fea0003800200 */
.L_x_479:
[----:B------:R-:W0:Y:S01]  /*16340*/  MUFU.RCP64H R13, 100 ;  /* 0x40590000000d7908 */ /* 0x000e220000001800 */
[----:B------:R-:W-:Y:S01]  /*16350*/  IMAD.MOV.U32 R4, RZ, RZ, 0x0 ;  /* 0x00000000ff047424 */ /* 0x000fe200078e00ff */
[----:B------:R-:W-:Y:S05]  /*16360*/  BMOV.32.CLEAR RZ, B0 ;  /* 0x0000000000ff7355 */ /* 0x000fea0000100000 */
[----:B------:R-:W-:Y:S01]  /*16370*/  IMAD.MOV.U32 R5, RZ, RZ, 0x40590000 ;  /* 0x40590000ff057424 */ /* 0x000fe200078e00ff */
[----:B------:R-:W1:Y:S01]  /*16380*/  F2I.F64.TRUNC R10, R10 ;  /* 0x0000000a000a7311 */ /* 0x000e62000030d100 */
[----:B------:R-:W-:Y:S01]  /*16390*/  IMAD.MOV.U32 R12, RZ, RZ, 0x1 ;  /* 0x00000001ff0c7424 */ /* 0x000fe200078e00ff */
[----:B------:R-:W-:Y:S05]  /*163a0*/  BSSY.RECONVERGENT B0, `(.L_x_430) ;  /* 0x0000015000007945 */ /* 0x000fea0003800200 */
[----:B0-----:R-:W-:-:S08]  /*163b0*/  DFMA R14, R12, -R4, 1 ;  /* 0x3ff000000c0e742b */ /* 0x001fd00000000804 */
[----:B------:R-:W-:-:S08]  /*163c0*/  DFMA R14, R14, R14, R14 ;  /* 0x0000000e0e0e722b */ /* 0x000fd0000000000e */
[----:B------:R-:W-:Y:S01]  /*163d0*/  DFMA R14, R12, R14, R12 ;  /* 0x0000000e0c0e722b */ /* 0x000fe2000000000c */
[----:B-1----:R-:W0:Y:S07]  /*163e0*/  I2F.F64 R12, R10 ;  /* 0x0000000a000c7312 */ /* 0x002e2e0000201c00 */
[----:B------:R-:W-:-:S08]  /*163f0*/  DFMA R4, R14, -R4, 1 ;  /* 0x3ff000000e04742b */ /* 0x000fd00000000804 */
[----:B------:R-:W-:Y:S01]  /*16400*/  DFMA R4, R14, R4, R14 ;  /* 0x000000040e04722b */ /* 0x000fe2000000000e */
[----:B0-----:R-:W-:-:S07]  /*16410*/  FSETP.GEU.AND P1, PT, |R13|, 6.5827683646048100446e-37, PT ;  /* 0x036000000d00780b */ /* 0x001fce0003f2e200 */
[----:B------:R-:W-:-:S08]  /*16420*/  DMUL R14, R12, R4 ;  /* 0x000000040c0e7228 */ /* 0x000fd00000000000 */
[----:B------:R-:W-:-:S08]  /*16430*/  DFMA R16, R14, -100, R12 ;  /* 0xc05900000e10782b */ /* 0x000fd0000000000c */
[----:B------:R-:W-:-:S10]  /*16440*/  DFMA R4, R4, R16, R14 ;  /* 0x000000100404722b */ /* 0x000fd4000000000e */
[----:B------:R-:W-:-:S05]  /*16450*/  FFMA R0, RZ, 3.390625, R5 ;  /* 0x40590000ff007823 */ /* 0x000fca0000000005 */
[----:B------:R-:W-:-:S13]  /*16460*/  FSETP.GT.AND P0, PT, |R0|, 1.469367938527859385e-39, PT ;  /* 0x001000000000780b */ /* 0x000fda0003f04200 */
[----:B------:R-:W-:Y:S05]  /*16470*/  @P0 BRA P1, `(.L_x_501) ;  /* 0x00000000001c0947 */ /* 0x000fea0000800000 */
[----:B------:R-:W-:Y:S05]  /*16480*/  BMOV.32.CLEAR RZ, B11 ;  /* 0x000000000bff7355 */ /* 0x000fea0000100000 */
[----:B------:R-:W-:Y:S01]  /*16490*/  IMAD.MOV.U32 R10, RZ, RZ, RZ ;  /* 0x000000ffff0a7224 */ /* 0x000fe200078e00ff */
[----:B------:R-:W-:Y:S01]  /*164a0*/  MOV R9, 0x164d0 ;  /* 0x000164d000097802 */ /* 0x000fe20000000f00 */
[----:B------:R-:W-:-:S07]  /*164b0*/  IMAD.MOV.U32 R11, RZ, RZ, 0x40590000 ;  /* 0x40590000ff0b7424 */ /* 0x000fce00078e00ff */
[----:B------:R-:W-:Y:S05]  /*164c0*/  CALL.REL.NOINC `($__internal_0_$__cuda_sm20_div_rn_f64_full) ;  /* 0x0000165800d47944 */ /* 0x000fea0003c00000 */
[----:B------:R-:W-:Y:S02]  /*164d0*/  IMAD.MOV.U32 R4, RZ, RZ, R10 ;  /* 0x000000ffff047224 */ /* 0x000fe400078e000a */
[----:B------:R-:W-:-:S07]  /*164e0*/  IMAD.MOV.U32 R5, RZ, RZ, R11 ;  /* 0x000000ffff057224 */ /* 0x000fce00078e000b */
.L_x_501:
[----:B------:R-:W-:Y:S05]  /*164f0*/  BSYNC.RECONVERGENT B0 ;  /* 0x0000000000007941 */ /* 0x000fea0003800200 */
.L_x_430:
[----:B------:R-:W-:Y:S05]  /*16500*/  BSYNC.RECONVERGENT B4 ;  /* 0x0000000000047941 */ /* 0x000fea0003800200 */
.L_x_429:
[----:B------:R-:W0:Y:S02]  /*16510*/  LDC.64 R14, c[0x0][0x3f8] ;  /* 0x0000fe00ff0e7b82 */ /* 0x000e240000000a00 */
[----:B0-----:R-:W2:Y:S01]  /*16520*/  LDG.E R0, desc[UR4][R14.64+0x24] ;  /* 0x000024040e007981 */ /* 0x001ea2000c1e1900 */
[----:B------:R-:W-:-:S04]  /*16530*/  IMAD.MOV.U32 R3, RZ, RZ, 0x5 ;  /* 0x00000005ff037424 */ /* 0x000fc800078e00ff */
[----:B--2---:R-:W-:-:S04]  /*16540*/  IMAD R0, R0, R3, 0x2c ;  /* 0x0000002c00007424 */ /* 0x004fc800078e0203 */
[----:B------:R-:W0:Y:S02]  /*16550*/  I2F.F64 R10, R0 ;  /* 0x00000000000a7312 */ /* 0x000e240000201c00 */
[----:B0-----:R-:W-:-:S14]  /*16560*/  DSETP.GT.AND P0, PT, R4, R10, PT ;  /* 0x0000000a0400722a */ /* 0x001fdc0003f04000 */
[----:B------:R-:W-:Y:S05]  /*16570*/  @P0 BRA `(.L_x_24) ;  /* 0x0000044c00180947 */ /* 0x000fea0003800000 */
[----:B------:R-:W0:Y:S01]  /*16580*/  LDC.64 R16, c[0x0][0x420] ;  /* 0x00010800ff107b82 */ /* 0x000e220000000a00 */
[----:B------:R-:W-:Y:S02]  /*16590*/  IMAD.SHL.U32 R3, R2, 0x2, RZ ;  /* 0x0000000202037824 */ /* 0x000fe400078e00ff */
[----:B------:R-:W-:-:S05]  /*165a0*/  IMAD.SHL.U32 R13, R245, 0x4, RZ ;  /* 0x00000004f50d7824 */ /* 0x000fca00078e00ff */
[----:B------:R-:W1:Y:S01]  /*165b0*/  LDC.64 R10, c[0x0][0x388] ;  /* 0x0000e200ff0a7b82 */ /* 0x000e620000000a00 */
[----:B0-----:R-:W-:-:S05]  /*165c0*/  IMAD.WIDE R16, R3, 0x8, R16 ;  /* 0x0000000803107825 */ /* 0x001fca00078e0210 */
[----:B------:R0:W-:Y:S01]  /*165d0*/  STG.E.64 desc[UR4][R16.64], R4 ;  /* 0x0000000410007986 */ /* 0x0001e2000c101b04 */
[----:B-1----:R-:W-:-:S03]  /*165e0*/  IMAD.WIDE R12, R13, 0x4, R10 ;  /* 0x000000040d0c7825 */ /* 0x002fc600078e020a */
[----:B------:R1:W5:Y:S04]  /*165f0*/  LDG.E R0, desc[UR4][R14.64+0x34] ;  /* 0x000034040e007981 */ /* 0x000368000c1e1900 */
[----:B------:R1:W5:Y:S04]  /*16600*/  LDG.E R3, desc[UR4][R14.64+0x38] ;  /* 0x000038040e037981 */ /* 0x000368000c1e1900 */
[----:B------:R1:W5:Y:S04]  /*16610*/  LDG.E R9, desc[UR4][R12.64] ;  /* 0x000000040c097981 */ /* 0x000368000c1e1900 */
[----:B0-----:R-:W2:Y:S01]  /*16620*/  LDG.E R5, desc[UR4][R12.64+0x4] ;  /* 0x000004040c057981 */ /* 0x001ea2000c1e1900 */
[----:B------:R-:W-:Y:S01]  /*16630*/  IMAD.SHL.U32 R19, R242, 0x4, RZ ;  /* 0x00000004f2137824 */ /* 0x000fe200078e00ff */
[----:B------:R-:W-:Y:S05]  /*16640*/  BMOV.32.CLEAR RZ, B0 ;  /* 0x0000000000ff7355 */ /* 0x000fea0000100000 */
[----:B------:R-:W-:Y:S01]  /*16650*/  BSSY.RECONVERGENT B0, `(.L_x_502) ;  /* 0x00000c5000007945 */ /* 0x000fe20003800200 */
[----:B------:R-:W-:Y:S01]  /*16660*/  IMAD.WIDE R10, R19, 0x4, R10 ;  /* 0x00000004130a7825 */ /* 0x000fe200078e020a */
[----:B--2---:R-:W-:-:S04]  /*16670*/  LOP3.LUT R18, R5, 0x80000001, RZ, 0xc0, !PT ;  /* 0x8000000105127812 */ /* 0x004fc800078ec0ff */
[----:B------:R-:W-:-:S13]  /*16680*/  ISETP.NE.AND P0, PT, R18, 0x1, PT ;  /* 0x000000011200780c */ /* 0x000fda0003f05270 */
[----:B-1----:R-:W-:Y:S05]  /*16690*/  @!P0 BRA `(.L_x_503) ;  /* 0x0000000800248947 */ /* 0x002fea0003800000 */
[----:B------:R-:W-:-:S13]  /*166a0*/  ISETP.GE.AND P0, PT, R5, 0x2, PT ;  /* 0x000000020500780c */ /* 0x000fda0003f06270 */
[----:B------:R-:W-:Y:S05]  /*166b0*/  @!P0 BRA `(.L_x_504) ;  /* 0x0000000000908947 */ /* 0x000fea0003800000 */
[----:B------:R-:W-:Y:S01]  /*166c0*/  LEA.HI R4, R5, R5, RZ, 0x1 ;  /* 0x0000000505047211 */ /* 0x000fe200078f08ff */
[----:B-----5:R-:W-:Y:S02]  /*166d0*/  IMAD.IADD R17, R9, 0x1, R5 ;  /* 0x0000000109117824 */ /* 0x020fe400078e0205 */
[----:B------:R-:W-:Y:S01]  /*166e0*/  IMAD.MOV.U32 R16, RZ, RZ, RZ ;  /* 0x000000ffff107224 */ /* 0x000fe200078e00ff */
[----:B------:R-:W-:-:S07]  /*166f0*/  SHF.R.S32.HI R19, RZ, 0x1, R4 ;  /* 0x00000001ff137819 */ /* 0x000fce0000011404 */
.L_x_505:
[----:B------:R-:W0:Y:S01]  /*16700*/  LDCU.64 UR6, c[0x0][0x380] ;  /* 0x00007000ff0677ac */ /* 0x000e220008000a00 */
[----:B------:R-:W-:Y:S01]  /*16710*/  LOP3.LUT R4, RZ, R16, RZ, 0x33, !PT ;  /* 0x00000010ff047212 */ /* 0x000fe200078e33ff */
[----:B------:R-:W-:-:S04]  /*16720*/  IMAD.IADD R13, R9, 0x1, R16 ;  /* 0x00000001090d7824 */ /* 0x000fc800078e0210 */
[----:B------:R-:W-:Y:S01]  /*16730*/  IMAD.IADD R4, R17, 0x1, R4 ;  /* 0x0000000111047824 */ /* 0x000fe200078e0204 */
[----:B0-----:R-:W-:-:S04]  /*16740*/  IADD3 R12, P0, PT, R13, UR6, RZ ;  /* 0x000000060d0c7c10 */ /* 0x001fc8000ff1e0ff */
[C---:B------:R-:W-:Y:S02]  /*16750*/  IADD3 R14, P1, PT, R4.reuse, UR6, RZ ;  /* 0x00000006040e7c10 */ /* 0x040fe4000ff3e0ff */
        /* <DEDUP_REMOVED lines=26> */
.L_x_504:
        /* <DEDUP_REMOVED lines=11> */
.L_x_507:
        /* <DEDUP_REMOVED lines=32> */
.L_x_506:
        /* <DEDUP_REMOVED lines=11> */
[----:B------:R-:W-:Y:S01]  /*16c60*/  IMAD.MOV.U32 R22, RZ, RZ, -0x105c611 ;  /* 0xfefa39efff167424 */ /* 0x000fe200078e00ff */
[----:B------:R-:W-:Y:S01]  /*16c70*/  UMOV UR11, 0x40390000 ;  /* 0x40390000000b7882 */ /* 0x000fe20000000000 */
[----:B------:R-:W-:-:S02]  /*16c80*/  IMAD.MOV.U32 R23, RZ, RZ, 0x3fe62e42 ;  /* 0x3fe62e42ff177424 */ /* 0x000fc400078e00ff */
[----:B------:R-:W-:Y:S01]  /*16c90*/  IMAD.MOV.U32 R24, RZ, RZ, -0x105c611 ;  /* 0xfefa39efff187424 */ /* 0x000fe200078e00ff */
[----:B0-----:R-:W-:Y:S01]  /*16ca0*/  DFMA R12, R14, -R12, 1 ;  /* 0x3ff000000e0c742b */ /* 0x001fe2000000080c */
[----:B------:R-:W-:-:S07]  /*16cb0*/  IMAD.MOV.U32 R25, RZ, RZ, 0x3fe62e42 ;  /* 0x3fe62e42ff197424 */ /* 0x000fce00078e00ff */
[----:B------:R-:W-:-:S08]  /*16cc0*/  DFMA R12, R12, R12, R12 ;  /* 0x0000000c0c0c722b */ /* 0x000fd0000000000c */
[----:B------:R-:W-:-:S08]  /*16cd0*/  DFMA R14, R14, R12, R14 ;  /* 0x0000000c0e0e722b */ /* 0x000fd0000000000e */
[----:B------:R-:W-:-:S08]  /*16ce0*/  DMUL R12, R14, UR6 ;  /* 0x000000060e0c7c28 */ /* 0x000fd00008000000 */
[----:B------:R-:W-:-:S08]  /*16cf0*/  DFMA R12, R14, UR6, R12 ;  /* 0x000000060e0c7c2b */ /* 0x000fd0000800000c */
[----:B------:R-:W-:Y:S02]  /*16d00*/  DMUL R16, R12, R12 ;  /* 0x0000000c0c107228 */ /* 0x000fe40000000000 */
[----:B------:R-:W-:-:S06]  /*16d10*/  DFMA R22, R22, -UR10, R12 ;  /* 0x8000000a16167c2b */ /* 0x000fcc000800000c */
[----:B------:R-:W-:Y:S01]  /*16d20*/  DFMA R18, R16, UR8, R18 ;  /* 0x0000000810127c2b */ /* 0x000fe20008000012 */
[----:B------:R-:W-:Y:S01]  /*16d30*/  UMOV UR8, 0x9f02676f ;  /* 0x9f02676f00087882 */ /* 0x000fe20000000000 */
[----:B------:R-:W-:Y:S01]  /*16d40*/  UMOV UR9, 0x3ef3b266 ;  /* 0x3ef3b26600097882 */ /* 0x000fe20000000000 */
[----:B------:R-:W-:-:S05]  /*16d50*/  DFMA R24, -R24, -25, R22 ;  /* 0xc03900001818782b */ /* 0x000fca0000000116 */
[----:B------:R-:W-:Y:S01]  /*16d60*/  DFMA R18, R16, R18, UR8 ;  /* 0x0000000810127e2b */ /* 0x000fe20008000012 */
[----:B------:R-:W-:Y:S01]  /*16d70*/  UMOV UR8, 0xa9ab0956 ;  /* 0xa9ab095600087882 */ /* 0x000fe20000000000 */
[----:B------:R-:W-:Y:S01]  /*16d80*/  UMOV UR9, 0x3f1745cb ;  /* 0x3f1745cb00097882 */ /* 0x000fe20000000000 */
[----:B------:R-:W-:-:S05]  /*16d90*/  DADD R24, -R12, R24 ;  /* 0x000000000c187229 */ /* 0x000fca0000000118 */
[----:B------:R-:W-:Y:S01]  /*16da0*/  DFMA R18, R16, R18, UR8 ;  /* 0x0000000810127e2b */ /* 0x000fe20008000012 */
[----:B------:R-:W-:Y:S01]  /*16db0*/  UMOV UR8, 0x2d1b5154 ;  /* 0x2d1b515400087882 */ /* 0x000fe20000000000 */
[----:B------:R-:W-:-:S06]  /*16dc0*/  UMOV UR9, 0x3f3c71c7 ;  /* 0x3f3c71c700097882 */ /* 0x000fcc0000000000 */
[----:B------:R-:W-:Y:S01]  /*16dd0*/  DFMA R30, R16, R18, UR8 ;  /* 0x00000008101e7e2b */ /* 0x000fe20008000012 */
[----:B------:R-:W-:Y:S01]  /*16de0*/  UMOV UR8, 0x923be72d ;  /* 0x923be72d00087882 */ /* 0x000fe20000000000 */
[----:B------:R-:W-:Y:S01]  /*16df0*/  UMOV UR9, 0x3f624924 ;  /* 0x3f62492400097882 */ /* 0x000fe20000000000 */
[----:B------:R-:W-:-:S05]  /*16e00*/  DADD R18, -R12, UR6 ;  /* 0x000000060c127e29 */ /* 0x000fca0008000100 */
[----:B------:R-:W-:Y:S01]  /*16e10*/  DFMA R30, R16, R30, UR8 ;  /* 0x00000008101e7e2b */ /* 0x000fe2000800001e */
[----:B------:R-:W-:Y:S01]  /*16e20*/  UMOV UR8, 0x9999a3c4 ;  /* 0x9999a3c400087882 */ /* 0x000fe20000000000 */
[----:B------:R-:W-:Y:S01]  /*16e30*/  UMOV UR9, 0x3f899999 ;  /* 0x3f89999900097882 */ /* 0x000fe20000000000 */
[----:B------:R-:W-:-:S05]  /*16e40*/  DADD R18, R18, R18 ;  /* 0x0000000012127229 */ /* 0x000fca0000000012 */
[----:B------:R-:W-:Y:S01]  /*16e50*/  DFMA R30, R16, R30, UR8 ;  /* 0x00000008101e7e2b */ /* 0x000fe2000800001e */
[----:B------:R-:W-:Y:S01]  /*16e60*/  UMOV UR8, 0x55555554 ;  /* 0x5555555400087882 */ /* 0x000fe20000000000 */
[----:B------:R-:W-:Y:S01]  /*16e70*/  UMOV UR9, 0x3fb55555 ;  /* 0x3fb5555500097882 */ /* 0x000fe20000000000 */
[----:B------:R-:W-:-:S05]  /*16e80*/  DFMA R18, -R12, UR6, R18 ;  /* 0x000000060c127c2b */ /* 0x000fca0008000112 */
[----:B------:R-:W-:-:S03]  /*16e90*/  DFMA R30, R16, R30, UR8 ;  /* 0x00000008101e7e2b */ /* 0x000fc6000800001e */
[----:B------:R-:W-:-:S05]  /*16ea0*/  DMUL R18, R14, R18 ;  /* 0x000000120e127228 */ /* 0x000fca0000000000 */
        /* <DEDUP_REMOVED lines=8> */
.L_x_503:
        /* <DEDUP_REMOVED lines=54> */
[----:B------:R-:W-:-:S11]  /*17290*/  DADD R22, R22, R12 ;  /* 0x0000000016167229 */ /* 0x000fd6000000000c */
.L_x_508:
[----:B------:R-:W-:Y:S05]  /*172a0*/  BSYNC.RECONVERGENT B0 ;  /* 0x0000000000007941 */ /* 0x000fea0003800200 */
.L_x_502:
        /* <DEDUP_REMOVED lines=14> */
.L_x_534:
        /* <DEDUP_REMOVED lines=15> */
.L_x_516:
[----:B------:R-:W-:Y:S01]  /*17480*/  IMAD.MOV.U32 R15, RZ, RZ, 0x3 ;  /* 0x00000003ff0f7424 */ /* 0x000fe200078e00ff */
[----:B------:R-:W-:Y:S06]  /*17490*/  BRA `(.L_x_518) ;  /* 0x0000000000187947 */ /* 0x000fec0003800000 */
.L_x_515:
[----:B------:R-:W-:-:S13]  /*174a0*/  ISETP.NE.AND P0, PT, R16, 0x54, PT ;  /* 0x000000541000780c */ /* 0x000fda0003f05270 */
[----:B------:R-:W-:Y:S05]  /*174b0*/  @!P0 BRA `(.L_x_518) ;  /* 0x0000000000108947 */ /* 0x000fea0003800000 */
[----:B------:R-:W-:Y:S01]  /*174c0*/  ISETP.NE.AND P0, PT, R16, 0x47, PT ;  /* 0x000000471000780c */ /* 0x000fe20003f05270 */
[----:B------:R-:W-:-:S12]  /*174d0*/  IMAD.MOV.U32 R15, RZ, RZ, 0x1 ;  /* 0x00000001ff0f7424 */ /* 0x000fd800078e00ff */
[----:B------:R-:W-:Y:S05]  /*174e0*/  @!P0 BRA `(.L_x_518) ;  /* 0x0000000000048947 */ /* 0x000fea0003800000 */
.L_x_517:
[----:B------:R-:W-:-:S07]  /*174f0*/  IMAD.MOV.U32 R15, RZ, RZ, 0x4 ;  /* 0x00000004ff0f7424 */ /* 0x000fce00078e00ff */
.L_x_518:
[----:B------:R-:W-:Y:S05]  /*17500*/  BSYNC.RECONVERGENT B2 ;  /* 0x0000000000027941 */ /* 0x000fea0003800200 */
.L_x_514:
        /* <DEDUP_REMOVED lines=13> */
.L_x_521:
[----:B------:R-:W-:Y:S01]  /*175e0*/  IMAD.MOV.U32 R16, RZ, RZ, 0x3 ;  /* 0x00000003ff107424 */ /* 0x000fe200078e00ff */
[----:B------:R-:W-:Y:S06]  /*175f0*/  BRA `(.L_x_523) ;  /* 0x0000000000187947 */ /* 0x000fec0003800000 */
.L_x_520:
[----:B------:R-:W-:-:S13]  /*17600*/  ISETP.NE.AND P0, PT, R19, 0x54, PT ;  /* 0x000000541300780c */ /* 0x000fda0003f05270 */
[----:B------:R-:W-:Y:S05]  /*17610*/  @!P0 BRA `(.L_x_523) ;  /* 0x0000000000108947 */ /* 0x000fea0003800000 */
[----:B------:R-:W-:Y:S01]  /*17620*/  ISETP.NE.AND P0, PT, R19, 0x47, PT ;  /* 0x000000471300780c */ /* 0x000fe20003f05270 */
[----:B------:R-:W-:-:S12]  /*17630*/  IMAD.MOV.U32 R16, RZ, RZ, 0x1 ;  /* 0x00000001ff107424 */ /* 0x000fd800078e00ff */
[----:B------:R-:W-:Y:S05]  /*17640*/  @!P0 BRA `(.L_x_523) ;  /* 0x0000000000048947 */ /* 0x000fea0003800000 */
.L_x_522:
[----:B------:R-:W-:-:S07]  /*17650*/  IMAD.MOV.U32 R16, RZ, RZ, 0x4 ;  /* 0x00000004ff107424 */ /* 0x000fce00078e00ff */
.L_x_523:
[----:B------:R-:W-:Y:S05]  /*17660*/  BSYNC.RECONVERGENT B2 ;  /* 0x0000000000027941 */ /* 0x000fea0003800200 */
.L_x_519:
        /* <DEDUP_REMOVED lines=12> */
.L_x_526:
[----:B------:R-:W-:Y:S01]  /*17730*/  IMAD.MOV.U32 R15, RZ, RZ, 0x3 ;  /* 0x00000003ff0f7424 */ /* 0x000fe200078e00ff */
[----:B------:R-:W-:Y:S06]  /*17740*/  BRA `(.L_x_528) ;  /* 0x0000000000187947 */ /* 0x000fec0003800000 */
.L_x_525:
[----:B------:R-:W-:-:S13]  /*17750*/  ISETP.NE.AND P0, PT, R19, 0x54, PT ;  /* 0x000000541300780c */ /* 0x000fda0003f05270 */
[----:B------:R-:W-:Y:S05]  /*17760*/  @!P0 BRA `(.L_x_528) ;  /* 0x0000000000108947 */ /* 0x000fea0003800000 */
[----:B------:R-:W-:Y:S01]  /*17770*/  ISETP.NE.AND P0, PT, R19, 0x47, PT ;  /* 0x000000471300780c */ /* 0x000fe20003f05270 */
[----:B------:R-:W-:-:S12]  /*17780*/  IMAD.MOV.U32 R15, RZ, RZ, 0x1 ;  /* 0x00000001ff0f7424 */ /* 0x000fd800078e00ff */
[----:B------:R-:W-:Y:S05]  /*17790*/  @!P0 BRA `(.L_x_528) ;  /* 0x0000000000048947 */ /* 0x000fea0003800000 */
.L_x_527:
[----:B------:R-:W-:-:S07]  /*177a0*/  IMAD.MOV.U32 R15, RZ, RZ, 0x4 ;  /* 0x00000004ff0f7424 */ /* 0x000fce00078e00ff */
.L_x_528:
[----:B------:R-:W-:Y:S05]  /*177b0*/  BSYNC.RECONVERGENT B2 ;  /* 0x0000000000027941 */ /* 0x000fea0003800200 */
.L_x_524:
        /* <DEDUP_REMOVED lines=12> */
.L_x_531:
[----:B------:R-:W-:Y:S01]  /*17880*/  IMAD.MOV.U32 R13, RZ, RZ, 0x3 ;  /* 0x00000003ff0d7424 */ /* 0x000fe200078e00ff */
[----:B------:R-:W-:Y:S06]  /*17890*/  BRA `(.L_x_533) ;  /* 0x0000000000187947 */ /* 0x000fec0003800000 */
.L_x_530:
[----:B------:R-:W-:-:S13]  /*178a0*/  ISETP.NE.AND P0, PT, R12, 0x54, PT ;  /* 0x000000540c00780c */ /* 0x000fda0003f05270 */
[----:B------:R-:W-:Y:S05]  /*178b0*/  @!P0 BRA `(.L_x_533) ;  /* 0x0000000000108947 */ /* 0x000fea0003800000 */
[----:B------:R-:W-:Y:S01]  /*178c0*/  ISETP.NE.AND P0, PT, R12, 0x47, PT ;  /* 0x000000470c00780c */ /* 0x000fe20003f05270 */
[----:B------:R-:W-:-:S12]  /*178d0*/  IMAD.MOV.U32 R13, RZ, RZ, 0x1 ;  /* 0x00000001ff0d7424 */ /* 0x000fd800078e00ff */
[----:B------:R-:W-:Y:S05]  /*178e0*/  @!P0 BRA `(.L_x_533) ;  /* 0x0000000000048947 */ /* 0x000fea0003800000 */
.L_x_532:
[----:B------:R-:W-:-:S07]  /*178f0*/  IMAD.MOV.U32 R13, RZ, RZ, 0x4 ;  /* 0x00000004ff0d7424 */ /* 0x000fce00078e00ff */
.L_x_533:
[----:B------:R-:W-:Y:S05]  /*17900*/  BSYNC.RECONVERGENT B2 ;  /* 0x0000000000027941 */ /* 0x000fea0003800200 */
.L_x_529:
[----:B------:R0:W-:Y:S01]  /*17910*/  STL.U8 [R18+0x3], R13 ;  /* 0x0000030d12007387 */ /* 0x0001e20000100000 */
[C---:B------:R-:W-:Y:S02]  /*17920*/  VIADD R15, R0.reuse, 0x3 ;  /* 0x00000003000f7836 */ /* 0x040fe40000000000 */
[----:B------:R-:W-:-:S03]  /*17930*/  VIADD R0, R0, 0x4 ;  /* 0x0000000400007836 */ /* 0x000fc60000000000 */
[----:B------:R-:W-:-:S13]  /*17940*/  ISETP.NE.AND P0, PT, R15, R14, PT ;  /* 0x0000000e0f00720c */ /* 0x000fda0003f05270 */
[----:B0-----:R-:W-:Y:S05]  /*17950*/  @P0 BRA `(.L_x_534) ;  /* 0xfffffff8008c0947 */ /* 0x001fea000383ffff */
.L_x_513:
[----:B------:R-:W-:Y:S05]  /*17960*/  BSYNC.RECONVERGENT B0 ;  /* 0x0000000000007941 */ /* 0x000fea0003800200 */
.L_x_512:
        /* <DEDUP_REMOVED lines=18> */
.L_x_537:
[----:B------:R-:W-:Y:S01]  /*17a90*/  IMAD.MOV.U32 R9, RZ, RZ, 0x3 ;  /* 0x00000003ff097424 */ /* 0x000fe200078e00ff */
[----:B------:R-:W-:Y:S06]  /*17aa0*/  BRA `(.L_x_539) ;  /* 0x0000000000187947 */ /* 0x000fec0003800000 */
.L_x_536:
[----:B------:R-:W-:-:S13]  /*17ab0*/  ISETP.NE.AND P0, PT, R14, 0x54, PT ;  /* 0x000000540e00780c */ /* 0x000fda0003f05270 */
[----:B------:R-:W-:Y:S05]  /*17ac0*/  @!P0 BRA `(.L_x_539) ;  /* 0x0000000000108947 */ /* 0x000fea0003800000 */
[----:B------:R-:W-:Y:S01]  /*17ad0*/  ISETP.NE.AND P0, PT, R14, 0x47, PT ;  /* 0x000000470e00780c */ /* 0x000fe20003f05270 */
[----:B------:R-:W-:-:S12]  /*17ae0*/  IMAD.MOV.U32 R9, RZ, RZ, 0x1 ;  /* 0x00000001ff097424 */ /* 0x000fd800078e00ff */
[----:B------:R-:W-:Y:S05]  /*17af0*/  @!P0 BRA `(.L_x_539) ;  /* 0x0000000000048947 */ /* 0x000fea0003800000 */
.L_x_538:
[----:B------:R-:W-:-:S07]  /*17b00*/  IMAD.MOV.U32 R9, RZ, RZ, 0x4 ;  /* 0x00000004ff097424 */ /* 0x000fce00078e00ff */
.L_x_539:
[----:B------:R-:W-:Y:S05]  /*17b10*/  BSYNC.RECONVERGENT B0 ;  /* 0x0000000000007941 */ /* 0x000fea0003800200 */
.L_x_535:
        /* <DEDUP_REMOVED lines=16> */
.L_x_542:
[----:B------:R-:W-:Y:S01]  /*17c20*/  IMAD.MOV.U32 R0, RZ, RZ, 0x3 ;  /* 0x00000003ff007424 */ /* 0x000fe200078e00ff */
[----:B------:R-:W-:Y:S06]  /*17c30*/  BRA `(.L_x_544) ;  /* 0x0000000000187947 */ /* 0x000fec0003800000 */
.L_x_541:
[----:B------:R-:W-:-:S13]  /*17c40*/  ISETP.NE.AND P0, PT, R9, 0x54, PT ;  /* 0x000000540900780c */ /* 0x000fda0003f05270 */
[----:B------:R-:W-:Y:S05]  /*17c50*/  @!P0 BRA `(.L_x_544) ;  /* 0x0000000000108947 */ /* 0x000fea0003800000 */
[----:B------:R-:W-:Y:S01]  /*17c60*/  ISETP.NE.AND P0, PT, R9, 0x47, PT ;  /* 0x000000470900780c */ /* 0x000fe20003f05270 */
[----:B------:R-:W-:-:S12]  /*17c70*/  IMAD.MOV.U32 R0, RZ, RZ, 0x1 ;  /* 0x00000001ff007424 */ /* 0x000fd800078e00ff */
[----:B------:R-:W-:Y:S05]  /*17c80*/  @!P0 BRA `(.L_x_544) ;  /* 0x0000000000048947 */ /* 0x000fea0003800000 */
.L_x_543:
[----:B------:R-:W-:-:S07]  /*17c90*/  IMAD.MOV.U32 R0, RZ, RZ, 0x4 ;  /* 0x00000004ff007424 */ /* 0x000fce00078e00ff */
.L_x_544:
[----:B------:R-:W-:Y:S05]  /*17ca0*/  BSYNC.RECONVERGENT B0 ;  /* 0x0000000000007941 */ /* 0x000fea0003800200 */
.L_x_540:
[----:B------:R3:W-:Y:S01]  /*17cb0*/  STL.U8 [R15+0x1], R0 ;  /* 0x000001000f007387 */ /* 0x0007e20000100000 */
[----:B------:R-:W-:-:S13]  /*17cc0*/  ISETP.NE.AND P0, PT, R17, 0x2, PT ;  /* 0x000000021100780c */ /* 0x000fda0003f05270 */
[----:B---3--:R-:W-:Y:S05]  /*17cd0*/  @!P0 BRA `(.L_x_511) ;  /* 0x0000000c00348947 */ /* 0x008fea0003800000 */
        /* <DEDUP_REMOVED lines=12> */
.L_x_547:
[----:B------:R-:W-:Y:S01]  /*17da0*/  IMAD.MOV.U32 R0, RZ, RZ, 0x3 ;  /* 0x00000003ff007424 */ /* 0x000fe200078e00ff */
[----:B------:R-:W-:Y:S06]  /*17db0*/  BRA `(.L_x_549) ;  /* 0x0000000000187947 */ /* 0x000fec0003800000 */
.L_x_546:
[----:B------:R-:W-:-:S13]  /*17dc0*/  ISETP.NE.AND P0, PT, R12, 0x54, PT ;  /* 0x000000540c00780c */ /* 0x000fda0003f05270 */
[----:B------:R-:W-:Y:S05]  /*17dd0*/  @!P0 BRA `(.L_x_549) ;  /* 0x0000000000108947 */ /* 0x000fea0003800000 */
[----:B------:R-:W-:Y:S01]  /*17de0*/  ISETP.NE.AND P0, PT, R12, 0x47, PT ;  /* 0x000000470c00780c */ /* 0x000fe20003f05270 */
[----:B------:R-:W-:-:S12]  /*17df0*/  IMAD.MOV.U32 R0, RZ, RZ, 0x1 ;  /* 0x00000001ff007424 */ /* 0x000fd800078e00ff */
[----:B------:R-:W-:Y:S05]  /*17e00*/  @!P0 BRA `(.L_x_549) ;  /* 0x0000000000048947 */ /* 0x000fea0003800000 */
.L_x_548:
[----:B------:R-:W-:-:S07]  /*17e10*/  IMAD.MOV.U32 R0, RZ, RZ, 0x4 ;  /* 0x00000004ff007424 */ /* 0x000fce00078e00ff */
.L_x_549:
[----:B------:R-:W-:Y:S05]  /*17e20*/  BSYNC.RECONVERGENT B0 ;  /* 0x0000000000007941 */ /* 0x000fea0003800200 */
.L_x_545:
[----:B------:R3:W-:Y:S01]  /*17e30*/  STL.U8 [R15+0x2], R0 ;  /* 0x000002000f007387 */ /* 0x0007e20000100000 */
[----:B------:R-:W-:Y:S05]  /*17e40*/  BRA `(.L_x_511) ;  /* 0x0000000800d87947 */ /* 0x000fea0003800000 */
.L_x_510:
[----:B------:R-:W-:-:S13]  /*17e50*/  ISETP.GE.AND P0, PT, R5, 0x1, PT ;  /* 0x000000010500780c */ /* 0x000fda0003f06270 */
[----:B------:R-:W-:Y:S05]  /*17e60*/  @!P0 BRA `(.L_x_511) ;  /* 0x0000000800d08947 */ /* 0x000fea0003800000 */
[----:B------:R-:W-:Y:S01]  /*17e70*/  ISETP.GE.U32.AND P0, PT, R5, 0x4, PT ;  /* 0x000000040500780c */ /* 0x000fe20003f06070 */
        /* <DEDUP_REMOVED lines=8> */
.L_x_572:
        /* <DEDUP_REMOVED lines=15> */
.L_x_553:
[----:B------:R-:W-:Y:S01]  /*17ff0*/  ISETP.NE.AND P0, PT, R16, 0x47, PT ;  /* 0x000000471000780c */ /* 0x000fe20003f05270 */
[----:B------:R-:W-:-:S12]  /*18000*/  IMAD.MOV.U32 R15, RZ, RZ, 0x2 ;  /* 0x00000002ff0f7424 */ /* 0x000fd800078e00ff */
[----:B------:R-:W-:Y:S05]  /*18010*/  @!P0 BRA `(.L_x_554) ;  /* 0x0000000000148947 */ /* 0x000fea0003800000 */
[----:B------:R-:W-:-:S13]  /*18020*/  ISETP.NE.AND P0, PT, R16, 0x54, PT ;  /* 0x000000541000780c */ /* 0x000fda0003f05270 */
[----:B------:R-:W-:Y:S05]  /*18030*/  @!P0 BRA `(.L_x_556) ;  /* 0x0000000000088947 */ /* 0x000fea0003800000 */
.L_x_555:
[----:B------:R-:W-:Y:S01]  /*18040*/  IMAD.MOV.U32 R15, RZ, RZ, 0x4 ;  /* 0x00000004ff0f7424 */ /* 0x000fe200078e00ff */
[----:B------:R-:W-:Y:S06]  /*18050*/  BRA `(.L_x_554) ;  /* 0x0000000000047947 */ /* 0x000fec0003800000 */
.L_x_556:
[----:B------:R-:W-:-:S07]  /*18060*/  IMAD.MOV.U32 R15, RZ, RZ, 0x3 ;  /* 0x00000003ff0f7424 */ /* 0x000fce00078e00ff */
.L_x_554:
[----:B------:R-:W-:Y:S05]  /*18070*/  BSYNC.RECONVERGENT B2 ;  /* 0x0000000000027941 */ /* 0x000fea0003800200 */
.L_x_552:
        /* <DEDUP_REMOVED lines=13> */
.L_x_558:
[----:B------:R-:W-:-:S13]  /*18150*/  ISETP.NE.AND P0, PT, R18, 0x47, PT ;  /* 0x000000471200780c */ /* 0x000fda0003f05270 */
[----:B------:R-:W-:Y:S05]  /*18160*/  @!P0 BRA `(.L_x_561) ;  /* 0x0000000000148947 */ /* 0x000fea0003800000 */
[----:B------:R-:W-:Y:S01]  /*18170*/  ISETP.NE.AND P0, PT, R18, 0x54, PT ;  /* 0x000000541200780c */ /* 0x000fe20003f05270 */
[----:B------:R-:W-:-:S12]  /*18180*/  IMAD.MOV.U32 R15, RZ, RZ, 0x3 ;  /* 0x00000003ff0f7424 */ /* 0x000fd800078e00ff */
[----:B------:R-:W-:Y:S05]  /*18190*/  @!P0 BRA `(.L_x_559) ;  /* 0x00000000000c8947 */ /* 0x000fea0003800000 */
.L_x_560:
[----:B------:R-:W-:Y:S01]  /*181a0*/  IMAD.MOV.U32 R15, RZ, RZ, 0x4 ;  /* 0x00000004ff0f7424 */ /* 0x000fe200078e00ff */
[----:B------:R-:W-:Y:S06]  /*181b0*/  BRA `(.L_x_559) ;  /* 0x0000000000047947 */ /* 0x000fec0003800000 */
.L_x_561:
[----:B------:R-:W-:-:S07]  /*181c0*/  IMAD.MOV.U32 R15, RZ, RZ, 0x2 ;  /* 0x00000002ff0f7424 */ /* 0x000fce00078e00ff */
.L_x_559:
[----:B------:R-:W-:Y:S05]  /*181d0*/  BSYNC.RECONVERGENT B2 ;  /* 0x0000000000027941 */ /* 0x000fea0003800200 */
.L_x_557:
        /* <DEDUP_REMOVED lines=12> */
.L_x_563:
[----:B------:R-:W-:-:S13]  /*182a0*/  ISETP.NE.AND P0, PT, R18, 0x47, PT ;  /* 0x000000471200780c */ /* 0x000fda0003f05270 */
[----:B------:R-:W-:Y:S05]  /*182b0*/  @!P0 BRA `(.L_x_566) ;  /* 0x0000000000148947 */ /* 0x000fea0003800000 */
[----:B------:R-:W-:Y:S01]  /*182c0*/  ISETP.NE.AND P0, PT, R18, 0x54, PT ;  /* 0x000000541200780c */ /* 0x000fe20003f05270 */
[----:B------:R-:W-:-:S12]  /*182d0*/  IMAD.MOV.U32 R15, RZ, RZ, 0x3 ;  /* 0x00000003ff0f7424 */ /* 0x000fd800078e00ff */
[----:B------:R-:W-:Y:S05]  /*182e0*/  @!P0 BRA `(.L_x_564) ;  /* 0x00000000000c8947 */ /* 0x000fea0003800000 */
.L_x_565:
[----:B------:R-:W-:Y:S01]  /*182f0*/  IMAD.MOV.U32 R15, RZ, RZ, 0x4 ;  /* 0x00000004ff0f7424 */ /* 0x000fe200078e00ff */
[----:B------:R-:W-:Y:S06]  /*18300*/  BRA `(.L_x_564) ;  /* 0x0000000000047947 */ /* 0x000fec0003800000 */
.L_x_566:
[----:B------:R-:W-:-:S07]  /*18310*/  IMAD.MOV.U32 R15, RZ, RZ, 0x2 ;  /* 0x00000002ff0f7424 */ /* 0x000fce00078e00ff */
.L_x_564:
[----:B------:R-:W-:Y:S05]  /*18320*/  BSYNC.RECONVERGENT B2 ;  /* 0x0000000000027941 */ /* 0x000fea0003800200 */
.L_x_562:
        /* <DEDUP_REMOVED lines=12> */
.L_x_568:
[----:B------:R-:W-:-:S13]  /*183f0*/  ISETP.NE.AND P0, PT, R13, 0x47, PT ;  /* 0x000000470d00780c */ /* 0x000fda0003f05270 */
[----:B------:R-:W-:Y:S05]  /*18400*/  @!P0 BRA `(.L_x_571) ;  /* 0x0000000000148947 */ /* 0x000fea0003800000 */
[----:B------:R-:W-:Y:S01]  /*18410*/  ISETP.NE.AND P0, PT, R13, 0x54, PT ;  /* 0x000000540d00780c */ /* 0x000fe20003f05270 */
[----:B------:R-:W-:-:S12]  /*18420*/  IMAD.MOV.U32 R12, RZ, RZ, 0x3 ;  /* 0x00000003ff0c7424 */ /* 0x000fd800078e00ff */
[----:B------:R-:W-:Y:S05]  /*18430*/  @!P0 BRA `(.L_x_569) ;  /* 0x00000000000c8947 */ /* 0x000fea0003800000 */
.L_x_570:
[----:B------:R-:W-:Y:S01]  /*18440*/  IMAD.MOV.U32 R12, RZ, RZ, 0x4 ;  /* 0x00000004ff0c7424 */ /* 0x000fe200078e00ff */
[----:B------:R-:W-:Y:S06]  /*18450*/  BRA `(.L_x_569) ;  /* 0x0000000000047947 */ /* 0x000fec0003800000 */
.L_x_571:
[----:B------:R-:W-:-:S07]  /*18460*/  IMAD.MOV.U32 R12, RZ, RZ, 0x2 ;  /* 0x00000002ff0c7424 */ /* 0x000fce00078e00ff */
.L_x_569:
[----:B------:R-:W-:Y:S05]  /*18470*/  BSYNC.RECONVERGENT B2 ;  /* 0x0000000000027941 */ /* 0x000fea0003800200 */
.L_x_567:
[----:B------:R0:W-:Y:S01]  /*18480*/  STL.U8 [R16+0x3], R12 ;  /* 0x0000030c10007387 */ /* 0x0001e20000100000 */
[C---:B------:R-:W-:Y:S02]  /*18490*/  VIADD R13, R0.reuse, 0x3 ;  /* 0x00000003000d7836 */ /* 0x040fe40000000000 */
[----:B------:R-:W-:-:S03]  /*184a0*/  VIADD R0, R0, 0x4 ;  /* 0x0000000400007836 */ /* 0x000fc60000000000 */
[----:B------:R-:W-:-:S13]  /*184b0*/  ISETP.NE.AND P0, PT, R13, R14, PT ;  /* 0x0000000e0d00720c */ /* 0x000fda0003f05270 */
[----:B0-----:R-:W-:Y:S05]  /*184c0*/  @P0 BRA `(.L_x_572) ;  /* 0xfffffff8008c0947 */ /* 0x001fea000383ffff */
.L_x_551:
[----:B------:R-:W-:Y:S05]  /*184d0*/  BSYNC.RECONVERGENT B0 ;  /* 0x0000000000007941 */ /* 0x000fea0003800200 */
.L_x_550:
        /* <DEDUP_REMOVED lines=18> */
.L_x_574:
[----:B------:R-:W-:-:S13]  /*18600*/  ISETP.NE.AND P0, PT, R14, 0x47, PT ;  /* 0x000000470e00780c */ /* 0x000fda0003f05270 */
[----:B------:R-:W-:Y:S05]  /*18610*/  @!P0 BRA `(.L_x_577) ;  /* 0x0000000000148947 */ /* 0x000fea0003800000 */
[----:B------:R-:W-:Y:S01]  /*18620*/  ISETP.NE.AND P0, PT, R14, 0x54, PT ;  /* 0x000000540e00780c */ /* 0x000fe20003f05270 */
[----:B------:R-:W-:-:S12]  /*18630*/  IMAD.MOV.U32 R9, RZ, RZ, 0x3 ;  /* 0x00000003ff097424 */ /* 0x000fd800078e00ff */
[----:B------:R-:W-:Y:S05]  /*18640*/  @!P0 BRA `(.L_x_575) ;  /* 0x00000000000c8947 */ /* 0x000fea0003800000 */
.L_x_576:
[----:B------:R-:W-:Y:S01]  /*18650*/  IMAD.MOV.U32 R9, RZ, RZ, 0x4 ;  /* 0x00000004ff097424 */ /* 0x000fe200078e00ff */
[----:B------:R-:W-:Y:S06]  /*18660*/  BRA `(.L_x_575) ;  /* 0x0000000000047947 */ /* 0x000fec0003800000 */
.L_x_577:
[----:B------:R-:W-:-:S07]  /*18670*/  IMAD.MOV.U32 R9, RZ, RZ, 0x2 ;  /* 0x00000002ff097424 */ /* 0x000fce00078e00ff */
.L_x_575:
[----:B------:R-:W-:Y:S05]  /*18680*/  BSYNC.RECONVERGENT B0 ;  /* 0x0000000000007941 */ /* 0x000fea0003800200 */
.L_x_573:
        /* <DEDUP_REMOVED lines=16> */
.L_x_579:
[----:B------:R-:W-:-:S13]  /*18790*/  ISETP.NE.AND P0, PT, R9, 0x47, PT ;  /* 0x000000470900780c */ /* 0x000fda0003f05270 */
[----:B------:R-:W-:Y:S05]  /*187a0*/  @!P0 BRA `(.L_x_582) ;  /* 0x0000000000148947 */ /* 0x000fea0003800000 */
[----:B------:R-:W-:Y:S01]  /*187b0*/  ISETP.NE.AND P0, PT, R9, 0x54, PT ;  /* 0x000000540900780c */ /* 0x000fe20003f05270 */
[----:B------:R-:W-:-:S12]  /*187c0*/  IMAD.MOV.U32 R0, RZ, RZ, 0x3 ;  /* 0x00000003ff007424 */ /* 0x000fd800078e00ff */
[----:B------:R-:W-:Y:S05]  /*187d0*/  @!P0 BRA `(.L_x_580) ;  /* 0x00000000000c8947 */ /* 0x000fea0003800000 */
.L_x_581:
[----:B------:R-:W-:Y:S01]  /*187e0*/  IMAD.MOV.U32 R0, RZ, RZ, 0x4 ;  /* 0x00000004ff007424 */ /* 0x000fe200078e00ff */
[----:B------:R-:W-:Y:S06]  /*187f0*/  BRA `(.L_x_580) ;  /* 0x0000000000047947 */ /* 0x000fec0003800000 */
.L_x_582:
[----:B------:R-:W-:-:S07]  /*18800*/  IMAD.MOV.U32 R0, RZ, RZ, 0x2 ;  /* 0x00000002ff007424 */ /* 0x000fce00078e00ff */
.L_x_580:
[----:B------:R-:W-:Y:S05]  /*18810*/  BSYNC.RECONVERGENT B0 ;  /* 0x0000000000007941 */ /* 0x000fea0003800200 */
.L_x_578:
        /* <DEDUP_REMOVED lines=15> */
.L_x_584:
[----:B------:R-:W-:-:S13]  /*18910*/  ISETP.NE.AND P0, PT, R12, 0x47, PT ;  /* 0x000000470c00780c */ /* 0x000fda0003f05270 */
[----:B------:R-:W-:Y:S05]  /*18920*/  @!P0 BRA `(.L_x_587) ;  /* 0x0000000000148947 */ /* 0x000fea0003800000 */
[----:B------:R-:W-:Y:S01]  /*18930*/  ISETP.NE.AND P0, PT, R12, 0x54, PT ;  /* 0x000000540c00780c */ /* 0x000fe20003f05270 */
[----:B------:R-:W-:-:S12]  /*18940*/  IMAD.MOV.U32 R0, RZ, RZ, 0x3 ;  /* 0x00000003ff007424 */ /* 0x000fd800078e00ff */
[----:B------:R-:W-:Y:S05]  /*18950*/  @!P0 BRA `(.L_x_585) ;  /* 0x00000000000c8947 */ /* 0x000fea0003800000 */
.L_x_586:
[----:B------:R-:W-:Y:S01]  /*18960*/  IMAD.MOV.U32 R0, RZ, RZ, 0x4 ;  /* 0x00000004ff007424 */ /* 0x000fe200078e00ff */
[----:B------:R-:W-:Y:S06]  /*18970*/  BRA `(.L_x_585) ;  /* 0x0000000000047947 */ /* 0x000fec0003800000 */
.L_x_587:
[----:B------:R-:W-:-:S07]  /*18980*/  IMAD.MOV.U32 R0, RZ, RZ, 0x2 ;  /* 0x00000002ff007424 */ /* 0x000fce00078e00ff */
.L_x_585:
[----:B------:R-:W-:Y:S05]  /*18990*/  BSYNC.RECONVERGENT B0 ;  /* 0x0000000000007941 */ /* 0x000fea0003800200 */
.L_x_583:
[----:B------:R1:W-:Y:S02]  /*189a0*/  STL.U8 [R15+0x2], R0 ;  /* 0x000002000f007387 */ /* 0x0003e40000100000 */
.L_x_511:
[----:B------:R-:W-:Y:S05]  /*189b0*/  BSYNC.RECONVERGENT B1 ;  /* 0x0000000000017941 */ /* 0x000fea0003800200 */
.L_x_509:
[----:B------:R-:W-:Y:S01]  /*189c0*/  ISETP.NE.AND P0, PT, R3, RZ, PT ;  /* 0x000000ff0300720c */ /* 0x000fe20003f05270 */
[----:B------:R-:W-:-:S12]  /*189d0*/  BSSY.RECONVERGENT B1, `(.L_x_588) ;  /* 0x0000172000017945 */ /* 0x000fd80003800200 */
[----:B------:R-:W-:Y:S05]  /*189e0*/  @!P0 BRA `(.L_x_589) ;  /* 0x0000000800e48947 */ /* 0x000fea0003800000 */
[----:B------:R-:W-:-:S13]  /*189f0*/  ISETP.GE.AND P0, PT, R4, 0x1, PT ;  /* 0x000000010400780c */ /* 0x000fda0003f06270 */
[----:B------:R-:W-:Y:S05]  /*18a00*/  @!P0 BRA `(.L_x_590) ;  /* 0x0000001400b88947 */ /* 0x000fea0003800000 */
[----:B0-2---:R-:W2:Y:S01]  /*18a10*/  LDG.E R9, desc[UR4][R10.64] ;  /* 0x000000040a097981 */ /* 0x005ea2000c1e1900 */
[----:B-1-3--:R-:W-:Y:S01]  /*18a20*/  VIADD R0, R4, 0xffffffff ;  /* 0xffffffff04007836 */ /* 0x00afe20000000000 */
        /* <DEDUP_REMOVED lines=9> */
.L_x_613:
        /* <DEDUP_REMOVED lines=15> */
.L_x_595:
[----:B------:R-:W-:Y:S01]  /*18bb0*/  IMAD.MOV.U32 R13, RZ, RZ, 0x3 ;  /* 0x00000003ff0d7424 */ /* 0x000fe200078e00ff */
[----:B------:R-:W-:Y:S06]  /*18bc0*/  BRA `(.L_x_597) ;  /* 0x0000000000187947 */ /* 0x000fec0003800000 */
.L_x_594:
[----:B------:R-:W-:-:S13]  /*18bd0*/  ISETP.NE.AND P0, PT, R14, 0x54, PT ;  /* 0x000000540e00780c */ /* 0x000fda0003f05270 */
[----:B------:R-:W-:Y:S05]  /*18be0*/  @!P0 BRA `(.L_x_597) ;  /* 0x0000000000108947 */ /* 0x000fea0003800000 */
[----:B------:R-:W-:Y:S01]  /*18bf0*/  ISETP.NE.AND P0, PT, R14, 0x47, PT ;  /* 0x000000470e00780c */ /* 0x000fe20003f05270 */
[----:B------:R-:W-:-:S12]  /*18c00*/  IMAD.MOV.U32 R13, RZ, RZ, 0x1 ;  /* 0x00000001ff0d7424 */ /* 0x000fd800078e00ff */
[----:B------:R-:W-:Y:S05]  /*18c10*/  @!P0 BRA `(.L_x_597) ;  /* 0x0000000000048947 */ /* 0x000fea0003800000 */
.L_x_596:
[----:B------:R-:W-:-:S07]  /*18c20*/  IMAD.MOV.U32 R13, RZ, RZ, 0x4 ;  /* 0x00000004ff0d7424 */ /* 0x000fce00078e00ff */
.L_x_597:
[----:B------:R-:W-:Y:S05]  /*18c30*/  BSYNC.RECONVERGENT B2 ;  /* 0x0000000000027941 */ /* 0x000fea0003800200 */
.L_x_593:
        /* <DEDUP_REMOVED lines=13> */
.L_x_600:
[----:B------:R-:W-:Y:S01]  /*18d10*/  IMAD.MOV.U32 R14, RZ, RZ, 0x3 ;  /* 0x00000003ff0e7424 */ /* 0x000fe200078e00ff */
[----:B------:R-:W-:Y:S06]  /*18d20*/  BRA `(.L_x_602) ;  /* 0x0000000000187947 */ /* 0x000fec0003800000 */
.L_x_599:
[----:B------:R-:W-:-:S13]  /*18d30*/  ISETP.NE.AND P0, PT, R15, 0x54, PT ;  /* 0x000000540f00780c */ /* 0x000fda0003f05270 */
[----:B------:R-:W-:Y:S05]  /*18d40*/  @!P0 BRA `(.L_x_602) ;  /* 0x0000000000108947 */ /* 0x000fea0003800000 */
[----:B------:R-:W-:Y:S01]  /*18d50*/  ISETP.NE.AND P0, PT, R15, 0x47, PT ;  /* 0x000000470f00780c */ /* 0x000fe20003f05270 */
[----:B------:R-:W-:-:S12]  /*18d60*/  IMAD.MOV.U32 R14, RZ, RZ, 0x1 ;  /* 0x00000001ff0e7424 */ /* 0x000fd800078e00ff */
[----:B------:R-:W-:Y:S05]  /*18d70*/  @!P0 BRA `(.L_x_602) ;  /* 0x0000000000048947 */ /* 0x000fea0003800000 */
.L_x_601:
[----:B------:R-:W-:-:S07]  /*18d80*/  IMAD.MOV.U32 R14, RZ, RZ, 0x4 ;  /* 0x00000004ff0e7424 */ /* 0x000fce00078e00ff */
.L_x_602:
[----:B------:R-:W-:Y:S05]  /*18d90*/  BSYNC.RECONVERGENT B2 ;  /* 0x0000000000027941 */ /* 0x000fea0003800200 */
.L_x_598:
        /* <DEDUP_REMOVED lines=12> */
.L_x_605:
[----:B------:R-:W-:Y:S01]  /*18e60*/  IMAD.MOV.U32 R13, RZ, RZ, 0x3 ;  /* 0x00000003ff0d7424 */ /* 0x000fe200078e00ff */
[----:B------:R-:W-:Y:S06]  /*18e70*/  BRA `(.L_x_607) ;  /* 0x0000000000187947 */ /* 0x000fec0003800000 */
.L_x_604:
[----:B------:R-:W-:-:S13]  /*18e80*/  ISETP.NE.AND P0, PT, R15, 0x54, PT ;  /* 0x000000540f00780c */ /* 0x000fda0003f05270 */
[----:B------:R-:W-:Y:S05]  /*18e90*/  @!P0 BRA `(.L_x_607) ;  /* 0x0000000000108947 */ /* 0x000fea0003800000 */
[----:B------:R-:W-:Y:S01]  /*18ea0*/  ISETP.NE.AND P0, PT, R15, 0x47, PT ;  /* 0x000000470f00780c */ /* 0x000fe20003f05270 */
[----:B------:R-:W-:-:S12]  /*18eb0*/  IMAD.MOV.U32 R13, RZ, RZ, 0x1 ;  /* 0x00000001ff0d7424 */ /* 0x000fd800078e00ff */
[----:B------:R-:W-:Y:S05]  /*18ec0*/  @!P0 BRA `(.L_x_607) ;  /* 0x0000000000048947 */ /* 0x000fea0003800000 */
.L_x_606:
[----:B------:R-:W-:-:S07]  /*18ed0*/  IMAD.MOV.U32 R13, RZ, RZ, 0x4 ;  /* 0x00000004ff0d7424 */ /* 0x000fce00078e00ff */
.L_x_607:
[----:B------:R-:W-:Y:S05]  /*18ee0*/  BSYNC.RECONVERGENT B2 ;  /* 0x0000000000027941 */ /* 0x000fea0003800200 */
.L_x_603:
        /* <DEDUP_REMOVED lines=12> */
.L_x_610:
[----:B------:R-:W-:Y:S01]  /*18fb0*/  IMAD.MOV.U32 R11, RZ, RZ, 0x3 ;  /* 0x00000003ff0b7424 */ /* 0x000fe200078e00ff */
[----:B------:R-:W-:Y:S06]  /*18fc0*/  BRA `(.L_x_612) ;  /* 0x0000000000187947 */ /* 0x000fec0003800000 */
.L_x_609:
[----:B------:R-:W-:-:S13]  /*18fd0*/  ISETP.NE.AND P0, PT, R10, 0x54, PT ;  /* 0x000000540a00780c */ /* 0x000fda0003f05270 */
[----:B------:R-:W-:Y:S05]  /*18fe0*/  @!P0 BRA `(.L_x_612) ;  /* 0x0000000000108947 */ /* 0x000fea0003800000 */
[----:B------:R-:W-:Y:S01]  /*18ff0*/  ISETP.NE.AND P0, PT, R10, 0x47, PT ;  /* 0x000000470a00780c */ /* 0x000fe20003f05270 */
[----:B------:R-:W-:-:S12]  /*19000*/  IMAD.MOV.U32 R11, RZ, RZ, 0x1 ;  /* 0x00000001ff0b7424 */ /* 0x000fd800078e00ff */
[----:B------:R-:W-:Y:S05]  /*19010*/  @!P0 BRA `(.L_x_612) ;  /* 0x0000000000048947 */ /* 0x000fea0003800000 */
.L_x_611:
[----:B------:R-:W-:-:S07]  /*19020*/  IMAD.MOV.U32 R11, RZ, RZ, 0x4 ;  /* 0x00000004ff0b7424 */ /* 0x000fce00078e00ff */
.L_x_612:
[----:B------:R-:W-:Y:S05]  /*19030*/  BSYNC.RECONVERGENT B2 ;  /* 0x0000000000027941 */ /* 0x000fea0003800200 */
.L_x_608:
[----:B------:R0:W-:Y:S01]  /*19040*/  STL.U8 [R16+0x1e], R11 ;  /* 0x00001e0b10007387 */ /* 0x0001e20000100000 */
[C---:B------:R-:W-:Y:S02]  /*19050*/  VIADD R13, R0.reuse, 0x3 ;  /* 0x00000003000d7836 */ /* 0x040fe40000000000 */
[----:B------:R-:W-:-:S03]  /*19060*/  VIADD R0, R0, 0x4 ;  /* 0x0000000400007836 */ /* 0x000fc60000000000 */
[----:B------:R-:W-:-:S13]  /*19070*/  ISETP.NE.AND P0, PT, R13, R12, PT ;  /* 0x0000000c0d00720c */ /* 0x000fda0003f05270 */
[----:B0-----:R-:W-:Y:S05]  /*19080*/  @P0 BRA `(.L_x_613) ;  /* 0xfffffff8008c0947 */ /* 0x001fea000383ffff */
.L_x_592:
[----:B------:R-:W-:Y:S05]  /*19090*/  BSYNC.RECONVERGENT B0 ;  /* 0x0000000000007941 */ /* 0x000fea0003800200 */
.L_x_591:
        /* <DEDUP_REMOVED lines=18> */
.L_x_616:
[----:B------:R-:W-:Y:S01]  /*191c0*/  IMAD.MOV.U32 R9, RZ, RZ, 0x3 ;  /* 0x00000003ff097424 */ /* 0x000fe200078e00ff */
[----:B------:R-:W-:Y:S06]  /*191d0*/  BRA `(.L_x_618) ;  /* 0x0000000000187947 */ /* 0x000fec0003800000 */
.L_x_615:
[----:B------:R-:W-:-:S13]  /*191e0*/  ISETP.NE.AND P0, PT, R12, 0x54, PT ;  /* 0x000000540c00780c */ /* 0x000fda0003f05270 */
[----:B------:R-:W-:Y:S05]  /*191f0*/  @!P0 BRA `(.L_x_618) ;  /* 0x0000000000108947 */ /* 0x000fea0003800000 */
[----:B------:R-:W-:Y:S01]  /*19200*/  ISETP.NE.AND P0, PT, R12, 0x47, PT ;  /* 0x000000470c00780c */ /* 0x000fe20003f05270 */
[----:B------:R-:W-:-:S12]  /*19210*/  IMAD.MOV.U32 R9, RZ, RZ, 0x1 ;  /* 0x00000001ff097424 */ /* 0x000fd800078e00ff */
[----:B------:R-:W-:Y:S05]  /*19220*/  @!P0 BRA `(.L_x_618) ;  /* 0x0000000000048947 */ /* 0x000fea0003800000 */
.L_x_617:
[----:B------:R-:W-:-:S07]  /*19230*/  IMAD.MOV.U32 R9, RZ, RZ, 0x4 ;  /* 0x00000004ff097424 */ /* 0x000fce00078e00ff */
.L_x_618:
[----:B------:R-:W-:Y:S05]  /*19240*/  BSYNC.RECONVERGENT B0 ;  /* 0x0000000000007941 */ /* 0x000fea0003800200 */
.L_x_614:
        /* <DEDUP_REMOVED lines=16> */
.L_x_621:
[----:B------:R-:W-:Y:S01]  /*19350*/  IMAD.MOV.U32 R0, RZ, RZ, 0x3 ;  /* 0x00000003ff007424 */ /* 0x000fe200078e00ff */
[----:B------:R-:W-:Y:S06]  /*19360*/  BRA `(.L_x_623) ;  /* 0x0000000000187947 */ /* 0x000fec0003800000 */
.L_x_620:
[----:B------:R-:W-:-:S13]  /*19370*/  ISETP.NE.AND P0, PT, R9, 0x54, PT ;  /* 0x000000540900780c */ /* 0x000fda0003f05270 */
[----:B------:R-:W-:Y:S05]  /*19380*/  @!P0 BRA `(.L_x_623) ;  /* 0x0000000000108947 */ /* 0x000fea0003800000 */
[----:B------:R-:W-:Y:S01]  /*19390*/  ISETP.NE.AND P0, PT, R9, 0x47, PT ;  /* 0x000000470900780c */ /* 0x000fe20003f05270 */
[----:B------:R-:W-:-:S12]  /*193a0*/  IMAD.MOV.U32 R0, RZ, RZ, 0x1 ;  /* 0x00000001ff007424 */ /* 0x000fd800078e00ff */
[----:B------:R-:W-:Y:S05]  /*193b0*/  @!P0 BRA `(.L_x_623) ;  /* 0x0000000000048947 */ /* 0x000fea0003800000 */
.L_x_622:
[----:B------:R-:W-:-:S07]  /*193c0*/  IMAD.MOV.U32 R0, RZ, RZ, 0x4 ;  /* 0x00000004ff007424 */ /* 0x000fce00078e00ff */
.L_x_623:
[----:B------:R-:W-:Y:S05]  /*193d0*/  BSYNC.RECONVERGENT B0 ;  /* 0x0000000000007941 */ /* 0x000fea0003800200 */
.L_x_619:
        /* <DEDUP_REMOVED lines=15> */
.L_x_626:
[----:B------:R-:W-:Y:S01]  /*194d0*/  IMAD.MOV.U32 R0, RZ, RZ, 0x3 ;  /* 0x00000003ff007424 */ /* 0x000fe200078e00ff */
[----:B------:R-:W-:Y:S06]  /*194e0*/  BRA `(.L_x_628) ;  /* 0x0000000000187947 */ /* 0x000fec0003800000 */
.L_x_625:
[----:B------:R-:W-:-:S13]  /*194f0*/  ISETP.NE.AND P0, PT, R10, 0x54, PT ;  /* 0x000000540a00780c */ /* 0x000fda0003f05270 */
[----:B------:R-:W-:Y:S05]  /*19500*/  @!P0 BRA `(.L_x_628) ;  /* 0x0000000000108947 */ /* 0x000fea0003800000 */
[----:B------:R-:W-:Y:S01]  /*19510*/  ISETP.NE.AND P0, PT, R10, 0x47, PT ;  /* 0x000000470a00780c */ /* 0x000fe20003f05270 */
[----:B------:R-:W-:-:S12]  /*19520*/  IMAD.MOV.U32 R0, RZ, RZ, 0x1 ;  /* 0x00000001ff007424 */ /* 0x000fd800078e00ff */
[----:B------:R-:W-:Y:S05]  /*19530*/  @!P0 BRA `(.L_x_628) ;  /* 0x0000000000048947 */ /* 0x000fea0003800000 */
.L_x_627:
[----:B------:R-:W-:-:S07]  /*19540*/  IMAD.MOV.U32 R0, RZ, RZ, 0x4 ;  /* 0x00000004ff007424 */ /* 0x000fce00078e00ff */
.L_x_628:
[----:B------:R-:W-:Y:S05]  /*19550*/  BSYNC.RECONVERGENT B0 ;  /* 0x0000000000007941 */ /* 0x000fea0003800200 */
.L_x_624:
[----:B------:R0:W-:Y:S01]  /*19560*/  STL.U8 [R13+0x1d], R0 ;  /* 0x00001d000d007387 */ /* 0x0001e20000100000 */
[----:B------:R-:W-:Y:S05]  /*19570*/  BRA `(.L_x_590) ;  /* 0x0000000800dc7947 */ /* 0x000fea0003800000 */
.L_x_589:
[----:B------:R-:W-:-:S13]  /*19580*/  ISETP.GE.AND P0, PT, R4, 0x1, PT ;  /* 0x000000010400780c */ /* 0x000fda0003f06270 */
[----:B------:R-:W-:Y:S05]  /*19590*/  @!P0 BRA `(.L_x_590) ;  /* 0x0000000800d48947 */ /* 0x000fea0003800000 */
[----:B0-2---:R0:W5:Y:S01]  /*195a0*/  LDG.E R9, desc[UR4][R10.64] ;  /* 0x000000040a097981 */ /* 0x005162000c1e1900 */
[----:B-1-3--:R-:W-:Y:S01]  /*195b0*/  VIADD R0, R4, 0xffffffff ;  /* 0xffffffff04007836 */ /* 0x00afe20000000000 */
[----:B------:R-:W-:Y:S05]  /*195c0*/  BMOV.32.CLEAR RZ, B0 ;  /* 0x0000000000ff7355 */ /* 0x000fea0000100000 */
[----:B------:R-:W-:Y:S01]  /*195d0*/  ISETP.GE.U32.AND P0, PT, R0, 0x3, PT ;  /* 0x000000030000780c */ /* 0x000fe20003f06070 */
[----:B------:R-:W-:Y:S01]  /*195e0*/  BSSY.RECONVERGENT B0, `(.L_x_629) ;  /* 0x0000063000007945 */ /* 0x000fe20003800200 */
[----:B------:R-:W-:Y:S01]  /*195f0*/  LOP3.LUT R3, R4, 0x3, RZ, 0xc0, !PT ;  /* 0x0000000304037812 */ /* 0x000fe200078ec0ff */
[----:B------:R-:W-:-:S10]  /*19600*/  IMAD.MOV.U32 R0, RZ, RZ, 0x1 ;  /* 0x00000001ff007424 */ /* 0x000fd400078e00ff */
[----:B0-----:R-:W-:Y:S05]  /*19610*/  @!P0 BRA `(.L_x_630) ;  /* 0x00000004007c8947 */ /* 0x001fea0003800000 */
[----:B------:R-:W-:Y:S01]  /*19620*/  LOP3.LUT R12, R4, 0x7ffffffc, RZ, 0xc0, !PT ;  /* 0x7ffffffc040c7812 */ /* 0x000fe200078ec0ff */
[----:B------:R-:W-:-:S07]  /*19630*/  IMAD.MOV.U32 R0, RZ, RZ, 0x1 ;  /* 0x00000001ff007424 */ /* 0x000fce00078e00ff */
.L_x_651:
        /* <DEDUP_REMOVED lines=15> */
.L_x_632:
[----:B------:R-:W-:Y:S01]  /*19730*/  ISETP.NE.AND P0, PT, R14, 0x47, PT ;  /* 0x000000470e00780c */ /* 0x000fe20003f05270 */
[----:B------:R-:W-:-:S12]  /*19740*/  IMAD.MOV.U32 R13, RZ, RZ, 0x2 ;  /* 0x00000002ff0d7424 */ /* 0x000fd800078e00ff */
[----:B------:R-:W-:Y:S05]  /*19750*/  @!P0 BRA `(.L_x_633) ;  /* 0x0000000000148947 */ /* 0x000fea0003800000 */
[----:B------:R-:W-:-:S13]  /*19760*/  ISETP.NE.AND P0, PT, R14, 0x54, PT ;  /* 0x000000540e00780c */ /* 0x000fda0003f05270 */
[----:B------:R-:W-:Y:S05]  /*19770*/  @!P0 BRA `(.L_x_635) ;  /* 0x0000000000088947 */ /* 0x000fea0003800000 */
.L_x_634:
[----:B------:R-:W-:Y:S01]  /*19780*/  IMAD.MOV.U32 R13, RZ, RZ, 0x4 ;  /* 0x00000004ff0d7424 */ /* 0x000fe200078e00ff */
[----:B------:R-:W-:Y:S06]  /*19790*/  BRA `(.L_x_633) ;  /* 0x0000000000047947 */ /* 0x000fec0003800000 */
.L_x_635:
[----:B------:R-:W-:-:S07]  /*197a0*/  IMAD.MOV.U32 R13, RZ, RZ, 0x3 ;  /* 0x00000003ff0d7424 */ /* 0x000fce00078e00ff */
.L_x_633:
[----:B------:R-:W-:Y:S05]  /*197b0*/  BSYNC.RECONVERGENT B2 ;  /* 0x0000000000027941 */ /* 0x000fea0003800200 */
.L_x_631:
        /* <DEDUP_REMOVED lines=13> */
.L_x_637:
[----:B------:R-:W-:-:S13]  /*19890*/  ISETP.NE.AND P0, PT, R15, 0x47, PT ;  /* 0x000000470f00780c */ /* 0x000fda0003f05270 */
[----:B------:R-:W-:Y:S05]  /*198a0*/  @!P0 BRA `(.L_x_640) ;  /* 0x0000000000148947 */ /* 0x000fea0003800000 */
[----:B------:R-:W-:Y:S01]  /*198b0*/  ISETP.NE.AND P0, PT, R15, 0x54, PT ;  /* 0x000000540f00780c */ /* 0x000fe20003f05270 */
[----:B------:R-:W-:-:S12]  /*198c0*/  IMAD.MOV.U32 R13, RZ, RZ, 0x3 ;  /* 0x00000003ff0d7424 */ /* 0x000fd800078e00ff */
[----:B------:R-:W-:Y:S05]  /*198d0*/  @!P0 BRA `(.L_x_638) ;  /* 0x00000000000c8947 */ /* 0x000fea0003800000 */
.L_x_639:
[----:B------:R-:W-:Y:S01]  /*198e0*/  IMAD.MOV.U32 R13, RZ, RZ, 0x4 ;  /* 0x00000004ff0d7424 */ /* 0x000fe200078e00ff */
[----:B------:R-:W-:Y:S06]  /*198f0*/  BRA `(.L_x_638) ;  /* 0x0000000000047947 */ /* 0x000fec0003800000 */
.L_x_640:
[----:B------:R-:W-:-:S07]  /*19900*/  IMAD.MOV.U32 R13, RZ, RZ, 0x2 ;  /* 0x00000002ff0d7424 */ /* 0x000fce00078e00ff */
.L_x_638:
[----:B------:R-:W-:Y:S05]  /*19910*/  BSYNC.RECONVERGENT B2 ;  /* 0x0000000000027941 */ /* 0x000fea0003800200 */
.L_x_636:
        /* <DEDUP_REMOVED lines=12> */
.L_x_642:
[----:B------:R-:W-:-:S13]  /*199e0*/  ISETP.NE.AND P0, PT, R15, 0x47, PT ;  /* 0x000000470f00780c */ /* 0x000fda0003f05270 */
[----:B------:R-:W-:Y:S05]  /*199f0*/  @!P0 BRA `(.L_x_645) ;  /* 0x0000000000148947 */ /* 0x000fea0003800000 */
[----:B------:R-:W-:Y:S01]  /*19a00*/  ISETP.NE.AND P0, PT, R15, 0x54, PT ;  /* 0x000000540f00780c */ /* 0x000fe20003f05270 */
[----:B------:R-:W-:-:S12]  /*19a10*/  IMAD.MOV.U32 R13, RZ, RZ, 0x3 ;  /* 0x00000003ff0d7424 */ /* 0x000fd800078e00ff */
[----:B------:R-:W-:Y:S05]  /*19a20*/  @!P0 BRA `(.L_x_643) ;  /* 0x00000000000c8947 */ /* 0x000fea0003800000 */
.L_x_644:
[----:B------:R-:W-:Y:S01]  /*19a30*/  IMAD.MOV.U32 R13, RZ, RZ, 0x4 ;  /* 0x00000004ff0d7424 */ /* 0x000fe200078e00ff */
[----:B------:R-:W-:Y:S06]  /*19a40*/  BRA `(.L_x_643) ;  /* 0x0000000000047947 */ /* 0x000fec0003800000 */
.L_x_645:
[----:B------:R-:W-:-:S07]  /*19a50*/  IMAD.MOV.U32 R13, RZ, RZ, 0x2 ;  /* 0x00000002ff0d7424 */ /* 0x000fce00078e00ff */
.L_x_643:
[----:B------:R-:W-:Y:S05]  /*19a60*/  BSYNC.RECONVERGENT B2 ;  /* 0x0000000000027941 */ /* 0x000fea0003800200 */
.L_x_641:
        /* <DEDUP_REMOVED lines=12> */
.L_x_647:
[----:B------:R-:W-:-:S13]  /*19b30*/  ISETP.NE.AND P0, PT, R11, 0x47, PT ;  /* 0x000000470b00780c */ /* 0x000fda0003f05270 */
[----:B------:R-:W-:Y:S05]  /*19b40*/  @!P0 BRA `(.L_x_650) ;  /* 0x0000000000148947 */ /* 0x000fea0003800000 */
[----:B------:R-:W-:Y:S01]  /*19b50*/  ISETP.NE.AND P0, PT, R11, 0x54, PT ;  /* 0x000000540b00780c */ /* 0x000fe20003f05270 */
[----:B------:R-:W-:-:S12]  /*19b60*/  IMAD.MOV.U32 R10, RZ, RZ, 0x3 ;  /* 0x00000003ff0a7424 */ /* 0x000fd800078e00ff */
[----:B------:R-:W-:Y:S05]  /*19b70*/  @!P0 BRA `(.L_x_648) ;  /* 0x00000000000c8947 */ /* 0x000fea0003800000 */
.L_x_649:
[----:B------:R-:W-:Y:S01]  /*19b80*/  IMAD.MOV.U32 R10, RZ, RZ, 0x4 ;  /* 0x00000004ff0a7424 */ /* 0x000fe200078e00ff */
[----:B------:R-:W-:Y:S06]  /*19b90*/  BRA `(.L_x_648) ;  /* 0x0000000000047947 */ /* 0x000fec0003800000 */
.L_x_650:
[----:B------:R-:W-:-:S07]  /*19ba0*/  IMAD.MOV.U32 R10, RZ, RZ, 0x2 ;  /* 0x00000002ff0a7424 */ /* 0x000fce00078e00ff */
.L_x_648:
[----:B------:R-:W-:Y:S05]  /*19bb0*/  BSYNC.RECONVERGENT B2 ;  /* 0x0000000000027941 */ /* 0x000fea0003800200 */
.L_x_646:
[----:B------:R0:W-:Y:S01]  /*19bc0*/  STL.U8 [R14+0x1e], R10 ;  /* 0x00001e0a0e007387 */ /* 0x0001e20000100000 */
[C---:B------:R-:W-:Y:S02]  /*19bd0*/  VIADD R11, R0.reuse, 0x3 ;  /* 0x00000003000b7836 */ /* 0x040fe40000000000 */
[----:B------:R-:W-:-:S03]  /*19be0*/  VIADD R0, R0, 0x4 ;  /* 0x0000000400007836 */ /* 0x000fc60000000000 */
[----:B------:R-:W-:-:S13]  /*19bf0*/  ISETP.NE.AND P0, PT, R11, R12, PT ;  /* 0x0000000c0b00720c */ /* 0x000fda0003f05270 */
[----:B0-----:R-:W-:Y:S05]  /*19c00*/  @P0 BRA `(.L_x_651) ;  /* 0xfffffff8008c0947 */ /* 0x001fea000383ffff */
.L_x_630:
[----:B------:R-:W-:Y:S05]  /*19c10*/  BSYNC.RECONVERGENT B0 ;  /* 0x0000000000007941 */ /* 0x000fea0003800200 */
.L_x_629:
        /* <DEDUP_REMOVED lines=18> */
.L_x_653:
[----:B------:R-:W-:-:S13]  /*19d40*/  ISETP.NE.AND P0, PT, R12, 0x47, PT ;  /* 0x000000470c00780c */ /* 0x000fda0003f05270 */
[----:B------:R-:W-:Y:S05]  /*19d50*/  @!P0 BRA `(.L_x_656) ;  /* 0x0000000000148947 */ /* 0x000fea0003800000 */
[----:B------:R-:W-:Y:S01]  /*19d60*/  ISETP.NE.AND P0, PT, R12, 0x54, PT ;  /* 0x000000540c00780c */ /* 0x000fe20003f05270 */
[----:B------:R-:W-:-:S12]  /*19d70*/  IMAD.MOV.U32 R9, RZ, RZ, 0x3 ;  /* 0x00000003ff097424 */ /* 0x000fd800078e00ff */
[----:B------:R-:W-:Y:S05]  /*19d80*/  @!P0 BRA `(.L_x_654) ;  /* 0x00000000000c8947 */ /* 0x000fea0003800000 */
.L_x_655:
[----:B------:R-:W-:Y:S01]  /*19d90*/  IMAD.MOV.U32 R9, RZ, RZ, 0x4 ;  /* 0x00000004ff097424 */ /* 0x000fe200078e00ff */
[----:B------:R-:W-:Y:S06]  /*19da0*/  BRA `(.L_x_654) ;  /* 0x0000000000047947 */ /* 0x000fec0003800000 */
.L_x_656:
[----:B------:R-:W-:-:S07]  /*19db0*/  IMAD.MOV.U32 R9, RZ, RZ, 0x2 ;  /* 0x00000002ff097424 */ /* 0x000fce00078e00ff */
.L_x_654:
[----:B------:R-:W-:Y:S05]  /*19dc0*/  BSYNC.RECONVERGENT B0 ;  /* 0x0000000000007941 */ /* 0x000fea0003800200 */
.L_x_652:
        /* <DEDUP_REMOVED lines=16> */
.L_x_658:
[----:B------:R-:W-:-:S13]  /*19ed0*/  ISETP.NE.AND P0, PT, R9, 0x47, PT ;  /* 0x000000470900780c */ /* 0x000fda0003f05270 */
[----:B------:R-:W-:Y:S05]  /*19ee0*/  @!P0 BRA `(.L_x_661) ;  /* 0x0000000000148947 */ /* 0x000fea0003800000 */
[----:B------:R-:W-:Y:S01]  /*19ef0*/  ISETP.NE.AND P0, PT, R9, 0x54, PT ;  /* 0x000000540900780c */ /* 0x000fe20003f05270 */
[----:B------:R-:W-:-:S12]  /*19f00*/  IMAD.MOV.U32 R0, RZ, RZ, 0x3 ;  /* 0x00000003ff007424 */ /* 0x000fd800078e00ff */
[----:B------:R-:W-:Y:S05]  /*19f10*/  @!P0 BRA `(.L_x_659) ;  /* 0x00000000000c8947 */ /* 0x000fea0003800000 */
.L_x_660:
[----:B------:R-:W-:Y:S01]  /*19f20*/  IMAD.MOV.U32 R0, RZ, RZ, 0x4 ;  /* 0x00000004ff007424 */ /* 0x000fe200078e00ff */
[----:B------:R-:W-:Y:S06]  /*19f30*/  BRA `(.L_x_659) ;  /* 0x0000000000047947 */ /* 0x000fec0003800000 */
.L_x_661:
[----:B------:R-:W-:-:S07]  /*19f40*/  IMAD.MOV.U32 R0, RZ, RZ, 0x2 ;  /* 0x00000002ff007424 */ /* 0x000fce00078e00ff */
.L_x_659:
[----:B------:R-:W-:Y:S05]  /*19f50*/  BSYNC.RECONVERGENT B0 ;  /* 0x0000000000007941 */ /* 0x000fea0003800200 */
.L_x_657:
        /* <DEDUP_REMOVED lines=15> */
.L_x_663:
[----:B------:R-:W-:-:S13]  /*1a050*/  ISETP.NE.AND P0, PT, R10, 0x47, PT ;  /* 0x000000470a00780c */ /* 0x000fda0003f05270 */
[----:B------:R-:W-:Y:S05]  /*1a060*/  @!P0 BRA `(.L_x_666) ;  /* 0x0000000000148947 */ /* 0x000fea0003800000 */
[----:B------:R-:W-:Y:S01]  /*1a070*/  ISETP.NE.AND P0, PT, R10, 0x54, PT ;  /* 0x000000540a00780c */ /* 0x000fe20003f05270 */
[----:B------:R-:W-:-:S12]  /*1a080*/  IMAD.MOV.U32 R0, RZ, RZ, 0x3 ;  /* 0x00000003ff007424 */ /* 0x000fd800078e00ff */
[----:B------:R-:W-:Y:S05]  /*1a090*/  @!P0 BRA `(.L_x_664) ;  /* 0x00000000000c8947 */ /* 0x000fea0003800000 */
.L_x_665:
[----:B------:R-:W-:Y:S01]  /*1a0a0*/  IMAD.MOV.U32 R0, RZ, RZ, 0x4 ;  /* 0x00000004ff007424 */ /* 0x000fe200078e00ff */
[----:B------:R-:W-:Y:S06]  /*1a0b0*/  BRA `(.L_x_664) ;  /* 0x0000000000047947 */ /* 0x000fec0003800000 */
.L_x_666:
[----:B------:R-:W-:-:S07]  /*1a0c0*/  IMAD.MOV.U32 R0, RZ, RZ, 0x2 ;  /* 0x00000002ff007424 */ /* 0x000fce00078e00ff */
.L_x_664:
[----:B------:R-:W-:Y:S05]  /*1a0d0*/  BSYNC.RECONVERGENT B0 ;  /* 0x0000000000007941 */ /* 0x000fea0003800200 */
.L_x_662:
[----:B------:R0:W-:Y:S02]  /*1a0e0*/  STL.U8 [R13+0x1d], R0 ;  /* 0x00001d000d007387 */ /* 0x0001e40000100000 */
.L_x_590:
[----:B------:R-:W-:Y:S05]  /*1a0f0*/  BSYNC.RECONVERGENT B1 ;  /* 0x0000000000017941 */ /* 0x000fea0003800200 */
.L_x_588:
[----:B01-3--:R-:W-:Y:S01]  /*1a100*/  IMAD.MOV.U32 R0, RZ, RZ, 0x4 ;  /* 0x00000004ff007424 */ /* 0x00bfe200078e00ff */
[----:B------:R-:W-:Y:S01]  /*1a110*/  ISETP.GE.AND P0, PT, R5, 0x1, PT ;  /* 0x000000010500780c */ /* 0x000fe20003f06270 */
[C---:B------:R-:W-:Y:S01]  /*1a120*/  IMAD.IADD R3, R1.reuse, 0x1, R4 ;  /* 0x0000000101037824 */ /* 0x040fe200078e0204 */
[----:B------:R-:W-:Y:S01]  /*1a130*/  BSSY.RECONVERGENT B5, `(.L_x_667) ;  /* 0x0000467000057945 */ /* 0x000fe20003800200 */
[----:B--2--5:R-:W-:-:S03]  /*1a140*/  IMAD.IADD R9, R1, 0x1, R5 ;  /* 0x0000000101097824 */ /* 0x024fc600078e0205 */
[----:B------:R0:W-:Y:S04]  /*1a150*/  STL.U8 [R3+0x1c], R0 ;  /* 0x00001c0003007387 */ /* 0x0001e80000100000 */
[----:B------:R0:W-:Y:S04]  /*1a160*/  STL.U8 [R1+0x1b], R0 ;  /* 0x00001b0001007387 */ /* 0x0001e80000100000 */
[----:B------:R0:W-:Y:S04]  /*1a170*/  STL.U8 [R9+0x1], R0 ;  /* 0x0000010009007387 */ /* 0x0001e80000100000 */
[----:B------:R0:W-:Y:S01]  /*1a180*/  STL.U8 [R1], R0 ;  /* 0x0000000001007387 */ /* 0x0001e20000100000 */
[----:B------:R-:W-:Y:S05]  /*1a190*/  @!P0 BRA `(.L_x_668) ;  /* 0x0000004400808947 */ /* 0x000fea0003800000 */
[----:B0-----:R-:W-:Y:S01]  /*1a1a0*/  VIADD R0, R4, 0xffffffff ;  /* 0xffffffff04007836 */ /* 0x001fe20000000000 */
[----:B------:R-:W-:Y:S05]  /*1a1b0*/  BMOV.32.CLEAR RZ, B0 ;  /* 0x0000000000ff7355 */ /* 0x000fea0000100000 */
[----:B------:R-:W-:Y:S01]  /*1a1c0*/  BSSY.RECONVERGENT B0, `(.L_x_669) ;  /* 0x000007b000007945 */ /* 0x000fe20003800200 */
[----:B------:R-:W-:Y:S01]  /*1a1d0*/  ISETP.GE.U32.AND P1, PT, R0, 0x3, PT ;  /* 0x000000030000780c */ /* 0x000fe20003f26070 */
[----:B------:R-:W-:Y:S01]  /*1a1e0*/  IMAD.MOV.U32 R0, RZ, RZ, 0x1 ;  /* 0x00000001ff007424 */ /* 0x000fe200078e00ff */
[C---:B------:R-:W-:Y:S02]  /*1a1f0*/  LOP3.LUT R3, R4.reuse, 0x3, RZ, 0xc0, !PT ;  /* 0x0000000304037812 */ /* 0x040fe400078ec0ff */
[----:B------:R-:W-:-:S09]  /*1a200*/  LOP3.LUT R9, R4, 0x7ffffffc, RZ, 0xc0, !PT ;  /* 0x7ffffffc04097812 */ /* 0x000fd200078ec0ff */
.L_x_676:
        /* <DEDUP_REMOVED lines=12> */
.L_x_675:
[----:B------:R-:W-:Y:S01]  /*1a2d0*/  IMAD.IADD R12, R1, 0x1, R34 ;  /* 0x00000001010c7824 */ /* 0x000fe200078e0222 */
[----:B------:R-:W0:Y:S04]  /*1a2e0*/  LDC.64 R10, c[0x0][0x428] ;  /* 0x00010a00ff0a7b82 */ /* 0x000e280000000a00 */
[----:B------:R-:W2:Y:S04]  /*1a2f0*/  LDL.S8 R13, [R12+0x1b] ;  /* 0x00001b000c0d7983 */ /* 0x000ea80000100200 */
[----:B------:R-:W3:Y:S04]  /*1a300*/  LDL.S8 R15, [R12+0x1c] ;  /* 0x00001c000c0f7983 */ /* 0x000ee80000100200 */
[----:B------:R-:W4:Y:S04]  /*1a310*/  LDL.S8 R17, [R12+0x1d] ;  /* 0x00001d000c117983 */ /* 0x000f280000100200 */
[----:B------:R-:W4:Y:S01]  /*1a320*/  LDL.S8 R19, [R12+0x1e] ;  /* 0x00001e000c137983 */ /* 0x000f220000100200 */
[----:B------:R-:W-:-:S02]  /*1a330*/  VIADD R36, R34, 0x3 ;  /* 0x0000000322247836 */ /* 0x000fc40000000000 */
[C---:B--2--5:R-:W-:Y:S02]  /*1a340*/  IMAD.IADD R13, R30.reuse, 0x1, R13 ;  /* 0x000000011e0d7824 */ /* 0x064fe400078e020d */
[----:B---3--:R-:W-:-:S03]  /*1a350*/  IMAD.IADD R15, R30, 0x1, R15 ;  /* 0x000000011e0f7824 */ /* 0x008fc600078e020f */
[----:B------:R-:W-:Y:S01]  /*1a360*/  ISETP.NE.AND P2, PT, R13, 0x3, PT ;  /* 0x000000030d00780c */ /* 0x000fe20003f45270 */
[----:B------:R-:W-:Y:S02]  /*1a370*/  IMAD.IADD R13, R31, 0x1, R34 ;  /* 0x000000011f0d7824 */ /* 0x000fe400078e0222 */
[----:B----4-:R-:W-:Y:S01]  /*1a380*/  IMAD.IADD R17, R30, 0x1, R17 ;  /* 0x000000011e117824 */ /* 0x010fe200078e0211 */
[----:B------:R-:W-:Y:S01]  /*1a390*/  ISETP.NE.AND P3, PT, R15, 0x3, PT ;  /* 0x000000030f00780c */ /* 0x000fe20003f65270 */
[----:B0-----:R-:W-:-:S03]  /*1a3a0*/  IMAD.WIDE R10, R13, 0x8, R10 ;  /* 0x000000080d0a7825 */ /* 0x001fc600078e020a */
[----:B------:R-:W-:Y:S01]  /*1a3b0*/  ISETP.NE.AND P4, PT, R17, 0x3, PT ;  /* 0x000000031100780c */ /* 0x000fe20003f85270 */
[----:B------:R-:W-:Y:S02]  /*1a3c0*/  IMAD.IADD R19, R30, 0x1, R19 ;  /* 0x000000011e137824 */ /* 0x000fe400078e0213 */
[----:B------:R-:W-:Y:S02]  /*1a3d0*/  VIADD R34, R34, 0x4 ;  /* 0x0000000422227836 */ /* 0x000fe40000000000 */
[----:B------:R-:W-:Y:S01]  /*1a3e0*/  @P2 IMAD.MOV.U32 R12, RZ, RZ, 0x0 ;  /* 0x00000000ff0c2424 */ /* 0x000fe200078e00ff */
[----:B------:R-:W-:Y:S01]  /*1a3f0*/  ISETP.NE.AND P6, PT, R19, 0x3, PT ;  /* 0x000000031300780c */ /* 0x000fe20003fc5270 */
[----:B------:R-:W-:Y:S02]  /*1a400*/  @P2 IMAD.MOV.U32 R13, RZ, RZ, 0x7ff00000 ;  /* 0x7ff00000ff0d2424 */ /* 0x000fe400078e00ff */
[----:B------:R-:W-:Y:S02]  /*1a410*/  @P3 IMAD.MOV.U32 R14, RZ, RZ, 0x0 ;  /* 0x00000000ff0e3424 */ /* 0x000fe400078e00ff */
[----:B------:R-:W-:Y:S01]  /*1a420*/  @P3 IMAD.MOV.U32 R15, RZ, RZ, 0x7ff00000 ;  /* 0x7ff00000ff0f3424 */ /* 0x000fe200078e00ff */
[----:B------:R0:W-:Y:S01]  /*1a430*/  @P2 STG.E.64 desc[UR4][R10.64], R12 ;  /* 0x0000000c0a002986 */ /* 0x0001e2000c101b04 */
[----:B------:R-:W-:-:S02]  /*1a440*/  @P4 IMAD.MOV.U32 R16, RZ, RZ, 0x0 ;  /* 0x00000000ff104424 */ /* 0x000fc400078e00ff */
[----:B------:R-:W-:Y:S01]  /*1a450*/  @P4 IMAD.MOV.U32 R17, RZ, RZ, 0x7ff00000 ;  /* 0x7ff00000ff114424 */ /* 0x000fe200078e00ff */
[----:B------:R1:W-:Y:S03]  /*1a460*/  @P3 STG.E.64 desc[UR4][R10.64+0x8], R14 ;  /* 0x0000080e0a003986 */ /* 0x0003e6000c101b04 */
[----:B------:R-:W-:Y:S01]  /*1a470*/  @P6 IMAD.MOV.U32 R18, RZ, RZ, 0x0 ;  /* 0x00000000ff126424 */ /* 0x000fe200078e00ff */
[----:B------:R2:W-:Y:S01]  /*1a480*/  @P4 STG.E.64 desc[UR4][R10.64+0x10], R16 ;  /* 0x000010100a004986 */ /* 0x0005e2000c101b04 */
[----:B------:R-:W-:Y:S02]  /*1a490*/  @P6 IMAD.MOV.U32 R19, RZ, RZ, 0x7ff00000 ;  /* 0x7ff00000ff136424 */ /* 0x000fe400078e00ff */
[----:B------:R-:W-:Y:S01]  /*1a4a0*/  @P6 IMAD.MOV.U32 R24, RZ, RZ, 0x0 ;  /* 0x00000000ff186424 */ /* 0x000fe200078e00ff */
[----:B------:R3:W-:Y:S01]  /*1a4b0*/  @!P3 STG.E.64 desc[UR4][R10.64+0x8], RZ ;  /* 0x000008ff0a00b986 */ /* 0x0007e2000c101b04 */
[----:B------:R-:W-:-:S02]  /*1a4c0*/  @P6 IMAD.MOV.U32 R25, RZ, RZ, -0x40100000 ;  /* 0xbff00000ff196424 */ /* 0x000fc400078e00ff */
[----:B0-----:R-:W-:Y:S01]  /*1a4d0*/  @P2 IMAD.MOV.U32 R13, RZ, RZ, -0x40100000 ;  /* 0xbff00000ff0d2424 */ /* 0x001fe200078e00ff */
[----:B------:R3:W-:Y:S01]  /*1a4e0*/  @P6 STG.E.64 desc[UR4][R10.64+0x18], R18 ;  /* 0x000018120a006986 */ /* 0x0007e2000c101b04 */
[----:B------:R-:W-:Y:S02]  /*1a4f0*/  @!P2 IMAD.MOV.U32 R12, RZ, RZ, 0x0 ;  /* 0x00000000ff0ca424 */ /* 0x000fe400078e00ff */
[----:B-1----:R-:W-:Y:S01]  /*1a500*/  @P3 IMAD.MOV.U32 R15, RZ, RZ, -0x40100000 ;  /* 0xbff00000ff0f3424 */ /* 0x002fe200078e00ff */
[----:B------:R3:W-:Y:S01]  /*1a510*/  @!P4 STG.E.64 desc[UR4][R10.64+0x10], RZ ;  /* 0x000010ff0a00c986 */ /* 0x0007e2000c101b04 */
[----:B------:R-:W-:Y:S02]  /*1a520*/  @!P2 IMAD.MOV.U32 R13, RZ, RZ, -0x3f56d000 ;  /* 0xc0a93000ff0da424 */ /* 0x000fe400078e00ff */
[----:B--2---:R-:W-:Y:S01]  /*1a530*/  @P4 IMAD.MOV.U32 R17, RZ, RZ, -0x40100000 ;  /* 0xbff00000ff114424 */ /* 0x004fe200078e00ff */
[----:B------:R3:W-:Y:S01]  /*1a540*/  @!P6 STG.E.64 desc[UR4][R10.64+0x18], RZ ;  /* 0x000018ff0a00e986 */ /* 0x0007e2000c101b04 */
[----:B------:R-:W-:-:S02]  /*1a550*/  @!P3 IMAD.MOV.U32 R14, RZ, RZ, 0x0 ;  /* 0x00000000ff0eb424 */ /* 0x000fc400078e00ff */
[----:B------:R-:W-:Y:S01]  /*1a560*/  @!P3 IMAD.MOV.U32 R15, RZ, RZ, -0x3f56d000 ;  /* 0xc0a93000ff0fb424 */ /* 0x000fe200078e00ff */
[----:B------:R3:W-:Y:S01]  /*1a570*/  STG.E.64 desc[UR4][R10.64+0x1388], R12 ;  /* 0x0013880c0a007986 */ /* 0x0007e2000c101b04 */
[----:B------:R-:W-:Y:S02]  /*1a580*/  @!P4 IMAD.MOV.U32 R16, RZ, RZ, 0x0 ;  /* 0x00000000ff10c424 */ /* 0x000fe400078e00ff */
[----:B------:R-:W-:Y:S01]  /*1a590*/  @!P4 IMAD.MOV.U32 R17, RZ, RZ, -0x3f56d000 ;  /* 0xc0a93000ff11c424 */ /* 0x000fe200078e00ff */
[----:B------:R3:W-:Y:S01]  /*1a5a0*/  STG.E.64 desc[UR4][R10.64+0x1390], R14 ;  /* 0x0013900e0a007986 */ /* 0x0007e2000c101b04 */
[----:B------:R-:W-:Y:S02]  /*1a5b0*/  @!P6 IMAD.MOV.U32 R24, RZ, RZ, 0x0 ;  /* 0x00000000ff18e424 */ /* 0x000fe400078e00ff */
[----:B------:R-:W-:Y:S01]  /*1a5c0*/  @!P6 IMAD.MOV.U32 R25, RZ, RZ, -0x3f56d000 ;  /* 0xc0a93000ff19e424 */ /* 0x000fe200078e00ff */
[----:B------:R3:W-:Y:S04]  /*1a5d0*/  STG.E.64 desc[UR4][R10.64+0x1398], R16 ;  /* 0x001398100a007986 */ /* 0x0007e8000c101b04 */
[----:B------:R3:W-:Y:S04]  /*1a5e0*/  STG.E.64 desc[UR4][R10.64+0x13a0], R24 ;  /* 0x0013a0180a007986 */ /* 0x0007e8000c101b04 */
[----:B------:R3:W-:Y:S01]  /*1a5f0*/  @!P2 STG.E.64 desc[UR4][R10.64], RZ ;  /* 0x000000ff0a00a986 */ /* 0x0007e2000c101b04 */
[----:B------:R-:W-:-:S13]  /*1a600*/  ISETP.NE.AND P2, PT, R36, R9, PT ;  /* 0x000000092400720c */ /* 0x000fda0003f45270 */
[----:B---3--:R-:W-:Y:S05]  /*1a610*/  @P2 BRA `(.L_x_675) ;  /* 0xfffffffc002c2947 */ /* 0x008fea000383ffff */
[----:B------:R-:W-:Y:S05]  /*1a620*/  BSYNC.RECONVERGENT B3 ;  /* 0x0000000000037941 */ /* 0x000fea0003800200 */
.L_x_674:
[----:B------:R-:W-:-:S07]  /*1a630*/  IMAD.MOV.U32 R12, RZ, RZ, R34 ;  /* 0x000000ffff0c7224 */ /* 0x000fce00078e0022 */
.L_x_673:
[----:B------:R-:W-:Y:S05]  /*1a640*/  BSYNC.RECONVERGENT B2 ;  /* 0x0000000000027941 */ /* 0x000fea0003800200 */
.L_x_672:
        /* <DEDUP_REMOVED lines=46> */
.L_x_671:
[----:B------:R-:W-:Y:S05]  /*1a930*/  BSYNC.RECONVERGENT B1 ;  /* 0x0000000000017941 */ /* 0x000fea0003800200 */
.L_x_670:
[C---:B------:R-:W-:Y:S01]  /*1a940*/  ISETP.NE.AND P2, PT, R0.reuse, R5, PT ;  /* 0x000000050000720c */ /* 0x040fe20003f45270 */
[----:B------:R-:W-:-:S12]  /*1a950*/  VIADD R0, R0, 0x1 ;  /* 0x0000000100007836 */ /* 0x000fd80000000000 */
[----:B------:R-:W-:Y:S05]  /*1a960*/  @P2 BRA `(.L_x_676) ;  /* 0xfffffff800282947 */ /* 0x000fea000383ffff */
[----:B------:R-:W-:Y:S05]  /*1a970*/  BSYNC.RECONVERGENT B0 ;  /* 0x0000000000007941 */ /* 0x000fea0003800200 */
.L_x_669:
[----:B------:R-:W-:-:S07]  /*1a980*/  IMAD.MOV.U32 R3, RZ, RZ, 0x1 ;  /* 0x00000001ff037424 */ /* 0x000fce00078e00ff */
.L_x_739:
[----:B------:R-:W-:Y:S04]  /*1a990*/  BSSY.RECONVERGENT B4, `(.L_x_677) ;  /* 0x00003dd000047945 */ /* 0x000fe80003800200 */
[----:B01----:R-:W-:Y:S05]  /*1a9a0*/  @!P0 BRA `(.L_x_678) ;  /* 0x0000003c006c8947 */ /* 0x003fea0003800000 */
[----:B------:R-:W-:Y:S02]  /*1a9b0*/  IMAD.IADD R19, R1, 0x1, R3 ;  /* 0x0000000101137824 */ /* 0x000fe400078e0203 */
[----:B------:R-:W-:-:S07]  /*1a9c0*/  IMAD.MOV.U32 R0, RZ, RZ, 0x1 ;  /* 0x00000001ff007424 */ /* 0x000fce00078e00ff */
.L_x_738:
[----:B01----:R-:W1:Y:S01]  /*1a9d0*/  LDC.64 R24, c[0x0][0x428] ;  /* 0x00010a00ff187b82 */ /* 0x003e620000000a00 */
[----:B------:R-:W-:-:S04]  /*1a9e0*/  VIADD R198, R3, 0xffffffff ;  /* 0xffffffff03c67836 */ /* 0x000fc80000000000 */
[----:B------:R-:W-:-:S04]  /*1a9f0*/  IMAD R9, R4, R198, R7 ;  /* 0x000000c604097224 */ /* 0x000fc800078e0207 */
[----:B------:R-:W-:-:S04]  /*1aa00*/  IMAD.IADD R9, R9, 0x1, R0 ;  /* 0x0000000109097824 */ /* 0x000fc800078e0200 */
[----:B-1----:R-:W-:-:S05]  /*1aa10*/  IMAD.WIDE R24, R9, 0x8, R24 ;  /* 0x0000000809187825 */ /* 0x002fca00078e0218 */
[----:B0-----:R-:W2:Y:S01]  /*1aa20*/  LDG.E.64 R14, desc[UR4][R24.64] ;  /* 0x00000004180e7981 */ /* 0x001ea2000c1e1b00 */
[----:B------:R-:W-:Y:S01]  /*1aa30*/  IMAD.MOV.U32 R10, RZ, RZ, -0x800000 ;  /* 0xff800000ff0a7424 */ /* 0x000fe200078e00ff */
[----:B------:R-:W-:Y:S01]  /*1aa40*/  BSSY.RECONVERGENT B3, `(.L_x_679) ;  /* 0x00003ce000037945 */ /* 0x000fe20003800200 */
[----:B------:R-:W-:-:S06]  /*1aa50*/  IMAD.MOV.U32 R11, RZ, RZ, 0x41cdcd64 ;  /* 0x41cdcd64ff0b7424 */ /* 0x000fcc00078e00ff */
[----:B--2---:R-:W-:-:S14]  /*1aa60*/  DSETP.GEU.AND P1, PT, |R14|, R10, PT ;  /* 0x0000000a0e00722a */ /* 0x004fdc0003f2e200 */
[----:B------:R-:W-:Y:S05]  /*1aa70*/  @P1 BRA `(.L_x_680) ;  /* 0x0000003c00281947 */ /* 0x000fea0003800000 */
[----:B------:R-:W-:Y:S01]  /*1aa80*/  IMAD.IADD R18, R1, 0x1, R0 ;  /* 0x0000000101127824 */ /* 0x000fe200078e0200 */
[----:B------:R-:W2:Y:S04]  /*1aa90*/  LDL.U8 R17, [R19] ;  /* 0x0000000013117983 */ /* 0x000ea80000100000 */
[----:B------:R-:W3:Y:S01]  /*1aaa0*/  LDL.U8 R16, [R18+0x1b] ;  /* 0x00001b0012107983 */ /* 0x000ee20000100000 */
[----:B------:R-:W-:Y:S01]  /*1aab0*/  BSSY.RECONVERGENT B1, `(.L_x_681) ;  /* 0x0000163000017945 */ /* 0x000fe20003800200 */
[----:B--2---:R-:W-:Y:S02]  /*1aac0*/  PRMT R36, R17, 0x8880, RZ ;  /* 0x0000888011247816 */ /* 0x004fe400000000ff */
[----:B---3--:R-:W-:-:S05]  /*1aad0*/  PRMT R9, R16, 0x8880, RZ ;  /* 0x0000888010097816 */ /* 0x008fca00000000ff */
[----:B------:R-:W-:-:S05]  /*1aae0*/  IMAD.IADD R9, R36, 0x1, R9 ;  /* 0x0000000124097824 */ /* 0x000fca00078e0209 */
[----:B------:R-:W-:-:S13]  /*1aaf0*/  ISETP.NE.AND P1, PT, R9, 0x3, PT ;  /* 0x000000030900780c */ /* 0x000fda0003f25270 */
[----:B------:R-:W-:Y:S02]  /*1ab00*/  @P1 IMAD.MOV.U32 R12, RZ, RZ, 0x0 ;  /* 0x00000000ff0c1424 */ /* 0x000fe400078e00ff */
[----:B------:R-:W-:Y:S02]  /*1ab10*/  @P1 IMAD.MOV.U32 R13, RZ, RZ, -0x40100000 ;  /* 0xbff00000ff0d1424 */ /* 0x000fe400078e00ff */
[----:B-----5:R-:W-:Y:S02]  /*1ab20*/  @P1 IMAD.MOV.U32 R30, RZ, RZ, 0x0 ;  /* 0x00000000ff1e1424 */ /* 0x020fe400078e00ff */
        /* <DEDUP_REMOVED lines=11> */
[----:B----4-:R-:W3:Y:S01]  /*1abe0*/  LDL.U8 R199, [R19+-0x1] ;  /* 0xffffff0013c77983 */ /* 0x010ee20000100000 */
        /* <DEDUP_REMOVED lines=9> */
[----:B---3--:R-:W-:Y:S02]  /*1ac80*/  PRMT R35, R199, 0x8880, RZ ;  /* 0x00008880c7237816 */ /* 0x008fe400000000ff */
[----:B------:R-:W-:-:S04]  /*1ac90*/  PRMT R31, R31, 0x3340, R16 ;  /* 0x000033401f1f7816 */ /* 0x000fc80000000010 */
[----:B------:R-:W-:Y:S01]  /*1aca0*/  PRMT R30, R31, 0x5410, R30 ;  /* 0x000054101f1e7816 */ /* 0x000fe2000000001e */
[----:B------:R-:W-:Y:S01]  /*1acb0*/  IMAD.MOV.U32 R31, RZ, RZ, R35 ;  /* 0x000000ffff1f7224 */ /* 0x000fe200078e0023 */
[----:B------:R-:W-:-:S03]  /*1acc0*/  PRMT R35, R34, 0x5410, R9 ;  /* 0x0000541022237816 */ /* 0x000fc60000000009 */
[----:B------:R-:W-:Y:S01]  /*1acd0*/  IDP.4A.S8.U8 R31, R30, UR6, R31 ;  /* 0x000000061e1f7c26 */ /* 0x000fe2000800021f */
[----:B------:R-:W-:Y:S01]  /*1ace0*/  UMOV UR6, 0x1905 ;  /* 0x0000190500067882 */ /* 0x000fe20000000000 */
[C---:B0-----:R-:W-:Y:S01]  /*1acf0*/  LEA R30, P1, R40.reuse, R12, 0x3 ;  /* 0x0000000c281e7211 */ /* 0x041fe200078218ff */
[----:B------:R-:W-:Y:S02]  /*1ad00*/  IDP.2A.LO.S16.U8 R200, R35, UR6, R36 ;  /* 0x0000000623c87c26 */ /* 0x000fe40008001224 */
[----:B-1----:R-:W-:Y:S01]  /*1ad10*/  IMAD.WIDE R38, R31, 0x8, R154 ;  /* 0x000000081f267825 */ /* 0x002fe200078e029a */
[----:B------:R-:W-:-:S03]  /*1ad20*/  LEA.HI.X R31, R40, R13, R41, 0x3, P1 ;  /* 0x0000000d281f7211 */ /* 0x000fc600008f1c29 */
[----:B------:R-:W-:Y:S01]  /*1ad30*/  IMAD.WIDE R154, R200, 0x8, R154 ;  /* 0x00000008c89a7825 */ /* 0x000fe200078e029a */
[----:B------:R-:W2:Y:S04]  /*1ad40*/  LDG.E.64 R36, desc[UR4][R38.64+0x9df8] ;  /* 0x009df80426247981 */ /* 0x000ea8000c1e1b00 */
[----:B------:R-:W3:Y:S04]  /*1ad50*/  LDG.E.64 R200, desc[UR4][R154.64+0x5208] ;  /* 0x005208049ac87981 */ /* 0x000ee8000c1e1b00 */
[----:B------:R-:W2:Y:S04]  /*1ad60*/  LDG.E.64 R34, desc[UR4][R30.64+0xb248] ;  /* 0x00b248041e227981 */ /* 0x000ea8000c1e1b00 */
[----:B------:R-:W5:Y:S04]  /*1ad70*/  LDG.E.64 R38, desc[UR4][R38.64+0x8a70] ;  /* 0x008a700426267981 */ /* 0x000f68000c1e1b00 */
[----:B------:R-:W5:Y:S01]  /*1ad80*/  LDG.E.64 R30, desc[UR4][R30.64+0xb180] ;  /* 0x00b180041e1e7981 */ /* 0x000f62000c1e1b00 */
[----:B------:R-:W-:Y:S01]  /*1ad90*/  PRMT R199, R199, 0x8880, RZ ;  /* 0x00008880c7c77816 */ /* 0x000fe200000000ff */
[----:B------:R-:W-:Y:S05]  /*1ada0*/  BMOV.32.CLEAR RZ, B0 ;  /* 0x0000000000ff7355 */ /* 0x000fea0000100000 */
[----:B------:R-:W-:Y:S01]  /*1adb0*/  BSSY.RECONVERGENT B0, `(.L_x_683) ;  /* 0x000010c000007945 */ /* 0x000fe20003800200 */
[----:B------:R-:W-:Y:S01]  /*1adc0*/  SHF.R.S32.HI R202, RZ, 0x1f, R199 ;  /* 0x0000001fffca7819 */ /* 0x000fe200000114c7 */
[----:B---3--:R-:W-:-:S02]  /*1add0*/  DSETP.GEU.AND P2, PT, |R200|, R10, PT ;  /* 0x0000000ac800722a */ /* 0x008fc40003f4e200 */
[----:B--2---:R-:W-:Y:S02]  /*1ade0*/  DADD R36, R34, R36 ;  /* 0x0000000022247229 */ /* 0x004fe40000000024 */
[----:B-----5:R-:W-:-:S06]  /*1adf0*/  DADD R38, R30, R38 ;  /* 0x000000001e267229 */ /* 0x020fcc0000000026 */
[----:B------:R-:W-:-:S06]  /*1ae00*/  DSETP.GT.AND P1, PT, |R36|, R10, PT ;  /* 0x0000000a2400722a */ /* 0x000fcc0003f24200 */
[----:B------:R-:W-:Y:S02]  /*1ae10*/  FSEL R36, R36, RZ, !P1 ;  /* 0x000000ff24247208 */ /* 0x000fe40004800000 */
[----:B------:R-:W-:Y:S02]  /*1ae20*/  FSEL R37, R37, +QNAN , !P1 ;  /* 0x7ff0000025257808 */ /* 0x000fe40004800000 */
[----:B------:R-:W-:Y:S02]  /*1ae30*/  FSEL R38, R38, RZ, !P1 ;  /* 0x000000ff26267208 */ /* 0x000fe40004800000 */
[----:B------:R-:W-:Y:S01]  /*1ae40*/  FSEL R39, R39, -1.875, !P1 ;  /* 0xbff0000027277808 */ /* 0x000fe20004800000 */
[----:B----4-:R-:W-:Y:S06]  /*1ae50*/  @P2 BRA `(.L_x_684) ;  /* 0x0000000800982947 */ /* 0x010fec0003800000 */
        /* <DEDUP_REMOVED lines=47> */
.L_x_687:
[----:B------:R-:W-:Y:S05]  /*1b150*/  BSYNC.RECONVERGENT B2 ;  /* 0x0000000000027941 */ /* 0x000fea0003800200 */
.L_x_686:
        /* <DEDUP_REMOVED lines=31> */
.L_x_690:
[----:B------:R-:W-:Y:S05]  /*1b350*/  BSYNC.RECONVERGENT B2 ;  /* 0x0000000000027941 */ /* 0x000fea0003800200 */
.L_x_689:
        /* <DEDUP_REMOVED lines=8> */
.L_x_685:
        /* <DEDUP_REMOVED lines=35> */
.L_x_692:
[----:B------:R-:W-:Y:S05]  /*1b610*/  BSYNC.RECONVERGENT B2 ;  /* 0x0000000000027941 */ /* 0x000fea0003800200 */
.L_x_691:
        /* <DEDUP_REMOVED lines=33> */
.L_x_694:
[----:B------:R-:W-:Y:S05]  /*1b830*/  BSYNC.RECONVERGENT B2 ;  /* 0x0000000000027941 */ /* 0x000fea0003800200 */
.L_x_693:
        /* <DEDUP_REMOVED lines=8> */
.L_x_684:
        /* <DEDUP_REMOVED lines=49> */
.L_x_696:
[----:B------:R-:W-:Y:S05]  /*1bbd0*/  BSYNC.RECONVERGENT B2 ;  /* 0x0000000000027941 */ /* 0x000fea0003800200 */
.L_x_695:
        /* <DEDUP_REMOVED lines=33> */
.L_x_698:
[----:B------:R-:W-:Y:S05]  /*1bdf0*/  BSYNC.RECONVERGENT B2 ;  /* 0x0000000000027941 */ /* 0x000fea0003800200 */
.L_x_697:
[----:B------:R-:W-:-:S06]  /*1be00*/  DSETP.GEU.AND P1, PT, R200, R186, PT ;  /* 0x000000bac800722a */ /* 0x000fcc0003f2e000 */
[----:B------:R-:W-:Y:S02]  /*1be10*/  FSEL R186, R186, R200, !P1 ;  /* 0x000000c8baba7208 */ /* 0x000fe40004800000 */
[----:B------:R-:W-:Y:S02]  /*1be20*/  FSEL R187, R187, R201, !P1 ;  /* 0x000000c9bbbb7208 */ /* 0x000fe40004800000 */
[----:B------:R-:W-:Y:S02]  /*1be30*/  FSEL R40, R40, R38, !P1 ;  /* 0x0000002628287208 */ /* 0x000fe40004800000 */
[----:B------:R-:W-:Y:S02]  /*1be40*/  FSEL R41, R41, R39, !P1 ;  /* 0x0000002729297208 */ /* 0x000fe40004800000 */
[----:B------:R-:W-:Y:S02]  /*1be50*/  FSEL R154, R154, R36, !P1 ;  /* 0x000000249a9a7208 */ /* 0x000fe40004800000 */
[----:B------:R-:W-:-:S07]  /*1be60*/  FSEL R155, R155, R37, !P1 ;  /* 0x000000259b9b7208 */ /* 0x000fce0004800000 */
.L_x_688:
[----:B------:R-:W-:Y:S05]  /*1be70*/  BSYNC.RECONVERGENT B0 ;  /* 0x0000000000007941 */ /* 0x000fea0003800200 */
.L_x_683:
        /* <DEDUP_REMOVED lines=32> */
.L_x_700:
[----:B------:R-:W-:Y:S05]  /*1c080*/  BSYNC.RECONVERGENT B0 ;  /* 0x0000000000007941 */ /* 0x000fea0003800200 */
.L_x_699:
[----:B------:R-:W-:-:S06]  /*1c090*/  DSETP.GEU.AND P1, PT, R186, R36, PT ;  /* 0x00000024ba00722a */ /* 0x000fcc0003f2e000 */
[----:B------:R-:W-:Y:S02]  /*1c0a0*/  FSEL R34, R34, R154, !P1 ;  /* 0x0000009a22227208 */ /* 0x000fe40004800000 */
[----:B------:R-:W-:Y:S02]  /*1c0b0*/  FSEL R35, R35, R155, !P1 ;  /* 0x0000009b23237208 */ /* 0x000fe40004800000 */
[----:B------:R-:W-:Y:S02]  /*1c0c0*/  FSEL R30, R30, R40, !P1 ;  /* 0x000000281e1e7208 */ /* 0x000fe40004800000 */
[----:B------:R-:W-:-:S07]  /*1c0d0*/  FSEL R31, R31, R41, !P1 ;  /* 0x000000291f1f7208 */ /* 0x000fce0004800000 */
.L_x_682:
[----:B------:R-:W-:Y:S05]  /*1c0e0*/  BSYNC.RECONVERGENT B1 ;  /* 0x0000000000017941 */ /* 0x000fea0003800200 */
.L_x_681:
        /* <DEDUP_REMOVED lines=43> */
.L_x_702:
[----:B------:R-:W-:Y:S05]  /*1c3a0*/  BSYNC.RECONVERGENT B0 ;  /* 0x0000000000007941 */ /* 0x000fea0003800200 */
.L_x_701:
        /* <DEDUP_REMOVED lines=14> */
[----:B----4-:R-:W3:Y:S01]  /*1c490*/  LDL.U8 R199, [R18+0x1a] ;  /* 0x00001a0012c77983 */ /* 0x010ee20000100000 */
[----:B------:R-:W-:Y:S01]  /*1c4a0*/  PRMT R9, R16, 0x8880, RZ ;  /* 0x0000888010097816 */ /* 0x000fe200000000ff */
[----:B------:R-:W-:Y:S01]  /*1c4b0*/  UMOV UR6, 0x5197d ;  /* 0x0005197d00067882 */ /* 0x000fe20000000000 */
[----:B--2---:R-:W-:Y:S02]  /*1c4c0*/  PRMT R198, R198, 0x3340, R17 ;  /* 0x00003340c6c67816 */ /* 0x004fe40000000011 */
[----:B---3--:R-:W-:-:S04]  /*1c4d0*/  PRMT R199, R199, 0x3340, RZ ;  /* 0x00003340c7c77816 */ /* 0x008fc800000000ff */
[----:B------:R-:W-:-:S05]  /*1c4e0*/  PRMT R198, R198, 0x5410, R199 ;  /* 0x00005410c6c67816 */ /* 0x000fca00000000c7 */
[----:B------:R-:W-:-:S04]  /*1c4f0*/  IDP.4A.S8.U8 R9, R198, UR6, R9 ;  /* 0x00000006c6097c26 */ /* 0x000fc80008000209 */
[----:B0-----:R-:W-:-:S05]  /*1c500*/  IMAD.WIDE R154, R9, 0x8, R154 ;  /* 0x00000008099a7825 */ /* 0x001fca00078e029a */
[----:B------:R-:W2:Y:S02]  /*1c510*/  LDG.E.64 R198, desc[UR4][R154.64+0x1388] ;  /* 0x001388049ac67981 */ /* 0x000ea4000c1e1b00 */
[----:B--2---:R-:W-:-:S14]  /*1c520*/  DSETP.GEU.AND P1, PT, |R198|, R40, PT ;  /* 0x00000028c600722a */ /* 0x004fdc0003f2e200 */
[----:B------:R-:W-:Y:S05]  /*1c530*/  @P1 BRA `(.L_x_704) ;  /* 0x0000000000101947 */ /* 0x000fea0003800000 */
[----:B------:R-:W2:Y:S04]  /*1c540*/  LDG.E.64 R10, desc[UR4][R10.64+0x1388] ;  /* 0x001388040a0a7981 */ /* 0x000ea8000c1e1b00 */
[----:B------:R-:W2:Y:S01]  /*1c550*/  LDG.E.64 R30, desc[UR4][R154.64] ;  /* 0x000000049a1e7981 */ /* 0x000ea2000c1e1b00 */
[----:B------:R-:W-:Y:S02]  /*1c560*/  DADD R34, R12, R198 ;  /* 0x000000000c227229 */ /* 0x000fe400000000c6 */
[----:B--2---:R-:W-:-:S11]  /*1c570*/  DADD R30, R10, R30 ;  /* 0x000000000a1e7229 */ /* 0x004fd6000000001e */
.L_x_704:
[----:B------:R-:W-:Y:S05]  /*1c580*/  BSYNC.RECONVERGENT B0 ;  /* 0x0000000000007941 */ /* 0x000fea0003800200 */
.L_x_703:
        /* <DEDUP_REMOVED lines=27> */
[----:B------:R-:W-:Y:S05]  /*1c740*/  CALL.REL.NOINC `($__internal_0_$__cuda_sm20_div_rn_f64_full) ;  /* 0x000015f800347944 */ /* 0x000fea0003c00000 */
.L_x_706:
[----:B------:R-:W-:Y:S05]  /*1c750*/  BSYNC.RECONVERGENT B0 ;  /* 0x0000000000007941 */ /* 0x000fea0003800200 */
.L_x_705:
        /* <DEDUP_REMOVED lines=30> */
.L_x_708:
[----:B------:R-:W-:Y:S05]  /*1c940*/  BSYNC.RECONVERGENT B0 ;  /* 0x0000000000007941 */ /* 0x000fea0003800200 */
.L_x_707:
[----:B------:R-:W2:Y:S01]  /*1c950*/  LDCU.64 UR6, c[0x0][0x410] ;  /* 0x00008200ff0677ac */ /* 0x000ea20008000a00 */
[----:B------:R-:W-:Y:S01]  /*1c960*/  IMAD.MOV.U32 R36, RZ, RZ, R9 ;  /* 0x000000ffff247224 */ /* 0x000fe200078e0009 */
[----:B------:R-:W-:Y:S01]  /*1c970*/  PRMT R11, R17, 0x8880, RZ ;  /* 0x00008880110b7816 */ /* 0x000fe200000000ff */
[----:B------:R-:W-:-:S03]  /*1c980*/  IMAD.MOV.U32 R200, RZ, RZ, 0x3 ;  /* 0x00000003ffc87424 */ /* 0x000fc600078e00ff */
[--C-:B------:R-:W-:Y:S02]  /*1c990*/  SHF.R.S32.HI R37, RZ, 0x1f, R36.reuse ;  /* 0x0000001fff257819 */ /* 0x100fe40000011424 */
[----:B------:R-:W-:Y:S01]  /*1c9a0*/  SHF.R.S32.HI R9, RZ, 0x1f, R11 ;  /* 0x0000001fff097819 */ /* 0x000fe2000001140b */
[----:B------:R-:W-:-:S04]  /*1c9b0*/  IMAD.WIDE.U32 R10, R11, 0x5, R36 ;  /* 0x000000050b0a7825 */ /* 0x000fc800078e0024 */
[----:B------:R-:W-:Y:S01]  /*1c9c0*/  IMAD R9, R9, 0x5, RZ ;  /* 0x0000000509097824 */ /* 0x000fe200078e02ff */
[----:B--2---:R-:W-:-:S03]  /*1c9d0*/  LEA R38, P1, R10, UR6, 0x3 ;  /* 0x000000060a267c11 */ /* 0x004fc6000f8218ff */
[----:B------:R-:W-:-:S05]  /*1c9e0*/  IMAD.IADD R9, R11, 0x1, R9 ;  /* 0x000000010b097824 */ /* 0x000fca00078e0209 */
[----:B------:R-:W-:-:S07]  /*1c9f0*/  LEA.HI.X R39, R10, UR7, R9, 0x3, P1 ;  /* 0x000000070a277c11 */ /* 0x000fce00088f1c09 */
.L_x_737:
[----:B------:R-:W-:Y:S01]  /*1ca00*/  IMAD.IADD R9, R0, 0x1, -R200 ;  /* 0x0000000100097824 */ /* 0x000fe200078e0ac8 */
[----:B------:R-:W-:Y:S01]  /*1ca10*/  BSSY.RECONVERGENT B2, `(.L_x_709) ;  /* 0x00001cf000027945 */ /* 0x000fe20003800200 */
[----:B------:R-:W-:Y:S02]  /*1ca20*/  VIADD R200, R200, 0x1 ;  /* 0x00000001c8c87836 */ /* 0x000fe40000000000 */
[C---:B-1----:R-:W-:Y:S01]  /*1ca30*/  VIADD R10, R9.reuse, 0x1 ;  /* 0x00000001090a7836 */ /* 0x042fe20000000000 */
[----:B------:R-:W-:-:S04]  /*1ca40*/  ISETP.GT.U32.AND P1, PT, R9, 0x7ffffffe, PT ;  /* 0x7ffffffe0900780c */ /* 0x000fc80003f24070 */
[----:B-1----:R-:W-:Y:S02]  /*1ca50*/  SEL R12, R9, RZ, P1 ;  /* 0x000000ff090c7207 */ /* 0x002fe40000800000 */
[----:B------:R-:W-:Y:S02]  /*1ca60*/  SEL R198, R10, 0x1, !P1 ;  /* 0x000000010ac67807 */ /* 0x000fe40004800000 */
[----:B------:R-:W-:Y:S02]  /*1ca70*/  IADD3 R201, PT, PT, R3, -0x1, R12 ;  /* 0xffffffff03c97810 */ /* 0x000fe40007ffe00c */
[----:B------:R-:W-:Y:S02]  /*1ca80*/  ISETP.GE.AND P2, PT, R198, R0, PT ;  /* 0x00000000c600720c */ /* 0x000fe40003f46270 */
[----:B------:R-:W-:Y:S02]  /*1ca90*/  ISETP.NE.AND P1, PT, R200, 0x21, PT ;  /* 0x00000021c800780c */ /* 0x000fe40003f25270 */
[----:B------:R-:W-:-:S13]  /*1caa0*/  ISETP.LT.OR P2, PT, R201, 0x1, P2 ;  /* 0x00000001c900780c */ /* 0x000fda0001741670 */
[----:B------:R-:W-:Y:S05]  /*1cab0*/  @P2 BRA `(.L_x_710) ;  /* 0x0000001c00102947 */ /* 0x000fea0003800000 */
.L_x_736:
        /* <DEDUP_REMOVED lines=19> */
[C---:B------:R-:W-:Y:S01]  /*1cbf0*/  IMAD.IADD R206, R9.reuse, 0x1, R210 ;  /* 0x0000000109ce7824 */ /* 0x040fe200078e02d2 */
        /* <DEDUP_REMOVED lines=35> */
.L_x_717:
[----:B------:R-:W-:Y:S05]  /*1ce30*/  BSYNC.RECONVERGENT B6 ;  /* 0x0000000000067941 */ /* 0x000fea0003800200 */
.L_x_716:
[----:B------:R-:W-:Y:S01]  /*1ce40*/  DADD R12, R12, R154 ;  /* 0x000000000c0c7229 */ /* 0x000fe2000000009a */
[----:B------:R-:W-:Y:S01]  /*1ce50*/  UMOV UR6, 0xcccccccd ;  /* 0xcccccccd00067882 */ /* 0x000fe20000000000 */
[----:B-----5:R-:W-:Y:S01]  /*1ce60*/  DADD R14, R14, R40 ;  /* 0x000000000e0e7229 */ /* 0x020fe20000000028 */
[----:B------:R-:W-:Y:S01]  /*1ce70*/  UMOV UR7, 0x4016cccc ;  /* 0x4016cccc00077882 */ /* 0x000fe20000000000 */
[----:B------:R-:W-:Y:S04]  /*1ce80*/  BSSY.RECONVERGENT B6, `(.L_x_718) ;  /* 0x000001e000067945 */ /* 0x000fe80003800200 */
[----:B------:R-:W-:-:S06]  /*1ce90*/  DSETP.GT.AND P2, PT, |R12|, R10, PT ;  /* 0x0000000a0c00722a */ /* 0x000fcc0003f44200 */
[----:B------:R-:W-:Y:S01]  /*1cea0*/  FSEL R40, R14, RZ, !P2 ;  /* 0x000000ff0e287208 */ /* 0x000fe20005000000 */
[----:B------:R-:W-:Y:S01]  /*1ceb0*/  IMAD.MOV.U32 R14, RZ, RZ, 0x1 ;  /* 0x00000001ff0e7424 */ /* 0x000fe200078e00ff */
[----:B------:R-:W-:-:S06]  /*1cec0*/  FSEL R41, R15, -1.875, !P2 ;  /* 0xbff000000f297808 */ /* 0x000fcc0005000000 */
[----:B------:R-:W-:Y:S01]  /*1ced0*/  DADD R10, R40, -UR6 ;  /* 0x80000006280a7e29 */ /* 0x000fe20008000000 */
[----:B------:R-:W-:Y:S01]  /*1cee0*/  UMOV UR6, 0x3a29c77a ;  /* 0x3a29c77a00067882 */ /* 0x000fe20000000000 */
[----:B------:R-:W-:-:S06]  /*1cef0*/  UMOV UR7, 0x3fffcb92 ;  /* 0x3fffcb9200077882 */ /* 0x000fcc0000000000 */
[----:B------:R-:W-:-:S06]  /*1cf00*/  DFMA R10, R22, UR6, R10 ;  /* 0x00000006160a7c2b */ /* 0x000fcc000800000a */
[----:B------:R-:W1:Y:S02]  /*1cf10*/  MUFU.RCP64H R15, R11 ;  /* 0x0000000b000f7308 */ /* 0x000e640000001800 */
[----:B-1----:R-:W-:-:S08]  /*1cf20*/  DFMA R154, -R10, R14, 1 ;  /* 0x3ff000000a9a742b */ /* 0x002fd0000000010e */
        /* <DEDUP_REMOVED lines=19> */
.L_x_719:
[----:B------:R-:W-:Y:S05]  /*1d060*/  BSYNC.RECONVERGENT B6 ;  /* 0x0000000000067941 */ /* 0x000fea0003800200 */
.L_x_718:
        /* <DEDUP_REMOVED lines=27> */
.L_x_721:
[----:B------:R-:W-:Y:S05]  /*1d220*/  BSYNC.RECONVERGENT B6 ;  /* 0x0000000000067941 */ /* 0x000fea0003800200 */
.L_x_720:
[----:B------:R-:W-:-:S06]  /*1d230*/  DSETP.GT.AND P2, PT, R14, R202, PT ;  /* 0x000000ca0e00722a */ /* 0x000fcc0003f44000 */
[----:B------:R-:W-:Y:S02]  /*1d240*/  FSEL R10, R154, RZ, P2 ;  /* 0x000000ff9a0a7208 */ /* 0x000fe40001000000 */
[----:B------:R-:W-:Y:S02]  /*1d250*/  FSEL R11, R155, +QNAN , P2 ;  /* 0x7ff000009b0b7808 */ /* 0x000fe40001000000 */
[----:B------:R-:W-:Y:S02]  /*1d260*/  FSEL R12, R40, RZ, P2 ;  /* 0x000000ff280c7208 */ /* 0x000fe40001000000 */
[----:B------:R-:W-:Y:S01]  /*1d270*/  FSEL R13, R41, -1.875, P2 ;  /* 0xbff00000290d7808 */ /* 0x000fe20001000000 */
[----:B------:R-:W-:Y:S06]  /*1d280*/  BRA `(.L_x_722) ;  /* 0x0000001000cc7947 */ /* 0x000fec0003800000 */
.L_x_715:
        /* <DEDUP_REMOVED lines=56> */
.L_x_724:
[----:B------:R-:W-:Y:S05]  /*1d610*/  BSYNC.RECONVERGENT B6 ;  /* 0x0000000000067941 */ /* 0x000fea0003800200 */
.L_x_723:
        /* <DEDUP_REMOVED lines=27> */
.L_x_726:
[----:B------:R-:W-:Y:S05]  /*1d7d0*/  BSYNC.RECONVERGENT B6 ;  /* 0x0000000000067941 */ /* 0x000fea0003800200 */
.L_x_725:
[----:B------:R-:W-:-:S06]  /*1d7e0*/  DSETP.GT.AND P2, PT, R14, R202, PT ;  /* 0x000000ca0e00722a */ /* 0x000fcc0003f44000 */
[----:B------:R-:W-:Y:S02]  /*1d7f0*/  FSEL R10, R154, RZ, P2 ;  /* 0x000000ff9a0a7208 */ /* 0x000fe40001000000 */
[----:B------:R-:W-:Y:S02]  /*1d800*/  FSEL R11, R155, +QNAN , P2 ;  /* 0x7ff000009b0b7808 */ /* 0x000fe40001000000 */
[----:B------:R-:W-:Y:S02]  /*1d810*/  FSEL R12, R40, RZ, P2 ;  /* 0x000000ff280c7208 */ /* 0x000fe40001000000 */
[----:B------:R-:W-:Y:S01]  /*1d820*/  FSEL R13, R41, -1.875, P2 ;  /* 0xbff00000290d7808 */ /* 0x000fe20001000000 */
[----:B------:R-:W-:Y:S06]  /*1d830*/  BRA `(.L_x_722) ;  /* 0x0000000c00607947 */ /* 0x000fec0003800000 */
.L_x_714:
        /* <DEDUP_REMOVED lines=65> */
.L_x_729:
[----:B------:R-:W-:Y:S05]  /*1dc50*/  BSYNC.RECONVERGENT B6 ;  /* 0x0000000000067941 */ /* 0x000fea0003800200 */
.L_x_728:
        /* <DEDUP_REMOVED lines=27> */
.L_x_731:
[----:B------:R-:W-:Y:S05]  /*1de10*/  BSYNC.RECONVERGENT B6 ;  /* 0x0000000000067941 */ /* 0x000fea0003800200 */
.L_x_730:
        /* <DEDUP_REMOVED lines=15> */
.L_x_727:
        /* <DEDUP_REMOVED lines=73> */
.L_x_733:
[----:B------:R-:W-:Y:S05]  /*1e3a0*/  BSYNC.RECONVERGENT B6 ;  /* 0x0000000000067941 */ /* 0x000fea0003800200 */
.L_x_732:
        /* <DEDUP_REMOVED lines=27> */
.L_x_735:
[----:B------:R-:W-:Y:S05]  /*1e560*/  BSYNC.RECONVERGENT B6 ;  /* 0x0000000000067941 */ /* 0x000fea0003800200 */
.L_x_734:
[----:B------:R-:W-:-:S06]  /*1e570*/  DSETP.GT.AND P2, PT, R14, R202, PT ;  /* 0x000000ca0e00722a */ /* 0x000fcc0003f44000 */
[----:B------:R-:W-:Y:S02]  /*1e580*/  FSEL R10, R154, RZ, P2 ;  /* 0x000000ff9a0a7208 */ /* 0x000fe40001000000 */
[----:B------:R-:W-:Y:S02]  /*1e590*/  FSEL R11, R155, +QNAN , P2 ;  /* 0x7ff000009b0b7808 */ /* 0x000fe40001000000 */
[----:B------:R-:W-:Y:S02]  /*1e5a0*/  FSEL R12, R40, RZ, P2 ;  /* 0x000000ff280c7208 */ /* 0x000fe40001000000 */
[----:B------:R-:W-:-:S07]  /*1e5b0*/  FSEL R13, R41, -1.875, P2 ;  /* 0xbff00000290d7808 */ /* 0x000fce0001000000 */
.L_x_722:
[----:B------:R-:W-:Y:S05]  /*1e5c0*/  BSYNC.RECONVERGENT B0 ;  /* 0x0000000000007941 */ /* 0x000fea0003800200 */
.L_x_713:
        /* <DEDUP_REMOVED lines=14> */
.L_x_712:
[----:B------:R-:W-:Y:S05]  /*1e6b0*/  BSYNC.RECONVERGENT B1 ;  /* 0x0000000000017941 */ /* 0x000fea0003800200 */
.L_x_711:
[----:B------:R-:W-:Y:S01]  /*1e6c0*/  VIADD R198, R198, 0x1 ;  /* 0x00000001c6c67836 */ /* 0x000fe20000000000 */
[----:B------:R-:W-:-:S04]  /*1e6d0*/  ISETP.GT.U32.AND P3, PT, R199, 0x1, PT ;  /* 0x00000001c700780c */ /* 0x000fc80003f64070 */
[----:B------:R-:W-:-:S13]  /*1e6e0*/  ISETP.GE.AND P2, PT, R198, R0, PT ;  /* 0x00000000c600720c */ /* 0x000fda0003f46270 */
[----:B------:R-:W-:Y:S05]  /*1e6f0*/  @!P2 BRA P3, `(.L_x_736) ;  /* 0xffffffe000f0a947 */ /* 0x000fea000183ffff */
.L_x_710:
[----:B------:R-:W-:Y:S05]  /*1e700*/  BSYNC.RECONVERGENT B2 ;  /* 0x0000000000027941 */ /* 0x000fea0003800200 */
.L_x_709:
[----:B------:R-:W-:Y:S05]  /*1e710*/  @P1 BRA `(.L_x_737) ;  /* 0xffffffe000b81947 */ /* 0x000fea000383ffff */
.L_x_680:
[----:B------:R-:W-:Y:S05]  /*1e720*/  BSYNC.RECONVERGENT B3 ;  /* 0x0000000000037941 */ /* 0x000fea0003800200 */
.L_x_679:
[C---:B------:R-:W-:Y:S01]  /*1e730*/  ISETP.NE.AND P1, PT, R0.reuse, R4, PT ;  /* 0x000000040000720c */ /* 0x040fe20003f25270 */
[----:B------:R-:W-:-:S12]  /*1e740*/  VIADD R0, R0, 0x1 ;  /* 0x0000000100007836 */ /* 0x000fd80000000000 */
[----:B------:R-:W-:Y:S05]  /*1e750*/  @P1 BRA `(.L_x_738) ;  /* 0xffffffc0009c1947 */ /* 0x000fea000383ffff */
.L_x_678:
[----:B------:R-:W-:Y:S05]  /*1e760*/  BSYNC.RECONVERGENT B4 ;  /* 0x0000000000047941 */ /* 0x000fea0003800200 */
.L_x_677:
[C---:B------:R-:W-:Y:S01]  /*1e770*/  ISETP.NE.AND P1, PT, R3.reuse, R5, PT ;  /* 0x000000050300720c */ /* 0x040fe20003f25270 */
[----:B------:R-:W-:-:S12]  /*1e780*/  VIADD R3, R3, 0x1 ;  /* 0x0000000103037836 */ /* 0x000fd80000000000 */
[----:B------:R-:W-:Y:S05]  /*1e790*/  @P1 BRA `(.L_x_739) ;  /* 0xffffffc0007c1947 */ /* 0x000fea000383ffff */
.L_x_668:
[----:B------:R-:W-:Y:S05]  /*1e7a0*/  BSYNC.RECONVERGENT B5 ;  /* 0x0000000000057941 */ /* 0x000fea0003800200 */
.L_x_667:
[----:B------:R-:W-:Y:S01]  /*1e7b0*/  ISETP.GE.AND P2, PT, R4, 0x1, PT ;  /* 0x000000010400780c */ /* 0x000fe20003f46270 */
[----:B------:R-:W-:Y:S01]  /*1e7c0*/  BSSY.RECONVERGENT B2, `(.L_x_740) ;  /* 0x00001ac000027945 */ /* 0x000fe20003800200 */
[----:B------:R-:W-:Y:S02]  /*1e7d0*/  IMAD.MOV.U32 R198, RZ, RZ, RZ ;  /* 0x000000ffffc67224 */ /* 0x000fe400078e00ff */
[----:B------:R-:W-:Y:S02]  /*1e7e0*/  IMAD.MOV.U32 R38, RZ, RZ, 0x0 ;  /* 0x00000000ff267424 */ /* 0x000fe400078e00ff */
[----:B------:R-:W-:-:S07]  /*1e7f0*/  IMAD.MOV.U32 R39, RZ, RZ, -0x100000 ;  /* 0xfff00000ff277424 */ /* 0x000fce00078e00ff */
[----:B------:R-:W-:Y:S05]  /*1e800*/  @!P2 BRA `(.L_x_741) ;  /* 0x00000018009ca947 */ /* 0x000fea0003800000 */
[----:B------:R-:W-:-:S05]  /*1e810*/  IMAD.IADD R202, R1, 0x1, R5 ;  /* 0x0000000101ca7824 */ /* 0x000fca00078e0205 */
[----:B------:R-:W2:Y:S01]  /*1e820*/  LDL.U8 R201, [R202] ;  /* 0x00000000cac97983 */ /* 0x000ea20000100000 */
[----:B----4-:R-:W-:Y:S02]  /*1e830*/  VIADD R199, R5, 0xffffffff ;  /* 0xffffffff05c77836 */ /* 0x010fe40000000000 */
[----:B------:R-:W-:Y:S02]  /*1e840*/  IMAD.MOV.U32 R198, RZ, RZ, RZ ;  /* 0x000000ffffc67224 */ /* 0x000fe400078e00ff */
[----:B0-----:R-:W-:Y:S02]  /*1e850*/  IMAD.MOV.U32 R0, RZ, RZ, 0x1 ;  /* 0x00000001ff007424 */ /* 0x001fe400078e00ff */
[----:B------:R-:W-:Y:S02]  /*1e860*/  IMAD.MOV.U32 R38, RZ, RZ, 0x0 ;  /* 0x00000000ff267424 */ /* 0x000fe400078e00ff */
[----:B------:R-:W-:Y:S02]  /*1e870*/  IMAD.MOV.U32 R39, RZ, RZ, -0x100000 ;  /* 0xfff00000ff277424 */ /* 0x000fe400078e00ff */
[----:B------:R-:W-:Y:S01]  /*1e880*/  IMAD R199, R4, R199, R7 ;  /* 0x000000c704c77224 */ /* 0x000fe200078e0207 */
[----:B--2---:R-:W-:-:S04]  /*1e890*/  PRMT R200, R201, 0x8880, RZ ;  /* 0x00008880c9c87816 */ /* 0x004fc800000000ff */
[----:B------:R-:W-:-:S07]  /*1e8a0*/  SHF.R.S32.HI R3, RZ, 0x1f, R200 ;  /* 0x0000001fff037819 */ /* 0x000fce00000114c8 */
.L_x_766:
[----:B------:R-:W-:-:S05]  /*1e8b0*/  IMAD.IADD R9, R1, 0x1, R0 ;  /* 0x0000000101097824 */ /* 0x000fca00078e0200 */
[----:B------:R-:W2:Y:S01]  /*1e8c0*/  LDL.U8 R16, [R9+0x1b] ;  /* 0x00001b0009107983 */ /* 0x000ea20000100000 */
[----:B-1----:R-:W-:Y:S01]  /*1e8d0*/  PRMT R10, R201, 0x8880, RZ ;  /* 0x00008880c90a7816 */ /* 0x002fe200000000ff */
        /* <DEDUP_REMOVED lines=16> */
[----:B------:R-:W-:-:S03]  /*1e9e0*/  SHF.R.S32.HI R11, RZ, 0x1f, R10 ;  /* 0x0000001fff0b7819 */ /* 0x000fc6000001140a */
[----:B------:R-:W-:-:S03]  /*1e9f0*/  IMAD.WIDE.U32 R10, R200, 0x5, R10 ;  /* 0x00000005c80a7825 */ /* 0x000fc600078e000a */
[----:B-1----:R-:W-:Y:S01]  /*1ea00*/  LEA R36, P0, R10, UR6, 0x3 ;  /* 0x000000060a247c11 */ /* 0x002fe2000f8018ff */
[----:B------:R-:W-:Y:S01]  /*1ea10*/  UMOV UR6, 0x519 ;  /* 0x0000051900067882 */ /* 0x000fe20000000000 */
[----:B--2---:R-:W-:-:S04]  /*1ea20*/  LOP3.LUT R12, R24, 0xffff, RZ, 0xc0, !PT ;  /* 0x0000ffff180c7812 */ /* 0x004fc800078ec0ff */
[----:B------:R-:W-:-:S04]  /*1ea30*/  PRMT R12, R201, 0x3340, R12 ;  /* 0x00003340c90c7816 */ /* 0x000fc8000000000c */
[----:B------:R-:W-:Y:S01]  /*1ea40*/  PRMT R12, R12, 0x5410, R13 ;  /* 0x000054100c0c7816 */ /* 0x000fe2000000000d */
[----:B------:R-:W-:-:S04]  /*1ea50*/  IMAD R13, R3, 0x5, RZ ;  /* 0x00000005030d7824 */ /* 0x000fc800078e02ff */
[----:B------:R-:W-:Y:S02]  /*1ea60*/  IMAD.IADD R11, R11, 0x1, R13 ;  /* 0x000000010b0b7824 */ /* 0x000fe400078e020d */
[----:B---3--:R-:W-:-:S03]  /*1ea70*/  IDP.4A.S8.U8 R15, R12, UR8, R9 ;  /* 0x000000080c0f7c26 */ /* 0x008fc60008000209 */
[----:B------:R-:W-:Y:S01]  /*1ea80*/  LEA.HI.X R37, R10, UR7, R11, 0x3, P0 ;  /* 0x000000070a257c11 */ /* 0x000fe200080f1c0b */
[----:B0-----:R-:W-:Y:S01]  /*1ea90*/  IMAD.WIDE R14, R15, 0x8, R18 ;  /* 0x000000080f0e7825 */ /* 0x001fe200078e0212 */
[----:B------:R-:W-:-:S03]  /*1eaa0*/  PRMT R24, R200, 0x5410, R24 ;  /* 0x00005410c8187816 */ /* 0x000fc60000000018 */
[----:B------:R-:W2:Y:S04]  /*1eab0*/  LDG.E.64 R34, desc[UR4][R36.64+0xb248] ;  /* 0x00b2480424227981 */ /* 0x000ea8000c1e1b00 */
[----:B------:R-:W2:Y:S01]  /*1eac0*/  LDG.E.64 R12, desc[UR4][R14.64+0x9df8] ;  /* 0x009df8040e0c7981 */ /* 0x000ea2000c1e1b00 */
[----:B------:R-:W-:-:S03]  /*1ead0*/  IDP.2A.LO.S16.U8 R31, R24, UR6, R17 ;  /* 0x00000006181f7c26 */ /* 0x000fc60008001211 */
[----:B------:R-:W3:Y:S04]  /*1eae0*/  LDG.E.64 R36, desc[UR4][R36.64+0xb180] ;  /* 0x00b1800424247981 */ /* 0x000ee8000c1e1b00 */
[----:B------:R-:W3:Y:S01]  /*1eaf0*/  LDG.E.64 R14, desc[UR4][R14.64+0x8a70] ;  /* 0x008a70040e0e7981 */ /* 0x000ee2000c1e1b00 */
[----:B-----5:R-:W-:-:S05]  /*1eb00*/  IMAD.WIDE R30, R31, 0x8, R18 ;  /* 0x000000081f1e7825 */ /* 0x020fca00078e0212 */
        /* <DEDUP_REMOVED lines=68> */
.L_x_747:
[----:B------:R-:W-:Y:S05]  /*1ef50*/  BSYNC.RECONVERGENT B3 ;  /* 0x0000000000037941 */ /* 0x000fea0003800200 */
.L_x_746:
        /* <DEDUP_REMOVED lines=31> */
.L_x_749:
[----:B------:R-:W-:Y:S05]  /*1f150*/  BSYNC.RECONVERGENT B3 ;  /* 0x0000000000037941 */ /* 0x000fea0003800200 */
.L_x_748:
[----:B------:R-:W-:-:S06]  /*1f160*/  DSETP.GEU.AND P1, PT, R204, R184, PT ;  /* 0x000000b8cc00722a */ /* 0x000fcc0003f2e000 */
[----:B------:R-:W-:Y:S02]  /*1f170*/  FSEL R184, R184, R204, !P1 ;  /* 0x000000ccb8b87208 */ /* 0x000fe40004800000 */
[----:B------:R-:W-:Y:S02]  /*1f180*/  FSEL R185, R185, R205, !P1 ;  /* 0x000000cdb9b97208 */ /* 0x000fe40004800000 */
[----:B------:R-:W-:Y:S02]  /*1f190*/  FSEL R16, R16, R40, !P1 ;  /* 0x0000002810107208 */ /* 0x000fe40004800000 */
[----:B------:R-:W-:Y:S02]  /*1f1a0*/  FSEL R17, R17, R41, !P1 ;  /* 0x0000002911117208 */ /* 0x000fe40004800000 */
[----:B------:R-:W-:Y:S02]  /*1f1b0*/  FSEL R14, R14, R154, !P1 ;  /* 0x0000009a0e0e7208 */ /* 0x000fe40004800000 */
[----:B------:R-:W-:-:S07]  /*1f1c0*/  FSEL R15, R15, R155, !P1 ;  /* 0x0000009b0f0f7208 */ /* 0x000fce0004800000 */
.L_x_745:
[----:B------:R-:W-:Y:S05]  /*1f1d0*/  BSYNC.RECONVERGENT B0 ;  /* 0x0000000000007941 */ /* 0x000fea0003800200 */
.L_x_744:
        /* <DEDUP_REMOVED lines=44> */
.L_x_753:
[----:B------:R-:W-:Y:S05]  /*1f4a0*/  BSYNC.RECONVERGENT B3 ;  /* 0x0000000000037941 */ /* 0x000fea0003800200 */
.L_x_752:
        /* <DEDUP_REMOVED lines=31> */
.L_x_755:
[----:B------:R-:W-:Y:S05]  /*1f6a0*/  BSYNC.RECONVERGENT B3 ;  /* 0x0000000000037941 */ /* 0x000fea0003800200 */
.L_x_754:
[----:B------:R-:W-:-:S06]  /*1f6b0*/  DSETP.GEU.AND P0, PT, R24, R184, PT ;  /* 0x000000b81800722a */ /* 0x000fcc0003f0e000 */
[----:B------:R-:W-:Y:S02]  /*1f6c0*/  FSEL R40, R40, R16, !P0 ;  /* 0x0000001028287208 */ /* 0x000fe40004000000 */
[----:B------:R-:W-:Y:S02]  /*1f6d0*/  FSEL R41, R41, R17, !P0 ;  /* 0x0000001129297208 */ /* 0x000fe40004000000 */
[----:B------:R-:W-:Y:S02]  /*1f6e0*/  FSEL R154, R154, R14, !P0 ;  /* 0x0000000e9a9a7208 */ /* 0x000fe40004000000 */
[----:B------:R-:W-:Y:S02]  /*1f6f0*/  FSEL R155, R155, R15, !P0 ;  /* 0x0000000f9b9b7208 */ /* 0x000fe40004000000 */
[----:B------:R-:W-:Y:S02]  /*1f700*/  FSEL R184, R184, R24, !P0 ;  /* 0x00000018b8b87208 */ /* 0x000fe40004000000 */
[----:B------:R-:W-:-:S07]  /*1f710*/  FSEL R185, R185, R25, !P0 ;  /* 0x00000019b9b97208 */ /* 0x000fce0004000000 */
.L_x_751:
[----:B------:R-:W-:Y:S05]  /*1f720*/  BSYNC.RECONVERGENT B0 ;  /* 0x0000000000007941 */ /* 0x000fea0003800200 */
.L_x_750:
        /* <DEDUP_REMOVED lines=46> */
.L_x_759:
[----:B------:R-:W-:Y:S05]  /*1fa10*/  BSYNC.RECONVERGENT B3 ;  /* 0x0000000000037941 */ /* 0x000fea0003800200 */
.L_x_758:
        /* <DEDUP_REMOVED lines=33> */
.L_x_761:
[----:B------:R-:W-:Y:S05]  /*1fc30*/  BSYNC.RECONVERGENT B3 ;  /* 0x0000000000037941 */ /* 0x000fea0003800200 */
.L_x_760:
[----:B------:R-:W-:-:S06]  /*1fc40*/  DSETP.GEU.AND P0, PT, R18, R184, PT ;  /* 0x000000b81200722a */ /* 0x000fcc0003f0e000 */
[----:B------:R-:W-:Y:S02]  /*1fc50*/  FSEL R14, R14, R40, !P0 ;  /* 0x000000280e0e7208 */ /* 0x000fe40004000000 */
[----:B------:R-:W-:Y:S02]  /*1fc60*/  FSEL R15, R15, R41, !P0 ;  /* 0x000000290f0f7208 */ /* 0x000fe40004000000 */
[----:B------:R-:W-:Y:S02]  /*1fc70*/  FSEL R16, R16, R154, !P0 ;  /* 0x0000009a10107208 */ /* 0x000fe40004000000 */
[----:B------:R-:W-:Y:S02]  /*1fc80*/  FSEL R17, R17, R155, !P0 ;  /* 0x0000009b11117208 */ /* 0x000fe40004000000 */
[----:B------:R-:W-:Y:S02]  /*1fc90*/  FSEL R184, R184, R18, !P0 ;  /* 0x00000012b8b87208 */ /* 0x000fe40004000000 */
[----:B------:R-:W-:-:S07]  /*1fca0*/  FSEL R185, R185, R19, !P0 ;  /* 0x00000013b9b97208 */ /* 0x000fce0004000000 */
.L_x_757:
[----:B------:R-:W-:Y:S05]  /*1fcb0*/  BSYNC.RECONVERGENT B0 ;  /* 0x0000000000007941 */ /* 0x000fea0003800200 */
.L_x_756:
        /* <DEDUP_REMOVED lines=32> */
.L_x_763:
[----:B------:R-:W-:Y:S05]  /*1fec0*/  BSYNC.RECONVERGENT B0 ;  /* 0x0000000000007941 */ /* 0x000fea0003800200 */
.L_x_762:
[----:B------:R-:W-:-:S06]  /*1fed0*/  DSETP.GEU.AND P0, PT, R184, R18, PT ;  /* 0x00000012b800722a */ /* 0x000fcc0003f0e000 */
[----:B------:R-:W-:Y:S02]  /*1fee0*/  FSEL R34, R34, R16, !P0 ;  /* 0x0000001022227208 */ /* 0x000fe40004000000 */
[----:B------:R-:W-:Y:S02]  /*1fef0*/  FSEL R35, R35, R17, !P0 ;  /* 0x0000001123237208 */ /* 0x000fe40004000000 */
[----:B------:R-:W-:Y:S02]  /*1ff00*/  FSEL R36, R36, R14, !P0 ;  /* 0x0000000e24247208 */ /* 0x000fe40004000000 */
[----:B------:R-:W-:-:S07]  /*1ff10*/  FSEL R37, R37, R15, !P0 ;  /* 0x0000000f25257208 */ /* 0x000fce0004000000 */
.L_x_743:
[----:B------:R-:W-:Y:S05]  /*1ff20*/  BSYNC.RECONVERGENT B1 ;  /* 0x0000000000017941 */ /* 0x000fea0003800200 */
.L_x_742:
        /* <DEDUP_REMOVED lines=29> */
[----:B-----5:R-:W-:-:S08]  /*20100*/  DFMA R30, -R10, R24, R12 ;  /* 0x000000180a1e722b */ /* 0x020fd0000000010c */
        /* <DEDUP_REMOVED lines=9> */
.L_x_765:
[----:B------:R-:W-:Y:S05]  /*201a0*/  BSYNC.RECONVERGENT B0 ;  /* 0x0000000000007941 */ /* 0x000fea0003800200 */
.L_x_764:
        /* <DEDUP_REMOVED lines=11> */
[----:B------:R-:W-:Y:S01]  /*20260*/  FSEL R39, R19, R39, P0 ;  /* 0x0000002713277208 */ /* 0x000fe20000000000 */
[----:B------:R-:W-:Y:S06]  /*20270*/  @P1 BRA `(.L_x_766) ;  /* 0xffffffe4008c1947 */ /* 0x000fec000383ffff */
.L_x_741:
[----:B------:R-:W-:Y:S05]  /*20280*/  BSYNC.RECONVERGENT B2 ;  /* 0x0000000000027941 */ /* 0x000fea0003800200 */
.L_x_740:
[----:B01----:R-:W-:Y:S02]  /*20290*/  IMAD.MOV.U32 R10, RZ, RZ, -0x800000 ;  /* 0xff800000ff0a7424 */ /* 0x003fe400078e00ff */
[----:B------:R-:W-:-:S06]  /*202a0*/  IMAD.MOV.U32 R11, RZ, RZ, 0x41cdcd64 ;  /* 0x41cdcd64ff0b7424 */ /* 0x000fcc00078e00ff */
        /* <DEDUP_REMOVED lines=18> */
[----:B-----5:R-:W0:Y:S03]  /*203d0*/  LDC.64 R30, c[0x0][0x410] ;  /* 0x00010400ff1e7b82 */ /* 0x020e260000000a00 */
[----:B------:R1:W3:Y:S01]  /*203e0*/  LDL.S8 R9, [R15+0x1c] ;  /* 0x00001c000f097983 */ /* 0x0002e20000100200 */
[----:B------:R-:W-:Y:S01]  /*203f0*/  LOP3.LUT R18, R155, 0xffff, RZ, 0xc0, !PT ;  /* 0x0000ffff9b127812 */ /* 0x000fe200078ec0ff */
[----:B------:R-:W4:Y:S01]  /*20400*/  LDCU.64 UR6, c[0x0][0x410] ;  /* 0x00008200ff0677ac */ /* 0x000f220008000a00 */
[----:B------:R-:W-:Y:S02]  /*20410*/  LOP3.LUT R13, R154, 0xffff, RZ, 0xc0, !PT ;  /* 0x0000ffff9a0d7812 */ /* 0x000fe400078ec0ff */
[C---:B------:R-:W-:Y:S01]  /*20420*/  PRMT R12, R18.reuse, 0x8880, RZ ;  /* 0x00008880120c7816 */ /* 0x040fe200000000ff */
[----:B------:R-:W-:Y:S01]  /*20430*/  UMOV UR8, 0x5197d ;  /* 0x0005197d00087882 */ /* 0x000fe20000000000 */
[----:B------:R-:W-:-:S02]  /*20440*/  PRMT R17, R18, 0x3340, RZ ;  /* 0x0000334012117816 */ /* 0x000fc400000000ff */
[----:B-1----:R-:W-:Y:S02]  /*20450*/  PRMT R15, R13, 0x8880, RZ ;  /* 0x000088800d0f7816 */ /* 0x002fe400000000ff */
[----:B------:R-:W-:Y:S02]  /*20460*/  PRMT R24, R154, 0x8880, RZ ;  /* 0x000088809a187816 */ /* 0x000fe400000000ff */
[----:B------:R-:W-:Y:S02]  /*20470*/  PRMT R34, R18, 0x8880, RZ ;  /* 0x0000888012227816 */ /* 0x000fe400000000ff */
[----:B------:R-:W-:Y:S02]  /*20480*/  PRMT R24, R24, 0x7710, RZ ;  /* 0x0000771018187816 */ /* 0x000fe400000000ff */
[----:B--2---:R-:W-:-:S04]  /*20490*/  LOP3.LUT R14, R25, 0xffff, RZ, 0xc0, !PT ;  /* 0x0000ffff190e7812 */ /* 0x004fc800078ec0ff */
[----:B------:R-:W-:Y:S02]  /*204a0*/  PRMT R14, R13, 0x3340, R14 ;  /* 0x000033400d0e7816 */ /* 0x000fe4000000000e */
[--C-:B------:R-:W-:Y:S02]  /*204b0*/  SHF.R.S32.HI R13, RZ, 0x1f, R12.reuse ;  /* 0x0000001fff0d7819 */ /* 0x100fe4000001140c */
[----:B------:R-:W-:Y:S01]  /*204c0*/  PRMT R14, R14, 0x5410, R17 ;  /* 0x000054100e0e7816 */ /* 0x000fe20000000011 */
[----:B------:R-:W-:-:S04]  /*204d0*/  IMAD.WIDE R12, R15, 0x5, R12 ;  /* 0x000000050f0c7825 */ /* 0x000fc800078e020c */
[----:B---3--:R-:W-:Y:S01]  /*204e0*/  IDP.4A.S8.U8 R15, R14, UR8, R9 ;  /* 0x000000080e0f7c26 */ /* 0x008fe20008000209 */
[----:B----4-:R-:W-:-:S03]  /*204f0*/  LEA R16, P1, R12, UR6, 0x3 ;  /* 0x000000060c107c11 */ /* 0x010fc6000f8218ff */
        /* <DEDUP_REMOVED lines=10> */
[----:B------:R-:W4:Y:S01]  /*205a0*/  LDG.E.64 R34, desc[UR4][R36.64+0x5208] ;  /* 0x0052080424227981 */ /* 0x000f22000c1e1b00 */
        /* <DEDUP_REMOVED lines=11> */
[----:B------:R-:W-:-:S04]  /*20660*/  FSEL R41, R13, +QNAN , !P1 ;  /* 0x7ff000000d297808 */ /* 0x000fc80004800000 */
[----:B------:R-:W-:Y:S01]  /*20670*/  FSEL R38, R14, RZ, !P1 ;  /* 0x000000ff0e267208 */ /* 0x000fe20004800000 */
[----:B------:R-:W-:Y:S01]  /*20680*/  IMAD.MOV.U32 R14, RZ, RZ, R40 ;  /* 0x000000ffff0e7224 */ /* 0x000fe200078e0028 */
[----:B------:R-:W-:Y:S01]  /*20690*/  FSEL R39, R15, -1.875, !P1 ;  /* 0xbff000000f277808 */ /* 0x000fe20004800000 */
[----:B----4-:R-:W-:Y:S01]  /*206a0*/  DSETP.GEU.AND P1, PT, |R34|, R10, PT ;  /* 0x0000000a2200722a */ /* 0x010fe20003f2e200 */
[----:B------:R-:W-:Y:S02]  /*206b0*/  IMAD.MOV.U32 R15, RZ, RZ, R41 ;  /* 0x000000ffff0f7224 */ /* 0x000fe400078e0029 */
[----:B------:R-:W-:Y:S02]  /*206c0*/  IMAD.MOV.U32 R24, RZ, RZ, R38 ;  /* 0x000000ffff187224 */ /* 0x000fe400078e0026 */
[----:B------:R-:W-:-:S09]  /*206d0*/  IMAD.MOV.U32 R25, RZ, RZ, R39 ;  /* 0x000000ffff197224 */ /* 0x000fd200078e0027 */
        /* <DEDUP_REMOVED lines=46> */
.L_x_772:
[----:B------:R-:W-:Y:S05]  /*209c0*/  BSYNC.RECONVERGENT B2 ;  /* 0x0000000000027941 */ /* 0x000fea0003800200 */
.L_x_771:
        /* <DEDUP_REMOVED lines=31> */
.L_x_774:
[----:B------:R-:W-:Y:S05]  /*20bc0*/  BSYNC.RECONVERGENT B2 ;  /* 0x0000000000027941 */ /* 0x000fea0003800200 */
.L_x_773:
[----:B------:R-:W-:-:S06]  /*20bd0*/  DSETP.GEU.AND P3, PT, R200, R182, PT ;  /* 0x000000b6c800722a */ /* 0x000fcc0003f6e000 */
[----:B------:R-:W-:Y:S02]  /*20be0*/  FSEL R182, R182, R200, !P3 ;  /* 0x000000c8b6b67208 */ /* 0x000fe40005800000 */
[----:B------:R-:W-:Y:S02]  /*20bf0*/  FSEL R183, R183, R201, !P3 ;  /* 0x000000c9b7b77208 */ /* 0x000fe40005800000 */
[----:B------:R-:W-:Y:S02]  /*20c00*/  FSEL R24, R24, R38, !P3 ;  /* 0x0000002618187208 */ /* 0x000fe40005800000 */
[----:B------:R-:W-:Y:S02]  /*20c10*/  FSEL R25, R25, R39, !P3 ;  /* 0x0000002719197208 */ /* 0x000fe40005800000 */
[----:B------:R-:W-:Y:S02]  /*20c20*/  FSEL R14, R14, R40, !P3 ;  /* 0x000000280e0e7208 */ /* 0x000fe40005800000 */
[----:B------:R-:W-:-:S07]  /*20c30*/  FSEL R15, R15, R41, !P3 ;  /* 0x000000290f0f7208 */ /* 0x000fce0005800000 */
.L_x_770:
[----:B------:R-:W-:Y:S05]  /*20c40*/  BSYNC.RECONVERGENT B0 ;  /* 0x0000000000007941 */ /* 0x000fea0003800200 */
.L_x_769:
        /* <DEDUP_REMOVED lines=44> */
.L_x_778:
[----:B------:R-:W-:Y:S05]  /*20f10*/  BSYNC.RECONVERGENT B2 ;  /* 0x0000000000027941 */ /* 0x000fea0003800200 */
.L_x_777:
        /* <DEDUP_REMOVED lines=31> */
.L_x_780:
[----:B------:R-:W-:Y:S05]  /*21110*/  BSYNC.RECONVERGENT B2 ;  /* 0x0000000000027941 */ /* 0x000fea0003800200 */
.L_x_779:
[----:B------:R-:W-:-:S06]  /*21120*/  DSETP.GEU.AND P1, PT, R34, R182, PT ;  /* 0x000000b62200722a */ /* 0x000fcc0003f2e000 */
[----:B------:R-:W-:Y:S02]  /*21130*/  FSEL R38, R38, R24, !P1 ;  /* 0x0000001826267208 */ /* 0x000fe40004800000 */
[----:B------:R-:W-:Y:S02]  /*21140*/  FSEL R39, R39, R25, !P1 ;  /* 0x0000001927277208 */ /* 0x000fe40004800000 */
[----:B------:R-:W-:Y:S02]  /*21150*/  FSEL R40, R40, R14, !P1 ;  /* 0x0000000e28287208 */ /* 0x000fe40004800000 */
[----:B------:R-:W-:Y:S02]  /*21160*/  FSEL R41, R41, R15, !P1 ;  /* 0x0000000f29297208 */ /* 0x000fe40004800000 */
[----:B------:R-:W-:Y:S02]  /*21170*/  FSEL R182, R182, R34, !P1 ;  /* 0x00000022b6b67208 */ /* 0x000fe40004800000 */
[----:B------:R-:W-:-:S07]  /*21180*/  FSEL R183, R183, R35, !P1 ;  /* 0x00000023b7b77208 */ /* 0x000fce0004800000 */
.L_x_776:
[----:B------:R-:W-:Y:S05]  /*21190*/  BSYNC.RECONVERGENT B0 ;  /* 0x0000000000007941 */ /* 0x000fea0003800200 */
.L_x_775:
        /* <DEDUP_REMOVED lines=46> */
.L_x_784:
[----:B------:R-:W-:Y:S05]  /*21480*/  BSYNC.RECONVERGENT B2 ;  /* 0x0000000000027941 */ /* 0x000fea0003800200 */
.L_x_783:
        /* <DEDUP_REMOVED lines=33> */
.L_x_786:
[----:B------:R-:W-:Y:S05]  /*216a0*/  BSYNC.RECONVERGENT B2 ;  /* 0x0000000000027941 */ /* 0x000fea0003800200 */
.L_x_785:
[----:B------:R-:W-:-:S06]  /*216b0*/  DSETP.GEU.AND P1, PT, R30, R182, PT ;  /* 0x000000b61e00722a */ /* 0x000fcc0003f2e000 */
[----:B------:R-:W-:Y:S02]  /*216c0*/  FSEL R14, R14, R38, !P1 ;  /* 0x000000260e0e7208 */ /* 0x000fe40004800000 */
[----:B------:R-:W-:Y:S02]  /*216d0*/  FSEL R15, R15, R39, !P1 ;  /* 0x000000270f0f7208 */ /* 0x000fe40004800000 */
[----:B------:R-:W-:Y:S02]  /*216e0*/  FSEL R24, R24, R40, !P1 ;  /* 0x0000002818187208 */ /* 0x000fe40004800000 */
[----:B------:R-:W-:Y:S02]  /*216f0*/  FSEL R25, R25, R41, !P1 ;  /* 0x0000002919197208 */ /* 0x000fe40004800000 */
[----:B------:R-:W-:Y:S02]  /*21700*/  FSEL R182, R182, R30, !P1 ;  /* 0x0000001eb6b67208 */ /* 0x000fe40004800000 */
[----:B------:R-:W-:-:S07]  /*21710*/  FSEL R183, R183, R31, !P1 ;  /* 0x0000001fb7b77208 */ /* 0x000fce0004800000 */
.L_x_782:
[----:B------:R-:W-:Y:S05]  /*21720*/  BSYNC.RECONVERGENT B0 ;  /* 0x0000000000007941 */ /* 0x000fea0003800200 */
.L_x_781:
        /* <DEDUP_REMOVED lines=32> */
.L_x_788:
[----:B------:R-:W-:Y:S05]  /*21930*/  BSYNC.RECONVERGENT B0 ;  /* 0x0000000000007941 */ /* 0x000fea0003800200 */
.L_x_787:
[----:B------:R-:W-:-:S06]  /*21940*/  DSETP.GEU.AND P1, PT, R182, R30, PT ;  /* 0x0000001eb600722a */ /* 0x000fcc0003f2e000 */
[----:B------:R-:W-:Y:S02]  /*21950*/  FSEL R18, R18, R24, !P1 ;  /* 0x0000001812127208 */ /* 0x000fe40004800000 */
[----:B------:R-:W-:Y:S02]  /*21960*/  FSEL R19, R19, R25, !P1 ;  /* 0x0000001913137208 */ /* 0x000fe40004800000 */
[----:B------:R-:W-:Y:S02]  /*21970*/  FSEL R16, R16, R14, !P1 ;  /* 0x0000000e10107208 */ /* 0x000fe40004800000 */
[----:B------:R-:W-:-:S07]  /*21980*/  FSEL R17, R17, R15, !P1 ;  /* 0x0000000f11117208 */ /* 0x000fce0004800000 */
.L_x_768:
[----:B------:R-:W-:Y:S05]  /*21990*/  BSYNC.RECONVERGENT B1 ;  /* 0x0000000000017941 */ /* 0x000fea0003800200 */
.L_x_767:
        /* <DEDUP_REMOVED lines=13> */
.L_x_793:
        /* <DEDUP_REMOVED lines=14> */
.L_x_792:
[----:B------:R-:W-:Y:S05]  /*21b50*/  BSYNC.RECONVERGENT B1 ;  /* 0x0000000000017941 */ /* 0x000fea0003800200 */
.L_x_791:
        /* <DEDUP_REMOVED lines=25> */
.L_x_790:
[----:B------:R-:W-:Y:S05]  /*21cf0*/  BSYNC.RECONVERGENT B0 ;  /* 0x0000000000007941 */ /* 0x000fea0003800200 */
.L_x_789:
[----:B------:R-:W-:Y:S05]  /*21d00*/  BMOV.32.CLEAR RZ, B0 ;  /* 0x0000000000ff7355 */ /* 0x000fea0000100000 */
[----:B------:R-:W-:Y:S01]  /*21d10*/  BSSY.RECONVERGENT B0, `(.L_x_794) ;  /* 0x000004c000007945 */ /* 0x000fe20003800200 */
[----:B------:R-:W-:-:S03]  /*21d20*/  VIADD R24, R6, 0xffffffff ;  /* 0xffffffff06187836 */ /* 0x000fc60000000000 */
[----:B------:R-:W-:Y:S05]  /*21d30*/  @!P2 BRA `(.L_x_795) ;  /* 0x000000040024a947 */ /* 0x000fea0003800000 */
[C---:B------:R-:W-:Y:S01]  /*21d40*/  ISETP.GE.U32.AND P3, PT, R4.reuse, 0x8, PT ;  /* 0x000000080400780c */ /* 0x040fe20003f66070 */
[----:B------:R-:W-:Y:S01]  /*21d50*/  BSSY.RECONVERGENT B1, `(.L_x_796) ;  /* 0x000001c000017945 */ /* 0x000fe20003800200 */
[----:B------:R-:W-:Y:S01]  /*21d60*/  LOP3.LUT R31, R4, 0x7, RZ, 0xc0, !PT ;  /* 0x00000007041f7812 */ /* 0x000fe200078ec0ff */
[----:B-----5:R-:W-:Y:S02]  /*21d70*/  VIADD R30, R6, 0x1a ;  /* 0x0000001a061e7836 */ /* 0x020fe40000000000 */
[----:B------:R-:W-:Y:S01]  /*21d80*/  IMAD.MOV.U32 R25, RZ, RZ, RZ ;  /* 0x000000ffff197224 */ /* 0x000fe200078e00ff */
[----:B------:R-:W-:-:S07]  /*21d90*/  ISETP.NE.AND P2, PT, R31, RZ, PT ;  /* 0x000000ff1f00720c */ /* 0x000fce0003f45270 */
[----:B------:R-:W-:Y:S06]  /*21da0*/  @!P3 BRA `(.L_x_797) ;  /* 0x000000000058b947 */ /* 0x000fec0003800000 */
[----:B------:R-:W-:Y:S01]  /*21db0*/  LOP3.LUT R25, R4, 0x7ffffff8, RZ, 0xc0, !PT ;  /* 0x7ffffff804197812 */ /* 0x000fe200078ec0ff */
[----:B------:R-:W-:Y:S01]  /*21dc0*/  IMAD.MOV.U32 R14, RZ, RZ, RZ ;  /* 0x000000ffff0e7224 */ /* 0x000fe200078e00ff */
[----:B------:R-:W-:-:S07]  /*21dd0*/  SHF.R.S32.HI R35, RZ, 0x1f, R9 ;  /* 0x0000001fff237819 */ /* 0x000fce0000011409 */
.L_x_798:
        /* <DEDUP_REMOVED lines=19> */
.L_x_797:
[----:B------:R-:W-:Y:S05]  /*21f10*/  BSYNC.RECONVERGENT B1 ;  /* 0x0000000000017941 */ /* 0x000fea0003800200 */
.L_x_796:
        /* <DEDUP_REMOVED lines=18> */
.L_x_800:
[----:B------:R-:W-:Y:S05]  /*22040*/  BSYNC.RECONVERGENT B1 ;  /* 0x0000000000017941 */ /* 0x000fea0003800200 */
.L_x_799:
        /* <DEDUP_REMOVED lines=18> */
.L_x_802:
[----:B------:R-:W-:Y:S05]  /*22170*/  BSYNC.RECONVERGENT B1 ;  /* 0x0000000000017941 */ /* 0x000fea0003800200 */
.L_x_801:
[----:B------:R-:W-:-:S04]  /*22180*/  @!P2 IADD3 R25, P3, PT, R9, R25, RZ ;  /* 0x000000190919a210 */ /* 0x000fc80007f7e0ff */
[----:B-1----:R-:W-:Y:S02]  /*22190*/  @!P2 LEA.HI.X.SX32 R12, R9, RZ, 0x1, P3 ;  /* 0x000000ff090ca211 */ /* 0x002fe400018f0eff */
[----:B0-----:R-:W-:-:S04]  /*221a0*/  @!P2 LEA R10, P3, R25, R10, 0x2 ;  /* 0x0000000a190aa211 */ /* 0x001fc800078610ff */
[----:B------:R-:W-:-:S05]  /*221b0*/  @!P2 LEA.HI.X R11, R25, R11, R12, 0x2, P3 ;  /* 0x0000000b190ba211 */ /* 0x000fca00018f140c */
[----:B------:R0:W-:Y:S04]  /*221c0*/  @!P2 STG.E desc[UR4][R10.64+0x64], RZ ;  /* 0x000064ff0a00a986 */ /* 0x0001e8000c101904 */
.L_x_795:
[----:B------:R-:W-:Y:S05]  /*221d0*/  BSYNC.RECONVERGENT B0 ;  /* 0x0000000000007941 */ /* 0x000fea0003800200 */
.L_x_794:
[----:B0123--:R-:W0:Y:S01]  /*221e0*/  LDC.64 R10, c[0x0][0x428] ;  /* 0x00010a00ff0a7b82 */ /* 0x00fe220000000a00 */
[----:B------:R-:W-:Y:S02]  /*221f0*/  VIADD R9, R0, 0xffffffff ;  /* 0xffffffff00097836 */ /* 0x000fe40000000000 */
[----:B------:R-:W-:-:S04]  /*22200*/  IMAD.IADD R12, R7, 0x1, R3 ;  /* 0x00000001070c7824 */ /* 0x000fc800078e0203 */
[----:B------:R-:W-:-:S04]  /*22210*/  IMAD R9, R4, R9, R12 ;  /* 0x0000000904097224 */ /* 0x000fc800078e020c */
[----:B0-----:R-:W-:-:S06]  /*22220*/  IMAD.WIDE R10, R9, 0x8, R10 ;  /* 0x00000008090a7825 */ /* 0x001fcc00078e020a */
        /* <DEDUP_REMOVED lines=15> */
.L_x_852:
[----:B-----5:R-:W-:Y:S01]  /*22320*/  LOP3.LUT R154, R154, 0xffff, RZ, 0xc0, !PT ;  /* 0x0000ffff9a9a7812 */ /* 0x020fe200078ec0ff */
[----:B------:R-:W-:Y:S01]  /*22330*/  BSSY.RECONVERGENT B1, `(.L_x_806) ;  /* 0x000016b000017945 */ /* 0x000fe20003800200 */
[----:B0-----:R-:W-:Y:S01]  /*22340*/  LOP3.LUT R12, R155, 0xffff, RZ, 0xc0, !PT ;  /* 0x0000ffff9b0c7812 */ /* 0x001fe200078ec0ff */
        /* <DEDUP_REMOVED lines=9> */
[----:B------:R-:W-:Y:S02]  /*223e0*/  IMAD.MOV.U32 R11, RZ, RZ, -0x40100000 ;  /* 0xbff00000ff0b7424 */ /* 0x000fe400078e00ff */
[----:B------:R-:W-:Y:S02]  /*223f0*/  IMAD R9, R4, R10, R9 ;  /* 0x0000000a04097224 */ /* 0x000fe400078e0209 */
[----:B------:R-:W-:Y:S02]  /*22400*/  IMAD.MOV.U32 R10, RZ, RZ, 0x0 ;  /* 0x00000000ff0a7424 */ /* 0x000fe400078e00ff */
[----:B------:R-:W-:-:S02]  /*22410*/  IMAD.MOV.U32 R14, RZ, RZ, 0x0 ;  /* 0x00000000ff0e7424 */ /* 0x000fc400078e00ff */
[----:B------:R-:W-:Y:S02]  /*22420*/  IMAD.MOV.U32 R15, RZ, RZ, 0x7ff00000 ;  /* 0x7ff00000ff0f7424 */ /* 0x000fe400078e00ff */
[----:B------:R-:W-:Y:S02]  /*22430*/  IMAD.MOV.U32 R24, RZ, RZ, 0x0 ;  /* 0x00000000ff187424 */ /* 0x000fe400078e00ff */
[----:B------:R-:W-:Y:S02]  /*22440*/  IMAD.MOV.U32 R25, RZ, RZ, 0x7ff00000 ;  /* 0x7ff00000ff197424 */ /* 0x000fe400078e00ff */
[----:B0-----:R-:W-:-:S05]  /*22450*/  IMAD.WIDE R12, R9, 0x8, R12 ;  /* 0x00000008090c7825 */ /* 0x001fca00078e020c */
[----:B------:R-:W-:Y:S04]  /*22460*/  STG.E.64 desc[UR4][R12.64], R10 ;  /* 0x0000000a0c007986 */ /* 0x000fe8000c101b04 */
[----:B------:R0:W-:Y:S02]  /*22470*/  STG.E.64 desc[UR4][R12.64+-0x1388], R14 ;  /* 0xffec780e0c007986 */ /* 0x0001e4000c101b04 */
[----:B0-----:R-:W-:Y:S01]  /*22480*/  IMAD.MOV.U32 R15, RZ, RZ, -0x40100000 ;  /* 0xbff00000ff0f7424 */ /* 0x001fe200078e00ff */
[----:B------:R-:W-:Y:S06]  /*22490*/  BRA `(.L_x_808) ;  /* 0x0000001400507947 */ /* 0x000fec0003800000 */
.L_x_807:
[C---:B------:R-:W-:Y:S01]  /*224a0*/  IMAD.IADD R24, R1.reuse, 0x1, R3 ;  /* 0x0000000101187824 */ /* 0x040fe200078e0203 */
[----:B------:R-:W0:Y:S01]  /*224b0*/  LDC.64 R38, c[0x0][0x410] ;  /* 0x00010400ff267b82 */ /* 0x000e220000000a00 */
[----:B------:R-:W-:-:S04]  /*224c0*/  IMAD.IADD R9, R1, 0x1, R0 ;  /* 0x0000000101097824 */ /* 0x000fc800078e0200 */
[----:B------:R-:W2:Y:S03]  /*224d0*/  LDL.S8 R24, [R24+0x1a] ;  /* 0x00001a0018187983 */ /* 0x000ea60000100200 */
[----:B------:R-:W1:Y:S01]  /*224e0*/  LDC.64 R10, c[0x0][0x410] ;  /* 0x00010400ff0a7b82 */ /* 0x000e620000000a00 */
        /* <DEDUP_REMOVED lines=20> */
[----:B-----5:R-:W2:Y:S04]  /*22630*/  LDG.E.64 R30, desc[UR4][R34.64+0x9df8] ;  /* 0x009df804221e7981 */ /* 0x020ea8000c1e1b00 */
        /* <DEDUP_REMOVED lines=66> */
.L_x_813:
[----:B------:R-:W-:Y:S05]  /*22a60*/  BSYNC.RECONVERGENT B2 ;  /* 0x0000000000027941 */ /* 0x000fea0003800200 */
.L_x_812:
        /* <DEDUP_REMOVED lines=31> */
.L_x_816:
[----:B------:R-:W-:Y:S05]  /*22c60*/  BSYNC.RECONVERGENT B2 ;  /* 0x0000000000027941 */ /* 0x000fea0003800200 */
.L_x_815:
        /* <DEDUP_REMOVED lines=8> */
.L_x_811:
[----:B------:R-:W2:Y:S01]  /*22cf0*/  LDG.E.64 R154, desc[UR4][R154.64+0x4e20] ;  /* 0x004e20049a9a7981 */ /* 0x000ea2000c1e1b00 */
[----:B------:R-:W-:Y:S01]  /*22d00*/  DADD R200, R24, R200 ;  /* 0x0000000018c87229 */ /* 0x000fe200000000c8 */
[----:B------:R-:W-:Y:S01]  /*22d10*/  UMOV UR6, 0xcccccccd ;  /* 0xcccccccd00067882 */ /* 0x000fe20000000000 */
[----:B------:R-:W-:Y:S01]  /*22d20*/  UMOV UR7, 0x4016cccc ;  /* 0x4016cccc00077882 */ /* 0x000fe20000000000 */
[----:B------:R-:W-:Y:S05]  /*22d30*/  BSSY.RECONVERGENT B2, `(.L_x_817) ;  /* 0x000001f000027945 */ /* 0x000fea0003800200 */
[----:B------:R-:W-:-:S06]  /*22d40*/  DSETP.GT.AND P2, PT, |R200|, R10, PT ;  /* 0x0000000ac800722a */ /* 0x000fcc0003f44200 */
[----:B------:R-:W-:Y:S02]  /*22d50*/  FSEL R38, R200, RZ, !P2 ;  /* 0x000000ffc8267208 */ /* 0x000fe40005000000 */
[----:B------:R-:W-:Y:S01]  /*22d60*/  FSEL R39, R201, +QNAN , !P2 ;  /* 0x7ff00000c9277808 */ /* 0x000fe20005000000 */
        /* <DEDUP_REMOVED lines=27> */
.L_x_818:
[----:B------:R-:W-:Y:S05]  /*22f20*/  BSYNC.RECONVERGENT B2 ;  /* 0x0000000000027941 */ /* 0x000fea0003800200 */
.L_x_817:
        /* <DEDUP_REMOVED lines=33> */
.L_x_820:
[----:B------:R-:W-:Y:S05]  /*23140*/  BSYNC.RECONVERGENT B2 ;  /* 0x0000000000027941 */ /* 0x000fea0003800200 */
.L_x_819:
        /* <DEDUP_REMOVED lines=8> */
.L_x_810:
        /* <DEDUP_REMOVED lines=16> */
[----:B------:R-:W-:Y:S01]  /*232d0*/  BSSY.RECONVERGENT B2, `(.L_x_821) ;  /* 0x0000020000027945 */ /* 0x000fe20003800200 */
[----:B0-----:R-:W-:Y:S01]  /*232e0*/  DADD R12, R24, R154 ;  /* 0x00000000180c7229 */ /* 0x001fe2000000009a */
[----:B------:R-:W-:-:S07]  /*232f0*/  IMAD.MOV.U32 R154, RZ, RZ, 0x1 ;  /* 0x00000001ff9a7424 */ /* 0x000fce00078e00ff */
        /* <DEDUP_REMOVED lines=29> */
.L_x_822:
[----:B------:R-:W-:Y:S05]  /*234d0*/  BSYNC.RECONVERGENT B2 ;  /* 0x0000000000027941 */ /* 0x000fea0003800200 */
.L_x_821:
        /* <DEDUP_REMOVED lines=33> */
.L_x_824:
[----:B------:R-:W-:Y:S05]  /*236f0*/  BSYNC.RECONVERGENT B2 ;  /* 0x0000000000027941 */ /* 0x000fea0003800200 */
.L_x_823:
[----:B------:R-:W-:-:S06]  /*23700*/  DSETP.GEU.AND P2, PT, R154, R180, PT ;  /* 0x000000b49a00722a */ /* 0x000fcc0003f4e000 */
[----:B------:R-:W-:Y:S02]  /*23710*/  FSEL R180, R180, R154, !P2 ;  /* 0x0000009ab4b47208 */ /* 0x000fe40005000000 */
[----:B------:R-:W-:Y:S02]  /*23720*/  FSEL R181, R181, R155, !P2 ;  /* 0x0000009bb5b57208 */ /* 0x000fe40005000000 */
[----:B------:R-:W-:Y:S02]  /*23730*/  FSEL R36, R36, R34, !P2 ;  /* 0x0000002224247208 */ /* 0x000fe40005000000 */
[----:B------:R-:W-:Y:S02]  /*23740*/  FSEL R37, R37, R35, !P2 ;  /* 0x0000002325257208 */ /* 0x000fe40005000000 */
[----:B------:R-:W-:Y:S02]  /*23750*/  FSEL R38, R38, R30, !P2 ;  /* 0x0000001e26267208 */ /* 0x000fe40005000000 */
[----:B------:R-:W-:-:S07]  /*23760*/  FSEL R39, R39, R31, !P2 ;  /* 0x0000001f27277208 */ /* 0x000fce0005000000 */
.L_x_814:
[----:B------:R-:W-:Y:S05]  /*23770*/  BSYNC.RECONVERGENT B0 ;  /* 0x0000000000007941 */ /* 0x000fea0003800200 */
.L_x_809:
        /* <DEDUP_REMOVED lines=32> */
.L_x_826:
[----:B------:R-:W-:Y:S05]  /*23980*/  BSYNC.RECONVERGENT B0 ;  /* 0x0000000000007941 */ /* 0x000fea0003800200 */
.L_x_825:
[----:B------:R-:W-:-:S06]  /*23990*/  DSETP.GEU.AND P2, PT, R180, R30, PT ;  /* 0x0000001eb400722a */ /* 0x000fcc0003f4e000 */
[----:B------:R-:W-:Y:S02]  /*239a0*/  FSEL R24, R24, R38, !P2 ;  /* 0x0000002618187208 */ /* 0x000fe40005000000 */
[----:B------:R-:W-:Y:S02]  /*239b0*/  FSEL R25, R25, R39, !P2 ;  /* 0x0000002719197208 */ /* 0x000fe40005000000 */
[----:B------:R-:W-:Y:S02]  /*239c0*/  FSEL R14, R14, R36, !P2 ;  /* 0x000000240e0e7208 */ /* 0x000fe40005000000 */
[----:B------:R-:W-:-:S07]  /*239d0*/  FSEL R15, R15, R37, !P2 ;  /* 0x000000250f0f7208 */ /* 0x000fce0005000000 */
.L_x_808:
[----:B------:R-:W-:Y:S05]  /*239e0*/  BSYNC.RECONVERGENT B1 ;  /* 0x0000000000017941 */ /* 0x000fea0003800200 */
.L_x_806:
[----:B------:R-:W0:Y:S01]  /*239f0*/  LDC.64 R10, c[0x0][0x428] ;  /* 0x00010a00ff0a7b82 */ /* 0x000e220000000a00 */
[----:B------:R-:W-:Y:S02]  /*23a00*/  VIADD R9, R0, 0xffffffff ;  /* 0xffffffff00097836 */ /* 0x000fe40000000000 */
[----:B------:R-:W-:Y:S02]  /*23a10*/  IMAD.IADD R40, R3, 0x1, R40 ;  /* 0x0000000103287824 */ /* 0x000fe400078e0228 */
[----:B------:R-:W-:-:S04]  /*23a20*/  IMAD R39, R4, R9, RZ ;  /* 0x0000000904277224 */ /* 0x000fc800078e02ff */
[----:B------:R-:W-:-:S04]  /*23a30*/  IMAD.IADD R31, R39, 0x1, R40 ;  /* 0x00000001271f7824 */ /* 0x000fc800078e0228 */
[----:B0----5:R-:W-:-:S05]  /*23a40*/  IMAD.WIDE R30, R31, 0x8, R10 ;  /* 0x000000081f1e7825 */ /* 0x021fca00078e020a */
[----:B------:R-:W2:Y:S01]  /*23a50*/  LDG.E.64 R34, desc[UR4][R30.64] ;  /* 0x000000041e227981 */ /* 0x000ea2000c1e1b00 */
[----:B------:R-:W-:Y:S01]  /*23a60*/  IMAD.MOV.U32 R155, RZ, RZ, R14 ;  /* 0x000000ffff9b7224 */ /* 0x000fe200078e000e */
[----:B------:R-:W-:Y:S05]  /*23a70*/  BMOV.32.CLEAR RZ, B0 ;  /* 0x0000000000ff7355 */ /* 0x000fea0000100000 */
[----:B------:R-:W-:Y:S01]  /*23a80*/  IMAD.MOV.U32 R12, RZ, RZ, -0x771c970f ;  /* 0x88e368f1ff0c7424 */ /* 0x000fe200078e00ff */
[----:B------:R-:W-:Y:S01]  /*23a90*/  BSSY.RELIABLE B0, `(.L_x_827) ;  /* 0x000001f000007945 */ /* 0x000fe20003800100 */
[----:B------:R-:W-:Y:S02]  /*23aa0*/  IMAD.MOV.U32 R13, RZ, RZ, 0x3ee4f8b5 ;  /* 0x3ee4f8b5ff0d7424 */ /* 0x000fe400078e00ff */
[----:B------:R-:W-:Y:S01]  /*23ab0*/  VIADD R38, R6, 0xffffffff ;  /* 0xffffffff06267836 */ /* 0x000fe20000000000 */
[----:B--2---:R-:W-:-:S02]  /*23ac0*/  DSETP.MAX.AND P3, P4, |R34|, |R14|, PT ;  /* 0x4000000e2200722a */ /* 0x004fc40003c6f200 */
[----:B------:R-:W-:Y:S01]  /*23ad0*/  DADD R36, R34, -R14 ;  /* 0x0000000022247229 */ /* 0x000fe2000000080e */
[----:B------:R-:W-:-:S05]  /*23ae0*/  IMAD.MOV.U32 R14, RZ, RZ, R35 ;  /* 0x000000ffff0e7224 */ /* 0x000fca00078e0023 */
[----:B------:R-:W-:Y:S01]  /*23af0*/  FSEL R41, |R14|, |R15|, P3 ;  /* 0x4000000f0e297208 */ /* 0x000fe20001800200 */
[----:B------:R-:W-:Y:S01]  /*23b00*/  IMAD.MOV.U32 R14, RZ, RZ, R34 ;  /* 0x000000ffff0e7224 */ /* 0x000fe200078e0022 */
[----:B------:R-:W-:-:S04]  /*23b10*/  DSETP.GEU.AND P2, PT, |R36|, R12, PT ;  /* 0x0000000c2400722a */ /* 0x000fc80003f4e200 */
[----:B------:R-:W-:Y:S01]  /*23b20*/  @P4 LOP3.LUT R41, R15, 0x80000, RZ, 0xfc, !PT ;  /* 0x000800000f294812 */ /* 0x000fe200078efcff */
[----:B------:R-:W-:Y:S01]  /*23b30*/  IMAD.MOV.U32 R15, RZ, RZ, 0x41cdcd64 ;  /* 0x41cdcd64ff0f7424 */ /* 0x000fe200078e00ff */
[----:B------:R-:W-:Y:S01]  /*23b40*/  SEL R36, R14, R155, P3 ;  /* 0x0000009b0e247207 */ /* 0x000fe20001800000 */
[----:B------:R-:W-:Y:S02]  /*23b50*/  IMAD.MOV.U32 R14, RZ, RZ, -0x800000 ;  /* 0xff800000ff0e7424 */ /* 0x000fe400078e00ff */
[----:B------:R-:W-:-:S06]  /*23b60*/  IMAD.MOV.U32 R37, RZ, RZ, R41 ;  /* 0x000000ffff257224 */ /* 0x000fcc00078e0029 */
[----:B------:R-:W-:-:S14]  /*23b70*/  DSETP.GT.OR P2, PT, R36, R14, P2 ;  /* 0x0000000e2400722a */ /* 0x000fdc0001744400 */
[----:B------:R-:W-:Y:S05]  /*23b80*/  @P2 BRA `(.L_x_828) ;  /* 0x00000000003c2947 */ /* 0x000fea0003800000 */
[----:B------:R-:W2:Y:S01]  /*23b90*/  LDG.E.64 R30, desc[UR4][R30.64+-0x1388] ;  /* 0xffec78041e1e7981 */ /* 0x000ea2000c1e1b00 */
[----:B------:R-:W-:Y:S02]  /*23ba0*/  IMAD.MOV.U32 R41, RZ, RZ, R25 ;  /* 0x000000ffff297224 */ /* 0x000fe400078e0019 */
[----:B----4-:R-:W-:Y:S01]  /*23bb0*/  IMAD.MOV.U32 R199, RZ, RZ, R24 ;  /* 0x000000ffffc77224 */ /* 0x010fe200078e0018 */
[C-C-:B--2---:R-:W-:Y:S01]  /*23bc0*/  DSETP.MAX.AND P2, P3, |R30|.reuse, |R24|.reuse, PT ;  /* 0x400000181e00722a */ /* 0x144fe20003b4f200 */
[----:B------:R-:W-:Y:S01]  /*23bd0*/  IMAD.MOV.U32 R154, RZ, RZ, R31 ;  /* 0x000000ffff9a7224 */ /* 0x000fe200078e001f */
[----:B------:R-:W-:Y:S01]  /*23be0*/  DADD R36, R30, -R24 ;  /* 0x000000001e247229 */ /* 0x000fe20000000818 */
[----:B------:R-:W-:-:S03]  /*23bf0*/  IMAD.MOV.U32 R24, RZ, RZ, R30 ;  /* 0x000000ffff187224 */ /* 0x000fc600078e001e */
[----:B------:R-:W-:Y:S02]  /*23c00*/  FSEL R155, |R154|, |R41|, P2 ;  /* 0x400000299a9b7208 */ /* 0x000fe40001000200 */
[----:B------:R-:W-:Y:S02]  /*23c10*/  SEL R24, R24, R199, P2 ;  /* 0x000000c718187207 */ /* 0x000fe40001000000 */
[----:B------:R-:W-:-:S04]  /*23c20*/  DSETP.GEU.AND P2, PT, |R36|, R12, PT ;  /* 0x0000000c2400722a */ /* 0x000fc80003f4e200 */
[----:B------:R-:W-:-:S05]  /*23c30*/  @P3 LOP3.LUT R155, R41, 0x80000, RZ, 0xfc, !PT ;  /* 0x00080000299b3812 */ /* 0x000fca00078efcff */
[----:B------:R-:W-:-:S06]  /*23c40*/  IMAD.MOV.U32 R25, RZ, RZ, R155 ;  /* 0x000000ffff197224 */ /* 0x000fcc00078e009b */
[----:B------:R-:W-:-:S14]  /*23c50*/  DSETP.LEU.AND P3, PT, R24, R14, PT ;  /* 0x0000000e1800722a */ /* 0x000fdc0003f6b000 */
[----:B------:R-:W-:Y:S05]  /*23c60*/  @!P2 BREAK.RELIABLE P3, B0 ;  /* 0x000000000000a942 */ /* 0x000fea0001800100 */
[----:B------:R-:W-:Y:S05]  /*23c70*/  @!P2 BRA P3, `(.L_x_829) ;  /* 0x000000180078a947 */ /* 0x000fea0001800000 */
.L_x_828:
[----:B------:R-:W-:Y:S05]  /*23c80*/  BSYNC.RELIABLE B0 ;  /* 0x0000000000007941 */ /* 0x000fea0003800100 */
.L_x_827:
        /* <DEDUP_REMOVED lines=10> */
[C---:B------:R-:W-:Y:S02]  /*23d30*/  IMAD.IADD R154, R1.reuse, 0x1, R30 ;  /* 0x00000001019a7824 */ /* 0x040fe400078e021e */
[----:B------:R-:W2:Y:S04]  /*23d40*/  LDL.U8 R37, [R37] ;  /* 0x0000000025257983 */ /* 0x000ea80000100000 */
[----:B------:R-:W2:Y:S04]  /*23d50*/  LDL.U8 R36, [R155] ;  /* 0x000000009b247983 */ /* 0x000ea80000100000 */
[----:B------:R-:W3:Y:S01]  /*23d60*/  LDL.U8 R41, [R154+0x1b] ;  /* 0x00001b009a297983 */ /* 0x000ee20000100000 */
[----:B----4-:R-:W-:-:S05]  /*23d70*/  IMAD.IADD R199, R1, 0x1, R3 ;  /* 0x0000000101c77824 */ /* 0x010fca00078e0203 */
        /* <DEDUP_REMOVED lines=34> */
.L_x_831:
[----:B------:R-:W-:Y:S05]  /*23fa0*/  BSYNC.RECONVERGENT B0 ;  /* 0x0000000000007941 */ /* 0x000fea0003800200 */
.L_x_830:
[----:B------:R-:W-:Y:S04]  /*23fb0*/  BSSY.RECONVERGENT B2, `(.L_x_832) ;  /* 0x0000165000027945 */ /* 0x000fe80003800200 */
[----:B------:R-:W-:Y:S05]  /*23fc0*/  @!P2 BRA `(.L_x_833) ;  /* 0x00000014008ca947 */ /* 0x000fea0003800000 */
[----:B------:R-:W-:-:S07]  /*23fd0*/  IMAD.MOV.U32 R201, RZ, RZ, 0x3 ;  /* 0x00000003ffc97424 */ /* 0x000fce00078e00ff */
.L_x_851:
[----:B0-----:R-:W-:Y:S01]  /*23fe0*/  IMAD.IADD R9, R3, 0x1, -R201 ;  /* 0x0000000103097824 */ /* 0x001fe200078e0ac9 */
[----:B------:R-:W-:Y:S01]  /*23ff0*/  BSSY.RECONVERGENT B1, `(.L_x_834) ;  /* 0x000015d000017945 */ /* 0x000fe20003800200 */
[----:B------:R-:W-:-:S03]  /*24000*/  VIADD R12, R0, 0xffffffff ;  /* 0xffffffff000c7836 */ /* 0x000fc60000000000 */
[----:B------:R-:W-:Y:S02]  /*24010*/  IABS R10, R9 ;  /* 0x00000009000a7213 */ /* 0x000fe40000000000 */
[C---:B------:R-:W-:Y:S01]  /*24020*/  ISETP.GT.U32.AND P2, PT, R9.reuse, 0x7ffffffe, PT ;  /* 0x7ffffffe0900780c */ /* 0x040fe20003f44070 */
[----:B------:R-:W-:-:S03]  /*24030*/  VIADD R9, R9, 0x1 ;  /* 0x0000000109097836 */ /* 0x000fc60000000000 */
[----:B------:R-:W-:Y:S02]  /*24040*/  SEL R11, R10, RZ, P2 ;  /* 0x000000ff0a0b7207 */ /* 0x000fe40001000000 */
[----:B----4-:R-:W-:Y:S02]  /*24050*/  SEL R199, R9, 0x1, !P2 ;  /* 0x0000000109c77807 */ /* 0x010fe40005000000 */
[----:B------:R-:W-:Y:S01]  /*24060*/  PLOP3.LUT P2, PT, PT, PT, PT, 0x80, 0x8 ;  /* 0x000000000008781c */ /* 0x000fe20003f4f070 */
[----:B------:R-:W-:Y:S01]  /*24070*/  IMAD.IADD R200, R12, 0x1, -R11 ;  /* 0x000000010cc87824 */ /* 0x000fe200078e0a0b */
[----:B------:R-:W-:-:S04]  /*24080*/  ISETP.GE.AND P3, PT, R199, R3, PT ;  /* 0x00000003c700720c */ /* 0x000fc80003f66270 */
        /* <DEDUP_REMOVED lines=20> */
.L_x_850:
        /* <DEDUP_REMOVED lines=50> */
.L_x_840:
[----:B------:R-:W-:Y:S05]  /*244f0*/  BSYNC.RECONVERGENT B5 ;  /* 0x0000000000057941 */ /* 0x000fea0003800200 */
.L_x_839:
        /* <DEDUP_REMOVED lines=10> */
.L_x_838:
        /* <DEDUP_REMOVED lines=42> */
.L_x_837:
        /* <DEDUP_REMOVED lines=23> */
[----:B------:R-:W-:Y:S02]  /*249b0*/  VIADD R11, R200, 0xffffffff ;  /* 0xffffffffc80b7836 */ /* 0x000fe40000000000 */
[----:B------:R-:W-:Y:S02]  /*249c0*/  IMAD R13, R2, 0x4e2, R199 ;  /* 0x000004e2020d7824 */ /* 0x000fe400078e02c7 */
[----:B------:R-:W-:Y:S02]  /*249d0*/  IDP.4A.S8.U8 R10, R14, UR7, R10 ;  /* 0x000000070e0a7c26 */ /* 0x000fe4000800020a */
[----:B------:R-:W-:Y:S02]  /*249e0*/  IDP.4A.S8.U8 R9, R12, UR6, R9 ;  /* 0x000000060c097c26 */ /* 0x000fe40008000209 */
[----:B------:R-:W-:Y:S02]  /*249f0*/  IMAD R11, R4, R11, R13 ;  /* 0x0000000b040b7224 */ /* 0x000fe400078e020d */
[----:B0-----:R-:W-:-:S04]  /*24a00*/  IMAD.WIDE R14, R10, 0x8, R40 ;  /* 0x000000080a0e7825 */ /* 0x001fc800078e0228 */
[----:B------:R-:W-:-:S04]  /*24a10*/  IMAD.WIDE R40, R9, 0x8, R40 ;  /* 0x0000000809287825 */ /* 0x000fc800078e0228 */
[----:B------:R-:W-:Y:S01]  /*24a20*/  VIADD R9, R11, 0x270 ;  /* 0x000002700b097836 */ /* 0x000fe20000000000 */
[----:B------:R-:W2:Y:S04]  /*24a30*/  LDG.E.64 R12, desc[UR4][R40.64+0x3a98] ;  /* 0x003a9804280c7981 */ /* 0x000ea8000c1e1b00 */
[----:B------:R-:W2:Y:S01]  /*24a40*/  LDG.E.64 R10, desc[UR4][R14.64+0x3a98] ;  /* 0x003a98040e0a7981 */ /* 0x000ea2000c1e1b00 */
[----:B-1----:R-:W-:-:S03]  /*24a50*/  IMAD.WIDE R204, R9, 0x8, R204 ;  /* 0x0000000809cc7825 */ /* 0x002fc600078e02cc */
        /* <DEDUP_REMOVED lines=42> */
.L_x_844:
[----:B------:R-:W-:Y:S05]  /*24d00*/  BSYNC.RECONVERGENT B5 ;  /* 0x0000000000057941 */ /* 0x000fea0003800200 */
.L_x_843:
        /* <DEDUP_REMOVED lines=26> */
.L_x_846:
[----:B------:R-:W-:Y:S05]  /*24eb0*/  BSYNC.RECONVERGENT B5 ;  /* 0x0000000000057941 */ /* 0x000fea0003800200 */
.L_x_845:
[----:B------:R-:W-:-:S06]  /*24ec0*/  DSETP.GE.AND P3, PT, R14, R12, PT ;  /* 0x0000000c0e00722a */ /* 0x000fcc0003f66000 */
[----:B------:R-:W-:Y:S02]  /*24ed0*/  FSEL R10, R154, RZ, P3 ;  /* 0x000000ff9a0a7208 */ /* 0x000fe40001800000 */
[----:B------:R-:W-:Y:S02]  /*24ee0*/  FSEL R11, R155, +QNAN , P3 ;  /* 0x7ff000009b0b7808 */ /* 0x000fe40001800000 */
[----:B------:R-:W-:Y:S02]  /*24ef0*/  FSEL R40, R40, RZ, P3 ;  /* 0x000000ff28287208 */ /* 0x000fe40001800000 */
[----:B------:R-:W-:Y:S01]  /*24f00*/  FSEL R41, R41, -1.875, P3 ;  /* 0xbff0000029297808 */ /* 0x000fe20001800000 */
[----:B------:R-:W-:Y:S06]  /*24f10*/  BRA `(.L_x_841) ;  /* 0x0000000000dc7947 */ /* 0x000fec0003800000 */
.L_x_842:
        /* <DEDUP_REMOVED lines=55> */
.L_x_841:
[----:B------:R-:W-:Y:S05]  /*25290*/  BSYNC.RECONVERGENT B0 ;  /* 0x0000000000007941 */ /* 0x000fea0003800200 */
.L_x_836:
        /* <DEDUP_REMOVED lines=30> */
.L_x_848:
[----:B------:R-:W-:-:S13]  /*25480*/  ISETP.GT.AND P3, PT, R200, 0x1, PT ;  /* 0x00000001c800780c */ /* 0x000fda0003f64270 */
[----:B------:R-:W-:Y:S05]  /*25490*/  @!P3 BREAK.RELIABLE B0 ;  /* 0x000000000000b942 */ /* 0x000fea0003800100 */
[----:B------:R-:W-:Y:S05]  /*254a0*/  @!P3 BRA `(.L_x_835) ;  /* 0x000000000044b947 */ /* 0x000fea0003800000 */
[----:B------:R-:W-:Y:S05]  /*254b0*/  BSYNC.RELIABLE B0 ;  /* 0x0000000000007941 */ /* 0x000fea0003800100 */
.L_x_847:
[----:B------:R-:W-:Y:S02]  /*254c0*/  VIADD R199, R199, 0x1 ;  /* 0x00000001c7c77836 */ /* 0x000fe40000000000 */
[----:B------:R-:W-:-:S03]  /*254d0*/  VIADD R200, R200, 0xffffffff ;  /* 0xffffffffc8c87836 */ /* 0x000fc60000000000 */
[----:B------:R-:W-:-:S13]  /*254e0*/  ISETP.GE.AND P3, PT, R199, R3, PT ;  /* 0x00000003c700720c */ /* 0x000fda0003f66270 */
[----:B------:R-:W-:Y:S05]  /*254f0*/  @!P3 BRA `(.L_x_850) ;  /* 0xffffffec0034b947 */ /* 0x000fea000383ffff */
[----:B------:R-:W-:Y:S05]  /*25500*/  BRA `(.L_x_835) ;  /* 0x00000000002c7947 */ /* 0x000fea0003800000 */
.L_x_849:
[----:B------:R-:W0:Y:S01]  /*25510*/  LDC.64 R12, c[0x0][0x430] ;  /* 0x00010c00ff0c7b82 */ /* 0x000e220000000a00 */
[----:B------:R-:W-:Y:S01]  /*25520*/  VIADD R3, R6, 0xffffffff ;  /* 0xffffffff06037836 */ /* 0x000fe20000000000 */
[----:B------:R-:W-:Y:S01]  /*25530*/  PLOP3.LUT P2, PT, PT, PT, PT, 0x8, 0x80 ;  /* 0x000000000080781c */ /* 0x000fe20003f4e170 */
[----:B------:R-:W-:Y:S02]  /*25540*/  IMAD.MOV.U32 R0, RZ, RZ, R200 ;  /* 0x000000ffff007224 */ /* 0x000fe400078e00c8 */
[----:B------:R-:W-:Y:S01]  /*25550*/  IMAD.IADD R11, R200, 0x1, R3 ;  /* 0x00000001c80b7824 */ /* 0x000fe200078e0203 */
[----:B------:R-:W-:-:S03]  /*25560*/  IADD3 R3, PT, PT, R3, 0x19, R199 ;  /* 0x0000001903037810 */ /* 0x000fc60007ffe0c7 */
[----:B0-----:R-:W-:-:S04]  /*25570*/  IMAD.WIDE R10, R11, 0x4, R12 ;  /* 0x000000040b0a7825 */ /* 0x001fc800078e020c */
[----:B------:R-:W-:Y:S01]  /*25580*/  IMAD.WIDE R12, R3, 0x4, R12 ;  /* 0x00000004030c7825 */ /* 0x000fe200078e020c */
[----:B------:R0:W-:Y:S03]  /*25590*/  STG.E desc[UR4][R10.64], R199 ;  /* 0x000000c70a007986 */ /* 0x0001e6000c101904 */
[----:B------:R-:W-:Y:S01]  /*255a0*/  IMAD.MOV.U32 R3, RZ, RZ, R199 ;  /* 0x000000ffff037224 */ /* 0x000fe200078e00c7 */
[----:B------:R0:W-:Y:S06]  /*255b0*/  STG.E desc[UR4][R12.64], R200 ;  /* 0x000000c80c007986 */ /* 0x0001ec000c101904 */
.L_x_835:
[----:B------:R-:W-:Y:S05]  /*255c0*/  BSYNC.RECONVERGENT B1 ;  /* 0x0000000000017941 */ /* 0x000fea0003800200 */
.L_x_834:
[C---:B------:R-:W-:Y:S01]  /*255d0*/  ISETP.LT.U32.AND P3, PT, R201.reuse, 0x20, PT ;  /* 0x00000020c900780c */ /* 0x040fe20003f61070 */
[----:B------:R-:W-:-:S12]  /*255e0*/  VIADD R201, R201, 0x1 ;  /* 0x00000001c9c97836 */ /* 0x000fd80000000000 */
[----:B------:R-:W-:Y:S05]  /*255f0*/  @P2 BRA P3, `(.L_x_851) ;  /* 0xffffffe800782947 */ /* 0x000fea000183ffff */
.L_x_833:
[----:B------:R-:W-:Y:S05]  /*25600*/  BSYNC.RECONVERGENT B2 ;  /* 0x0000000000027941 */ /* 0x000fea0003800200 */
.L_x_832:
[C---:B------:R-:W-:Y:S02]  /*25610*/  IMAD.IADD R154, R1.reuse, 0x1, R0 ;  /* 0x00000001019a7824 */ /* 0x040fe400078e0200 */
[----:B------:R-:W-:-:S04]  /*25620*/  IMAD.IADD R155, R1, 0x1, R3 ;  /* 0x00000001019b7824 */ /* 0x000fc800078e0203 */
[----:B------:R-:W5:Y:S04]  /*25630*/  LDL.U8 R154, [R154] ;  /* 0x000000009a9a7983 */ /* 0x000f680000100000 */
[----:B------:R-:W5:Y:S01]  /*25640*/  LDL.U8 R155, [R155+0x1b] ;  /* 0x00001b009b9b7983 */ /* 0x000f620000100000 */
[----:B------:R-:W-:Y:S05]  /*25650*/  BRA `(.L_x_852) ;  /* 0xffffffcc00307947 */ /* 0x000fea000383ffff */
.L_x_829:
[----:B------:R-:W-:Y:S05]  /*25660*/  BSYNC.RECONVERGENT B3 ;  /* 0x0000000000037941 */ /* 0x000fea0003800200 */
.L_x_805:
[----:B------:R-:W-:Y:S02]  /*25670*/  SEL R198, R198, 0x1, !P0 ;  /* 0x00000001c6c67807 */ /* 0x000fe40004000000 */
[----:B------:R-:W-:-:S03]  /*25680*/  SEL R0, R5, 0x1, !P0 ;  /* 0x0000000105007807 */ /* 0x000fc60004000000 */
[----:B------:R-:W-:Y:S02]  /*25690*/  IMAD.IADD R3, R7, 0x1, R198 ;  /* 0x0000000107037824 */ /* 0x000fe400078e02c6 */
[----:B------:R-:W-:-:S04]  /*256a0*/  VIADD R0, R0, 0xffffffff ;  /* 0xffffffff00007836 */ /* 0x000fc80000000000 */
[----:B------:R-:W-:-:S04]  /*256b0*/  IMAD R3, R4, R0, R3 ;  /* 0x0000000004037224 */ /* 0x000fc800078e0203 */
[----:B------:R-:W-:-:S05]  /*256c0*/  IMAD.WIDE R10, R3, 0x8, R10 ;  /* 0x00000008030a7825 */ /* 0x000fca00078e020a */
[----:B------:R-:W2:Y:S04]  /*256d0*/  LDG.E.64 R12, desc[UR4][R10.64] ;  /* 0x000000040a0c7981 */ /* 0x000ea8000c1e1b00 */
[----:B------:R-:W3:Y:S01]  /*256e0*/  LDG.E.64 R10, desc[UR4][R10.64+0x1388] ;  /* 0x001388040a0a7981 */ /* 0x000ee2000c1e1b00 */
[----:B------:R-:W-:Y:S05]  /*256f0*/  BMOV.32.CLEAR RZ, B0 ;  /* 0x0000000000ff7355 */ /* 0x000fea0000100000 */
[----:B------:R-:W-:Y:S01]  /*25700*/  BSSY.RECONVERGENT B0, `(.L_x_853) ;  /* 0x00001a2000007945 */ /* 0x000fe20003800200 */
[----:B--2---:R-:W-:-:S02]  /*25710*/  DADD R18, R12, R18 ;  /* 0x000000000c127229 */ /* 0x004fc40000000012 */
[----:B---3--:R-:W-:Y:S01]  /*25720*/  DADD R16, R10, R16 ;  /* 0x000000000a107229 */ /* 0x008fe20000000010 */
[----:B------:R-:W-:Y:S02]  /*25730*/  IMAD.MOV.U32 R10, RZ, RZ, 0x0 ;  /* 0x00000000ff0a7424 */ /* 0x000fe400078e00ff */
[----:B------:R-:W-:Y:S01]  /*25740*/  IMAD.MOV.U32 R11, RZ, RZ, 0x3fe00000 ;  /* 0x3fe00000ff0b7424 */ /* 0x000fe200078e00ff */
[----:B------:R-:W-:Y:S07]  /*25750*/  @P0 BRA `(.L_x_854) ;  /* 0x0000001800700947 */ /* 0x000fee0003800000 */
        /* <DEDUP_REMOVED lines=13> */
.L_x_859:
        /* <DEDUP_REMOVED lines=70> */
.L_x_858:
[----:B------:R-:W-:Y:S05]  /*25c90*/  BSYNC.RECONVERGENT B2 ;  /* 0x0000000000027941 */ /* 0x000fea0003800200 */
.L_x_857:
        /* <DEDUP_REMOVED lines=41> */
.L_x_861:
[----:B------:R-:W-:Y:S05]  /*25f30*/  BSYNC.RECONVERGENT B2 ;  /* 0x0000000000027941 */ /* 0x000fea0003800200 */
.L_x_860:
        /* <DEDUP_REMOVED lines=26> */
.L_x_863:
[----:B------:R-:W-:Y:S05]  /*260e0*/  BSYNC.RECONVERGENT B2 ;  /* 0x0000000000027941 */ /* 0x000fea0003800200 */
.L_x_862:
        /* <DEDUP_REMOVED lines=22> */
.L_x_856:
[----:B------:R-:W-:Y:S05]  /*26250*/  BSYNC.RECONVERGENT B1 ;  /* 0x0000000000017941 */ /* 0x000fea0003800200 */
.L_x_855:
        /* <DEDUP_REMOVED lines=12> */
.L_x_868:
        /* <DEDUP_REMOVED lines=75> */
.L_x_867:
[----:B------:R-:W-:Y:S05]  /*267d0*/  BSYNC.RECONVERGENT B2 ;  /* 0x0000000000027941 */ /* 0x000fea0003800200 */
.L_x_866:
[----:B------:R-:W-:Y:S05]  /*267e0*/  @!P0 BRA `(.L_x_865) ;  /* 0x0000000400a48947 */ /* 0x000fea0003800000 */
[----:B------:R-:W-:Y:S01]  /*267f0*/  ISETP.GE.U32.AND P1, PT, R40, 0x8, PT ;  /* 0x000000082800780c */ /* 0x000fe20003f26070 */
[----:B------:R-:W-:Y:S01]  /*26800*/  BSSY.RECONVERGENT B2, `(.L_x_869) ;  /* 0x000002c000027945 */ /* 0x000fe20003800200 */
[----:B------:R-:W-:-:S11]  /*26810*/  LOP3.LUT P0, R35, R4, 0x7, RZ, 0xc0, !PT ;  /* 0x0000000704237812 */ /* 0x000fd6000780c0ff */
[----:B------:R-:W-:Y:S05]  /*26820*/  @!P1 BRA `(.L_x_870) ;  /* 0x0000000000a49947 */ /* 0x000fea0003800000 */
[----:B------:R-:W0:Y:S01]  /*26830*/  LDCU.64 UR6, c[0x0][0x430] ;  /* 0x00008600ff0677ac */ /* 0x000e220008000a00 */
[----:B------:R-:W1:Y:S01]  /*26840*/  LDC.64 R10, c[0x0][0x430] ;  /* 0x00010c00ff0a7b82 */ /* 0x000e620000000a00 */
[----:B------:R-:W-:-:S04]  /*26850*/  IADD3 R5, P1, PT, R0, R9, RZ ;  /* 0x0000000900057210 */ /* 0x000fc80007f3e0ff */
[----:B------:R-:W-:Y:S02]  /*26860*/  LEA.HI.X.SX32 R24, R0, RZ, 0x1, P1 ;  /* 0x000000ff00187211 */ /* 0x000fe400008f0eff */
[----:B0-----:R-:W-:-:S04]  /*26870*/  LEA R12, P1, R5, UR6, 0x2 ;  /* 0x00000006050c7c11 */ /* 0x001fc8000f8210ff */
[----:B------:R-:W-:Y:S01]  /*26880*/  LEA.HI.X R13, R5, UR7, R24, 0x2, P1 ;  /* 0x00000007050d7c11 */ /* 0x000fe200088f1418 */
[----:B------:R-:W-:-:S04]  /*26890*/  IMAD.IADD R5, R14, 0x1, R9 ;  /* 0x000000010e057824 */ /* 0x000fc800078e0209 */
        /* <DEDUP_REMOVED lines=34> */
.L_x_870:
[----:B------:R-:W-:Y:S05]  /*26ac0*/  BSYNC.RECONVERGENT B2 ;  /* 0x0000000000027941 */ /* 0x000fea0003800200 */
.L_x_869:
        /* <DEDUP_REMOVED lines=31> */
.L_x_872:
[----:B------:R-:W-:Y:S05]  /*26cc0*/  BSYNC.RECONVERGENT B2 ;  /* 0x0000000000027941 */ /* 0x000fea0003800200 */
.L_x_871:
        /* <DEDUP_REMOVED lines=27> */
.L_x_865:
[----:B------:R-:W-:Y:S05]  /*26e80*/  BSYNC.RECONVERGENT B1 ;  /* 0x0000000000017941 */ /* 0x000fea0003800200 */
.L_x_864:
        /* <DEDUP_REMOVED lines=34> */
.L_x_874:
[----:B------:R-:W-:Y:S05]  /*270b0*/  BSYNC.RECONVERGENT B1 ;  /* 0x0000000000017941 */ /* 0x000fea0003800200 */
.L_x_873:
[----:B------:R-:W-:Y:S01]  /*270c0*/  UMOV UR6, 0x66666666 ;  /* 0x6666666600067882 */ /* 0x000fe20000000000 */
[----:B------:R-:W-:Y:S01]  /*270d0*/  UMOV UR7, 0x40711266 ;  /* 0x4071126600077882 */ /* 0x000fe20000000000 */
[----:B------:R-:W-:Y:S01]  /*270e0*/  IMAD.MOV.U32 R4, RZ, RZ, 0x0 ;  /* 0x00000000ff047424 */ /* 0x000fe200078e00ff */
[----:B------:R-:W-:Y:S01]  /*270f0*/  DADD R10, R10, -UR6 ;  /* 0x800000060a0a7e29 */ /* 0x000fe20008000000 */
[----:B------:R-:W-:-:S07]  /*27100*/  IMAD.MOV.U32 R5, RZ, RZ, 0x40590000 ;  /* 0x40590000ff057424 */ /* 0x000fce00078e00ff */
[----:B------:R-:W-:-:S11]  /*27110*/  DFMA R10, R10, R4, 0.5 ;  /* 0x3fe000000a0a742b */ /* 0x000fd60000000004 */
.L_x_854:
[----:B------:R-:W-:Y:S05]  /*27120*/  BSYNC.RECONVERGENT B0 ;  /* 0x0000000000007941 */ /* 0x000fea0003800200 */
.L_x_853:
        /* <DEDUP_REMOVED lines=25> */
.L_x_875:
[----:B------:R-:W-:Y:S05]  /*272c0*/  BSYNC.RECONVERGENT B0 ;  /* 0x0000000000007941 */ /* 0x000fea0003800200 */
.L_x_804:
[----:B------:R-:W-:Y:S05]  /*272d0*/  BSYNC.RECONVERGENT B4 ;  /* 0x0000000000047941 */ /* 0x000fea0003800200 */
.L_x_803:
        /* <DEDUP_REMOVED lines=31> */
.L_x_879:
        /* <DEDUP_REMOVED lines=32> */
.L_x_878:
        /* <DEDUP_REMOVED lines=11> */
.L_x_881:
        /* <DEDUP_REMOVED lines=32> */
.L_x_880:
        /* <DEDUP_REMOVED lines=34> */
[----:B-----5:R-:W-:Y:S01]  /*27ba0*/  DFMA R30, R16, R18, UR8 ;  /* 0x00000008101e7e2b */ /* 0x020fe20008000012 */
        /* <DEDUP_REMOVED lines=21> */
.L_x_877:
        /* <DEDUP_REMOVED lines=55> */
.L_x_882:
[----:B------:R-:W-:Y:S05]  /*28070*/  BSYNC.RECONVERGENT B0 ;  /* 0x0000000000007941 */ /* 0x000fea0003800200 */
.L_x_876:
[----:B------:R0:W5:Y:S01]  /*28080*/  LDG.E R4, desc[UR4][R10.64+0x4] ;  /* 0x000004040a047981 */ /* 0x000162000c1e1900 */
[----:B------:R-:W-:Y:S01]  /*28090*/  ISETP.NE.AND P0, PT, R3, RZ, PT ;  /* 0x000000ff0300720c */ /* 0x000fe20003f05270 */
[----:B------:R-:W-:-:S12]  /*280a0*/  BSSY.RECONVERGENT B1, `(.L_x_883) ;  /* 0x0000170000017945 */ /* 0x000fd80003800200 */
[----:B0-----:R-:W-:Y:S05]  /*280b0*/  @!P0 BRA `(.L_x_884) ;  /* 0x0000000800dc8947 */ /* 0x001fea0003800000 */
[----:B-----5:R-:W-:-:S13]  /*280c0*/  ISETP.GE.AND P0, PT, R4, 0x1, PT ;  /* 0x000000010400780c */ /* 0x020fda0003f06270 */
[----:B------:R-:W-:Y:S05]  /*280d0*/  @!P0 BRA `(.L_x_885) ;  /* 0x0000001400b08947 */ /* 0x000fea0003800000 */
[----:B------:R0:W5:Y:S01]  /*280e0*/  LDG.E R13, desc[UR4][R10.64] ;  /* 0x000000040a0d7981 */ /* 0x000162000c1e1900 */
[C---:B------:R-:W-:Y:S01]  /*280f0*/  ISETP.GE.U32.AND P0, PT, R4.reuse, 0x4, PT ;  /* 0x000000040400780c */ /* 0x040fe20003f06070 */
[----:B------:R-:W-:Y:S05]  /*28100*/  BMOV.32.CLEAR RZ, B0 ;  /* 0x0000000000ff7355 */ /* 0x000fea0000100000 */
[----:B------:R-:W-:Y:S01]  /*28110*/  BSSY.RECONVERGENT B0, `(.L_x_886) ;  /* 0x0000063000007945 */ /* 0x000fe20003800200 */
[----:B------:R-:W-:Y:S01]  /*28120*/  LOP3.LUT R12, R4, 0x3, RZ, 0xc0, !PT ;  /* 0x00000003040c7812 */ /* 0x000fe200078ec0ff */
[----:B------:R-:W-:-:S05]  /*28130*/  IMAD.MOV.U32 R3, RZ, RZ, 0x1 ;  /* 0x00000001ff037424 */ /* 0x000fca00078e00ff */
[----:B0-----:R-:W-:Y:S05]  /*28140*/  @!P0 BRA `(.L_x_887) ;  /* 0x00000004007c8947 */ /* 0x001fea0003800000 */
[----:B------:R-:W-:Y:S01]  /*28150*/  LOP3.LUT R14, R4, 0x7ffffffc, RZ, 0xc0, !PT ;  /* 0x7ffffffc040e7812 */ /* 0x000fe200078ec0ff */
[----:B------:R-:W-:-:S07]  /*28160*/  IMAD.MOV.U32 R3, RZ, RZ, 0x1 ;  /* 0x00000001ff037424 */ /* 0x000fce00078e00ff */
.L_x_908:
[----:B------:R-:W0:Y:S01]  /*28170*/  LDCU.64 UR6, c[0x0][0x380] ;  /* 0x00007000ff0677ac */ /* 0x000e220008000a00 */
[----:B-----5:R-:W-:-:S04]  /*28180*/  IADD3 R11, PT, PT, R4, R13, -R3 ;  /* 0x0000000d040b7210 */ /* 0x020fc80007ffe803 */
        /* <DEDUP_REMOVED lines=13> */
.L_x_890:
[----:B------:R-:W-:Y:S01]  /*28260*/  IMAD.MOV.U32 R15, RZ, RZ, 0x3 ;  /* 0x00000003ff0f7424 */ /* 0x000fe200078e00ff */
[----:B------:R-:W-:Y:S06]  /*28270*/  BRA `(.L_x_892) ;  /* 0x0000000000187947 */ /* 0x000fec0003800000 */
.L_x_889:
[----:B------:R-:W-:-:S13]  /*28280*/  ISETP.NE.AND P0, PT, R16, 0x54, PT ;  /* 0x000000541000780c */ /* 0x000fda0003f05270 */
[----:B------:R-:W-:Y:S05]  /*28290*/  @!P0 BRA `(.L_x_892) ;  /* 0x0000000000108947 */ /* 0x000fea0003800000 */
[----:B------:R-:W-:Y:S01]  /*282a0*/  ISETP.NE.AND P0, PT, R16, 0x47, PT ;  /* 0x000000471000780c */ /* 0x000fe20003f05270 */
[----:B------:R-:W-:-:S12]  /*282b0*/  IMAD.MOV.U32 R15, RZ, RZ, 0x1 ;  /* 0x00000001ff0f7424 */ /* 0x000fd800078e00ff */
[----:B------:R-:W-:Y:S05]  /*282c0*/  @!P0 BRA `(.L_x_892) ;  /* 0x0000000000048947 */ /* 0x000fea0003800000 */
.L_x_891:
[----:B------:R-:W-:-:S07]  /*282d0*/  IMAD.MOV.U32 R15, RZ, RZ, 0x4 ;  /* 0x00000004ff0f7424 */ /* 0x000fce00078e00ff */
.L_x_892:
[----:B------:R-:W-:Y:S05]  /*282e0*/  BSYNC.RECONVERGENT B2 ;  /* 0x0000000000027941 */ /* 0x000fea0003800200 */
.L_x_888:
        /* <DEDUP_REMOVED lines=13> */
.L_x_895:
[----:B------:R-:W-:Y:S01]  /*283c0*/  IMAD.MOV.U32 R16, RZ, RZ, 0x3 ;  /* 0x00000003ff107424 */ /* 0x000fe200078e00ff */
[----:B------:R-:W-:Y:S06]  /*283d0*/  BRA `(.L_x_897) ;  /* 0x0000000000187947 */ /* 0x000fec0003800000 */
.L_x_894:
[----:B------:R-:W-:-:S13]  /*283e0*/  ISETP.NE.AND P0, PT, R17, 0x54, PT ;  /* 0x000000541100780c */ /* 0x000fda0003f05270 */
[----:B------:R-:W-:Y:S05]  /*283f0*/  @!P0 BRA `(.L_x_897) ;  /* 0x0000000000108947 */ /* 0x000fea0003800000 */
[----:B------:R-:W-:Y:S01]  /*28400*/  ISETP.NE.AND P0, PT, R17, 0x47, PT ;  /* 0x000000471100780c */ /* 0x000fe20003f05270 */
[----:B------:R-:W-:-:S12]  /*28410*/  IMAD.MOV.U32 R16, RZ, RZ, 0x1 ;  /* 0x00000001ff107424 */ /* 0x000fd800078e00ff */
[----:B------:R-:W-:Y:S05]  /*28420*/  @!P0 BRA `(.L_x_897) ;  /* 0x0000000000048947 */ /* 0x000fea0003800000 */
.L_x_896:
[----:B------:R-:W-:-:S07]  /*28430*/  IMAD.MOV.U32 R16, RZ, RZ, 0x4 ;  /* 0x00000004ff107424 */ /* 0x000fce00078e00ff */
.L_x_897:
[----:B------:R-:W-:Y:S05]  /*28440*/  BSYNC.RECONVERGENT B2 ;  /* 0x0000000000027941 */ /* 0x000fea0003800200 */
.L_x_893:
        /* <DEDUP_REMOVED lines=12> */
.L_x_900:
[----:B------:R-:W-:Y:S01]  /*28510*/  IMAD.MOV.U32 R15, RZ, RZ, 0x3 ;  /* 0x00000003ff0f7424 */ /* 0x000fe200078e00ff */
[----:B------:R-:W-:Y:S06]  /*28520*/  BRA `(.L_x_902) ;  /* 0x0000000000187947 */ /* 0x000fec0003800000 */
.L_x_899:
[----:B------:R-:W-:-:S13]  /*28530*/  ISETP.NE.AND P0, PT, R17, 0x54, PT ;  /* 0x000000541100780c */ /* 0x000fda0003f05270 */
[----:B------:R-:W-:Y:S05]  /*28540*/  @!P0 BRA `(.L_x_902) ;  /* 0x0000000000108947 */ /* 0x000fea0003800000 */
[----:B------:R-:W-:Y:S01]  /*28550*/  ISETP.NE.AND P0, PT, R17, 0x47, PT ;  /* 0x000000471100780c */ /* 0x000fe20003f05270 */
[----:B------:R-:W-:-:S12]  /*28560*/  IMAD.MOV.U32 R15, RZ, RZ, 0x1 ;  /* 0x00000001ff0f7424 */ /* 0x000fd800078e00ff */
[----:B------:R-:W-:Y:S05]  /*28570*/  @!P0 BRA `(.L_x_902) ;  /* 0x0000000000048947 */ /* 0x000fea0003800000 */
.L_x_901:
[----:B------:R-:W-:-:S07]  /*28580*/  IMAD.MOV.U32 R15, RZ, RZ, 0x4 ;  /* 0x00000004ff0f7424 */ /* 0x000fce00078e00ff */
.L_x_902:
[----:B------:R-:W-:Y:S05]  /*28590*/  BSYNC.RECONVERGENT B2 ;  /* 0x0000000000027941 */ /* 0x000fea0003800200 */
.L_x_898:
        /* <DEDUP_REMOVED lines=12> */
.L_x_905:
[----:B------:R-:W-:Y:S01]  /*28660*/  IMAD.MOV.U32 R11, RZ, RZ, 0x3 ;  /* 0x00000003ff0b7424 */ /* 0x000fe200078e00ff */
[----:B------:R-:W-:Y:S06]  /*28670*/  BRA `(.L_x_907) ;  /* 0x0000000000187947 */ /* 0x000fec0003800000 */
.L_x_904:
[----:B------:R-:W-:-:S13]  /*28680*/  ISETP.NE.AND P0, PT, R10, 0x54, PT ;  /* 0x000000540a00780c */ /* 0x000fda0003f05270 */
[----:B------:R-:W-:Y:S05]  /*28690*/  @!P0 BRA `(.L_x_907) ;  /* 0x0000000000108947 */ /* 0x000fea0003800000 */
[----:B------:R-:W-:Y:S01]  /*286a0*/  ISETP.NE.AND P0, PT, R10, 0x47, PT ;  /* 0x000000470a00780c */ /* 0x000fe20003f05270 */
[----:B------:R-:W-:-:S12]  /*286b0*/  IMAD.MOV.U32 R11, RZ, RZ, 0x1 ;  /* 0x00000001ff0b7424 */ /* 0x000fd800078e00ff */
[----:B------:R-:W-:Y:S05]  /*286c0*/  @!P0 BRA `(.L_x_907) ;  /* 0x0000000000048947 */ /* 0x000fea0003800000 */
.L_x_906:
[----:B------:R-:W-:-:S07]  /*286d0*/  IMAD.MOV.U32 R11, RZ, RZ, 0x4 ;  /* 0x00000004ff0b7424 */ /* 0x000fce00078e00ff */
.L_x_907:
[----:B------:R-:W-:Y:S05]  /*286e0*/  BSYNC.RECONVERGENT B2 ;  /* 0x0000000000027941 */ /* 0x000fea0003800200 */
.L_x_903:
[----:B------:R0:W-:Y:S01]  /*286f0*/  STL.U8 [R18+0x3], R11 ;  /* 0x0000030b12007387 */ /* 0x0001e20000100000 */
[C---:B------:R-:W-:Y:S02]  /*28700*/  VIADD R15, R3.reuse, 0x3 ;  /* 0x00000003030f7836 */ /* 0x040fe40000000000 */
[----:B------:R-:W-:-:S03]  /*28710*/  VIADD R3, R3, 0x4 ;  /* 0x0000000403037836 */ /* 0x000fc60000000000 */
[----:B------:R-:W-:-:S13]  /*28720*/  ISETP.NE.AND P0, PT, R15, R14, PT ;  /* 0x0000000e0f00720c */ /* 0x000fda0003f05270 */
[----:B0-----:R-:W-:Y:S05]  /*28730*/  @P0 BRA `(.L_x_908) ;  /* 0xfffffff8008c0947 */ /* 0x001fea000383ffff */
.L_x_887:
[----:B------:R-:W-:Y:S05]  /*28740*/  BSYNC.RECONVERGENT B0 ;  /* 0x0000000000007941 */ /* 0x000fea0003800200 */
.L_x_886:
        /* <DEDUP_REMOVED lines=18> */
.L_x_911:
[----:B------:R-:W-:Y:S01]  /*28870*/  IMAD.MOV.U32 R13, RZ, RZ, 0x3 ;  /* 0x00000003ff0d7424 */ /* 0x000fe200078e00ff */
[----:B------:R-:W-:Y:S06]  /*28880*/  BRA `(.L_x_913) ;  /* 0x0000000000187947 */ /* 0x000fec0003800000 */
.L_x_910:
[----:B------:R-:W-:-:S13]  /*28890*/  ISETP.NE.AND P0, PT, R14, 0x54, PT ;  /* 0x000000540e00780c */ /* 0x000fda0003f05270 */
[----:B------:R-:W-:Y:S05]  /*288a0*/  @!P0 BRA `(.L_x_913) ;  /* 0x0000000000108947 */ /* 0x000fea0003800000 */
[----:B------:R-:W-:Y:S01]  /*288b0*/  ISETP.NE.AND P0, PT, R14, 0x47, PT ;  /* 0x000000470e00780c */ /* 0x000fe20003f05270 */
[----:B------:R-:W-:-:S12]  /*288c0*/  IMAD.MOV.U32 R13, RZ, RZ, 0x1 ;  /* 0x00000001ff0d7424 */ /* 0x000fd800078e00ff */
[----:B------:R-:W-:Y:S05]  /*288d0*/  @!P0 BRA `(.L_x_913) ;  /* 0x0000000000048947 */ /* 0x000fea0003800000 */
.L_x_912:
[----:B------:R-:W-:-:S07]  /*288e0*/  IMAD.MOV.U32 R13, RZ, RZ, 0x4 ;  /* 0x00000004ff0d7424 */ /* 0x000fce00078e00ff */
.L_x_913:
[----:B------:R-:W-:Y:S05]  /*288f0*/  BSYNC.RECONVERGENT B0 ;  /* 0x0000000000007941 */ /* 0x000fea0003800200 */
.L_x_909:
        /* <DEDUP_REMOVED lines=16> */
.L_x_916:
[----:B------:R-:W-:Y:S01]  /*28a00*/  IMAD.MOV.U32 R3, RZ, RZ, 0x3 ;  /* 0x00000003ff037424 */ /* 0x000fe200078e00ff */
[----:B------:R-:W-:Y:S06]  /*28a10*/  BRA `(.L_x_918) ;  /* 0x0000000000187947 */ /* 0x000fec0003800000 */
.L_x_915:
[----:B------:R-:W-:-:S13]  /*28a20*/  ISETP.NE.AND P0, PT, R13, 0x54, PT ;  /* 0x000000540d00780c */ /* 0x000fda0003f05270 */
[----:B------:R-:W-:Y:S05]  /*28a30*/  @!P0 BRA `(.L_x_918) ;  /* 0x0000000000108947 */ /* 0x000fea0003800000 */
[----:B------:R-:W-:Y:S01]  /*28a40*/  ISETP.NE.AND P0, PT, R13, 0x47, PT ;  /* 0x000000470d00780c */ /* 0x000fe20003f05270 */
[----:B------:R-:W-:-:S12]  /*28a50*/  IMAD.MOV.U32 R3, RZ, RZ, 0x1 ;  /* 0x00000001ff037424 */ /* 0x000fd800078e00ff */
[----:B------:R-:W-:Y:S05]  /*28a60*/  @!P0 BRA `(.L_x_918) ;  /* 0x0000000000048947 */ /* 0x000fea0003800000 */
.L_x_917:
[----:B------:R-:W-:-:S07]  /*28a70*/  IMAD.MOV.U32 R3, RZ, RZ, 0x4 ;  /* 0x00000004ff037424 */ /* 0x000fce00078e00ff */
.L_x_918:
[----:B------:R-:W-:Y:S05]  /*28a80*/  BSYNC.RECONVERGENT B0 ;  /* 0x0000000000007941 */ /* 0x000fea0003800200 */
.L_x_914:
        /* <DEDUP_REMOVED lines=15> */
.L_x_921:
[----:B------:R-:W-:Y:S01]  /*28b80*/  IMAD.MOV.U32 R3, RZ, RZ, 0x3 ;  /* 0x00000003ff037424 */ /* 0x000fe200078e00ff */
[----:B------:R-:W-:Y:S06]  /*28b90*/  BRA `(.L_x_923) ;  /* 0x0000000000187947 */ /* 0x000fec0003800000 */
.L_x_920:
[----:B------:R-:W-:-:S13]  /*28ba0*/  ISETP.NE.AND P0, PT, R10, 0x54, PT ;  /* 0x000000540a00780c */ /* 0x000fda0003f05270 */
[----:B------:R-:W-:Y:S05]  /*28bb0*/  @!P0 BRA `(.L_x_923) ;  /* 0x0000000000108947 */ /* 0x000fea0003800000 */
[----:B------:R-:W-:Y:S01]  /*28bc0*/  ISETP.NE.AND P0, PT, R10, 0x47, PT ;  /* 0x000000470a00780c */ /* 0x000fe20003f05270 */
[----:B------:R-:W-:-:S12]  /*28bd0*/  IMAD.MOV.U32 R3, RZ, RZ, 0x1 ;  /* 0x00000001ff037424 */ /* 0x000fd800078e00ff */
[----:B------:R-:W-:Y:S05]  /*28be0*/  @!P0 BRA `(.L_x_923) ;  /* 0x0000000000048947 */ /* 0x000fea0003800000 */
.L_x_922:
[----:B------:R-:W-:-:S07]  /*28bf0*/  IMAD.MOV.U32 R3, RZ, RZ, 0x4 ;  /* 0x00000004ff037424 */ /* 0x000fce00078e00ff */
.L_x_923:
[----:B------:R-:W-:Y:S05]  /*28c00*/  BSYNC.RECONVERGENT B0 ;  /* 0x0000000000007941 */ /* 0x000fea0003800200 */
.L_x_919:
[----:B------:R3:W-:Y:S01]  /*28c10*/  STL.U8 [R14+0x2], R3 ;  /* 0x000002030e007387 */ /* 0x0007e20000100000 */
[----:B------:R-:W-:Y:S05]  /*28c20*/  BRA `(.L_x_885) ;  /* 0x0000000800dc7947 */ /* 0x000fea0003800000 */
.L_x_884:
[----:B-----5:R-:W-:-:S13]  /*28c30*/  ISETP.GE.AND P0, PT, R4, 0x1, PT ;  /* 0x000000010400780c */ /* 0x020fda0003f06270 */
[----:B------:R-:W-:Y:S05]  /*28c40*/  @!P0 BRA `(.L_x_885) ;  /* 0x0000000800d48947 */ /* 0x000fea0003800000 */
[----:B------:R-:W2:Y:S01]  /*28c50*/  LDG.E R13, desc[UR4][R10.64] ;  /* 0x000000040a0d7981 */ /* 0x000ea2000c1e1900 */
[C---:B------:R-:W-:Y:S01]  /*28c60*/  ISETP.GE.U32.AND P0, PT, R4.reuse, 0x4, PT ;  /* 0x000000040400780c */ /* 0x040fe20003f06070 */
[----:B------:R-:W-:Y:S05]  /*28c70*/  BMOV.32.CLEAR RZ, B0 ;  /* 0x0000000000ff7355 */ /* 0x000fea0000100000 */
[----:B------:R-:W-:Y:S01]  /*28c80*/  BSSY.RECONVERGENT B0, `(.L_x_924) ;  /* 0x0000064000007945 */ /* 0x000fe20003800200 */
[----:B------:R-:W-:Y:S01]  /*28c90*/  LOP3.LUT R3, R4, 0x3, RZ, 0xc0, !PT ;  /* 0x0000000304037812 */ /* 0x000fe200078ec0ff */
[----:B------:R-:W-:Y:S02]  /*28ca0*/  IMAD.MOV.U32 R12, RZ, RZ, 0x1 ;  /* 0x00000001ff0c7424 */ /* 0x000fe400078e00ff */
[----:B--2---:R-:W-:-:S03]  /*28cb0*/  VIADD R13, R13, 0xffffffff ;  /* 0xffffffff0d0d7836 */ /* 0x004fc60000000000 */
[----:B------:R-:W-:Y:S05]  /*28cc0*/  @!P0 BRA `(.L_x_925) ;  /* 0x00000004007c8947 */ /* 0x000fea0003800000 */
[----:B------:R-:W-:Y:S01]  /*28cd0*/  LOP3.LUT R14, R4, 0x7ffffffc, RZ, 0xc0, !PT ;  /* 0x7ffffffc040e7812 */ /* 0x000fe200078ec0ff */
[----:B------:R-:W-:-:S07]  /*28ce0*/  IMAD.MOV.U32 R12, RZ, RZ, 0x1 ;  /* 0x00000001ff0c7424 */ /* 0x000fce00078e00ff */
.L_x_946:
        /* <DEDUP_REMOVED lines=15> */
.L_x_927:
[----:B------:R-:W-:Y:S01]  /*28de0*/  ISETP.NE.AND P0, PT, R16, 0x47, PT ;  /* 0x000000471000780c */ /* 0x000fe20003f05270 */
[----:B------:R-:W-:-:S12]  /*28df0*/  IMAD.MOV.U32 R15, RZ, RZ, 0x2 ;  /* 0x00000002ff0f7424 */ /* 0x000fd800078e00ff */
[----:B------:R-:W-:Y:S05]  /*28e00*/  @!P0 BRA `(.L_x_928) ;  /* 0x0000000000148947 */ /* 0x000fea0003800000 */
[----:B------:R-:W-:-:S13]  /*28e10*/  ISETP.NE.AND P0, PT, R16, 0x54, PT ;  /* 0x000000541000780c */ /* 0x000fda0003f05270 */
[----:B------:R-:W-:Y:S05]  /*28e20*/  @!P0 BRA `(.L_x_930) ;  /* 0x0000000000088947 */ /* 0x000fea0003800000 */
.L_x_929:
[----:B------:R-:W-:Y:S01]  /*28e30*/  IMAD.MOV.U32 R15, RZ, RZ, 0x4 ;  /* 0x00000004ff0f7424 */ /* 0x000fe200078e00ff */
[----:B------:R-:W-:Y:S06]  /*28e40*/  BRA `(.L_x_928) ;  /* 0x0000000000047947 */ /* 0x000fec0003800000 */
.L_x_930:
[----:B------:R-:W-:-:S07]  /*28e50*/  IMAD.MOV.U32 R15, RZ, RZ, 0x3 ;  /* 0x00000003ff0f7424 */ /* 0x000fce00078e00ff */
.L_x_928:
[----:B------:R-:W-:Y:S05]  /*28e60*/  BSYNC.RECONVERGENT B2 ;  /* 0x0000000000027941 */ /* 0x000fea0003800200 */
.L_x_926:
        /* <DEDUP_REMOVED lines=13> */
.L_x_932:
[----:B------:R-:W-:-:S13]  /*28f40*/  ISETP.NE.AND P0, PT, R17, 0x47, PT ;  /* 0x000000471100780c */ /* 0x000fda0003f05270 */
[----:B------:R-:W-:Y:S05]  /*28f50*/  @!P0 BRA `(.L_x_935) ;  /* 0x0000000000148947 */ /* 0x000fea0003800000 */
[----:B------:R-:W-:Y:S01]  /*28f60*/  ISETP.NE.AND P0, PT, R17, 0x54, PT ;  /* 0x000000541100780c */ /* 0x000fe20003f05270 */
[----:B------:R-:W-:-:S12]  /*28f70*/  IMAD.MOV.U32 R15, RZ, RZ, 0x3 ;  /* 0x00000003ff0f7424 */ /* 0x000fd800078e00ff */
[----:B------:R-:W-:Y:S05]  /*28f80*/  @!P0 BRA `(.L_x_933) ;  /* 0x00000000000c8947 */ /* 0x000fea0003800000 */
.L_x_934:
[----:B------:R-:W-:Y:S01]  /*28f90*/  IMAD.MOV.U32 R15, RZ, RZ, 0x4 ;  /* 0x00000004ff0f7424 */ /* 0x000fe200078e00ff */
[----:B------:R-:W-:Y:S06]  /*28fa0*/  BRA `(.L_x_933) ;  /* 0x0000000000047947 */ /* 0x000fec0003800000 */
.L_x_935:
[----:B------:R-:W-:-:S07]  /*28fb0*/  IMAD.MOV.U32 R15, RZ, RZ, 0x2 ;  /* 0x00000002ff0f7424 */ /* 0x000fce00078e00ff */
.L_x_933:
[----:B------:R-:W-:Y:S05]  /*28fc0*/  BSYNC.RECONVERGENT B2 ;  /* 0x0000000000027941 */ /* 0x000fea0003800200 */
.L_x_931:
        /* <DEDUP_REMOVED lines=12> */
.L_x_937:
[----:B------:R-:W-:-:S13]  /*29090*/  ISETP.NE.AND P0, PT, R17, 0x47, PT ;  /* 0x000000471100780c */ /* 0x000fda0003f05270 */
[----:B------:R-:W-:Y:S05]  /*290a0*/  @!P0 BRA `(.L_x_940) ;  /* 0x0000000000148947 */ /* 0x000fea0003800000 */
[----:B------:R-:W-:Y:S01]  /*290b0*/  ISETP.NE.AND P0, PT, R17, 0x54, PT ;  /* 0x000000541100780c */ /* 0x000fe20003f05270 */
[----:B------:R-:W-:-:S12]  /*290c0*/  IMAD.MOV.U32 R15, RZ, RZ, 0x3 ;  /* 0x00000003ff0f7424 */ /* 0x000fd800078e00ff */
[----:B------:R-:W-:Y:S05]  /*290d0*/  @!P0 BRA `(.L_x_938) ;  /* 0x00000000000c8947 */ /* 0x000fea0003800000 */
.L_x_939:
[----:B------:R-:W-:Y:S01]  /*290e0*/  IMAD.MOV.U32 R15, RZ, RZ, 0x4 ;  /* 0x00000004ff0f7424 */ /* 0x000fe200078e00ff */
[----:B------:R-:W-:Y:S06]  /*290f0*/  BRA `(.L_x_938) ;  /* 0x0000000000047947 */ /* 0x000fec0003800000 */
.L_x_940:
[----:B------:R-:W-:-:S07]  /*29100*/  IMAD.MOV.U32 R15, RZ, RZ, 0x2 ;  /* 0x00000002ff0f7424 */ /* 0x000fce00078e00ff */
.L_x_938:
[----:B------:R-:W-:Y:S05]  /*29110*/  BSYNC.RECONVERGENT B2 ;  /* 0x0000000000027941 */ /* 0x000fea0003800200 */
.L_x_936:
        /* <DEDUP_REMOVED lines=12> */
.L_x_942:
[----:B------:R-:W-:-:S13]  /*291e0*/  ISETP.NE.AND P0, PT, R11, 0x47, PT ;  /* 0x000000470b00780c */ /* 0x000fda0003f05270 */
[----:B------:R-:W-:Y:S05]  /*291f0*/  @!P0 BRA `(.L_x_945) ;  /* 0x0000000000148947 */ /* 0x000fea0003800000 */
[----:B------:R-:W-:Y:S01]  /*29200*/  ISETP.NE.AND P0, PT, R11, 0x54, PT ;  /* 0x000000540b00780c */ /* 0x000fe20003f05270 */
[----:B------:R-:W-:-:S12]  /*29210*/  IMAD.MOV.U32 R10, RZ, RZ, 0x3 ;  /* 0x00000003ff0a7424 */ /* 0x000fd800078e00ff */
[----:B------:R-:W-:Y:S05]  /*29220*/  @!P0 BRA `(.L_x_943) ;  /* 0x00000000000c8947 */ /* 0x000fea0003800000 */
.L_x_944:
[----:B------:R-:W-:Y:S01]  /*29230*/  IMAD.MOV.U32 R10, RZ, RZ, 0x4 ;  /* 0x00000004ff0a7424 */ /* 0x000fe200078e00ff */
[----:B------:R-:W-:Y:S06]  /*29240*/  BRA `(.L_x_943) ;  /* 0x0000000000047947 */ /* 0x000fec0003800000 */
.L_x_945:
[----:B------:R-:W-:-:S07]  /*29250*/  IMAD.MOV.U32 R10, RZ, RZ, 0x2 ;  /* 0x00000002ff0a7424 */ /* 0x000fce00078e00ff */
.L_x_943:
[----:B------:R-:W-:Y:S05]  /*29260*/  BSYNC.RECONVERGENT B2 ;  /* 0x0000000000027941 */ /* 0x000fea0003800200 */
.L_x_941:
[----:B------:R0:W-:Y:S01]  /*29270*/  STL.U8 [R16+0x3], R10 ;  /* 0x0000030a10007387 */ /* 0x0001e20000100000 */
[C---:B------:R-:W-:Y:S02]  /*29280*/  VIADD R11, R12.reuse, 0x3 ;  /* 0x000000030c0b7836 */ /* 0x040fe40000000000 */
[----:B------:R-:W-:-:S03]  /*29290*/  VIADD R12, R12, 0x4 ;  /* 0x000000040c0c7836 */ /* 0x000fc60000000000 */
[----:B------:R-:W-:-:S13]  /*292a0*/  ISETP.NE.AND P0, PT, R11, R14, PT ;  /* 0x0000000e0b00720c */ /* 0x000fda0003f05270 */
[----:B0-----:R-:W-:Y:S05]  /*292b0*/  @P0 BRA `(.L_x_946) ;  /* 0xfffffff8008c0947 */ /* 0x001fea000383ffff */
.L_x_925:
[----:B------:R-:W-:Y:S05]  /*292c0*/  BSYNC.RECONVERGENT B0 ;  /* 0x0000000000007941 */ /* 0x000fea0003800200 */
.L_x_924:
        /* <DEDUP_REMOVED lines=18> */
.L_x_948:
[----:B------:R-:W-:-:S13]  /*293f0*/  ISETP.NE.AND P0, PT, R14, 0x47, PT ;  /* 0x000000470e00780c */ /* 0x000fda0003f05270 */
[----:B------:R-:W-:Y:S05]  /*29400*/  @!P0 BRA `(.L_x_951) ;  /* 0x0000000000148947 */ /* 0x000fea0003800000 */
[----:B------:R-:W-:Y:S01]  /*29410*/  ISETP.NE.AND P0, PT, R14, 0x54, PT ;  /* 0x000000540e00780c */ /* 0x000fe20003f05270 */
[----:B------:R-:W-:-:S12]  /*29420*/  IMAD.MOV.U32 R13, RZ, RZ, 0x3 ;  /* 0x00000003ff0d7424 */ /* 0x000fd800078e00ff */
[----:B------:R-:W-:Y:S05]  /*29430*/  @!P0 BRA `(.L_x_949) ;  /* 0x00000000000c8947 */ /* 0x000fea0003800000 */
.L_x_950:
[----:B------:R-:W-:Y:S01]  /*29440*/  IMAD.MOV.U32 R13, RZ, RZ, 0x4 ;  /* 0x00000004ff0d7424 */ /* 0x000fe200078e00ff */
[----:B------:R-:W-:Y:S06]  /*29450*/  BRA `(.L_x_949) ;  /* 0x0000000000047947 */ /* 0x000fec0003800000 */
.L_x_951:
[----:B------:R-:W-:-:S07]  /*29460*/  IMAD.MOV.U32 R13, RZ, RZ, 0x2 ;  /* 0x00000002ff0d7424 */ /* 0x000fce00078e00ff */
.L_x_949:
[----:B------:R-:W-:Y:S05]  /*29470*/  BSYNC.RECONVERGENT B0 ;  /* 0x0000000000007941 */ /* 0x000fea0003800200 */
.L_x_947:
        /* <DEDUP_REMOVED lines=16> */
.L_x_953:
[----:B------:R-:W-:-:S13]  /*29580*/  ISETP.NE.AND P0, PT, R13, 0x47, PT ;  /* 0x000000470d00780c */ /* 0x000fda0003f05270 */
[----:B------:R-:W-:Y:S05]  /*29590*/  @!P0 BRA `(.L_x_956) ;  /* 0x0000000000148947 */ /* 0x000fea0003800000 */
[----:B------:R-:W-:Y:S01]  /*295a0*/  ISETP.NE.AND P0, PT, R13, 0x54, PT ;  /* 0x000000540d00780c */ /* 0x000fe20003f05270 */
[----:B------:R-:W-:-:S12]  /*295b0*/  IMAD.MOV.U32 R12, RZ, RZ, 0x3 ;  /* 0x00000003ff0c7424 */ /* 0x000fd800078e00ff */
[----:B------:R-:W-:Y:S05]  /*295c0*/  @!P0 BRA `(.L_x_954) ;  /* 0x00000000000c8947 */ /* 0x000fea0003800000 */
.L_x_955:
[----:B------:R-:W-:Y:S01]  /*295d0*/  IMAD.MOV.U32 R12, RZ, RZ, 0x4 ;  /* 0x00000004ff0c7424 */ /* 0x000fe200078e00ff */
[----:B------:R-:W-:Y:S06]  /*295e0*/  BRA `(.L_x_954) ;  /* 0x0000000000047947 */ /* 0x000fec0003800000 */
.L_x_956:
[----:B------:R-:W-:-:S07]  /*295f0*/  IMAD.MOV.U32 R12, RZ, RZ, 0x2 ;  /* 0x00000002ff0c7424 */ /* 0x000fce00078e00ff */
.L_x_954:
[----:B------:R-:W-:Y:S05]  /*29600*/  BSYNC.RECONVERGENT B0 ;  /* 0x0000000000007941 */ /* 0x000fea0003800200 */
.L_x_952:
        /* <DEDUP_REMOVED lines=15> */
.L_x_958:
[----:B------:R-:W-:-:S13]  /*29700*/  ISETP.NE.AND P0, PT, R10, 0x47, PT ;  /* 0x000000470a00780c */ /* 0x000fda0003f05270 */
[----:B------:R-:W-:Y:S05]  /*29710*/  @!P0 BRA `(.L_x_961) ;  /* 0x0000000000148947 */ /* 0x000fea0003800000 */
[----:B------:R-:W-:Y:S01]  /*29720*/  ISETP.NE.AND P0, PT, R10, 0x54, PT ;  /* 0x000000540a00780c */ /* 0x000fe20003f05270 */
[----:B------:R-:W-:-:S12]  /*29730*/  IMAD.MOV.U32 R3, RZ, RZ, 0x3 ;  /* 0x00000003ff037424 */ /* 0x000fd800078e00ff */
[----:B------:R-:W-:Y:S05]  /*29740*/  @!P0 BRA `(.L_x_959) ;  /* 0x00000000000c8947 */ /* 0x000fea0003800000 */
.L_x_960:
[----:B------:R-:W-:Y:S01]  /*29750*/  IMAD.MOV.U32 R3, RZ, RZ, 0x4 ;  /* 0x00000004ff037424 */ /* 0x000fe200078e00ff */
[----:B------:R-:W-:Y:S06]  /*29760*/  BRA `(.L_x_959) ;  /* 0x0000000000047947 */ /* 0x000fec0003800000 */
.L_x_961:
[----:B------:R-:W-:-:S07]  /*29770*/  IMAD.MOV.U32 R3, RZ, RZ, 0x2 ;  /* 0x00000002ff037424 */ /* 0x000fce00078e00ff */
.L_x_959:
[----:B------:R-:W-:Y:S05]  /*29780*/  BSYNC.RECONVERGENT B0 ;  /* 0x0000000000007941 */ /* 0x000fea0003800200 */
.L_x_957:
[----:B------:R1:W-:Y:S02]  /*29790*/  STL.U8 [R14+0x2], R3 ;  /* 0x000002030e007387 */ /* 0x0003e40000100000 */
.L_x_885:
[----:B------:R-:W-:Y:S05]  /*297a0*/  BSYNC.RECONVERGENT B1 ;  /* 0x0000000000017941 */ /* 0x000fea0003800200 */
.L_x_883:
[----:B------:R-:W-:Y:S01]  /*297b0*/  ISETP.NE.AND P0, PT, R0, RZ, PT ;  /* 0x000000ff0000720c */ /* 0x000fe20003f05270 */
[----:B------:R-:W-:-:S12]  /*297c0*/  BSSY.RECONVERGENT B1, `(.L_x_962) ;  /* 0x000016e000017945 */ /* 0x000fd80003800200 */
[----:B------:R-:W-:Y:S05]  /*297d0*/  @!P0 BRA `(.L_x_963) ;  /* 0x0000000800dc8947 */ /* 0x000fea0003800000 */
        /* <DEDUP_REMOVED lines=9> */
[----:B-1-3--:R-:W-:Y:S01]  /*29870*/  LOP3.LUT R3, R5, 0x7ffffffc, RZ, 0xc0, !PT ;  /* 0x7ffffffc05037812 */ /* 0x00afe200078ec0ff */
[----:B------:R-:W-:-:S07]  /*29880*/  IMAD.MOV.U32 R0, RZ, RZ, 0x1 ;  /* 0x00000001ff007424 */ /* 0x000fce00078e00ff */
.L_x_987:
[----:B------:R-:W1:Y:S01]  /*29890*/  LDCU.64 UR6, c[0x0][0x380] ;  /* 0x00007000ff0677ac */ /* 0x000e620008000a00 */
[----:B------:R-:W-:-:S05]  /*298a0*/  IMAD.IADD R11, R9, 0x1, R0 ;  /* 0x00000001090b7824 */ /* 0x000fca00078e0200 */
[----:B-1----:R-:W-:-:S04]  /*298b0*/  IADD3 R10, P0, PT, R11, UR6, RZ ;  /* 0x000000060b0a7c10 */ /* 0x002fc8000ff1e0ff */
[----:B------:R-:W-:-:S05]  /*298c0*/  LEA.HI.X.SX32 R11, R11, UR7, 0x1, P0 ;  /* 0x000000070b0b7c11 */ /* 0x000fca00080f0eff */
[----:B0-2--5:R-:W2:Y:S01]  /*298d0*/  LDG.E.U8 R13, desc[UR4][R10.64] ;  /* 0x000000040a0d7981 */ /* 0x025ea2000c1e1100 */
        /* <DEDUP_REMOVED lines=10> */
.L_x_969:
[----:B------:R-:W-:Y:S01]  /*29980*/  IMAD.MOV.U32 R12, RZ, RZ, 0x3 ;  /* 0x00000003ff0c7424 */ /* 0x000fe200078e00ff */
[----:B------:R-:W-:Y:S06]  /*29990*/  BRA `(.L_x_971) ;  /* 0x0000000000187947 */ /* 0x000fec0003800000 */
.L_x_968:
[----:B------:R-:W-:-:S13]  /*299a0*/  ISETP.NE.AND P0, PT, R13, 0x54, PT ;  /* 0x000000540d00780c */ /* 0x000fda0003f05270 */
[----:B------:R-:W-:Y:S05]  /*299b0*/  @!P0 BRA `(.L_x_971) ;  /* 0x0000000000108947 */ /* 0x000fea0003800000 */
[----:B------:R-:W-:Y:S01]  /*299c0*/  ISETP.NE.AND P0, PT, R13, 0x47, PT ;  /* 0x000000470d00780c */ /* 0x000fe20003f05270 */
[----:B------:R-:W-:-:S12]  /*299d0*/  IMAD.MOV.U32 R12, RZ, RZ, 0x1 ;  /* 0x00000001ff0c7424 */ /* 0x000fd800078e00ff */
[----:B------:R-:W-:Y:S05]  /*299e0*/  @!P0 BRA `(.L_x_971) ;  /* 0x0000000000048947 */ /* 0x000fea0003800000 */
.L_x_970:
[----:B------:R-:W-:-:S07]  /*299f0*/  IMAD.MOV.U32 R12, RZ, RZ, 0x4 ;  /* 0x00000004ff0c7424 */ /* 0x000fce00078e00ff */
.L_x_971:
[----:B------:R-:W-:Y:S05]  /*29a00*/  BSYNC.RECONVERGENT B2 ;  /* 0x0000000000027941 */ /* 0x000fea0003800200 */
.L_x_967:
        /* <DEDUP_REMOVED lines=13> */
.L_x_974:
[----:B------:R-:W-:Y:S01]  /*29ae0*/  IMAD.MOV.U32 R13, RZ, RZ, 0x3 ;  /* 0x00000003ff0d7424 */ /* 0x000fe200078e00ff */
[----:B------:R-:W-:Y:S06]  /*29af0*/  BRA `(.L_x_976) ;  /* 0x0000000000187947 */ /* 0x000fec0003800000 */
.L_x_973:
[----:B------:R-:W-:-:S13]  /*29b00*/  ISETP.NE.AND P0, PT, R16, 0x54, PT ;  /* 0x000000541000780c */ /* 0x000fda0003f05270 */
[----:B------:R-:W-:Y:S05]  /*29b10*/  @!P0 BRA `(.L_x_976) ;  /* 0x0000000000108947 */ /* 0x000fea0003800000 */
[----:B------:R-:W-:Y:S01]  /*29b20*/  ISETP.NE.AND P0, PT, R16, 0x47, PT ;  /* 0x000000471000780c */ /* 0x000fe20003f05270 */
[----:B------:R-:W-:-:S12]  /*29b30*/  IMAD.MOV.U32 R13, RZ, RZ, 0x1 ;  /* 0x00000001ff0d7424 */ /* 0x000fd800078e00ff */
[----:B------:R-:W-:Y:S05]  /*29b40*/  @!P0 BRA `(.L_x_976) ;  /* 0x0000000000048947 */ /* 0x000fea0003800000 */
.L_x_975:
[----:B------:R-:W-:-:S07]  /*29b50*/  IMAD.MOV.U32 R13, RZ, RZ, 0x4 ;  /* 0x00000004ff0d7424 */ /* 0x000fce00078e00ff */
.L_x_976:
[----:B------:R-:W-:Y:S05]  /*29b60*/  BSYNC.RECONVERGENT B2 ;  /* 0x0000000000027941 */ /* 0x000fea0003800200 */
.L_x_972:
        /* <DEDUP_REMOVED lines=12> */
.L_x_979:
[----:B------:R-:W-:Y:S01]  /*29c30*/  IMAD.MOV.U32 R12, RZ, RZ, 0x3 ;  /* 0x00000003ff0c7424 */ /* 0x000fe200078e00ff */
[----:B------:R-:W-:Y:S06]  /*29c40*/  BRA `(.L_x_981) ;  /* 0x0000000000187947 */ /* 0x000fec0003800000 */
.L_x_978:
[----:B------:R-:W-:-:S13]  /*29c50*/  ISETP.NE.AND P0, PT, R16, 0x54, PT ;  /* 0x000000541000780c */ /* 0x000fda0003f05270 */
[----:B------:R-:W-:Y:S05]  /*29c60*/  @!P0 BRA `(.L_x_981) ;  /* 0x0000000000108947 */ /* 0x000fea0003800000 */
[----:B------:R-:W-:Y:S01]  /*29c70*/  ISETP.NE.AND P0, PT, R16, 0x47, PT ;  /* 0x000000471000780c */ /* 0x000fe20003f05270 */
[----:B------:R-:W-:-:S12]  /*29c80*/  IMAD.MOV.U32 R12, RZ, RZ, 0x1 ;  /* 0x00000001ff0c7424 */ /* 0x000fd800078e00ff */
[----:B------:R-:W-:Y:S05]  /*29c90*/  @!P0 BRA `(.L_x_981) ;  /* 0x0000000000048947 */ /* 0x000fea0003800000 */
.L_x_980:
[----:B------:R-:W-:-:S07]  /*29ca0*/  IMAD.MOV.U32 R12, RZ, RZ, 0x4 ;  /* 0x00000004ff0c7424 */ /* 0x000fce00078e00ff */
.L_x_981:
[----:B------:R-:W-:Y:S05]  /*29cb0*/  BSYNC.RECONVERGENT B2 ;  /* 0x0000000000027941 */ /* 0x000fea0003800200 */
.L_x_977:
        /* <DEDUP_REMOVED lines=12> */
.L_x_984:
[----:B------:R-:W-:Y:S01]  /*29d80*/  IMAD.MOV.U32 R11, RZ, RZ, 0x3 ;  /* 0x00000003ff0b7424 */ /* 0x000fe200078e00ff */
[----:B------:R-:W-:Y:S06]  /*29d90*/  BRA `(.L_x_986) ;  /* 0x0000000000187947 */ /* 0x000fec0003800000 */
.L_x_983:
[----:B------:R-:W-:-:S13]  /*29da0*/  ISETP.NE.AND P0, PT, R10, 0x54, PT ;  /* 0x000000540a00780c */ /* 0x000fda0003f05270 */
[----:B------:R-:W-:Y:S05]  /*29db0*/  @!P0 BRA `(.L_x_986) ;  /* 0x0000000000108947 */ /* 0x000fea0003800000 */
[----:B------:R-:W-:Y:S01]  /*29dc0*/  ISETP.NE.AND P0, PT, R10, 0x47, PT ;  /* 0x000000470a00780c */ /* 0x000fe20003f05270 */
[----:B------:R-:W-:-:S12]  /*29dd0*/  IMAD.MOV.U32 R11, RZ, RZ, 0x1 ;  /* 0x00000001ff0b7424 */ /* 0x000fd800078e00ff */
[----:B------:R-:W-:Y:S05]  /*29de0*/  @!P0 BRA `(.L_x_986) ;  /* 0x0000000000048947 */ /* 0x000fea0003800000 */
.L_x_985:
[----:B------:R-:W-:-:S07]  /*29df0*/  IMAD.MOV.U32 R11, RZ, RZ, 0x4 ;  /* 0x00000004ff0b7424 */ /* 0x000fce00078e00ff */
.L_x_986:
[----:B------:R-:W-:Y:S05]  /*29e00*/  BSYNC.RECONVERGENT B2 ;  /* 0x0000000000027941 */ /* 0x000fea0003800200 */
.L_x_982:
[----:B------:R0:W-:Y:S01]  /*29e10*/  STL.U8 [R14+0x1e], R11 ;  /* 0x00001e0b0e007387 */ /* 0x0001e20000100000 */
[C---:B------:R-:W-:Y:S02]  /*29e20*/  VIADD R10, R0.reuse, 0x3 ;  /* 0x00000003000a7836 */ /* 0x040fe40000000000 */
[----:B------:R-:W-:-:S03]  /*29e30*/  VIADD R0, R0, 0x4 ;  /* 0x0000000400007836 */ /* 0x000fc60000000000 */
[----:B------:R-:W-:-:S13]  /*29e40*/  ISETP.NE.AND P0, PT, R10, R3, PT ;  /* 0x000000030a00720c */ /* 0x000fda0003f05270 */
[----:B0-----:R-:W-:Y:S05]  /*29e50*/  @P0 BRA `(.L_x_987) ;  /* 0xfffffff8008c0947 */ /* 0x001fea000383ffff */
.L_x_966:
[----:B------:R-:W-:Y:S05]  /*29e60*/  BSYNC.RECONVERGENT B0 ;  /* 0x0000000000007941 */ /* 0x000fea0003800200 */
.L_x_965:
        /* <DEDUP_REMOVED lines=9> */
[----:B-1-3--:R-:W-:Y:S02]  /*29f00*/  PRMT R3, RZ, 0x7610, R3 ;  /* 0x00007610ff037816 */ /* 0x00afe40000000003 */
        /* <DEDUP_REMOVED lines=8> */
.L_x_990:
[----:B------:R-:W-:Y:S01]  /*29f90*/  IMAD.MOV.U32 R3, RZ, RZ, 0x3 ;  /* 0x00000003ff037424 */ /* 0x000fe200078e00ff */
[----:B------:R-:W-:Y:S06]  /*29fa0*/  BRA `(.L_x_992) ;  /* 0x0000000000187947 */ /* 0x000fec0003800000 */
.L_x_989:
[----:B------:R-:W-:-:S13]  /*29fb0*/  ISETP.NE.AND P0, PT, R9, 0x54, PT ;  /* 0x000000540900780c */ /* 0x000fda0003f05270 */
[----:B------:R-:W-:Y:S05]  /*29fc0*/  @!P0 BRA `(.L_x_992) ;  /* 0x0000000000108947 */ /* 0x000fea0003800000 */
[----:B------:R-:W-:Y:S01]  /*29fd0*/  ISETP.NE.AND P0, PT, R9, 0x47, PT ;  /* 0x000000470900780c */ /* 0x000fe20003f05270 */
[----:B------:R-:W-:-:S12]  /*29fe0*/  IMAD.MOV.U32 R3, RZ, RZ, 0x1 ;  /* 0x00000001ff037424 */ /* 0x000fd800078e00ff */
[----:B------:R-:W-:Y:S05]  /*29ff0*/  @!P0 BRA `(.L_x_992) ;  /* 0x0000000000048947 */ /* 0x000fea0003800000 */
.L_x_991:
[----:B------:R-:W-:-:S07]  /*2a000*/  IMAD.MOV.U32 R3, RZ, RZ, 0x4 ;  /* 0x00000004ff037424 */ /* 0x000fce00078e00ff */
.L_x_992:
[----:B------:R-:W-:Y:S05]  /*2a010*/  BSYNC.RECONVERGENT B0 ;  /* 0x0000000000007941 */ /* 0x000fea0003800200 */
.L_x_988:
        /* <DEDUP_REMOVED lines=16> */
.L_x_995:
[----:B------:R-:W-:Y:S01]  /*2a120*/  IMAD.MOV.U32 R0, RZ, RZ, 0x3 ;  /* 0x00000003ff007424 */ /* 0x000fe200078e00ff */
[----:B------:R-:W-:Y:S06]  /*2a130*/  BRA `(.L_x_997) ;  /* 0x0000000000187947 */ /* 0x000fec0003800000 */
.L_x_994:
[----:B------:R-:W-:-:S13]  /*2a140*/  ISETP.NE.AND P0, PT, R3, 0x54, PT ;  /* 0x000000540300780c */ /* 0x000fda0003f05270 */
[----:B------:R-:W-:Y:S05]  /*2a150*/  @!P0 BRA `(.L_x_997) ;  /* 0x0000000000108947 */ /* 0x000fea0003800000 */
[----:B------:R-:W-:Y:S01]  /*2a160*/  ISETP.NE.AND P0, PT, R3, 0x47, PT ;  /* 0x000000470300780c */ /* 0x000fe20003f05270 */
[----:B------:R-:W-:-:S12]  /*2a170*/  IMAD.MOV.U32 R0, RZ, RZ, 0x1 ;  /* 0x00000001ff007424 */ /* 0x000fd800078e00ff */
[----:B------:R-:W-:Y:S05]  /*2a180*/  @!P0 BRA `(.L_x_997) ;  /* 0x0000000000048947 */ /* 0x000fea0003800000 */
.L_x_996:
[----:B------:R-:W-:-:S07]  /*2a190*/  IMAD.MOV.U32 R0, RZ, RZ, 0x4 ;  /* 0x00000004ff007424 */ /* 0x000fce00078e00ff */
.L_x_997:
[----:B------:R-:W-:Y:S05]  /*2a1a0*/  BSYNC.RECONVERGENT B0 ;  /* 0x0000000000007941 */ /* 0x000fea0003800200 */
.L_x_993:
        /* <DEDUP_REMOVED lines=15> */
.L_x_1000:
[----:B------:R-:W-:Y:S01]  /*2a2a0*/  IMAD.MOV.U32 R0, RZ, RZ, 0x3 ;  /* 0x00000003ff007424 */ /* 0x000fe200078e00ff */
[----:B------:R-:W-:Y:S06]  /*2a2b0*/  BRA `(.L_x_1002) ;  /* 0x0000000000187947 */ /* 0x000fec0003800000 */
.L_x_999:
[----:B------:R-:W-:-:S13]  /*2a2c0*/  ISETP.NE.AND P0, PT, R10, 0x54, PT ;  /* 0x000000540a00780c */ /* 0x000fda0003f05270 */
[----:B------:R-:W-:Y:S05]  /*2a2d0*/  @!P0 BRA `(.L_x_1002) ;  /* 0x0000000000108947 */ /* 0x000fea0003800000 */
[----:B------:R-:W-:Y:S01]  /*2a2e0*/  ISETP.NE.AND P0, PT, R10, 0x47, PT ;  /* 0x000000470a00780c */ /* 0x000fe20003f05270 */
[----:B------:R-:W-:-:S12]  /*2a2f0*/  IMAD.MOV.U32 R0, RZ, RZ, 0x1 ;  /* 0x00000001ff007424 */ /* 0x000fd800078e00ff */
[----:B------:R-:W-:Y:S05]  /*2a300*/  @!P0 BRA `(.L_x_1002) ;  /* 0x0000000000048947 */ /* 0x000fea0003800000 */
.L_x_1001:
[----:B------:R-:W-:-:S07]  /*2a310*/  IMAD.MOV.U32 R0, RZ, RZ, 0x4 ;  /* 0x00000004ff007424 */ /* 0x000fce00078e00ff */
.L_x_1002:
[----:B------:R-:W-:Y:S05]  /*2a320*/  BSYNC.RECONVERGENT B0 ;  /* 0x0000000000007941 */ /* 0x000fea0003800200 */
.L_x_998:
[----:B------:R0:W-:Y:S01]  /*2a330*/  STL.U8 [R9+0x1d], R0 ;  /* 0x00001d0009007387 */ /* 0x0001e20000100000 */
[----:B------:R-:W-:Y:S05]  /*2a340*/  BRA `(.L_x_964) ;  /* 0x0000000800d47947 */ /* 0x000fea0003800000 */
.L_x_963:
[----:B------:R-:W-:-:S13]  /*2a350*/  ISETP.GE.AND P0, PT, R5, 0x1, PT ;  /* 0x000000010500780c */ /* 0x000fda0003f06270 */
[----:B------:R-:W-:Y:S05]  /*2a360*/  @!P0 BRA `(.L_x_964) ;  /* 0x0000000800cc8947 */ /* 0x000fea0003800000 */
[C---:B------:R-:W-:Y:S01]  /*2a370*/  ISETP.GE.U32.AND P0, PT, R5.reuse, 0x4, PT ;  /* 0x000000040500780c */ /* 0x040fe20003f06070 */
[----:B------:R-:W-:Y:S05]  /*2a380*/  BMOV.32.CLEAR RZ, B0 ;  /* 0x0000000000ff7355 */ /* 0x000fea0000100000 */
[----:B------:R-:W-:Y:S01]  /*2a390*/  BSSY.RECONVERGENT B0, `(.L_x_1003) ;  /* 0x0000063000007945 */ /* 0x000fe20003800200 */
[----:B0123--:R-:W-:Y:S01]  /*2a3a0*/  LOP3.LUT R14, R5, 0x3, RZ, 0xc0, !PT ;  /* 0x00000003050e7812 */ /* 0x00ffe200078ec0ff */
[----:B------:R-:W-:-:S05]  /*2a3b0*/  IMAD.MOV.U32 R0, RZ, RZ, 0x1 ;  /* 0x00000001ff007424 */ /* 0x000fca00078e00ff */
[----:B------:R-:W-:Y:S05]  /*2a3c0*/  @!P0 BRA `(.L_x_1004) ;  /* 0x00000004007c8947 */ /* 0x000fea0003800000 */
[----:B------:R-:W-:Y:S01]  /*2a3d0*/  LOP3.LUT R3, R5, 0x7ffffffc, RZ, 0xc0, !PT ;  /* 0x7ffffffc05037812 */ /* 0x000fe200078ec0ff */
[----:B------:R-:W-:-:S07]  /*2a3e0*/  IMAD.MOV.U32 R0, RZ, RZ, 0x1 ;  /* 0x00000001ff007424 */ /* 0x000fce00078e00ff */
.L_x_1025:
[----:B------:R-:W0:Y:S01]  /*2a3f0*/  LDCU.64 UR6, c[0x0][0x380] ;  /* 0x00007000ff0677ac */ /* 0x000e220008000a00 */
[----:B------:R-:W-:-:S04]  /*2a400*/  IADD3 R11, PT, PT, R5, R9, -R0 ;  /* 0x00000009050b7210 */ /* 0x000fc80007ffe800 */
[----:B0-----:R-:W-:-:S04]  /*2a410*/  IADD3 R10, P0, PT, R11, UR6, RZ ;  /* 0x000000060b0a7c10 */ /* 0x001fc8000ff1e0ff */
[----:B------:R-:W-:-:S05]  /*2a420*/  LEA.HI.X.SX32 R11, R11, UR7, 0x1, P0 ;  /* 0x000000070b0b7c11 */ /* 0x000fca00080f0eff */
[----:B-----5:R-:W2:Y:S01]  /*2a430*/  LDG.E.U8 R13, desc[UR4][R10.64] ;  /* 0x000000040a0d7981 */ /* 0x020ea2000c1e1100 */
        /* <DEDUP_REMOVED lines=10> */
.L_x_1006:
[----:B------:R-:W-:Y:S01]  /*2a4e0*/  ISETP.NE.AND P0, PT, R13, 0x47, PT ;  /* 0x000000470d00780c */ /* 0x000fe20003f05270 */
[----:B------:R-:W-:-:S12]  /*2a4f0*/  IMAD.MOV.U32 R12, RZ, RZ, 0x2 ;  /* 0x00000002ff0c7424 */ /* 0x000fd800078e00ff */
[----:B------:R-:W-:Y:S05]  /*2a500*/  @!P0 BRA `(.L_x_1007) ;  /* 0x0000000000148947 */ /* 0x000fea0003800000 */
[----:B------:R-:W-:-:S13]  /*2a510*/  ISETP.NE.AND P0, PT, R13, 0x54, PT ;  /* 0x000000540d00780c */ /* 0x000fda0003f05270 */
[----:B------:R-:W-:Y:S05]  /*2a520*/  @!P0 BRA `(.L_x_1009) ;  /* 0x0000000000088947 */ /* 0x000fea0003800000 */
.L_x_1008:
[----:B------:R-:W-:Y:S01]  /*2a530*/  IMAD.MOV.U32 R12, RZ, RZ, 0x4 ;  /* 0x00000004ff0c7424 */ /* 0x000fe200078e00ff */
[----:B------:R-:W-:Y:S06]  /*2a540*/  BRA `(.L_x_1007) ;  /* 0x0000000000047947 */ /* 0x000fec0003800000 */
.L_x_1009:
[----:B------:R-:W-:-:S07]  /*2a550*/  IMAD.MOV.U32 R12, RZ, RZ, 0x3 ;  /* 0x00000003ff0c7424 */ /* 0x000fce00078e00ff */
.L_x_1007:
[----:B------:R-:W-:Y:S05]  /*2a560*/  BSYNC.RECONVERGENT B2 ;  /* 0x0000000000027941 */ /* 0x000fea0003800200 */
.L_x_1005:
        /* <DEDUP_REMOVED lines=13> */
.L_x_1011:
[----:B------:R-:W-:-:S13]  /*2a640*/  ISETP.NE.AND P0, PT, R15, 0x47, PT ;  /* 0x000000470f00780c */ /* 0x000fda0003f05270 */
[----:B------:R-:W-:Y:S05]  /*2a650*/  @!P0 BRA `(.L_x_1014) ;  /* 0x0000000000148947 */ /* 0x000fea0003800000 */
[----:B------:R-:W-:Y:S01]  /*2a660*/  ISETP.NE.AND P0, PT, R15, 0x54, PT ;  /* 0x000000540f00780c */ /* 0x000fe20003f05270 */
[----:B------:R-:W-:-:S12]  /*2a670*/  IMAD.MOV.U32 R12, RZ, RZ, 0x3 ;  /* 0x00000003ff0c7424 */ /* 0x000fd800078e00ff */
[----:B------:R-:W-:Y:S05]  /*2a680*/  @!P0 BRA `(.L_x_1012) ;  /* 0x00000000000c8947 */ /* 0x000fea0003800000 */
.L_x_1013:
[----:B------:R-:W-:Y:S01]  /*2a690*/  IMAD.MOV.U32 R12, RZ, RZ, 0x4 ;  /* 0x00000004ff0c7424 */ /* 0x000fe200078e00ff */
[----:B------:R-:W-:Y:S06]  /*2a6a0*/  BRA `(.L_x_1012) ;  /* 0x0000000000047947 */ /* 0x000fec0003800000 */
.L_x_1014:
[----:B------:R-:W-:-:S07]  /*2a6b0*/  IMAD.MOV.U32 R12, RZ, RZ, 0x2 ;  /* 0x00000002ff0c7424 */ /* 0x000fce00078e00ff */
.L_x_1012:
[----:B------:R-:W-:Y:S05]  /*2a6c0*/  BSYNC.RECONVERGENT B2 ;  /* 0x0000000000027941 */ /* 0x000fea0003800200 */
.L_x_1010:
        /* <DEDUP_REMOVED lines=12> */
.L_x_1016:
[----:B------:R-:W-:-:S13]  /*2a790*/  ISETP.NE.AND P0, PT, R15, 0x47, PT ;  /* 0x000000470f00780c */ /* 0x000fda0003f05270 */
[----:B------:R-:W-:Y:S05]  /*2a7a0*/  @!P0 BRA `(.L_x_1019) ;  /* 0x0000000000148947 */ /* 0x000fea0003800000 */
[----:B------:R-:W-:Y:S01]  /*2a7b0*/  ISETP.NE.AND P0, PT, R15, 0x54, PT ;  /* 0x000000540f00780c */ /* 0x000fe20003f05270 */
[----:B------:R-:W-:-:S12]  /*2a7c0*/  IMAD.MOV.U32 R12, RZ, RZ, 0x3 ;  /* 0x00000003ff0c7424 */ /* 0x000fd800078e00ff */
[----:B------:R-:W-:Y:S05]  /*2a7d0*/  @!P0 BRA `(.L_x_1017) ;  /* 0x00000000000c8947 */ /* 0x000fea0003800000 */
.L_x_1018:
[----:B------:R-:W-:Y:S01]  /*2a7e0*/  IMAD.MOV.U32 R12, RZ, RZ, 0x4 ;  /* 0x00000004ff0c7424 */ /* 0x000fe200078e00ff */
[----:B------:R-:W-:Y:S06]  /*2a7f0*/  BRA `(.L_x_1017) ;  /* 0x0000000000047947 */ /* 0x000fec0003800000 */
.L_x_1019:
[----:B------:R-:W-:-:S07]  /*2a800*/  IMAD.MOV.U32 R12, RZ, RZ, 0x2 ;  /* 0x00000002ff0c7424 */ /* 0x000fce00078e00ff */
.L_x_1017:
[----:B------:R-:W-:Y:S05]  /*2a810*/  BSYNC.RECONVERGENT B2 ;  /* 0x0000000000027941 */ /* 0x000fea0003800200 */
.L_x_1015:
        /* <DEDUP_REMOVED lines=12> */
.L_x_1021:
[----:B------:R-:W-:-:S13]  /*2a8e0*/  ISETP.NE.AND P0, PT, R11, 0x47, PT ;  /* 0x000000470b00780c */ /* 0x000fda0003f05270 */
[----:B------:R-:W-:Y:S05]  /*2a8f0*/  @!P0 BRA `(.L_x_1024) ;  /* 0x0000000000148947 */ /* 0x000fea0003800000 */
[----:B------:R-:W-:Y:S01]  /*2a900*/  ISETP.NE.AND P0, PT, R11, 0x54, PT ;  /* 0x000000540b00780c */ /* 0x000fe20003f05270 */
[----:B------:R-:W-:-:S12]  /*2a910*/  IMAD.MOV.U32 R10, RZ, RZ, 0x3 ;  /* 0x00000003ff0a7424 */ /* 0x000fd800078e00ff */
[----:B------:R-:W-:Y:S05]  /*2a920*/  @!P0 BRA `(.L_x_1022) ;  /* 0x00000000000c8947 */ /* 0x000fea0003800000 */
.L_x_1023:
[----:B------:R-:W-:Y:S01]  /*2a930*/  IMAD.MOV.U32 R10, RZ, RZ, 0x4 ;  /* 0x00000004ff0a7424 */ /* 0x000fe200078e00ff */
[----:B------:R-:W-:Y:S06]  /*2a940*/  BRA `(.L_x_1022) ;  /* 0x0000000000047947 */ /* 0x000fec0003800000 */
.L_x_1024:
[----:B------:R-:W-:-:S07]  /*2a950*/  IMAD.MOV.U32 R10, RZ, RZ, 0x2 ;  /* 0x00000002ff0a7424 */ /* 0x000fce00078e00ff */
.L_x_1022:
[----:B------:R-:W-:Y:S05]  /*2a960*/  BSYNC.RECONVERGENT B2 ;  /* 0x0000000000027941 */ /* 0x000fea0003800200 */
.L_x_1020:
[----:B------:R0:W-:Y:S01]  /*2a970*/  STL.U8 [R13+0x1e], R10 ;  /* 0x00001e0a0d007387 */ /* 0x0001e20000100000 */
[C---:B------:R-:W-:Y:S02]  /*2a980*/  VIADD R12, R0.reuse, 0x3 ;  /* 0x00000003000c7836 */ /* 0x040fe40000000000 */
[----:B------:R-:W-:-:S03]  /*2a990*/  VIADD R0, R0, 0x4 ;  /* 0x0000000400007836 */ /* 0x000fc60000000000 */
[----:B------:R-:W-:-:S13]  /*2a9a0*/  ISETP.NE.AND P0, PT, R12, R3, PT ;  /* 0x000000030c00720c */ /* 0x000fda0003f05270 */
[----:B0-----:R-:W-:Y:S05]  /*2a9b0*/  @P0 BRA `(.L_x_1025) ;  /* 0xfffffff8008c0947 */ /* 0x001fea000383ffff */
.L_x_1004:
[----:B------:R-:W-:Y:S05]  /*2a9c0*/  BSYNC.RECONVERGENT B0 ;  /* 0x0000000000007941 */ /* 0x000fea0003800200 */
.L_x_1003:
        /* <DEDUP_REMOVED lines=18> */
.L_x_1027:
[----:B------:R-:W-:-:S13]  /*2aaf0*/  ISETP.NE.AND P0, PT, R9, 0x47, PT ;  /* 0x000000470900780c */ /* 0x000fda0003f05270 */
[----:B------:R-:W-:Y:S05]  /*2ab00*/  @!P0 BRA `(.L_x_1030) ;  /* 0x0000000000148947 */ /* 0x000fea0003800000 */
[----:B------:R-:W-:Y:S01]  /*2ab10*/  ISETP.NE.AND P0, PT, R9, 0x54, PT ;  /* 0x000000540900780c */ /* 0x000fe20003f05270 */
[----:B------:R-:W-:-:S12]  /*2ab20*/  IMAD.MOV.U32 R3, RZ, RZ, 0x3 ;  /* 0x00000003ff037424 */ /* 0x000fd800078e00ff */
[----:B------:R-:W-:Y:S05]  /*2ab30*/  @!P0 BRA `(.L_x_1028) ;  /* 0x00000000000c8947 */ /* 0x000fea0003800000 */
.L_x_1029:
[----:B------:R-:W-:Y:S01]  /*2ab40*/  IMAD.MOV.U32 R3, RZ, RZ, 0x4 ;  /* 0x00000004ff037424 */ /* 0x000fe200078e00ff */
[----:B------:R-:W-:Y:S06]  /*2ab50*/  BRA `(.L_x_1028) ;  /* 0x0000000000047947 */ /* 0x000fec0003800000 */
.L_x_1030:
[----:B------:R-:W-:-:S07]  /*2ab60*/  IMAD.MOV.U32 R3, RZ, RZ, 0x2 ;  /* 0x00000002ff037424 */ /* 0x000fce00078e00ff */
.L_x_1028:
[----:B------:R-:W-:Y:S05]  /*2ab70*/  BSYNC.RECONVERGENT B0 ;  /* 0x0000000000007941 */ /* 0x000fea0003800200 */
.L_x_1026:
        /* <DEDUP_REMOVED lines=16> */
.L_x_1032:
[----:B------:R-:W-:-:S13]  /*2ac80*/  ISETP.NE.AND P0, PT, R3, 0x47, PT ;  /* 0x000000470300780c */ /* 0x000fda0003f05270 */
[----:B------:R-:W-:Y:S05]  /*2ac90*/  @!P0 BRA `(.L_x_1035) ;  /* 0x0000000000148947 */ /* 0x000fea0003800000 */
[----:B------:R-:W-:Y:S01]  /*2aca0*/  ISETP.NE.AND P0, PT, R3, 0x54, PT ;  /* 0x000000540300780c */ /* 0x000fe20003f05270 */
[----:B------:R-:W-:-:S12]  /*2acb0*/  IMAD.MOV.U32 R0, RZ, RZ, 0x3 ;  /* 0x00000003ff007424 */ /* 0x000fd800078e00ff */
[----:B------:R-:W-:Y:S05]  /*2acc0*/  @!P0 BRA `(.L_x_1033) ;  /* 0x00000000000c8947 */ /* 0x000fea0003800000 */
.L_x_1034:
[----:B------:R-:W-:Y:S01]  /*2acd0*/  IMAD.MOV.U32 R0, RZ, RZ, 0x4 ;  /* 0x00000004ff007424 */ /* 0x000fe200078e00ff */
[----:B------:R-:W-:Y:S06]  /*2ace0*/  BRA `(.L_x_1033) ;  /* 0x0000000000047947 */ /* 0x000fec0003800000 */
.L_x_1035:
[----:B------:R-:W-:-:S07]  /*2acf0*/  IMAD.MOV.U32 R0, RZ, RZ, 0x2 ;  /* 0x00000002ff007424 */ /* 0x000fce00078e00ff */
.L_x_1033:
[----:B------:R-:W-:Y:S05]  /*2ad00*/  BSYNC.RECONVERGENT B0 ;  /* 0x0000000000007941 */ /* 0x000fea0003800200 */
.L_x_1031:
        /* <DEDUP_REMOVED lines=15> */
.L_x_1037:
[----:B------:R-:W-:-:S13]  /*2ae00*/  ISETP.NE.AND P0, PT, R10, 0x47, PT ;  /* 0x000000470a00780c */ /* 0x000fda0003f05270 */
[----:B------:R-:W-:Y:S05]  /*2ae10*/  @!P0 BRA `(.L_x_1040) ;  /* 0x0000000000148947 */ /* 0x000fea0003800000 */
[----:B------:R-:W-:Y:S01]  /*2ae20*/  ISETP.NE.AND P0, PT, R10, 0x54, PT ;  /* 0x000000540a00780c */ /* 0x000fe20003f05270 */
[----:B------:R-:W-:-:S12]  /*2ae30*/  IMAD.MOV.U32 R0, RZ, RZ, 0x3 ;  /* 0x00000003ff007424 */ /* 0x000fd800078e00ff */
[----:B------:R-:W-:Y:S05]  /*2ae40*/  @!P0 BRA `(.L_x_1038) ;  /* 0x00000000000c8947 */ /* 0x000fea0003800000 */
.L_x_1039:
[----:B------:R-:W-:Y:S01]  /*2ae50*/  IMAD.MOV.U32 R0, RZ, RZ, 0x4 ;  /* 0x00000004ff007424 */ /* 0x000fe200078e00ff */
[----:B------:R-:W-:Y:S06]  /*2ae60*/  BRA `(.L_x_1038) ;  /* 0x0000000000047947 */ /* 0x000fec0003800000 */
.L_x_1040:
[----:B------:R-:W-:-:S07]  /*2ae70*/  IMAD.MOV.U32 R0, RZ, RZ, 0x2 ;  /* 0x00000002ff007424 */ /* 0x000fce00078e00ff */
.L_x_1038:
[----:B------:R-:W-:Y:S05]  /*2ae80*/  BSYNC.RECONVERGENT B0 ;  /* 0x0000000000007941 */ /* 0x000fea0003800200 */
.L_x_1036:
[----:B------:R0:W-:Y:S02]  /*2ae90*/  STL.U8 [R9+0x1d], R0 ;  /* 0x00001d0009007387 */ /* 0x0001e40000100000 */
.L_x_964:
[----:B------:R-:W-:Y:S05]  /*2aea0*/  BSYNC.RECONVERGENT B1 ;  /* 0x0000000000017941 */ /* 0x000fea0003800200 */
.L_x_962:
[----:B0-----:R-:W-:Y:S01]  /*2aeb0*/  IMAD.MOV.U32 R0, RZ, RZ, 0x4 ;  /* 0x00000004ff007424 */ /* 0x001fe200078e00ff */
[----:B------:R-:W-:Y:S01]  /*2aec0*/  ISETP.GE.AND P0, PT, R4, 0x1, PT ;  /* 0x000000010400780c */ /* 0x000fe20003f06270 */
[C---:B-1-3--:R-:W-:Y:S01]  /*2aed0*/  IMAD.IADD R3, R1.reuse, 0x1, R5 ;  /* 0x0000000101037824 */ /* 0x04afe200078e0205 */
[----:B------:R-:W-:Y:S01]  /*2aee0*/  BSSY.RECONVERGENT B5, `(.L_x_1041) ;  /* 0x0000467000057945 */ /* 0x000fe20003800200 */
[----:B------:R-:W-:-:S03]  /*2aef0*/  IMAD.IADD R9, R1, 0x1, R4 ;  /* 0x0000000101097824 */ /* 0x000fc600078e0204 */
[----:B------:R0:W-:Y:S04]  /*2af00*/  STL.U8 [R3+0x1c], R0 ;  /* 0x00001c0003007387 */ /* 0x0001e80000100000 */
[----:B------:R0:W-:Y:S04]  /*2af10*/  STL.U8 [R1+0x1b], R0 ;  /* 0x00001b0001007387 */ /* 0x0001e80000100000 */
[----:B------:R0:W-:Y:S04]  /*2af20*/  STL.U8 [R9+0x1], R0 ;  /* 0x0000010009007387 */ /* 0x0001e80000100000 */
[----:B------:R0:W-:Y:S01]  /*2af30*/  STL.U8 [R1], R0 ;  /* 0x0000000001007387 */ /* 0x0001e20000100000 */
[----:B------:R-:W-:Y:S05]  /*2af40*/  @!P0 BRA `(.L_x_1042) ;  /* 0x0000004400808947 */ /* 0x000fea0003800000 */
[C---:B0-----:R-:W-:Y:S01]  /*2af50*/  VIADD R0, R5.reuse, 0xffffffff ;  /* 0xffffffff05007836 */ /* 0x041fe20000000000 */
[----:B------:R-:W-:Y:S05]  /*2af60*/  BMOV.32.CLEAR RZ, B0 ;  /* 0x0000000000ff7355 */ /* 0x000fea0000100000 */
[----:B------:R-:W-:Y:S01]  /*2af70*/  BSSY.RECONVERGENT B0, `(.L_x_1043) ;  /* 0x000007b000007945 */ /* 0x000fe20003800200 */
[----:B------:R-:W-:Y:S01]  /*2af80*/  ISETP.GE.U32.AND P1, PT, R0, 0x3, PT ;  /* 0x000000030000780c */ /* 0x000fe20003f26070 */
[----:B------:R-:W-:Y:S01]  /*2af90*/  IMAD.MOV.U32 R0, RZ, RZ, 0x1 ;  /* 0x00000001ff007424 */ /* 0x000fe200078e00ff */
[C---:B------:R-:W-:Y:S02]  /*2afa0*/  LOP3.LUT R3, R5.reuse, 0x3, RZ, 0xc0, !PT ;  /* 0x0000000305037812 */ /* 0x040fe400078ec0ff */
[----:B------:R-:W-:-:S09]  /*2afb0*/  LOP3.LUT R9, R5, 0x7ffffffc, RZ, 0xc0, !PT ;  /* 0x7ffffffc05097812 */ /* 0x000fd200078ec0ff */
.L_x_1050:
        /* <DEDUP_REMOVED lines=12> */
.L_x_1049:
[----:B------:R-:W-:Y:S01]  /*2b080*/  IMAD.IADD R12, R1, 0x1, R34 ;  /* 0x00000001010c7824 */ /* 0x000fe200078e0222 */
[----:B------:R-:W0:Y:S04]  /*2b090*/  LDC.64 R10, c[0x0][0x428] ;  /* 0x00010a00ff0a7b82 */ /* 0x000e280000000a00 */
[----:B--2--5:R-:W2:Y:S04]  /*2b0a0*/  LDL.S8 R13, [R12+0x1b] ;  /* 0x00001b000c0d7983 */ /* 0x024ea80000100200 */
[----:B------:R-:W3:Y:S04]  /*2b0b0*/  LDL.S8 R15, [R12+0x1c] ;  /* 0x00001c000c0f7983 */ /* 0x000ee80000100200 */
[----:B------:R-:W4:Y:S04]  /*2b0c0*/  LDL.S8 R17, [R12+0x1d] ;  /* 0x00001d000c117983 */ /* 0x000f280000100200 */
[----:B------:R-:W4:Y:S01]  /*2b0d0*/  LDL.S8 R19, [R12+0x1e] ;  /* 0x00001e000c137983 */ /* 0x000f220000100200 */
[----:B------:R-:W-:-:S02]  /*2b0e0*/  VIADD R36, R34, 0x3 ;  /* 0x0000000322247836 */ /* 0x000fc40000000000 */
[C---:B--2---:R-:W-:Y:S02]  /*2b0f0*/  IMAD.IADD R13, R30.reuse, 0x1, R13 ;  /* 0x000000011e0d7824 */ /* 0x044fe400078e020d */
        /* <DEDUP_REMOVED lines=46> */
.L_x_1048:
[----:B------:R-:W-:-:S07]  /*2b3e0*/  IMAD.MOV.U32 R12, RZ, RZ, R34 ;  /* 0x000000ffff0c7224 */ /* 0x000fce00078e0022 */
.L_x_1047:
[----:B------:R-:W-:Y:S05]  /*2b3f0*/  BSYNC.RECONVERGENT B2 ;  /* 0x0000000000027941 */ /* 0x000fea0003800200 */
.L_x_1046:
[----:B------:R-:W-:-:S13]  /*2b400*/  ISETP.NE.AND P2, PT, R3, RZ, PT ;  /* 0x000000ff0300720c */ /* 0x000fda0003f45270 */
[----:B------:R-:W-:Y:S05]  /*2b410*/  @!P2 BRA `(.L_x_1045) ;  /* 0x0000000000b0a947 */ /* 0x000fea0003800000 */
[--C-:B------:R-:W-:Y:S01]  /*2b420*/  IMAD.IADD R16, R1, 0x1, R12.reuse ;  /* 0x0000000101107824 */ /* 0x100fe200078e020c */
[----:B------:R-:W0:Y:S04]  /*2b430*/  LDC.64 R10, c[0x0][0x428] ;  /* 0x00010a00ff0a7b82 */ /* 0x000e280000000a00 */
[----:B--2--5:R-:W2:Y:S01]  /*2b440*/  LDL.S8 R13, [R16+0x1b] ;  /* 0x00001b00100d7983 */ /* 0x024ea20000100200 */
[----:B------:R-:W-:-:S04]  /*2b450*/  IMAD.IADD R31, R31, 0x1, R12 ;  /* 0x000000011f1f7824 */ /* 0x000fc800078e020c */
[----:B0-----:R-:W-:-:S04]  /*2b460*/  IMAD.WIDE R10, R31, 0x8, R10 ;  /* 0x000000081f0a7825 */ /* 0x001fc800078e020a */
        /* <DEDUP_REMOVED lines=39> */
.L_x_1045:
[----:B------:R-:W-:Y:S05]  /*2b6e0*/  BSYNC.RECONVERGENT B1 ;  /* 0x0000000000017941 */ /* 0x000fea0003800200 */
.L_x_1044:
[C---:B------:R-:W-:Y:S01]  /*2b6f0*/  ISETP.NE.AND P2, PT, R0.reuse, R4, PT ;  /* 0x000000040000720c */ /* 0x040fe20003f45270 */
[----:B------:R-:W-:-:S12]  /*2b700*/  VIADD R0, R0, 0x1 ;  /* 0x0000000100007836 */ /* 0x000fd80000000000 */
[----:B------:R-:W-:Y:S05]  /*2b710*/  @P2 BRA `(.L_x_1050) ;  /* 0xfffffff800282947 */ /* 0x000fea000383ffff */
[----:B------:R-:W-:Y:S05]  /*2b720*/  BSYNC.RECONVERGENT B0 ;  /* 0x0000000000007941 */ /* 0x000fea0003800200 */
.L_x_1043:
[----:B------:R-:W-:-:S07]  /*2b730*/  IMAD.MOV.U32 R3, RZ, RZ, 0x1 ;  /* 0x00000001ff037424 */ /* 0x000fce00078e00ff */
.L_x_1113:
[----:B------:R-:W-:Y:S04]  /*2b740*/  BSSY.RECONVERGENT B4, `(.L_x_1051) ;  /* 0x00003dd000047945 */ /* 0x000fe80003800200 */
[----:B01----:R-:W-:Y:S05]  /*2b750*/  @!P0 BRA `(.L_x_1052) ;  /* 0x0000003c006c8947 */ /* 0x003fea0003800000 */
[----:B------:R-:W-:Y:S02]  /*2b760*/  IMAD.IADD R19, R1, 0x1, R3 ;  /* 0x0000000101137824 */ /* 0x000fe400078e0203 */
[----:B------:R-:W-:-:S07]  /*2b770*/  IMAD.MOV.U32 R0, RZ, RZ, 0x1 ;  /* 0x00000001ff007424 */ /* 0x000fce00078e00ff */
.L_x_1112:
[----:B01----:R-:W1:Y:S01]  /*2b780*/  LDC.64 R24, c[0x0][0x428] ;  /* 0x00010a00ff187b82 */ /* 0x003e620000000a00 */
[----:B------:R-:W-:-:S04]  /*2b790*/  VIADD R198, R3, 0xffffffff ;  /* 0xffffffff03c67836 */ /* 0x000fc80000000000 */
[----:B------:R-:W-:-:S04]  /*2b7a0*/  IMAD R9, R5, R198, R7 ;  /* 0x000000c605097224 */ /* 0x000fc800078e0207 */
[----:B------:R-:W-:-:S04]  /*2b7b0*/  IMAD.IADD R9, R9, 0x1, R0 ;  /* 0x0000000109097824 */ /* 0x000fc800078e0200 */
[----:B-1----:R-:W-:-:S05]  /*2b7c0*/  IMAD.WIDE R24, R9, 0x8, R24 ;  /* 0x0000000809187825 */ /* 0x002fca00078e0218 */
[----:B0-2---:R-:W2:Y:S01]  /*2b7d0*/  LDG.E.64 R14, desc[UR4][R24.64] ;  /* 0x00000004180e7981 */ /* 0x005ea2000c1e1b00 */
        /* <DEDUP_REMOVED lines=14> */
[----:B-----5:R-:W-:Y:S02]  /*2b8c0*/  @P1 IMAD.MOV.U32 R13, RZ, RZ, -0x40100000 ;  /* 0xbff00000ff0d1424 */ /* 0x020fe400078e00ff */
        /* <DEDUP_REMOVED lines=99> */
.L_x_1061:
[----:B------:R-:W-:Y:S05]  /*2bf00*/  BSYNC.RECONVERGENT B2 ;  /* 0x0000000000027941 */ /* 0x000fea0003800200 */
.L_x_1060:
        /* <DEDUP_REMOVED lines=31> */
.L_x_1064:
[----:B------:R-:W-:Y:S05]  /*2c100*/  BSYNC.RECONVERGENT B2 ;  /* 0x0000000000027941 */ /* 0x000fea0003800200 */
.L_x_1063:
        /* <DEDUP_REMOVED lines=8> */
.L_x_1059:
        /* <DEDUP_REMOVED lines=35> */
.L_x_1066:
[----:B------:R-:W-:Y:S05]  /*2c3c0*/  BSYNC.RECONVERGENT B2 ;  /* 0x0000000000027941 */ /* 0x000fea0003800200 */
.L_x_1065:
        /* <DEDUP_REMOVED lines=33> */
.L_x_1068:
[----:B------:R-:W-:Y:S05]  /*2c5e0*/  BSYNC.RECONVERGENT B2 ;  /* 0x0000000000027941 */ /* 0x000fea0003800200 */
.L_x_1067:
        /* <DEDUP_REMOVED lines=8> */
.L_x_1058:
        /* <DEDUP_REMOVED lines=49> */
.L_x_1070:
[----:B------:R-:W-:Y:S05]  /*2c980*/  BSYNC.RECONVERGENT B2 ;  /* 0x0000000000027941 */ /* 0x000fea0003800200 */
.L_x_1069:
        /* <DEDUP_REMOVED lines=33> */
.L_x_1072:
[----:B------:R-:W-:Y:S05]  /*2cba0*/  BSYNC.RECONVERGENT B2 ;  /* 0x0000000000027941 */ /* 0x000fea0003800200 */
.L_x_1071:
[----:B------:R-:W-:-:S06]  /*2cbb0*/  DSETP.GEU.AND P1, PT, R200, R178, PT ;  /* 0x000000b2c800722a */ /* 0x000fcc0003f2e000 */
[----:B------:R-:W-:Y:S02]  /*2cbc0*/  FSEL R178, R178, R200, !P1 ;  /* 0x000000c8b2b27208 */ /* 0x000fe40004800000 */
[----:B------:R-:W-:Y:S02]  /*2cbd0*/  FSEL R179, R179, R201, !P1 ;  /* 0x000000c9b3b37208 */ /* 0x000fe40004800000 */
[----:B------:R-:W-:Y:S02]  /*2cbe0*/  FSEL R40, R40, R38, !P1 ;  /* 0x0000002628287208 */ /* 0x000fe40004800000 */
[----:B------:R-:W-:Y:S02]  /*2cbf0*/  FSEL R41, R41, R39, !P1 ;  /* 0x0000002729297208 */ /* 0x000fe40004800000 */
[----:B------:R-:W-:Y:S02]  /*2cc00*/  FSEL R154, R154, R36, !P1 ;  /* 0x000000249a9a7208 */ /* 0x000fe40004800000 */
[----:B------:R-:W-:-:S07]  /*2cc10*/  FSEL R155, R155, R37, !P1 ;  /* 0x000000259b9b7208 */ /* 0x000fce0004800000 */
.L_x_1062:
[----:B------:R-:W-:Y:S05]  /*2cc20*/  BSYNC.RECONVERGENT B0 ;  /* 0x0000000000007941 */ /* 0x000fea0003800200 */
.L_x_1057:
        /* <DEDUP_REMOVED lines=32> */
.L_x_1074:
[----:B------:R-:W-:Y:S05]  /*2ce30*/  BSYNC.RECONVERGENT B0 ;  /* 0x0000000000007941 */ /* 0x000fea0003800200 */
.L_x_1073:
[----:B------:R-:W-:-:S06]  /*2ce40*/  DSETP.GEU.AND P1, PT, R178, R36, PT ;  /* 0x00000024b200722a */ /* 0x000fcc0003f2e000 */
[----:B------:R-:W-:Y:S02]  /*2ce50*/  FSEL R30, R30, R40, !P1 ;  /* 0x000000281e1e7208 */ /* 0x000fe40004800000 */
[----:B------:R-:W-:Y:S02]  /*2ce60*/  FSEL R31, R31, R41, !P1 ;  /* 0x000000291f1f7208 */ /* 0x000fe40004800000 */
[----:B------:R-:W-:Y:S02]  /*2ce70*/  FSEL R34, R34, R154, !P1 ;  /* 0x0000009a22227208 */ /* 0x000fe40004800000 */
[----:B------:R-:W-:-:S07]  /*2ce80*/  FSEL R35, R35, R155, !P1 ;  /* 0x0000009b23237208 */ /* 0x000fce0004800000 */
.L_x_1056:
[----:B------:R-:W-:Y:S05]  /*2ce90*/  BSYNC.RECONVERGENT B1 ;  /* 0x0000000000017941 */ /* 0x000fea0003800200 */
.L_x_1055:
        /* <DEDUP_REMOVED lines=43> */
.L_x_1076:
[----:B------:R-:W-:Y:S05]  /*2d150*/  BSYNC.RECONVERGENT B0 ;  /* 0x0000000000007941 */ /* 0x000fea0003800200 */
.L_x_1075:
        /* <DEDUP_REMOVED lines=29> */
.L_x_1078:
[----:B------:R-:W-:Y:S05]  /*2d330*/  BSYNC.RECONVERGENT B0 ;  /* 0x0000000000007941 */ /* 0x000fea0003800200 */
.L_x_1077:
        /* <DEDUP_REMOVED lines=28> */
.L_x_1080:
[----:B------:R-:W-:Y:S05]  /*2d500*/  BSYNC.RECONVERGENT B0 ;  /* 0x0000000000007941 */ /* 0x000fea0003800200 */
.L_x_1079:
        /* <DEDUP_REMOVED lines=30> */
.L_x_1082:
[----:B------:R-:W-:Y:S05]  /*2d6f0*/  BSYNC.RECONVERGENT B0 ;  /* 0x0000000000007941 */ /* 0x000fea0003800200 */
.L_x_1081:
        /* <DEDUP_REMOVED lines=11> */
.L_x_1111:
        /* <DEDUP_REMOVED lines=12> */
.L_x_1110:
        /* <DEDUP_REMOVED lines=55> */
.L_x_1091:
[----:B------:R-:W-:Y:S05]  /*2dbe0*/  BSYNC.RECONVERGENT B6 ;  /* 0x0000000000067941 */ /* 0x000fea0003800200 */
.L_x_1090:
        /* <DEDUP_REMOVED lines=34> */
.L_x_1093:
[----:B------:R-:W-:Y:S05]  /*2de10*/  BSYNC.RECONVERGENT B6 ;  /* 0x0000000000067941 */ /* 0x000fea0003800200 */
.L_x_1092:
        /* <DEDUP_REMOVED lines=27> */
.L_x_1095:
[----:B------:R-:W-:Y:S05]  /*2dfd0*/  BSYNC.RECONVERGENT B6 ;  /* 0x0000000000067941 */ /* 0x000fea0003800200 */
.L_x_1094:
[----:B------:R-:W-:-:S06]  /*2dfe0*/  DSETP.GT.AND P2, PT, R14, R202, PT ;  /* 0x000000ca0e00722a */ /* 0x000fcc0003f44000 */
[----:B------:R-:W-:Y:S02]  /*2dff0*/  FSEL R10, R40, RZ, P2 ;  /* 0x000000ff280a7208 */ /* 0x000fe40001000000 */
[----:B------:R-:W-:Y:S02]  /*2e000*/  FSEL R11, R41, -1.875, P2 ;  /* 0xbff00000290b7808 */ /* 0x000fe40001000000 */
[----:B------:R-:W-:Y:S02]  /*2e010*/  FSEL R12, R154, RZ, P2 ;  /* 0x000000ff9a0c7208 */ /* 0x000fe40001000000 */
[----:B------:R-:W-:Y:S01]  /*2e020*/  FSEL R13, R155, +QNAN , P2 ;  /* 0x7ff000009b0d7808 */ /* 0x000fe20001000000 */
[----:B------:R-:W-:Y:S06]  /*2e030*/  BRA `(.L_x_1096) ;  /* 0x0000001000cc7947 */ /* 0x000fec0003800000 */
.L_x_1089:
        /* <DEDUP_REMOVED lines=56> */
.L_x_1098:
[----:B------:R-:W-:Y:S05]  /*2e3c0*/  BSYNC.RECONVERGENT B6 ;  /* 0x0000000000067941 */ /* 0x000fea0003800200 */
.L_x_1097:
        /* <DEDUP_REMOVED lines=27> */
.L_x_1100:
[----:B------:R-:W-:Y:S05]  /*2e580*/  BSYNC.RECONVERGENT B6 ;  /* 0x0000000000067941 */ /* 0x000fea0003800200 */
.L_x_1099:
[----:B------:R-:W-:-:S06]  /*2e590*/  DSETP.GT.AND P2, PT, R14, R202, PT ;  /* 0x000000ca0e00722a */ /* 0x000fcc0003f44000 */
[----:B------:R-:W-:Y:S02]  /*2e5a0*/  FSEL R10, R40, RZ, P2 ;  /* 0x000000ff280a7208 */ /* 0x000fe40001000000 */
[----:B------:R-:W-:Y:S02]  /*2e5b0*/  FSEL R11, R41, -1.875, P2 ;  /* 0xbff00000290b7808 */ /* 0x000fe40001000000 */
[----:B------:R-:W-:Y:S02]  /*2e5c0*/  FSEL R12, R154, RZ, P2 ;  /* 0x000000ff9a0c7208 */ /* 0x000fe40001000000 */
[----:B------:R-:W-:Y:S01]  /*2e5d0*/  FSEL R13, R155, +QNAN , P2 ;  /* 0x7ff000009b0d7808 */ /* 0x000fe20001000000 */
[----:B------:R-:W-:Y:S06]  /*2e5e0*/  BRA `(.L_x_1096) ;  /* 0x0000000c00607947 */ /* 0x000fec0003800000 */
.L_x_1088:
        /* <DEDUP_REMOVED lines=65> */
.L_x_1103:
[----:B------:R-:W-:Y:S05]  /*2ea00*/  BSYNC.RECONVERGENT B6 ;  /* 0x0000000000067941 */ /* 0x000fea0003800200 */
.L_x_1102:
        /* <DEDUP_REMOVED lines=27> */
.L_x_1105:
[----:B------:R-:W-:Y:S05]  /*2ebc0*/  BSYNC.RECONVERGENT B6 ;  /* 0x0000000000067941 */ /* 0x000fea0003800200 */
.L_x_1104:
[----:B------:R-:W-:Y:S01]  /*2ebd0*/  DADD R10, -R202, R14 ;  /* 0x00000000ca0a7229 */ /* 0x000fe2000000010e */
[----:B------:R-:W-:Y:S01]  /*2ebe0*/  UMOV UR6, 0xa0b5ed8d ;  /* 0xa0b5ed8d00067882 */ /* 0x000fe20000000000 */
[----:B------:R-:W-:Y:S01]  /*2ebf0*/  UMOV UR7, 0x3eb0c6f7 ;  /* 0x3eb0c6f700077882 */ /* 0x000fe20000000000 */
[----:B------:R-:W-:Y:S02]  /*2ec00*/  IMAD.MOV.U32 R12, RZ, RZ, 0x0 ;  /* 0x00000000ff0c7424 */ /* 0x000fe400078e00ff */
[----:B------:R-:W-:-:S03]  /*2ec10*/  IMAD.MOV.U32 R13, RZ, RZ, 0x7ff00000 ;  /* 0x7ff00000ff0d7424 */ /* 0x000fc600078e00ff */
[----:B------:R-:W-:Y:S01]  /*2ec20*/  DSETP.GE.AND P2, PT, R10, UR6, PT ;  /* 0x000000060a007e2a */ /* 0x000fe2000bf46000 */
[----:B------:R-:W-:Y:S02]  /*2ec30*/  IMAD.MOV.U32 R10, RZ, RZ, 0x0 ;  /* 0x00000000ff0a7424 */ /* 0x000fe400078e00ff */
[----:B------:R-:W-:-:S11]  /*2ec40*/  IMAD.MOV.U32 R11, RZ, RZ, -0x40100000 ;  /* 0xbff00000ff0b7424 */ /* 0x000fd600078e00ff */
[----:B------:R-:W-:Y:S05]  /*2ec50*/  @!P2 BRA `(.L_x_1096) ;  /* 0x0000000400c4a947 */ /* 0x000fea0003800000 */
[----:B------:R-:W-:-:S06]  /*2ec60*/  DSETP.GT.AND P2, PT, R14, R202, PT ;  /* 0x000000ca0e00722a */ /* 0x000fcc0003f44000 */
[----:B------:R-:W-:Y:S02]  /*2ec70*/  FSEL R10, R40, RZ, P2 ;  /* 0x000000ff280a7208 */ /* 0x000fe40001000000 */
[----:B------:R-:W-:Y:S02]  /*2ec80*/  FSEL R11, R41, -1.875, P2 ;  /* 0xbff00000290b7808 */ /* 0x000fe40001000000 */
[----:B------:R-:W-:Y:S02]  /*2ec90*/  FSEL R12, R154, RZ, P2 ;  /* 0x000000ff9a0c7208 */ /* 0x000fe40001000000 */
[----:B------:R-:W-:Y:S01]  /*2eca0*/  FSEL R13, R155, +QNAN , P2 ;  /* 0x7ff000009b0d7808 */ /* 0x000fe20001000000 */
[----:B------:R-:W-:Y:S06]  /*2ecb0*/  BRA `(.L_x_1096) ;  /* 0x0000000400ac7947 */ /* 0x000fec0003800000 */
.L_x_1101:
        /* <DEDUP_REMOVED lines=73> */
.L_x_1107:
[----:B------:R-:W-:Y:S05]  /*2f150*/  BSYNC.RECONVERGENT B6 ;  /* 0x0000000000067941 */ /* 0x000fea0003800200 */
.L_x_1106:
        /* <DEDUP_REMOVED lines=27> */
.L_x_1109:
[----:B------:R-:W-:Y:S05]  /*2f310*/  BSYNC.RECONVERGENT B6 ;  /* 0x0000000000067941 */ /* 0x000fea0003800200 */
.L_x_1108:
[----:B------:R-:W-:-:S06]  /*2f320*/  DSETP.GT.AND P2, PT, R14, R202, PT ;  /* 0x000000ca0e00722a */ /* 0x000fcc0003f44000 */
[----:B------:R-:W-:Y:S02]  /*2f330*/  FSEL R10, R40, RZ, P2 ;  /* 0x000000ff280a7208 */ /* 0x000fe40001000000 */
[----:B------:R-:W-:Y:S02]  /*2f340*/  FSEL R11, R41, -1.875, P2 ;  /* 0xbff00000290b7808 */ /* 0x000fe40001000000 */
[----:B------:R-:W-:Y:S02]  /*2f350*/  FSEL R12, R154, RZ, P2 ;  /* 0x000000ff9a0c7208 */ /* 0x000fe40001000000 */
[----:B------:R-:W-:-:S07]  /*2f360*/  FSEL R13, R155, +QNAN , P2 ;  /* 0x7ff000009b0d7808 */ /* 0x000fce0001000000 */
.L_x_1096:
[----:B------:R-:W-:Y:S05]  /*2f370*/  BSYNC.RECONVERGENT B0 ;  /* 0x0000000000007941 */ /* 0x000fea0003800200 */
.L_x_1087:
        /* <DEDUP_REMOVED lines=14> */
.L_x_1086:
[----:B------:R-:W-:Y:S05]  /*2f460*/  BSYNC.RECONVERGENT B1 ;  /* 0x0000000000017941 */ /* 0x000fea0003800200 */
.L_x_1085:
[----:B------:R-:W-:Y:S01]  /*2f470*/  VIADD R198, R198, 0x1 ;  /* 0x00000001c6c67836 */ /* 0x000fe20000000000 */
[----:B------:R-:W-:-:S04]  /*2f480*/  ISETP.GT.U32.AND P3, PT, R199, 0x1, PT ;  /* 0x00000001c700780c */ /* 0x000fc80003f64070 */
[----:B------:R-:W-:-:S13]  /*2f490*/  ISETP.GE.AND P2, PT, R198, R0, PT ;  /* 0x00000000c600720c */ /* 0x000fda0003f46270 */
[----:B------:R-:W-:Y:S05]  /*2f4a0*/  @!P2 BRA P3, `(.L_x_1110) ;  /* 0xffffffe000f0a947 */ /* 0x000fea000183ffff */
.L_x_1084:
[----:B------:R-:W-:Y:S05]  /*2f4b0*/  BSYNC.RECONVERGENT B2 ;  /* 0x0000000000027941 */ /* 0x000fea0003800200 */
.L_x_1083:
[----:B------:R-:W-:Y:S05]  /*2f4c0*/  @P1 BRA `(.L_x_1111) ;  /* 0xffffffe000b81947 */ /* 0x000fea000383ffff */
.L_x_1054:
[----:B------:R-:W-:Y:S05]  /*2f4d0*/  BSYNC.RECONVERGENT B3 ;  /* 0x0000000000037941 */ /* 0x000fea0003800200 */
.L_x_1053:
[C---:B------:R-:W-:Y:S01]  /*2f4e0*/  ISETP.NE.AND P1, PT, R0.reuse, R5, PT ;  /* 0x000000050000720c */ /* 0x040fe20003f25270 */
[----:B------:R-:W-:-:S12]  /*2f4f0*/  VIADD R0, R0, 0x1 ;  /* 0x0000000100007836 */ /* 0x000fd80000000000 */
[----:B------:R-:W-:Y:S05]  /*2f500*/  @P1 BRA `(.L_x_1112) ;  /* 0xffffffc0009c1947 */ /* 0x000fea000383ffff */
.L_x_1052:
[----:B------:R-:W-:Y:S05]  /*2f510*/  BSYNC.RECONVERGENT B4 ;  /* 0x0000000000047941 */ /* 0x000fea0003800200 */
.L_x_1051:
[C---:B------:R-:W-:Y:S01]  /*2f520*/  ISETP.NE.AND P1, PT, R3.reuse, R4, PT ;  /* 0x000000040300720c */ /* 0x040fe20003f25270 */
[----:B------:R-:W-:-:S12]  /*2f530*/  VIADD R3, R3, 0x1 ;  /* 0x0000000103037836 */ /* 0x000fd80000000000 */
[----:B------:R-:W-:Y:S05]  /*2f540*/  @P1 BRA `(.L_x_1113) ;  /* 0xffffffc0007c1947 */ /* 0x000fea000383ffff */
.L_x_1042:
[----:B------:R-:W-:Y:S05]  /*2f550*/  BSYNC.RECONVERGENT B5 ;  /* 0x0000000000057941 */ /* 0x000fea0003800200 */
.L_x_1041:
[----:B------:R-:W-:Y:S01]  /*2f560*/  ISETP.GE.AND P2, PT, R5, 0x1, PT ;  /* 0x000000010500780c */ /* 0x000fe20003f46270 */
[----:B------:R-:W-:Y:S01]  /*2f570*/  BSSY.RECONVERGENT B2, `(.L_x_1114) ;  /* 0x00001ac000027945 */ /* 0x000fe20003800200 */
[----:B------:R-:W-:Y:S02]  /*2f580*/  IMAD.MOV.U32 R198, RZ, RZ, RZ ;  /* 0x000000ffffc67224 */ /* 0x000fe400078e00ff */
[----:B------:R-:W-:Y:S02]  /*2f590*/  IMAD.MOV.U32 R38, RZ, RZ, 0x0 ;  /* 0x00000000ff267424 */ /* 0x000fe400078e00ff */
[----:B------:R-:W-:-:S07]  /*2f5a0*/  IMAD.MOV.U32 R39, RZ, RZ, -0x100000 ;  /* 0xfff00000ff277424 */ /* 0x000fce00078e00ff */
[----:B------:R-:W-:Y:S05]  /*2f5b0*/  @!P2 BRA `(.L_x_1115) ;  /* 0x00000018009ca947 */ /* 0x000fea0003800000 */
[----:B------:R-:W-:-:S05]  /*2f5c0*/  IMAD.IADD R202, R1, 0x1, R4 ;  /* 0x0000000101ca7824 */ /* 0x000fca00078e0204 */
[----:B------:R-:W3:Y:S01]  /*2f5d0*/  LDL.U8 R201, [R202] ;  /* 0x00000000cac97983 */ /* 0x000ee20000100000 */
[----:B01----:R-:W-:Y:S02]  /*2f5e0*/  VIADD R10, R4, 0xffffffff ;  /* 0xffffffff040a7836 */ /* 0x003fe40000000000 */
[----:B------:R-:W-:Y:S02]  /*2f5f0*/  IMAD.MOV.U32 R198, RZ, RZ, RZ ;  /* 0x000000ffffc67224 */ /* 0x000fe400078e00ff */
[----:B------:R-:W-:Y:S02]  /*2f600*/  IMAD.MOV.U32 R0, RZ, RZ, 0x1 ;  /* 0x00000001ff007424 */ /* 0x000fe400078e00ff */
[----:B------:R-:W-:Y:S02]  /*2f610*/  IMAD.MOV.U32 R38, RZ, RZ, 0x0 ;  /* 0x00000000ff267424 */ /* 0x000fe400078e00ff */
[----:B------:R-:W-:Y:S02]  /*2f620*/  IMAD.MOV.U32 R39, RZ, RZ, -0x100000 ;  /* 0xfff00000ff277424 */ /* 0x000fe400078e00ff */
[----:B----4-:R-:W-:Y:S01]  /*2f630*/  IMAD R199, R5, R10, R7 ;  /* 0x0000000a05c77224 */ /* 0x010fe200078e0207 */
[----:B---3--:R-:W-:-:S04]  /*2f640*/  PRMT R200, R201, 0x8880, RZ ;  /* 0x00008880c9c87816 */ /* 0x008fc800000000ff */
[----:B------:R-:W-:-:S07]  /*2f650*/  SHF.R.S32.HI R3, RZ, 0x1f, R200 ;  /* 0x0000001fff037819 */ /* 0x000fce00000114c8 */
.L_x_1140:
[----:B------:R-:W-:-:S05]  /*2f660*/  IMAD.IADD R9, R1, 0x1, R0 ;  /* 0x0000000101097824 */ /* 0x000fca00078e0200 */
[----:B------:R-:W3:Y:S01]  /*2f670*/  LDL.U8 R16, [R9+0x1b] ;  /* 0x00001b0009107983 */ /* 0x000ee20000100000 */
[----:B------:R-:W-:Y:S01]  /*2f680*/  PRMT R10, R201, 0x8880, RZ ;  /* 0x00008880c90a7816 */ /* 0x000fe200000000ff */
[----:B------:R-:W-:Y:S01]  /*2f690*/  BSSY.RECONVERGENT B1, `(.L_x_1116) ;  /* 0x0000164000017945 */ /* 0x000fe20003800200 */
[----:B------:R-:W-:Y:S02]  /*2f6a0*/  IMAD.MOV.U32 R36, RZ, RZ, 0x0 ;  /* 0x00000000ff247424 */ /* 0x000fe400078e00ff */
[----:B------:R-:W-:Y:S02]  /*2f6b0*/  IMAD.MOV.U32 R37, RZ, RZ, 0x7ff00000 ;  /* 0x7ff00000ff257424 */ /* 0x000fe400078e00ff */
[----:B------:R-:W-:Y:S02]  /*2f6c0*/  IMAD.MOV.U32 R34, RZ, RZ, 0x0 ;  /* 0x00000000ff227424 */ /* 0x000fe400078e00ff */
[----:B------:R-:W-:Y:S01]  /*2f6d0*/  IMAD.MOV.U32 R35, RZ, RZ, -0x40100000 ;  /* 0xbff00000ff237424 */ /* 0x000fe200078e00ff */
[----:B---3--:R-:W-:-:S05]  /*2f6e0*/  PRMT R17, R16, 0x8880, RZ ;  /* 0x0000888010117816 */ /* 0x008fca00000000ff */
[----:B------:R-:W-:-:S05]  /*2f6f0*/  IMAD.IADD R10, R17, 0x1, R10 ;  /* 0x00000001110a7824 */ /* 0x000fca00078e020a */
[----:B------:R-:W-:-:S13]  /*2f700*/  ISETP.NE.AND P0, PT, R10, 0x3, PT ;  /* 0x000000030a00780c */ /* 0x000fda0003f05270 */
[----:B------:R-:W-:Y:S05]  /*2f710*/  @P0 BRA `(.L_x_1117) ;  /* 0x00000014006c0947 */ /* 0x000fea0003800000 */
[----:B------:R-:W3:Y:S01]  /*2f720*/  LDL.S8 R24, [R202+0x1] ;  /* 0x00000100ca187983 */ /* 0x000ee20000100200 */
[----:B------:R-:W0:Y:S01]  /*2f730*/  LDC.64 R18, c[0x0][0x410] ;  /* 0x00010400ff127b82 */ /* 0x000e220000000a00 */
[----:B------:R-:W1:Y:S02]  /*2f740*/  LDCU.64 UR6, c[0x0][0x410] ;  /* 0x00008200ff0677ac */ /* 0x000e640008000a00 */
[----:B------:R-:W4:Y:S01]  /*2f750*/  LDL.S8 R9, [R9+0x1c] ;  /* 0x00001c0009097983 */ /* 0x000f220000100200 */
[C---:B------:R-:W-:Y:S01]  /*2f760*/  PRMT R10, R16.reuse, 0x8880, RZ ;  /* 0x00008880100a7816 */ /* 0x040fe200000000ff */
[----:B------:R-:W-:Y:S01]  /*2f770*/  UMOV UR8, 0x5197d ;  /* 0x0005197d00087882 */ /* 0x000fe20000000000 */
[----:B--2--5:R-:W-:Y:S02]  /*2f780*/  PRMT R13, R16, 0x3340, RZ ;  /* 0x00003340100d7816 */ /* 0x024fe400000000ff */
[----:B------:R-:W-:-:S03]  /*2f790*/  SHF.R.S32.HI R11, RZ, 0x1f, R10 ;  /* 0x0000001fff0b7819 */ /* 0x000fc6000001140a */
[----:B------:R-:W-:-:S03]  /*2f7a0*/  IMAD.WIDE.U32 R10, R200, 0x5, R10 ;  /* 0x00000005c80a7825 */ /* 0x000fc600078e000a */
[----:B-1----:R-:W-:Y:S01]  /*2f7b0*/  LEA R34, P0, R10, UR6, 0x3 ;  /* 0x000000060a227c11 */ /* 0x002fe2000f8018ff */
[----:B------:R-:W-:Y:S01]  /*2f7c0*/  UMOV UR6, 0x519 ;  /* 0x0000051900067882 */ /* 0x000fe20000000000 */
[----:B---3--:R-:W-:-:S04]  /*2f7d0*/  LOP3.LUT R12, R24, 0xffff, RZ, 0xc0, !PT ;  /* 0x0000ffff180c7812 */ /* 0x008fc800078ec0ff */
[----:B------:R-:W-:-:S04]  /*2f7e0*/  PRMT R12, R201, 0x3340, R12 ;  /* 0x00003340c90c7816 */ /* 0x000fc8000000000c */
[----:B------:R-:W-:Y:S01]  /*2f7f0*/  PRMT R12, R12, 0x5410, R13 ;  /* 0x000054100c0c7816 */ /* 0x000fe2000000000d */
[----:B------:R-:W-:-:S04]  /*2f800*/  IMAD R13, R3, 0x5, RZ ;  /* 0x00000005030d7824 */ /* 0x000fc800078e02ff */
[----:B------:R-:W-:Y:S02]  /*2f810*/  IMAD.IADD R11, R11, 0x1, R13 ;  /* 0x000000010b0b7824 */ /* 0x000fe400078e020d */
[----:B----4-:R-:W-:-:S03]  /*2f820*/  IDP.4A.S8.U8 R15, R12, UR8, R9 ;  /* 0x000000080c0f7c26 */ /* 0x010fc60008000209 */
        /* <DEDUP_REMOVED lines=77> */
.L_x_1121:
[----:B------:R-:W-:Y:S05]  /*2fd00*/  BSYNC.RECONVERGENT B3 ;  /* 0x0000000000037941 */ /* 0x000fea0003800200 */
.L_x_1120:
        /* <DEDUP_REMOVED lines=31> */
.L_x_1123:
[----:B------:R-:W-:Y:S05]  /*2ff00*/  BSYNC.RECONVERGENT B3 ;  /* 0x0000000000037941 */ /* 0x000fea0003800200 */
.L_x_1122:
[----:B------:R-:W-:-:S06]  /*2ff10*/  DSETP.GEU.AND P1, PT, R204, R176, PT ;  /* 0x000000b0cc00722a */ /* 0x000fcc0003f2e000 */
[----:B------:R-:W-:Y:S02]  /*2ff20*/  FSEL R176, R176, R204, !P1 ;  /* 0x000000ccb0b07208 */ /* 0x000fe40004800000 */
[----:B------:R-:W-:Y:S02]  /*2ff30*/  FSEL R177, R177, R205, !P1 ;  /* 0x000000cdb1b17208 */ /* 0x000fe40004800000 */
[----:B------:R-:W-:Y:S02]  /*2ff40*/  FSEL R16, R16, R40, !P1 ;  /* 0x0000002810107208 */ /* 0x000fe40004800000 */
[----:B------:R-:W-:Y:S02]  /*2ff50*/  FSEL R17, R17, R41, !P1 ;  /* 0x0000002911117208 */ /* 0x000fe40004800000 */
[----:B------:R-:W-:Y:S02]  /*2ff60*/  FSEL R14, R14, R154, !P1 ;  /* 0x0000009a0e0e7208 */ /* 0x000fe40004800000 */
[----:B------:R-:W-:-:S07]  /*2ff70*/  FSEL R15, R15, R155, !P1 ;  /* 0x0000009b0f0f7208 */ /* 0x000fce0004800000 */
.L_x_1119:
[----:B------:R-:W-:Y:S05]  /*2ff80*/  BSYNC.RECONVERGENT B0 ;  /* 0x0000000000007941 */ /* 0x000fea0003800200 */
.L_x_1118:
        /* <DEDUP_REMOVED lines=44> */
.L_x_1127:
[----:B------:R-:W-:Y:S05]  /*30250*/  BSYNC.RECONVERGENT B3 ;  /* 0x0000000000037941 */ /* 0x000fea0003800200 */
.L_x_1126:
        /* <DEDUP_REMOVED lines=31> */
.L_x_1129:
[----:B------:R-:W-:Y:S05]  /*30450*/  BSYNC.RECONVERGENT B3 ;  /* 0x0000000000037941 */ /* 0x000fea0003800200 */
.L_x_1128:
[----:B------:R-:W-:-:S06]  /*30460*/  DSETP.GEU.AND P0, PT, R24, R176, PT ;  /* 0x000000b01800722a */ /* 0x000fcc0003f0e000 */
[----:B------:R-:W-:Y:S02]  /*30470*/  FSEL R40, R40, R16, !P0 ;  /* 0x0000001028287208 */ /* 0x000fe40004000000 */
[----:B------:R-:W-:Y:S02]  /*30480*/  FSEL R41, R41, R17, !P0 ;  /* 0x0000001129297208 */ /* 0x000fe40004000000 */
[----:B------:R-:W-:Y:S02]  /*30490*/  FSEL R154, R154, R14, !P0 ;  /* 0x0000000e9a9a7208 */ /* 0x000fe40004000000 */
[----:B------:R-:W-:Y:S02]  /*304a0*/  FSEL R155, R155, R15, !P0 ;  /* 0x0000000f9b9b7208 */ /* 0x000fe40004000000 */
[----:B------:R-:W-:Y:S02]  /*304b0*/  FSEL R176, R176, R24, !P0 ;  /* 0x00000018b0b07208 */ /* 0x000fe40004000000 */
[----:B------:R-:W-:-:S07]  /*304c0*/  FSEL R177, R177, R25, !P0 ;  /* 0x00000019b1b17208 */ /* 0x000fce0004000000 */
.L_x_1125:
[----:B------:R-:W-:Y:S05]  /*304d0*/  BSYNC.RECONVERGENT B0 ;  /* 0x0000000000007941 */ /* 0x000fea0003800200 */
.L_x_1124:
        /* <DEDUP_REMOVED lines=46> */
.L_x_1133:
[----:B------:R-:W-:Y:S05]  /*307c0*/  BSYNC.RECONVERGENT B3 ;  /* 0x0000000000037941 */ /* 0x000fea0003800200 */
.L_x_1132:
        /* <DEDUP_REMOVED lines=33> */
.L_x_1135:
[----:B------:R-:W-:Y:S05]  /*309e0*/  BSYNC.RECONVERGENT B3 ;  /* 0x0000000000037941 */ /* 0x000fea0003800200 */
.L_x_1134:
[----:B------:R-:W-:-:S06]  /*309f0*/  DSETP.GEU.AND P0, PT, R18, R176, PT ;  /* 0x000000b01200722a */ /* 0x000fcc0003f0e000 */
[----:B------:R-:W-:Y:S02]  /*30a00*/  FSEL R14, R14, R40, !P0 ;  /* 0x000000280e0e7208 */ /* 0x000fe40004000000 */
[----:B------:R-:W-:Y:S02]  /*30a10*/  FSEL R15, R15, R41, !P0 ;  /* 0x000000290f0f7208 */ /* 0x000fe40004000000 */
[----:B------:R-:W-:Y:S02]  /*30a20*/  FSEL R16, R16, R154, !P0 ;  /* 0x0000009a10107208 */ /* 0x000fe40004000000 */
[----:B------:R-:W-:Y:S02]  /*30a30*/  FSEL R17, R17, R155, !P0 ;  /* 0x0000009b11117208 */ /* 0x000fe40004000000 */
[----:B------:R-:W-:Y:S02]  /*30a40*/  FSEL R176, R176, R18, !P0 ;  /* 0x00000012b0b07208 */ /* 0x000fe40004000000 */
[----:B------:R-:W-:-:S07]  /*30a50*/  FSEL R177, R177, R19, !P0 ;  /* 0x00000013b1b17208 */ /* 0x000fce0004000000 */
.L_x_1131:
[----:B------:R-:W-:Y:S05]  /*30a60*/  BSYNC.RECONVERGENT B0 ;  /* 0x0000000000007941 */ /* 0x000fea0003800200 */
.L_x_1130:
        /* <DEDUP_REMOVED lines=32> */
.L_x_1137:
[----:B------:R-:W-:Y:S05]  /*30c70*/  BSYNC.RECONVERGENT B0 ;  /* 0x0000000000007941 */ /* 0x000fea0003800200 */
.L_x_1136:
[----:B------:R-:W-:-:S06]  /*30c80*/  DSETP.GEU.AND P0, PT, R176, R18, PT ;  /* 0x00000012b000722a */ /* 0x000fcc0003f0e000 */
[----:B------:R-:W-:Y:S02]  /*30c90*/  FSEL R34, R34, R14, !P0 ;  /* 0x0000000e22227208 */ /* 0x000fe40004000000 */
[----:B------:R-:W-:Y:S02]  /*30ca0*/  FSEL R35, R35, R15, !P0 ;  /* 0x0000000f23237208 */ /* 0x000fe40004000000 */
[----:B------:R-:W-:Y:S02]  /*30cb0*/  FSEL R36, R36, R16, !P0 ;  /* 0x0000001024247208 */ /* 0x000fe40004000000 */
[----:B------:R-:W-:-:S07]  /*30cc0*/  FSEL R37, R37, R17, !P0 ;  /* 0x0000001125257208 */ /* 0x000fce0004000000 */
.L_x_1117:
[----:B------:R-:W-:Y:S05]  /*30cd0*/  BSYNC.RECONVERGENT B1 ;  /* 0x0000000000017941 */ /* 0x000fea0003800200 */
.L_x_1116:
[----:B------:R-:W0:Y:S01]  /*30ce0*/  LDC.64 R16, c[0x0][0x428] ;  /* 0x00010a00ff107b82 */ /* 0x000e220000000a00 */
[----:B------:R-:W-:-:S04]  /*30cf0*/  IMAD.IADD R9, R199, 0x1, R0 ;  /* 0x00000001c7097824 */ /* 0x000fc800078e0200 */
[----:B0-----:R-:W-:-:S05]  /*30d00*/  IMAD.WIDE R16, R9, 0x8, R16 ;  /* 0x0000000809107825 */ /* 0x001fca00078e0210 */
[----:B--2---:R-:W2:Y:S04]  /*30d10*/  LDG.E.64 R14, desc[UR4][R16.64+0x1388] ;  /* 0x00138804100e7981 */ /* 0x004ea8000c1e1b00 */
        /* <DEDUP_REMOVED lines=16> */
[----:B-----5:R-:W0:Y:S02]  /*30e20*/  MUFU.RCP64H R13, R11 ;  /* 0x0000000b000d7308 */ /* 0x020e240000001800 */
        /* <DEDUP_REMOVED lines=18> */
.L_x_1139:
[----:B------:R-:W-:Y:S05]  /*30f50*/  BSYNC.RECONVERGENT B0 ;  /* 0x0000000000007941 */ /* 0x000fea0003800200 */
.L_x_1138:
        /* <DEDUP_REMOVED lines=13> */
.L_x_1115:
[----:B------:R-:W-:Y:S05]  /*31030*/  BSYNC.RECONVERGENT B2 ;  /* 0x0000000000027941 */ /* 0x000fea0003800200 */
.L_x_1114:
[----:B01----:R-:W-:Y:S02]  /*31040*/  IMAD.MOV.U32 R10, RZ, RZ, -0x800000 ;  /* 0xff800000ff0a7424 */ /* 0x003fe400078e00ff */
[----:B------:R-:W-:-:S06]  /*31050*/  IMAD.MOV.U32 R11, RZ, RZ, 0x41cdcd64 ;  /* 0x41cdcd64ff0b7424 */ /* 0x000fcc00078e00ff */
[----:B------:R-:W-:-:S06]  /*31060*/  DSETP.GT.AND P0, PT, |R38|, R10, PT ;  /* 0x0000000a2600722a */ /* 0x000fcc0003f04200 */
[----:B------:R-:W-:Y:S02]  /*31070*/  SEL R0, R4, 0x1, !P0 ;  /* 0x0000000104007807 */ /* 0x000fe40004000000 */
[----:B------:R-:W-:-:S03]  /*31080*/  SEL R3, R198, 0x1, !P0 ;  /* 0x00000001c6037807 */ /* 0x000fc60004000000 */
[C---:B------:R-:W-:Y:S02]  /*31090*/  IMAD.IADD R25, R1.reuse, 0x1, R0 ;  /* 0x0000000101197824 */ /* 0x040fe400078e0200 */
[----:B------:R-:W-:-:S03]  /*310a0*/  IMAD.IADD R15, R1, 0x1, R3 ;  /* 0x00000001010f7824 */ /* 0x000fc600078e0203 */
[----:B------:R-:W3:Y:S04]  /*310b0*/  LDL.U8 R154, [R25] ;  /* 0x00000000199a7983 */ /* 0x000ee80000100000 */
[----:B------:R-:W2:Y:S01]  /*310c0*/  LDL.U8 R155, [R15+0x1b] ;  /* 0x00001b000f9b7983 */ /* 0x000ea20000100000 */
[----:B------:R-:W-:Y:S01]  /*310d0*/  BSSY.RECONVERGENT B1, `(.L_x_1141) ;  /* 0x0000167000017945 */ /* 0x000fe20003800200 */
[----:B------:R-:W-:Y:S02]  /*310e0*/  IMAD.MOV.U32 R16, RZ, RZ, 0x0 ;  /* 0x00000000ff107424 */ /* 0x000fe400078e00ff */
[----:B------:R-:W-:Y:S02]  /*310f0*/  IMAD.MOV.U32 R17, RZ, RZ, 0x7ff00000 ;  /* 0x7ff00000ff117424 */ /* 0x000fe400078e00ff */
[----:B------:R-:W-:-:S02]  /*31100*/  IMAD.MOV.U32 R18, RZ, RZ, 0x0 ;  /* 0x00000000ff127424 */ /* 0x000fc400078e00ff */
[----:B------:R-:W-:Y:S01]  /*31110*/  IMAD.MOV.U32 R19, RZ, RZ, -0x40100000 ;  /* 0xbff00000ff137424 */ /* 0x000fe200078e00ff */
[----:B---3--:R-:W-:Y:S02]  /*31120*/  PRMT R9, R154, 0x8880, RZ ;  /* 0x000088809a097816 */ /* 0x008fe400000000ff */
[----:B--2---:R-:W-:-:S05]  /*31130*/  PRMT R12, R155, 0x8880, RZ ;  /* 0x000088809b0c7816 */ /* 0x004fca00000000ff */
        /* <DEDUP_REMOVED lines=99> */
.L_x_1146:
[----:B------:R-:W-:Y:S05]  /*31770*/  BSYNC.RECONVERGENT B2 ;  /* 0x0000000000027941 */ /* 0x000fea0003800200 */
.L_x_1145:
        /* <DEDUP_REMOVED lines=31> */
.L_x_1148:
[----:B------:R-:W-:Y:S05]  /*31970*/  BSYNC.RECONVERGENT B2 ;  /* 0x0000000000027941 */ /* 0x000fea0003800200 */
.L_x_1147:
[----:B------:R-:W-:-:S06]  /*31980*/  DSETP.GEU.AND P3, PT, R200, R174, PT ;  /* 0x000000aec800722a */ /* 0x000fcc0003f6e000 */
[----:B------:R-:W-:Y:S02]  /*31990*/  FSEL R174, R174, R200, !P3 ;  /* 0x000000c8aeae7208 */ /* 0x000fe40005800000 */
[----:B------:R-:W-:Y:S02]  /*319a0*/  FSEL R175, R175, R201, !P3 ;  /* 0x000000c9afaf7208 */ /* 0x000fe40005800000 */
[----:B------:R-:W-:Y:S02]  /*319b0*/  FSEL R24, R24, R38, !P3 ;  /* 0x0000002618187208 */ /* 0x000fe40005800000 */
[----:B------:R-:W-:Y:S02]  /*319c0*/  FSEL R25, R25, R39, !P3 ;  /* 0x0000002719197208 */ /* 0x000fe40005800000 */
[----:B------:R-:W-:Y:S02]  /*319d0*/  FSEL R14, R14, R40, !P3 ;  /* 0x000000280e0e7208 */ /* 0x000fe40005800000 */
[----:B------:R-:W-:-:S07]  /*319e0*/  FSEL R15, R15, R41, !P3 ;  /* 0x000000290f0f7208 */ /* 0x000fce0005800000 */
.L_x_1144:
[----:B------:R-:W-:Y:S05]  /*319f0*/  BSYNC.RECONVERGENT B0 ;  /* 0x0000000000007941 */ /* 0x000fea0003800200 */
.L_x_1143:
        /* <DEDUP_REMOVED lines=44> */
.L_x_1152:
[----:B------:R-:W-:Y:S05]  /*31cc0*/  BSYNC.RECONVERGENT B2 ;  /* 0x0000000000027941 */ /* 0x000fea0003800200 */
.L_x_1151:
        /* <DEDUP_REMOVED lines=31> */
.L_x_1154:
[----:B------:R-:W-:Y:S05]  /*31ec0*/  BSYNC.RECONVERGENT B2 ;  /* 0x0000000000027941 */ /* 0x000fea0003800200 */
.L_x_1153:
[----:B------:R-:W-:-:S06]  /*31ed0*/  DSETP.GEU.AND P1, PT, R34, R174, PT ;  /* 0x000000ae2200722a */ /* 0x000fcc0003f2e000 */
[----:B------:R-:W-:Y:S02]  /*31ee0*/  FSEL R38, R38, R24, !P1 ;  /* 0x0000001826267208 */ /* 0x000fe40004800000 */
[----:B------:R-:W-:Y:S02]  /*31ef0*/  FSEL R39, R39, R25, !P1 ;  /* 0x0000001927277208 */ /* 0x000fe40004800000 */
[----:B------:R-:W-:Y:S02]  /*31f00*/  FSEL R40, R40, R14, !P1 ;  /* 0x0000000e28287208 */ /* 0x000fe40004800000 */
[----:B------:R-:W-:Y:S02]  /*31f10*/  FSEL R41, R41, R15, !P1 ;  /* 0x0000000f29297208 */ /* 0x000fe40004800000 */
[----:B------:R-:W-:Y:S02]  /*31f20*/  FSEL R174, R174, R34, !P1 ;  /* 0x00000022aeae7208 */ /* 0x000fe40004800000 */
[----:B------:R-:W-:-:S07]  /*31f30*/  FSEL R175, R175, R35, !P1 ;  /* 0x00000023afaf7208 */ /* 0x000fce0004800000 */
.L_x_1150:
[----:B------:R-:W-:Y:S05]  /*31f40*/  BSYNC.RECONVERGENT B0 ;  /* 0x0000000000007941 */ /* 0x000fea0003800200 */
.L_x_1149:
        /* <DEDUP_REMOVED lines=46> */
.L_x_1158:
[----:B------:R-:W-:Y:S05]  /*32230*/  BSYNC.RECONVERGENT B2 ;  /* 0x0000000000027941 */ /* 0x000fea0003800200 */
.L_x_1157:
        /* <DEDUP_REMOVED lines=33> */
.L_x_1160:
[----:B------:R-:W-:Y:S05]  /*32450*/  BSYNC.RECONVERGENT B2 ;  /* 0x0000000000027941 */ /* 0x000fea0003800200 */
.L_x_1159:
[----:B------:R-:W-:-:S06]  /*32460*/  DSETP.GEU.AND P1, PT, R30, R174, PT ;  /* 0x000000ae1e00722a */ /* 0x000fcc0003f2e000 */
[----:B------:R-:W-:Y:S02]  /*32470*/  FSEL R14, R14, R38, !P1 ;  /* 0x000000260e0e7208 */ /* 0x000fe40004800000 */
[----:B------:R-:W-:Y:S02]  /*32480*/  FSEL R15, R15, R39, !P1 ;  /* 0x000000270f0f7208 */ /* 0x000fe40004800000 */
[----:B------:R-:W-:Y:S02]  /*32490*/  FSEL R24, R24, R40, !P1 ;  /* 0x0000002818187208 */ /* 0x000fe40004800000 */
[----:B------:R-:W-:Y:S02]  /*324a0*/  FSEL R25, R25, R41, !P1 ;  /* 0x0000002919197208 */ /* 0x000fe40004800000 */
[----:B------:R-:W-:Y:S02]  /*324b0*/  FSEL R174, R174, R30, !P1 ;  /* 0x0000001eaeae7208 */ /* 0x000fe40004800000 */
[----:B------:R-:W-:-:S07]  /*324c0*/  FSEL R175, R175, R31, !P1 ;  /* 0x0000001fafaf7208 */ /* 0x000fce0004800000 */
.L_x_1156:
[----:B------:R-:W-:Y:S05]  /*324d0*/  BSYNC.RECONVERGENT B0 ;  /* 0x0000000000007941 */ /* 0x000fea0003800200 */
.L_x_1155:
        /* <DEDUP_REMOVED lines=32> */
.L_x_1162:
[----:B------:R-:W-:Y:S05]  /*326e0*/  BSYNC.RECONVERGENT B0 ;  /* 0x0000000000007941 */ /* 0x000fea0003800200 */
.L_x_1161:
[----:B------:R-:W-:-:S06]  /*326f0*/  DSETP.GEU.AND P1, PT, R174, R30, PT ;  /* 0x0000001eae00722a */ /* 0x000fcc0003f2e000 */
[----:B------:R-:W-:Y:S02]  /*32700*/  FSEL R18, R18, R14, !P1 ;  /* 0x0000000e12127208 */ /* 0x000fe40004800000 */
[----:B------:R-:W-:Y:S02]  /*32710*/  FSEL R19, R19, R15, !P1 ;  /* 0x0000000f13137208 */ /* 0x000fe40004800000 */
[----:B------:R-:W-:Y:S02]  /*32720*/  FSEL R16, R16, R24, !P1 ;  /* 0x0000001810107208 */ /* 0x000fe40004800000 */
[----:B------:R-:W-:-:S07]  /*32730*/  FSEL R17, R17, R25, !P1 ;  /* 0x0000001911117208 */ /* 0x000fce0004800000 */
.L_x_1142:
[----:B------:R-:W-:Y:S05]  /*32740*/  BSYNC.RECONVERGENT B1 ;  /* 0x0000000000017941 */ /* 0x000fea0003800200 */
.L_x_1141:
        /* <DEDUP_REMOVED lines=13> */
.L_x_1167:
[----:B0-----:R-:W0:Y:S01]  /*32820*/  LDC.64 R10, c[0x0][0x430] ;  /* 0x00010c00ff0a7b82 */ /* 0x001e220000000a00 */
[----:B-----5:R-:W-:Y:S02]  /*32830*/  IMAD.IADD R13, R9, 0x1, R12 ;  /* 0x00000001090d7824 */ /* 0x020fe400078e020c */
        /* <DEDUP_REMOVED lines=12> */
.L_x_1166:
[----:B------:R-:W-:Y:S05]  /*32900*/  BSYNC.RECONVERGENT B1 ;  /* 0x0000000000017941 */ /* 0x000fea0003800200 */
.L_x_1165:
[----:B------:R-:W-:Y:S05]  /*32910*/  @!P4 BRA `(.L_x_1164) ;  /* 0x000000000060c947 */ /* 0x000fea0003800000 */
[----:B------:R-:W-:Y:S02]  /*32920*/  ISETP.GE.U32.AND P3, PT, R15, 0x4, PT ;  /* 0x000000040f00780c */ /* 0x000fe40003f66070 */
[----:B------:R-:W-:-:S11]  /*32930*/  LOP3.LUT P4, R12, R4, 0x3, RZ, 0xc0, !PT ;  /* 0x00000003040c7812 */ /* 0x000fd6000788c0ff */
[----:B0-----:R-:W0:Y:S01]  /*32940*/  @P3 LDC.64 R10, c[0x0][0x430] ;  /* 0x00010c00ff0a3b82 */ /* 0x001e220000000a00 */
[----:B-----5:R-:W-:Y:S02]  /*32950*/  @P3 IMAD.IADD R13, R9, 0x1, R14 ;  /* 0x00000001090d3824 */ /* 0x020fe400078e020e */
        /* <DEDUP_REMOVED lines=20> */
.L_x_1164:
[----:B------:R-:W-:Y:S05]  /*32aa0*/  BSYNC.RECONVERGENT B0 ;  /* 0x0000000000007941 */ /* 0x000fea0003800200 */
.L_x_1163:
        /* <DEDUP_REMOVED lines=14> */
.L_x_1172:
        /* <DEDUP_REMOVED lines=19> */
.L_x_1171:
[----:B------:R-:W-:Y:S05]  /*32cc0*/  BSYNC.RECONVERGENT B1 ;  /* 0x0000000000017941 */ /* 0x000fea0003800200 */
.L_x_1170:
        /* <DEDUP_REMOVED lines=18> */
.L_x_1174:
[----:B------:R-:W-:Y:S05]  /*32df0*/  BSYNC.RECONVERGENT B1 ;  /* 0x0000000000017941 */ /* 0x000fea0003800200 */
.L_x_1173:
        /* <DEDUP_REMOVED lines=18> */
.L_x_1176:
[----:B------:R-:W-:Y:S05]  /*32f20*/  BSYNC.RECONVERGENT B1 ;  /* 0x0000000000017941 */ /* 0x000fea0003800200 */
.L_x_1175:
[----:B------:R-:W-:-:S04]  /*32f30*/  @!P2 IADD3 R25, P3, PT, R9, R25, RZ ;  /* 0x000000190919a210 */ /* 0x000fc80007f7e0ff */
[----:B-1----:R-:W-:Y:S02]  /*32f40*/  @!P2 LEA.HI.X.SX32 R12, R9, RZ, 0x1, P3 ;  /* 0x000000ff090ca211 */ /* 0x002fe400018f0eff */
[----:B0-----:R-:W-:-:S04]  /*32f50*/  @!P2 LEA R10, P3, R25, R10, 0x2 ;  /* 0x0000000a190aa211 */ /* 0x001fc800078610ff */
[----:B------:R-:W-:-:S05]  /*32f60*/  @!P2 LEA.HI.X R11, R25, R11, R12, 0x2, P3 ;  /* 0x0000000b190ba211 */ /* 0x000fca00018f140c */
[----:B------:R0:W-:Y:S04]  /*32f70*/  @!P2 STG.E desc[UR4][R10.64+0x64], RZ ;  /* 0x000064ff0a00a986 */ /* 0x0001e8000c101904 */
.L_x_1169:
[----:B------:R-:W-:Y:S05]  /*32f80*/  BSYNC.RECONVERGENT B0 ;  /* 0x0000000000007941 */ /* 0x000fea0003800200 */
.L_x_1168:
        /* <DEDUP_REMOVED lines=13> */
[----:B-----5:R-:W-:Y:S01]  /*33060*/  IMAD.IADD R13, R0, 0x1, R24 ;  /* 0x00000001000d7824 */ /* 0x020fe200078e0218 */
[----:B------:R-:W-:Y:S01]  /*33070*/  IADD3 R9, PT, PT, R24, 0x19, R3 ;  /* 0x0000001918097810 */ /* 0x000fe20007ffe003 */
[----:B------:R-:W-:Y:S02]  /*33080*/  BSSY.RECONVERGENT B3, `(.L_x_1179) ;  /* 0x000033a000037945 */ /* 0x000fe40003800200 */
[----:B0-----:R-:W-:-:S04]  /*33090*/  IMAD.WIDE R12, R13, 0x4, R10 ;  /* 0x000000040d0c7825 */ /* 0x001fc800078e020a */
[----:B------:R-:W-:Y:S01]  /*330a0*/  IMAD.WIDE R10, R9, 0x4, R10 ;  /* 0x00000004090a7825 */ /* 0x000fe200078e020a */
[----:B------:R0:W-:Y:S04]  /*330b0*/  STG.E desc[UR4][R12.64], R3 ;  /* 0x000000030c007986 */ /* 0x0001e8000c101904 */
[----:B------:R0:W-:Y:S02]  /*330c0*/  STG.E desc[UR4][R10.64], R0 ;  /* 0x000000000a007986 */ /* 0x0001e4000c101904 */
.L_x_1226:
        /* <DEDUP_REMOVED lines=18> */
[----:B------:R-:W-:Y:S02]  /*331f0*/  IMAD.MOV.U32 R25, RZ, RZ, -0x40100000 ;  /* 0xbff00000ff197424 */ /* 0x000fe400078e00ff */
[----:B0-----:R-:W-:-:S05]  /*33200*/  IMAD.WIDE R12, R9, 0x8, R12 ;  /* 0x00000008090c7825 */ /* 0x001fca00078e020c */
[----:B------:R0:W-:Y:S04]  /*33210*/  STG.E.64 desc[UR4][R12.64], R10 ;  /* 0x0000000a0c007986 */ /* 0x0001e8000c101b04 */
[----:B------:R0:W-:Y:S01]  /*33220*/  STG.E.64 desc[UR4][R12.64+-0x1388], R14 ;  /* 0xffec780e0c007986 */ /* 0x0001e2000c101b04 */
[----:B------:R-:W-:Y:S05]  /*33230*/  BRA `(.L_x_1182) ;  /* 0x0000001400507947 */ /* 0x000fea0003800000 */
.L_x_1181:
        /* <DEDUP_REMOVED lines=38> */
[----:B-----5:R-:W-:-:S06]  /*334a0*/  DADD R34, R24, R34 ;  /* 0x0000000018227229 */ /* 0x020fcc0000000022 */
        /* <DEDUP_REMOVED lines=53> */
.L_x_1187:
[----:B------:R-:W-:Y:S05]  /*33800*/  BSYNC.RECONVERGENT B2 ;  /* 0x0000000000027941 */ /* 0x000fea0003800200 */
.L_x_1186:
        /* <DEDUP_REMOVED lines=31> */
.L_x_1190:
[----:B------:R-:W-:Y:S05]  /*33a00*/  BSYNC.RECONVERGENT B2 ;  /* 0x0000000000027941 */ /* 0x000fea0003800200 */
.L_x_1189:
        /* <DEDUP_REMOVED lines=8> */
.L_x_1185:
        /* <DEDUP_REMOVED lines=35> */
.L_x_1192:
[----:B------:R-:W-:Y:S05]  /*33cc0*/  BSYNC.RECONVERGENT B2 ;  /* 0x0000000000027941 */ /* 0x000fea0003800200 */
.L_x_1191:
        /* <DEDUP_REMOVED lines=33> */
.L_x_1194:
[----:B------:R-:W-:Y:S05]  /*33ee0*/  BSYNC.RECONVERGENT B2 ;  /* 0x0000000000027941 */ /* 0x000fea0003800200 */
.L_x_1193:
        /* <DEDUP_REMOVED lines=8> */
.L_x_1184:
        /* <DEDUP_REMOVED lines=48> */
.L_x_1196:
[----:B------:R-:W-:Y:S05]  /*34270*/  BSYNC.RECONVERGENT B2 ;  /* 0x0000000000027941 */ /* 0x000fea0003800200 */
.L_x_1195:
        /* <DEDUP_REMOVED lines=33> */
.L_x_1198:
[----:B------:R-:W-:Y:S05]  /*34490*/  BSYNC.RECONVERGENT B2 ;  /* 0x0000000000027941 */ /* 0x000fea0003800200 */
.L_x_1197:
[----:B------:R-:W-:-:S06]  /*344a0*/  DSETP.GEU.AND P2, PT, R154, R172, PT ;  /* 0x000000ac9a00722a */ /* 0x000fcc0003f4e000 */
[----:B------:R-:W-:Y:S02]  /*344b0*/  FSEL R172, R172, R154, !P2 ;  /* 0x0000009aacac7208 */ /* 0x000fe40005000000 */
[----:B------:R-:W-:Y:S02]  /*344c0*/  FSEL R173, R173, R155, !P2 ;  /* 0x0000009badad7208 */ /* 0x000fe40005000000 */
[----:B------:R-:W-:Y:S02]  /*344d0*/  FSEL R36, R36, R34, !P2 ;  /* 0x0000002224247208 */ /* 0x000fe40005000000 */
[----:B------:R-:W-:Y:S02]  /*344e0*/  FSEL R37, R37, R35, !P2 ;  /* 0x0000002325257208 */ /* 0x000fe40005000000 */
[----:B------:R-:W-:Y:S02]  /*344f0*/  FSEL R38, R38, R30, !P2 ;  /* 0x0000001e26267208 */ /* 0x000fe40005000000 */
[----:B------:R-:W-:-:S07]  /*34500*/  FSEL R39, R39, R31, !P2 ;  /* 0x0000001f27277208 */ /* 0x000fce0005000000 */
.L_x_1188:
[----:B------:R-:W-:Y:S05]  /*34510*/  BSYNC.RECONVERGENT B0 ;  /* 0x0000000000007941 */ /* 0x000fea0003800200 */
.L_x_1183:
        /* <DEDUP_REMOVED lines=32> */
.L_x_1200:
[----:B------:R-:W-:Y:S05]  /*34720*/  BSYNC.RECONVERGENT B0 ;  /* 0x0000000000007941 */ /* 0x000fea0003800200 */
.L_x_1199:
[----:B------:R-:W-:-:S06]  /*34730*/  DSETP.GEU.AND P2, PT, R172, R30, PT ;  /* 0x0000001eac00722a */ /* 0x000fcc0003f4e000 */
[----:B------:R-:W-:Y:S02]  /*34740*/  FSEL R24, R24, R36, !P2 ;  /* 0x0000002418187208 */ /* 0x000fe40005000000 */
[----:B------:R-:W-:Y:S02]  /*34750*/  FSEL R25, R25, R37, !P2 ;  /* 0x0000002519197208 */ /* 0x000fe40005000000 */
[----:B------:R-:W-:Y:S02]  /*34760*/  FSEL R14, R14, R38, !P2 ;  /* 0x000000260e0e7208 */ /* 0x000fe40005000000 */
[----:B------:R-:W-:-:S07]  /*34770*/  FSEL R15, R15, R39, !P2 ;  /* 0x000000270f0f7208 */ /* 0x000fce0005000000 */
.L_x_1182:
[----:B------:R-:W-:Y:S05]  /*34780*/  BSYNC.RECONVERGENT B1 ;  /* 0x0000000000017941 */ /* 0x000fea0003800200 */
.L_x_1180:
[----:B0-----:R-:W0:Y:S01]  /*34790*/  LDC.64 R10, c[0x0][0x428] ;  /* 0x00010a00ff0a7b82 */ /* 0x001e220000000a00 */
[----:B------:R-:W-:Y:S02]  /*347a0*/  VIADD R9, R0, 0xffffffff ;  /* 0xffffffff00097836 */ /* 0x000fe40000000000 */
[----:B------:R-:W-:Y:S02]  /*347b0*/  IMAD.IADD R40, R3, 0x1, R40 ;  /* 0x0000000103287824 */ /* 0x000fe400078e0228 */
[----:B------:R-:W-:-:S04]  /*347c0*/  IMAD R39, R5, R9, RZ ;  /* 0x0000000905277224 */ /* 0x000fc800078e02ff */
[----:B------:R-:W-:-:S04]  /*347d0*/  IMAD.IADD R31, R39, 0x1, R40 ;  /* 0x00000001271f7824 */ /* 0x000fc800078e0228 */
[----:B0-----:R-:W-:-:S05]  /*347e0*/  IMAD.WIDE R30, R31, 0x8, R10 ;  /* 0x000000081f1e7825 */ /* 0x001fca00078e020a */
        /* <DEDUP_REMOVED lines=35> */
.L_x_1202:
[----:B------:R-:W-:Y:S05]  /*34a20*/  BSYNC.RELIABLE B0 ;  /* 0x0000000000007941 */ /* 0x000fea0003800100 */
.L_x_1201:
        /* <DEDUP_REMOVED lines=49> */
.L_x_1205:
[----:B------:R-:W-:Y:S05]  /*34d40*/  BSYNC.RECONVERGENT B0 ;  /* 0x0000000000007941 */ /* 0x000fea0003800200 */
.L_x_1204:
[----:B------:R-:W-:Y:S04]  /*34d50*/  BSSY.RECONVERGENT B2, `(.L_x_1206) ;  /* 0x0000167000027945 */ /* 0x000fe80003800200 */
[----:B------:R-:W-:Y:S05]  /*34d60*/  @!P2 BRA `(.L_x_1207) ;  /* 0x000000140094a947 */ /* 0x000fea0003800000 */
[----:B------:R-:W-:-:S07]  /*34d70*/  IMAD.MOV.U32 R201, RZ, RZ, 0x3 ;  /* 0x00000003ffc97424 */ /* 0x000fce00078e00ff */
.L_x_1225:
        /* <DEDUP_REMOVED lines=31> */
.L_x_1224:
        /* <DEDUP_REMOVED lines=50> */
.L_x_1214:
[----:B------:R-:W-:Y:S05]  /*35290*/  BSYNC.RECONVERGENT B5 ;  /* 0x0000000000057941 */ /* 0x000fea0003800200 */
.L_x_1213:
        /* <DEDUP_REMOVED lines=10> */
.L_x_1212:
        /* <DEDUP_REMOVED lines=42> */
.L_x_1211:
        /* <DEDUP_REMOVED lines=76> */
.L_x_1218:
[----:B------:R-:W-:Y:S05]  /*35aa0*/  BSYNC.RECONVERGENT B5 ;  /* 0x0000000000057941 */ /* 0x000fea0003800200 */
.L_x_1217:
        /* <DEDUP_REMOVED lines=26> */
.L_x_1220:
[----:B------:R-:W-:Y:S05]  /*35c50*/  BSYNC.RECONVERGENT B5 ;  /* 0x0000000000057941 */ /* 0x000fea0003800200 */
.L_x_1219:
[----:B------:R-:W-:-:S06]  /*35c60*/  DSETP.GE.AND P3, PT, R14, R12, PT ;  /* 0x0000000c0e00722a */ /* 0x000fcc0003f66000 */
[----:B------:R-:W-:Y:S02]  /*35c70*/  FSEL R10, R40, RZ, P3 ;  /* 0x000000ff280a7208 */ /* 0x000fe40001800000 */
[----:B------:R-:W-:Y:S02]  /*35c80*/  FSEL R11, R41, -1.875, P3 ;  /* 0xbff00000290b7808 */ /* 0x000fe40001800000 */
[----:B------:R-:W-:Y:S02]  /*35c90*/  FSEL R14, R154, RZ, P3 ;  /* 0x000000ff9a0e7208 */ /* 0x000fe40001800000 */
[----:B------:R-:W-:Y:S01]  /*35ca0*/  FSEL R15, R155, +QNAN , P3 ;  /* 0x7ff000009b0f7808 */ /* 0x000fe20001800000 */
[----:B------:R-:W-:Y:S06]  /*35cb0*/  BRA `(.L_x_1215) ;  /* 0x0000000000dc7947 */ /* 0x000fec0003800000 */
.L_x_1216:
        /* <DEDUP_REMOVED lines=46> */
[----:B------:R-:W-:Y:S01]  /*35fa0*/  DADD R10, R10, R206 ;  /* 0x000000000a0a7229 */ /* 0x000fe200000000ce */
[----:B------:R-:W-:-:S05]  /*35fb0*/  UMOV UR6, 0xff800000 ;  /* 0xff80000000067882 */ /* 0x000fca0000000000 */
[----:B------:R-:W-:Y:S01]  /*35fc0*/  DADD R208, R14, R208 ;  /* 0x000000000ed07229 */ /* 0x000fe200000000d0 */
[----:B------:R-:W-:Y:S02]  /*35fd0*/  UMOV UR7, 0x41cdcd64 ;  /* 0x41cdcd6400077882 */ /* 0x000fe40000000000 */
[----:B------:R-:W-:-:S06]  /*35fe0*/  DSETP.GT.AND P3, PT, |R10|, UR6, PT ;  /* 0x000000060a007e2a */ /* 0x000fcc000bf64200 */
[----:B------:R-:W-:Y:S02]  /*35ff0*/  FSEL R14, R10, RZ, !P3 ;  /* 0x000000ff0a0e7208 */ /* 0x000fe40005800000 */
[----:B------:R-:W-:Y:S02]  /*36000*/  FSEL R15, R11, +QNAN , !P3 ;  /* 0x7ff000000b0f7808 */ /* 0x000fe40005800000 */
[----:B------:R-:W-:Y:S02]  /*36010*/  FSEL R10, R208, RZ, !P3 ;  /* 0x000000ffd00a7208 */ /* 0x000fe40005800000 */
[----:B------:R-:W-:-:S07]  /*36020*/  FSEL R11, R209, -1.875, !P3 ;  /* 0xbff00000d10b7808 */ /* 0x000fce0005800000 */
.L_x_1215:
[----:B------:R-:W-:Y:S05]  /*36030*/  BSYNC.RECONVERGENT B0 ;  /* 0x0000000000007941 */ /* 0x000fea0003800200 */
.L_x_1210:
        /* <DEDUP_REMOVED lines=22> */
[----:B------:R-:W-:Y:S02]  /*361a0*/  IMAD.MOV.U32 R15, RZ, RZ, R14 ;  /* 0x000000ffff0f7224 */ /* 0x000fe400078e000e */
[----:B------:R-:W-:-:S03]  /*361b0*/  IMAD.MOV.U32 R14, RZ, RZ, R11 ;  /* 0x000000ffff0e7224 */ /* 0x000fc600078e000b */
[----:B------:R-:W-:Y:S02]  /*361c0*/  SEL R10, R10, R15, P4 ;  /* 0x0000000f0a0a7207 */ /* 0x000fe40002000000 */
[----:B------:R-:W-:Y:S01]  /*361d0*/  DSETP.GEU.AND P3, PT, |R154|, R12, PT ;  /* 0x0000000c9a00722a */ /* 0x000fe20003f6e200 */
[----:B------:R-:W-:-:S03]  /*361e0*/  FSEL R14, |R14|, |R9|, P4 ;  /* 0x400000090e0e7208 */ /* 0x000fc60002000200 */
[----:B------:R-:W-:-:S05]  /*361f0*/  @P6 LOP3.LUT R14, R9, 0x80000, RZ, 0xfc, !PT ;  /* 0x00080000090e6812 */ /* 0x000fca00078efcff */
[----:B------:R-:W-:-:S06]  /*36200*/  IMAD.MOV.U32 R11, RZ, RZ, R14 ;  /* 0x000000ffff0b7224 */ /* 0x000fcc00078e000e */
[----:B------:R-:W-:-:S14]  /*36210*/  DSETP.GT.OR P3, PT, R10, R40, P3 ;  /* 0x000000280a00722a */ /* 0x000fdc0001f64400 */
[----:B------:R-:W-:Y:S05]  /*36220*/  @!P3 BREAK.RELIABLE B0 ;  /* 0x000000000000b942 */ /* 0x000fea0003800100 */
[----:B------:R-:W-:Y:S05]  /*36230*/  @!P3 BRA `(.L_x_1223) ;  /* 0x000000000024b947 */ /* 0x000fea0003800000 */
.L_x_1222:
[----:B------:R-:W-:-:S13]  /*36240*/  ISETP.GT.AND P3, PT, R200, 0x1, PT ;  /* 0x00000001c800780c */ /* 0x000fda0003f64270 */
[----:B------:R-:W-:Y:S05]  /*36250*/  @!P3 BREAK.RELIABLE B0 ;  /* 0x000000000000b942 */ /* 0x000fea0003800100 */
[----:B------:R-:W-:Y:S05]  /*36260*/  @!P3 BRA `(.L_x_1209) ;  /* 0x000000000044b947 */ /* 0x000fea0003800000 */
[----:B------:R-:W-:Y:S05]  /*36270*/  BSYNC.RELIABLE B0 ;  /* 0x0000000000007941 */ /* 0x000fea0003800100 */
.L_x_1221:
[----:B------:R-:W-:Y:S02]  /*36280*/  VIADD R199, R199, 0x1 ;  /* 0x00000001c7c77836 */ /* 0x000fe40000000000 */
[----:B------:R-:W-:-:S03]  /*36290*/  VIADD R200, R200, 0xffffffff ;  /* 0xffffffffc8c87836 */ /* 0x000fc60000000000 */
[----:B------:R-:W-:-:S13]  /*362a0*/  ISETP.GE.AND P3, PT, R199, R3, PT ;  /* 0x00000003c700720c */ /* 0x000fda0003f66270 */
[----:B------:R-:W-:Y:S05]  /*362b0*/  @!P3 BRA `(.L_x_1224) ;  /* 0xffffffec002cb947 */ /* 0x000fea000383ffff */
[----:B------:R-:W-:Y:S05]  /*362c0*/  BRA `(.L_x_1209) ;  /* 0x00000000002c7947 */ /* 0x000fea0003800000 */
.L_x_1223:
        /* <DEDUP_REMOVED lines=11> */
.L_x_1209:
[----:B------:R-:W-:Y:S05]  /*36380*/  BSYNC.RECONVERGENT B1 ;  /* 0x0000000000017941 */ /* 0x000fea0003800200 */
.L_x_1208:
[C---:B------:R-:W-:Y:S01]  /*36390*/  ISETP.LT.U32.AND P3, PT, R201.reuse, 0x20, PT ;  /* 0x00000020c900780c */ /* 0x040fe20003f61070 */
[----:B------:R-:W-:-:S12]  /*363a0*/  VIADD R201, R201, 0x1 ;  /* 0x00000001c9c97836 */ /* 0x000fd80000000000 */
[----:B------:R-:W-:Y:S05]  /*363b0*/  @P2 BRA P3, `(.L_x_1225) ;  /* 0xffffffe800702947 */ /* 0x000fea000183ffff */
.L_x_1207:
[----:B------:R-:W-:Y:S05]  /*363c0*/  BSYNC.RECONVERGENT B2 ;  /* 0x0000000000027941 */ /* 0x000fea0003800200 */
.L_x_1206:
[C---:B------:R-:W-:Y:S02]  /*363d0*/  IMAD.IADD R154, R1.reuse, 0x1, R0 ;  /* 0x00000001019a7824 */ /* 0x040fe400078e0200 */
[----:B------:R-:W-:-:S04]  /*363e0*/  IMAD.IADD R155, R1, 0x1, R3 ;  /* 0x00000001019b7824 */ /* 0x000fc800078e0203 */
[----:B------:R-:W5:Y:S04]  /*363f0*/  LDL.U8 R154, [R154] ;  /* 0x000000009a9a7983 */ /* 0x000f680000100000 */
[----:B------:R-:W5:Y:S01]  /*36400*/  LDL.U8 R155, [R155+0x1b] ;  /* 0x00001b009b9b7983 */ /* 0x000f620000100000 */
[----:B------:R-:W-:Y:S05]  /*36410*/  BRA `(.L_x_1226) ;  /* 0xffffffcc002c7947 */ /* 0x000fea000383ffff */
.L_x_1203:
[----:B------:R-:W-:Y:S05]  /*36420*/  BSYNC.RECONVERGENT B3 ;  /* 0x0000000000037941 */ /* 0x000fea0003800200 */
.L_x_1179:
        /* <DEDUP_REMOVED lines=28> */
.L_x_1233:
        /* <DEDUP_REMOVED lines=70> */
.L_x_1232:
[----:B------:R-:W-:Y:S05]  /*36a50*/  BSYNC.RECONVERGENT B2 ;  /* 0x0000000000027941 */ /* 0x000fea0003800200 */
.L_x_1231:
        /* <DEDUP_REMOVED lines=41> */
.L_x_1235:
[----:B------:R-:W-:Y:S05]  /*36cf0*/  BSYNC.RECONVERGENT B2 ;  /* 0x0000000000027941 */ /* 0x000fea0003800200 */
.L_x_1234:
        /* <DEDUP_REMOVED lines=26> */
.L_x_1237:
[----:B------:R-:W-:Y:S05]  /*36ea0*/  BSYNC.RECONVERGENT B2 ;  /* 0x0000000000027941 */ /* 0x000fea0003800200 */
.L_x_1236:
        /* <DEDUP_REMOVED lines=22> */
.L_x_1230:
[----:B------:R-:W-:Y:S05]  /*37010*/  BSYNC.RECONVERGENT B1 ;  /* 0x0000000000017941 */ /* 0x000fea0003800200 */
.L_x_1229:
        /* <DEDUP_REMOVED lines=12> */
.L_x_1242:
        /* <DEDUP_REMOVED lines=23> */
[----:B------:R-:W5:Y:S01]  /*37250*/  LDG.E R154, desc[UR4][R10.64+0x38] ;  /* 0x000038040a9a7981 */ /* 0x000f62000c1e1900 */
        /* <DEDUP_REMOVED lines=51> */
.L_x_1241:
[----:B------:R-:W-:Y:S05]  /*37590*/  BSYNC.RECONVERGENT B2 ;  /* 0x0000000000027941 */ /* 0x000fea0003800200 */
.L_x_1240:
        /* <DEDUP_REMOVED lines=46> */
.L_x_1244:
[----:B------:R-:W-:Y:S05]  /*37880*/  BSYNC.RECONVERGENT B2 ;  /* 0x0000000000027941 */ /* 0x000fea0003800200 */
.L_x_1243:
        /* <DEDUP_REMOVED lines=31> */
.L_x_1246:
[----:B------:R-:W-:Y:S05]  /*37a80*/  BSYNC.RECONVERGENT B2 ;  /* 0x0000000000027941 */ /* 0x000fea0003800200 */
.L_x_1245:
        /* <DEDUP_REMOVED lines=27> */
.L_x_1239:
[----:B------:R-:W-:Y:S05]  /*37c40*/  BSYNC.RECONVERGENT B1 ;  /* 0x0000000000017941 */ /* 0x000fea0003800200 */
.L_x_1238:
        /* <DEDUP_REMOVED lines=34> */
.L_x_1248:
[----:B------:R-:W-:Y:S05]  /*37e70*/  BSYNC.RECONVERGENT B1 ;  /* 0x0000000000017941 */ /* 0x000fea0003800200 */
.L_x_1247:
[----:B------:R-:W-:Y:S01]  /*37e80*/  UMOV UR6, 0x66666666 ;  /* 0x6666666600067882 */ /* 0x000fe20000000000 */
[----:B------:R-:W-:Y:S01]  /*37e90*/  UMOV UR7, 0x40711266 ;  /* 0x4071126600077882 */ /* 0x000fe20000000000 */
[----:B------:R-:W-:Y:S01]  /*37ea0*/  IMAD.MOV.U32 R4, RZ, RZ, 0x0 ;  /* 0x00000000ff047424 */ /* 0x000fe200078e00ff */
[----:B------:R-:W-:Y:S01]  /*37eb0*/  DADD R10, R10, -UR6 ;  /* 0x800000060a0a7e29 */ /* 0x000fe20008000000 */
[----:B------:R-:W-:-:S07]  /*37ec0*/  IMAD.MOV.U32 R5, RZ, RZ, 0x40590000 ;  /* 0x40590000ff057424 */ /* 0x000fce00078e00ff */
[----:B------:R-:W-:-:S11]  /*37ed0*/  DFMA R10, R10, R4, 0.5 ;  /* 0x3fe000000a0a742b */ /* 0x000fd60000000004 */
.L_x_1228:
[----:B------:R-:W-:Y:S05]  /*37ee0*/  BSYNC.RECONVERGENT B0 ;  /* 0x0000000000007941 */ /* 0x000fea0003800200 */
.L_x_1227:
        /* <DEDUP_REMOVED lines=25> */
.L_x_1249:
[----:B------:R-:W-:Y:S05]  /*38080*/  BSYNC.RECONVERGENT B0 ;  /* 0x0000000000007941 */ /* 0x000fea0003800200 */
.L_x_1178:
[----:B------:R-:W-:Y:S05]  /*38090*/  BSYNC.RECONVERGENT B4 ;  /* 0x0000000000047941 */ /* 0x000fea0003800200 */
.L_x_1177:
        /* <DEDUP_REMOVED lines=8> */
[----:B------:R-:W-:-:S07]  /*38120*/  IMAD.SHL.U32 R3, R2, 0x2, RZ ;  /* 0x0000000202037824 */ /* 0x000fce00078e00ff */
[----:B-----5:R-:W1:Y:S01]  /*38130*/  LDC.64 R12, c[0x0][0x388] ;  /* 0x0000e200ff0c7b82 */ /* 0x020e620000000a00 */
[----:B0-----:R-:W-:-:S05]  /*38140*/  IMAD.WIDE R16, R3, 0x8, R16 ;  /* 0x0000000803107825 */ /* 0x001fca00078e0210 */
[----:B------:R-:W2:Y:S02]  /*38150*/  LDG.E.64 R4, desc[UR4][R16.64+0x8] ;  /* 0x0000080410047981 */ /* 0x000ea4000c1e1b00 */
[----:B--2---:R-:W-:Y:S01]  /*38160*/  DSETP.GT.AND P0, PT, R10, R4, PT ;  /* 0x000000040a00722a */ /* 0x004fe20003f04000 */
[----:B------:R-:W-:-:S04]  /*38170*/  IMAD.SHL.U32 R5, R242, 0x4, RZ ;  /* 0x00000004f2057824 */ /* 0x000fc800078e00ff */
[----:B-1----:R-:W-:-:S09]  /*38180*/  IMAD.WIDE R4, R5, 0x4, R12 ;  /* 0x0000000405047825 */ /* 0x002fd200078e020c */
[----:B------:R0:W-:Y:S04]  /*38190*/  @P0 STG.E.64 desc[UR4][R16.64+0x8], R10 ;  /* 0x0000080a10000986 */ /* 0x0001e8000c101b04 */
[----:B------:R-:W2:Y:S04]  /*381a0*/  LDG.E R19, desc[UR4][R4.64+0x4] ;  /* 0x0000040404137981 */ /* 0x000ea8000c1e1900 */
[----:B------:R1:W5:Y:S04]  /*381b0*/  LDG.E R0, desc[UR4][R14.64+0x38] ;  /* 0x000038040e007981 */ /* 0x000368000c1e1900 */
[----:B------:R1:W5:Y:S04]  /*381c0*/  LDG.E R3, desc[UR4][R14.64+0x34] ;  /* 0x000034040e037981 */ /* 0x000368000c1e1900 */
[----:B------:R1:W5:Y:S01]  /*381d0*/  LDG.E R4, desc[UR4][R4.64] ;  /* 0x0000000404047981 */ /* 0x000362000c1e1900 */
[----:B------:R-:W-:Y:S05]  /*381e0*/  BMOV.32.CLEAR RZ, B0 ;  /* 0x0000000000ff7355 */ /* 0x000fea0000100000 */
[----:B------:R-:W-:Y:S01]  /*381f0*/  BSSY.RECONVERGENT B0, `(.L_x_1250) ;  /* 0x00000c6000007945 */ /* 0x000fe20003800200 */
[----:B--2---:R-:W-:-:S04]  /*38200*/  LOP3.LUT R9, R19, 0x80000001, RZ, 0xc0, !PT ;  /* 0x8000000113097812 */ /* 0x004fc800078ec0ff */
[----:B------:R-:W-:Y:S01]  /*38210*/  ISETP.NE.AND P0, PT, R9, 0x1, PT ;  /* 0x000000010900780c */ /* 0x000fe20003f05270 */
[----:B------:R-:W-:-:S04]  /*38220*/  IMAD.SHL.U32 R9, R245, 0x4, RZ ;  /* 0x00000004f5097824 */ /* 0x000fc800078e00ff */
[----:B0-----:R-:W-:-:S08]  /*38230*/  IMAD.WIDE R10, R9, 0x4, R12 ;  /* 0x00000004090a7825 */ /* 0x001fd000078e020c */
[----:B-1----:R-:W-:Y:S05]  /*38240*/  @!P0 BRA `(.L_x_1251) ;  /* 0x0000000800248947 */ /* 0x002fea0003800000 */
[----:B------:R-:W-:-:S13]  /*38250*/  ISETP.GE.AND P0, PT, R19, 0x2, PT ;  /* 0x000000021300780c */ /* 0x000fda0003f06270 */
[----:B------:R-:W-:Y:S05]  /*38260*/  @!P0 BRA `(.L_x_1252) ;  /* 0x0000000000908947 */ /* 0x000fea0003800000 */
[----:B------:R-:W-:Y:S01]  /*38270*/  LEA.HI R5, R19, R19, RZ, 0x1 ;  /* 0x0000001313057211 */ /* 0x000fe200078f08ff */
[----:B-----5:R-:W-:Y:S02]  /*38280*/  IMAD.IADD R16, R4, 0x1, R19 ;  /* 0x0000000104107824 */ /* 0x020fe400078e0213 */
[----:B------:R-:W-:Y:S01]  /*38290*/  IMAD.MOV.U32 R9, RZ, RZ, RZ ;  /* 0x000000ffff097224 */ /* 0x000fe200078e00ff */
[----:B------:R-:W-:-:S07]  /*382a0*/  SHF.R.S32.HI R18, RZ, 0x1, R5 ;  /* 0x00000001ff127819 */ /* 0x000fce0000011405 */
.L_x_1253:
        /* <DEDUP_REMOVED lines=32> */
.L_x_1252:
        /* <DEDUP_REMOVED lines=11> */
.L_x_1255:
        /* <DEDUP_REMOVED lines=32> */
.L_x_1254:
        /* <DEDUP_REMOVED lines=56> */
.L_x_1251:
        /* <DEDUP_REMOVED lines=54> */
[----:B------:R-:W-:-:S11]  /*38e40*/  DADD R22, R22, R12 ;  /* 0x0000000016167229 */ /* 0x000fd6000000000c */
.L_x_1256:
[----:B------:R-:W-:Y:S05]  /*38e50*/  BSYNC.RECONVERGENT B0 ;  /* 0x0000000000007941 */ /* 0x000fea0003800200 */
.L_x_1250:
[----:B------:R0:W5:Y:S02]  /*38e60*/  LDG.E R18, desc[UR4][R10.64+0x4] ;  /* 0x000004040a127981 */ /* 0x000164000c1e1900 */
[----:B-----5:R-:W-:Y:S01]  /*38e70*/  ISETP.NE.AND P0, PT, R0, 0x1, PT ;  /* 0x000000010000780c */ /* 0x020fe20003f05270 */
        /* <DEDUP_REMOVED lines=12> */
.L_x_1282:
        /* <DEDUP_REMOVED lines=15> */
.L_x_1264:
[----:B------:R-:W-:Y:S01]  /*39030*/  IMAD.MOV.U32 R9, RZ, RZ, 0x3 ;  /* 0x00000003ff097424 */ /* 0x000fe200078e00ff */
[----:B------:R-:W-:Y:S06]  /*39040*/  BRA `(.L_x_1266) ;  /* 0x0000000000187947 */ /* 0x000fec0003800000 */
.L_x_1263:
[----:B------:R-:W-:-:S13]  /*39050*/  ISETP.NE.AND P0, PT, R14, 0x54, PT ;  /* 0x000000540e00780c */ /* 0x000fda0003f05270 */
[----:B------:R-:W-:Y:S05]  /*39060*/  @!P0 BRA `(.L_x_1266) ;  /* 0x0000000000108947 */ /* 0x000fea0003800000 */
[----:B------:R-:W-:Y:S01]  /*39070*/  ISETP.NE.AND P0, PT, R14, 0x47, PT ;  /* 0x000000470e00780c */ /* 0x000fe20003f05270 */
[----:B------:R-:W-:-:S12]  /*39080*/  IMAD.MOV.U32 R9, RZ, RZ, 0x1 ;  /* 0x00000001ff097424 */ /* 0x000fd800078e00ff */
[----:B------:R-:W-:Y:S05]  /*39090*/  @!P0 BRA `(.L_x_1266) ;  /* 0x0000000000048947 */ /* 0x000fea0003800000 */
.L_x_1265:
[----:B------:R-:W-:-:S07]  /*390a0*/  IMAD.MOV.U32 R9, RZ, RZ, 0x4 ;  /* 0x00000004ff097424 */ /* 0x000fce00078e00ff */
.L_x_1266:
[----:B------:R-:W-:Y:S05]  /*390b0*/  BSYNC.RECONVERGENT B2 ;  /* 0x0000000000027941 */ /* 0x000fea0003800200 */
.L_x_1262:
[----:B------:R-:W0:Y:S08]  /*390c0*/  LDC R17, c[0x0][0x2f8] ;  /* 0x0000be00ff117b82 */ /* 0x000e300000000800 */
[----:B------:R-:W1:Y:S01]  /*390d0*/  LDC R16, c[0x0][0x2f8] ;  /* 0x0000be00ff107b82 */ /* 0x000e620000000800 */
[----:B0-----:R-:W-:-:S04]  /*390e0*/  IMAD.IADD R17, R1, 0x1, R17 ;  /* 0x0000000101117824 */ /* 0x001fc800078e0211 */
[----:B-1----:R-:W-:Y:S02]  /*390f0*/  IMAD.IADD R16, R17, 0x1, -R16 ;  /* 0x0000000111107824 */ /* 0x002fe400078e0a10 */
[----:B------:R-:W2:Y:S01]  /*39100*/  LDG.E.U8 R17, desc[UR4][R12.64+-0x1] ;  /* 0xffffff040c117981 */ /* 0x000ea2000c1e1100 */
[----:B------:R-:W-:Y:S01]  /*39110*/  BSSY.RECONVERGENT B2, `(.L_x_1267) ;  /* 0x0000014000027945 */ /* 0x000fe20003800200 */
[----:B------:R-:W-:Y:S01]  /*39120*/  IMAD.IADD R16, R0, 0x1, R16 ;  /* 0x0000000100107824 */ /* 0x000fe200078e0210 */
[----:B------:R-:W-:-:S04]  /*39130*/  PRMT R14, RZ, 0x7610, R14 ;  /* 0x00007610ff0e7816 */ /* 0x000fc8000000000e */
        /* <DEDUP_REMOVED lines=9> */
.L_x_1269:
[----:B------:R-:W-:Y:S01]  /*391d0*/  IMAD.MOV.U32 R14, RZ, RZ, 0x3 ;  /* 0x00000003ff0e7424 */ /* 0x000fe200078e00ff */
[----:B------:R-:W-:Y:S06]  /*391e0*/  BRA `(.L_x_1271) ;  /* 0x0000000000187947 */ /* 0x000fec0003800000 */
.L_x_1268:
[----:B------:R-:W-:-:S13]  /*391f0*/  ISETP.NE.AND P0, PT, R17, 0x54, PT ;  /* 0x000000541100780c */ /* 0x000fda0003f05270 */
[----:B------:R-:W-:Y:S05]  /*39200*/  @!P0 BRA `(.L_x_1271) ;  /* 0x0000000000108947 */ /* 0x000fea0003800000 */
[----:B------:R-:W-:Y:S01]  /*39210*/  ISETP.NE.AND P0, PT, R17, 0x47, PT ;  /* 0x000000471100780c */ /* 0x000fe20003f05270 */
[----:B------:R-:W-:-:S12]  /*39220*/  IMAD.MOV.U32 R14, RZ, RZ, 0x1 ;  /* 0x00000001ff0e7424 */ /* 0x000fd800078e00ff */
[----:B------:R-:W-:Y:S05]  /*39230*/  @!P0 BRA `(.L_x_1271) ;  /* 0x0000000000048947 */ /* 0x000fea0003800000 */
.L_x_1270:
[----:B------:R-:W-:-:S07]  /*39240*/  IMAD.MOV.U32 R14, RZ, RZ, 0x4 ;  /* 0x00000004ff0e7424 */ /* 0x000fce00078e00ff */
.L_x_1271:
[----:B------:R-:W-:Y:S05]  /*39250*/  BSYNC.RECONVERGENT B2 ;  /* 0x0000000000027941 */ /* 0x000fea0003800200 */
.L_x_1267:
        /* <DEDUP_REMOVED lines=12> */
.L_x_1274:
[----:B------:R-:W-:Y:S01]  /*39320*/  IMAD.MOV.U32 R9, RZ, RZ, 0x3 ;  /* 0x00000003ff097424 */ /* 0x000fe200078e00ff */
[----:B------:R-:W-:Y:S06]  /*39330*/  BRA `(.L_x_1276) ;  /* 0x0000000000187947 */ /* 0x000fec0003800000 */
.L_x_1273:
[----:B------:R-:W-:-:S13]  /*39340*/  ISETP.NE.AND P0, PT, R17, 0x54, PT ;  /* 0x000000541100780c */ /* 0x000fda0003f05270 */
[----:B------:R-:W-:Y:S05]  /*39350*/  @!P0 BRA `(.L_x_1276) ;  /* 0x0000000000108947 */ /* 0x000fea0003800000 */
[----:B------:R-:W-:Y:S01]  /*39360*/  ISETP.NE.AND P0, PT, R17, 0x47, PT ;  /* 0x000000471100780c */ /* 0x000fe20003f05270 */
[----:B------:R-:W-:-:S12]  /*39370*/  IMAD.MOV.U32 R9, RZ, RZ, 0x1 ;  /* 0x00000001ff097424 */ /* 0x000fd800078e00ff */
[----:B------:R-:W-:Y:S05]  /*39380*/  @!P0 BRA `(.L_x_1276) ;  /* 0x0000000000048947 */ /* 0x000fea0003800000 */
.L_x_1275:
[----:B------:R-:W-:-:S07]  /*39390*/  IMAD.MOV.U32 R9, RZ, RZ, 0x4 ;  /* 0x00000004ff097424 */ /* 0x000fce00078e00ff */
.L_x_1276:
[----:B------:R-:W-:Y:S05]  /*393a0*/  BSYNC.RECONVERGENT B2 ;  /* 0x0000000000027941 */ /* 0x000fea0003800200 */
.L_x_1272:
        /* <DEDUP_REMOVED lines=12> */
.L_x_1279:
[----:B------:R-:W-:Y:S01]  /*39470*/  IMAD.MOV.U32 R13, RZ, RZ, 0x3 ;  /* 0x00000003ff0d7424 */ /* 0x000fe200078e00ff */
[----:B------:R-:W-:Y:S06]  /*39480*/  BRA `(.L_x_1281) ;  /* 0x0000000000187947 */ /* 0x000fec0003800000 */
.L_x_1278:
[----:B------:R-:W-:-:S13]  /*39490*/  ISETP.NE.AND P0, PT, R12, 0x54, PT ;  /* 0x000000540c00780c */ /* 0x000fda0003f05270 */
[----:B------:R-:W-:Y:S05]  /*394a0*/  @!P0 BRA `(.L_x_1281) ;  /* 0x0000000000108947 */ /* 0x000fea0003800000 */
[----:B------:R-:W-:Y:S01]  /*394b0*/  ISETP.NE.AND P0, PT, R12, 0x47, PT ;  /* 0x000000470c00780c */ /* 0x000fe20003f05270 */
[----:B------:R-:W-:-:S12]  /*394c0*/  IMAD.MOV.U32 R13, RZ, RZ, 0x1 ;  /* 0x00000001ff0d7424 */ /* 0x000fd800078e00ff */
[----:B------:R-:W-:Y:S05]  /*394d0*/  @!P0 BRA `(.L_x_1281) ;  /* 0x0000000000048947 */ /* 0x000fea0003800000 */
.L_x_1280:
[----:B------:R-:W-:-:S07]  /*394e0*/  IMAD.MOV.U32 R13, RZ, RZ, 0x4 ;  /* 0x00000004ff0d7424 */ /* 0x000fce00078e00ff */
.L_x_1281:
[----:B------:R-:W-:Y:S05]  /*394f0*/  BSYNC.RECONVERGENT B2 ;  /* 0x0000000000027941 */ /* 0x000fea0003800200 */
.L_x_1277:
[----:B------:R0:W-:Y:S01]  /*39500*/  STL.U8 [R16+0x3], R13 ;  /* 0x0000030d10007387 */ /* 0x0001e20000100000 */
[C---:B------:R-:W-:Y:S02]  /*39510*/  VIADD R12, R0.reuse, 0x3 ;  /* 0x00000003000c7836 */ /* 0x040fe40000000000 */
[----:B------:R-:W-:-:S03]  /*39520*/  VIADD R0, R0, 0x4 ;  /* 0x0000000400007836 */ /* 0x000fc60000000000 */
[----:B------:R-:W-:-:S13]  /*39530*/  ISETP.NE.AND P0, PT, R12, R5, PT ;  /* 0x000000050c00720c */ /* 0x000fda0003f05270 */
[----:B0-----:R-:W-:Y:S05]  /*39540*/  @P0 BRA `(.L_x_1282) ;  /* 0xfffffff8007c0947 */ /* 0x001fea000383ffff */
.L_x_1261:
[----:B------:R-:W-:Y:S05]  /*39550*/  BSYNC.RECONVERGENT B0 ;  /* 0x0000000000007941 */ /* 0x000fea0003800200 */
.L_x_1260:
        /* <DEDUP_REMOVED lines=18> */
.L_x_1285:
[----:B------:R-:W-:Y:S01]  /*39680*/  IMAD.MOV.U32 R9, RZ, RZ, 0x3 ;  /* 0x00000003ff097424 */ /* 0x000fe200078e00ff */
[----:B------:R-:W-:Y:S06]  /*39690*/  BRA `(.L_x_1287) ;  /* 0x0000000000187947 */ /* 0x000fec0003800000 */
.L_x_1284:
[----:B------:R-:W-:-:S13]  /*396a0*/  ISETP.NE.AND P0, PT, R12, 0x54, PT ;  /* 0x000000540c00780c */ /* 0x000fda0003f05270 */
[----:B------:R-:W-:Y:S05]  /*396b0*/  @!P0 BRA `(.L_x_1287) ;  /* 0x0000000000108947 */ /* 0x000fea0003800000 */
[----:B------:R-:W-:Y:S01]  /*396c0*/  ISETP.NE.AND P0, PT, R12, 0x47, PT ;  /* 0x000000470c00780c */ /* 0x000fe20003f05270 */
[----:B------:R-:W-:-:S12]  /*396d0*/  IMAD.MOV.U32 R9, RZ, RZ, 0x1 ;  /* 0x00000001ff097424 */ /* 0x000fd800078e00ff */
[----:B------:R-:W-:Y:S05]  /*396e0*/  @!P0 BRA `(.L_x_1287) ;  /* 0x0000000000048947 */ /* 0x000fea0003800000 */
.L_x_1286:
[----:B------:R-:W-:-:S07]  /*396f0*/  IMAD.MOV.U32 R9, RZ, RZ, 0x4 ;  /* 0x00000004ff097424 */ /* 0x000fce00078e00ff */
.L_x_1287:
[----:B------:R-:W-:Y:S05]  /*39700*/  BSYNC.RECONVERGENT B0 ;  /* 0x0000000000007941 */ /* 0x000fea0003800200 */
.L_x_1283:
[----:B------:R-:W0:Y:S01]  /*39710*/  LDC R13, c[0x0][0x2f8] ;  /* 0x0000be00ff0d7b82 */ /* 0x000e220000000800 */
[----:B------:R-:W-:-:S07]  /*39720*/  ISETP.NE.AND P0, PT, R15, 0x1, PT ;  /* 0x000000010f00780c */ /* 0x000fce0003f05270 */
[----:B------:R-:W1:Y:S01]  /*39730*/  LDC R12, c[0x0][0x2f8] ;  /* 0x0000be00ff0c7b82 */ /* 0x000e620000000800 */
[----:B0-----:R-:W-:-:S04]  /*39740*/  IMAD.IADD R13, R1, 0x1, R13 ;  /* 0x00000001010d7824 */ /* 0x001fc800078e020d */
[----:B-1----:R-:W-:-:S04]  /*39750*/  IMAD.IADD R12, R13, 0x1, -R12 ;  /* 0x000000010d0c7824 */ /* 0x002fc800078e0a0c */
[----:B------:R-:W-:-:S05]  /*39760*/  IMAD.IADD R13, R0, 0x1, R12 ;  /* 0x00000001000d7824 */ /* 0x000fca00078e020c */
[----:B------:R0:W-:Y:S01]  /*39770*/  STL.U8 [R13], R9 ;  /* 0x000000090d007387 */ /* 0x0001e20000100000 */
        /* <DEDUP_REMOVED lines=13> */
.L_x_1290:
[----:B------:R-:W-:Y:S01]  /*39850*/  IMAD.MOV.U32 R0, RZ, RZ, 0x3 ;  /* 0x00000003ff007424 */ /* 0x000fe200078e00ff */
[----:B------:R-:W-:Y:S06]  /*39860*/  BRA `(.L_x_1292) ;  /* 0x0000000000187947 */ /* 0x000fec0003800000 */
.L_x_1289:
[----:B------:R-:W-:-:S13]  /*39870*/  ISETP.NE.AND P0, PT, R9, 0x54, PT ;  /* 0x000000540900780c */ /* 0x000fda0003f05270 */
[----:B------:R-:W-:Y:S05]  /*39880*/  @!P0 BRA `(.L_x_1292) ;  /* 0x0000000000108947 */ /* 0x000fea0003800000 */
[----:B------:R-:W-:Y:S01]  /*39890*/  ISETP.NE.AND P0, PT, R9, 0x47, PT ;  /* 0x000000470900780c */ /* 0x000fe20003f05270 */
[----:B------:R-:W-:-:S12]  /*398a0*/  IMAD.MOV.U32 R0, RZ, RZ, 0x1 ;  /* 0x00000001ff007424 */ /* 0x000fd800078e00ff */
[----:B------:R-:W-:Y:S05]  /*398b0*/  @!P0 BRA `(.L_x_1292) ;  /* 0x0000000000048947 */ /* 0x000fea0003800000 */
.L_x_1291:
[----:B------:R-:W-:-:S07]  /*398c0*/  IMAD.MOV.U32 R0, RZ, RZ, 0x4 ;  /* 0x00000004ff007424 */ /* 0x000fce00078e00ff */
.L_x_1292:
[----:B------:R-:W-:Y:S05]  /*398d0*/  BSYNC.RECONVERGENT B0 ;  /* 0x0000000000007941 */ /* 0x000fea0003800200 */
.L_x_1288:
[----:B------:R1:W-:Y:S01]  /*398e0*/  STL.U8 [R13+0x1], R0 ;  /* 0x000001000d007387 */ /* 0x0003e20000100000 */
[----:B------:R-:W-:-:S13]  /*398f0*/  ISETP.NE.AND P0, PT, R15, 0x2, PT ;  /* 0x000000020f00780c */ /* 0x000fda0003f05270 */
[----:B-1----:R-:W-:Y:S05]  /*39900*/  @!P0 BRA `(.L_x_1259) ;  /* 0x0000000c00548947 */ /* 0x002fea0003800000 */
        /* <DEDUP_REMOVED lines=12> */
.L_x_1295:
[----:B------:R-:W-:Y:S01]  /*399d0*/  IMAD.MOV.U32 R0, RZ, RZ, 0x3 ;  /* 0x00000003ff007424 */ /* 0x000fe200078e00ff */
[----:B------:R-:W-:Y:S06]  /*399e0*/  BRA `(.L_x_1297) ;  /* 0x0000000000187947 */ /* 0x000fec0003800000 */
.L_x_1294:
[----:B------:R-:W-:-:S13]  /*399f0*/  ISETP.NE.AND P0, PT, R4, 0x54, PT ;  /* 0x000000540400780c */ /* 0x000fda0003f05270 */
[----:B------:R-:W-:Y:S05]  /*39a00*/  @!P0 BRA `(.L_x_1297) ;  /* 0x0000000000108947 */ /* 0x000fea0003800000 */
[----:B------:R-:W-:Y:S01]  /*39a10*/  ISETP.NE.AND P0, PT, R4, 0x47, PT ;  /* 0x000000470400780c */ /* 0x000fe20003f05270 */
[----:B------:R-:W-:-:S12]  /*39a20*/  IMAD.MOV.U32 R0, RZ, RZ, 0x1 ;  /* 0x00000001ff007424 */ /* 0x000fd800078e00ff */
[----:B------:R-:W-:Y:S05]  /*39a30*/  @!P0 BRA `(.L_x_1297) ;  /* 0x0000000000048947 */ /* 0x000fea0003800000 */
.L_x_1296:
[----:B------:R-:W-:-:S07]  /*39a40*/  IMAD.MOV.U32 R0, RZ, RZ, 0x4 ;  /* 0x00000004ff007424 */ /* 0x000fce00078e00ff */
.L_x_1297:
[----:B------:R-:W-:Y:S05]  /*39a50*/  BSYNC.RECONVERGENT B0 ;  /* 0x0000000000007941 */ /* 0x000fea0003800200 */
.L_x_1293:
[----:B------:R1:W-:Y:S01]  /*39a60*/  STL.U8 [R13+0x2], R0 ;  /* 0x000002000d007387 */ /* 0x0003e20000100000 */
[----:B------:R-:W-:Y:S05]  /*39a70*/  BRA `(.L_x_1259) ;  /* 0x0000000800f87947 */ /* 0x000fea0003800000 */
.L_x_1258:
        /* <DEDUP_REMOVED lines=11> */
.L_x_1320:
        /* <DEDUP_REMOVED lines=15> */
.L_x_1301:
[----:B------:R-:W-:Y:S01]  /*39c20*/  ISETP.NE.AND P0, PT, R14, 0x47, PT ;  /* 0x000000470e00780c */ /* 0x000fe20003f05270 */
[----:B------:R-:W-:-:S12]  /*39c30*/  IMAD.MOV.U32 R13, RZ, RZ, 0x2 ;  /* 0x00000002ff0d7424 */ /* 0x000fd800078e00ff */
[----:B------:R-:W-:Y:S05]  /*39c40*/  @!P0 BRA `(.L_x_1302) ;  /* 0x0000000000148947 */ /* 0x000fea0003800000 */
[----:B------:R-:W-:-:S13]  /*39c50*/  ISETP.NE.AND P0, PT, R14, 0x54, PT ;  /* 0x000000540e00780c */ /* 0x000fda0003f05270 */
[----:B------:R-:W-:Y:S05]  /*39c60*/  @!P0 BRA `(.L_x_1304) ;  /* 0x0000000000088947 */ /* 0x000fea0003800000 */
.L_x_1303:
[----:B------:R-:W-:Y:S01]  /*39c70*/  IMAD.MOV.U32 R13, RZ, RZ, 0x4 ;  /* 0x00000004ff0d7424 */ /* 0x000fe200078e00ff */
[----:B------:R-:W-:Y:S06]  /*39c80*/  BRA `(.L_x_1302) ;  /* 0x0000000000047947 */ /* 0x000fec0003800000 */
.L_x_1304:
[----:B------:R-:W-:-:S07]  /*39c90*/  IMAD.MOV.U32 R13, RZ, RZ, 0x3 ;  /* 0x00000003ff0d7424 */ /* 0x000fce00078e00ff */
.L_x_1302:
[----:B------:R-:W-:Y:S05]  /*39ca0*/  BSYNC.RECONVERGENT B2 ;  /* 0x0000000000027941 */ /* 0x000fea0003800200 */
.L_x_1300:
[----:B------:R-:W0:Y:S08]  /*39cb0*/  LDC R16, c[0x0][0x2f8] ;  /* 0x0000be00ff107b82 */ /* 0x000e300000000800 */
[----:B------:R-:W1:Y:S01]  /*39cc0*/  LDC R14, c[0x0][0x2f8] ;  /* 0x0000be00ff0e7b82 */ /* 0x000e620000000800 */
[----:B0-----:R-:W-:-:S04]  /*39cd0*/  IMAD.IADD R16, R1, 0x1, R16 ;  /* 0x0000000101107824 */ /* 0x001fc800078e0210 */
[----:B-1----:R-:W-:Y:S02]  /*39ce0*/  IMAD.IADD R14, R16, 0x1, -R14 ;  /* 0x00000001100e7824 */ /* 0x002fe400078e0a0e */
[----:B------:R-:W2:Y:S01]  /*39cf0*/  LDG.E.U8 R16, desc[UR4][R4.64+0x1] ;  /* 0x0000010404107981 */ /* 0x000ea2000c1e1100 */
[----:B------:R-:W-:Y:S01]  /*39d00*/  BSSY.RECONVERGENT B2, `(.L_x_1305) ;  /* 0x0000014000027945 */ /* 0x000fe20003800200 */
[----:B------:R-:W-:-:S05]  /*39d10*/  IMAD.IADD R14, R0, 0x1, R14 ;  /* 0x00000001000e7824 */ /* 0x000fca00078e020e */
        /* <DEDUP_REMOVED lines=10> */
.L_x_1306:
[----:B------:R-:W-:-:S13]  /*39dc0*/  ISETP.NE.AND P0, PT, R16, 0x47, PT ;  /* 0x000000471000780c */ /* 0x000fda0003f05270 */
[----:B------:R-:W-:Y:S05]  /*39dd0*/  @!P0 BRA `(.L_x_1309) ;  /* 0x0000000000148947 */ /* 0x000fea0003800000 */
[----:B------:R-:W-:Y:S01]  /*39de0*/  ISETP.NE.AND P0, PT, R16, 0x54, PT ;  /* 0x000000541000780c */ /* 0x000fe20003f05270 */
[----:B------:R-:W-:-:S12]  /*39df0*/  IMAD.MOV.U32 R13, RZ, RZ, 0x3 ;  /* 0x00000003ff0d7424 */ /* 0x000fd800078e00ff */
[----:B------:R-:W-:Y:S05]  /*39e00*/  @!P0 BRA `(.L_x_1307) ;  /* 0x00000000000c8947 */ /* 0x000fea0003800000 */
.L_x_1308:
[----:B------:R-:W-:Y:S01]  /*39e10*/  IMAD.MOV.U32 R13, RZ, RZ, 0x4 ;  /* 0x00000004ff0d7424 */ /* 0x000fe200078e00ff */
[----:B------:R-:W-:Y:S06]  /*39e20*/  BRA `(.L_x_1307) ;  /* 0x0000000000047947 */ /* 0x000fec0003800000 */
.L_x_1309:
[----:B------:R-:W-:-:S07]  /*39e30*/  IMAD.MOV.U32 R13, RZ, RZ, 0x2 ;  /* 0x00000002ff0d7424 */ /* 0x000fce00078e00ff */
.L_x_1307:
[----:B------:R-:W-:Y:S05]  /*39e40*/  BSYNC.RECONVERGENT B2 ;  /* 0x0000000000027941 */ /* 0x000fea0003800200 */
.L_x_1305:
        /* <DEDUP_REMOVED lines=12> */
.L_x_1311:
[----:B------:R-:W-:-:S13]  /*39f10*/  ISETP.NE.AND P0, PT, R16, 0x47, PT ;  /* 0x000000471000780c */ /* 0x000fda0003f05270 */
[----:B------:R-:W-:Y:S05]  /*39f20*/  @!P0 BRA `(.L_x_1314) ;  /* 0x0000000000148947 */ /* 0x000fea0003800000 */
[----:B------:R-:W-:Y:S01]  /*39f30*/  ISETP.NE.AND P0, PT, R16, 0x54, PT ;  /* 0x000000541000780c */ /* 0x000fe20003f05270 */
[----:B------:R-:W-:-:S12]  /*39f40*/  IMAD.MOV.U32 R13, RZ, RZ, 0x3 ;  /* 0x00000003ff0d7424 */ /* 0x000fd800078e00ff */
[----:B------:R-:W-:Y:S05]  /*39f50*/  @!P0 BRA `(.L_x_1312) ;  /* 0x00000000000c8947 */ /* 0x000fea0003800000 */
.L_x_1313:
[----:B------:R-:W-:Y:S01]  /*39f60*/  IMAD.MOV.U32 R13, RZ, RZ, 0x4 ;  /* 0x00000004ff0d7424 */ /* 0x000fe200078e00ff */
[----:B------:R-:W-:Y:S06]  /*39f70*/  BRA `(.L_x_1312) ;  /* 0x0000000000047947 */ /* 0x000fec0003800000 */
.L_x_1314:
[----:B------:R-:W-:-:S07]  /*39f80*/  IMAD.MOV.U32 R13, RZ, RZ, 0x2 ;  /* 0x00000002ff0d7424 */ /* 0x000fce00078e00ff */
.L_x_1312:
[----:B------:R-:W-:Y:S05]  /*39f90*/  BSYNC.RECONVERGENT B2 ;  /* 0x0000000000027941 */ /* 0x000fea0003800200 */
.L_x_1310:
        /* <DEDUP_REMOVED lines=12> */
.L_x_1316:
[----:B------:R-:W-:-:S13]  /*3a060*/  ISETP.NE.AND P0, PT, R5, 0x47, PT ;  /* 0x000000470500780c */ /* 0x000fda0003f05270 */
[----:B------:R-:W-:Y:S05]  /*3a070*/  @!P0 BRA `(.L_x_1319) ;  /* 0x0000000000148947 */ /* 0x000fea0003800000 */
[----:B------:R-:W-:Y:S01]  /*3a080*/  ISETP.NE.AND P0, PT, R5, 0x54, PT ;  /* 0x000000540500780c */ /* 0x000fe20003f05270 */
[----:B------:R-:W-:-:S12]  /*3a090*/  IMAD.MOV.U32 R4, RZ, RZ, 0x3 ;  /* 0x00000003ff047424 */ /* 0x000fd800078e00ff */
[----:B------:R-:W-:Y:S05]  /*3a0a0*/  @!P0 BRA `(.L_x_1317) ;  /* 0x00000000000c8947 */ /* 0x000fea0003800000 */
.L_x_1318:
[----:B------:R-:W-:Y:S01]  /*3a0b0*/  IMAD.MOV.U32 R4, RZ, RZ, 0x4 ;  /* 0x00000004ff047424 */ /* 0x000fe200078e00ff */
[----:B------:R-:W-:Y:S06]  /*3a0c0*/  BRA `(.L_x_1317) ;  /* 0x0000000000047947 */ /* 0x000fec0003800000 */
.L_x_1319:
[----:B------:R-:W-:-:S07]  /*3a0d0*/  IMAD.MOV.U32 R4, RZ, RZ, 0x2 ;  /* 0x00000002ff047424 */ /* 0x000fce00078e00ff */
.L_x_1317:
[----:B------:R-:W-:Y:S05]  /*3a0e0*/  BSYNC.RECONVERGENT B2 ;  /* 0x0000000000027941 */ /* 0x000fea0003800200 */
.L_x_1315:
[----:B------:R0:W-:Y:S01]  /*3a0f0*/  STL.U8 [R14+0x3], R4 ;  /* 0x000003040e007387 */ /* 0x0001e20000100000 */
[C---:B------:R-:W-:Y:S02]  /*3a100*/  VIADD R5, R0.reuse, 0x3 ;  /* 0x0000000300057836 */ /* 0x040fe40000000000 */
[----:B------:R-:W-:-:S03]  /*3a110*/  VIADD R0, R0, 0x4 ;  /* 0x0000000400007836 */ /* 0x000fc60000000000 */
[----:B------:R-:W-:-:S13]  /*3a120*/  ISETP.NE.AND P0, PT, R5, R12, PT ;  /* 0x0000000c0500720c */ /* 0x000fda0003f05270 */
[----:B0-----:R-:W-:Y:S05]  /*3a130*/  @P0 BRA `(.L_x_1320) ;  /* 0xfffffff8007c0947 */ /* 0x001fea000383ffff */
.L_x_1299:
[----:B------:R-:W-:Y:S05]  /*3a140*/  BSYNC.RECONVERGENT B0 ;  /* 0x0000000000007941 */ /* 0x000fea0003800200 */
.L_x_1298:
        /* <DEDUP_REMOVED lines=18> */
.L_x_1322:
[----:B------:R-:W-:-:S13]  /*3a270*/  ISETP.NE.AND P0, PT, R12, 0x47, PT ;  /* 0x000000470c00780c */ /* 0x000fda0003f05270 */
[----:B------:R-:W-:Y:S05]  /*3a280*/  @!P0 BRA `(.L_x_1325) ;  /* 0x0000000000148947 */ /* 0x000fea0003800000 */
[----:B------:R-:W-:Y:S01]  /*3a290*/  ISETP.NE.AND P0, PT, R12, 0x54, PT ;  /* 0x000000540c00780c */ /* 0x000fe20003f05270 */
[----:B------:R-:W-:-:S12]  /*3a2a0*/  IMAD.MOV.U32 R9, RZ, RZ, 0x3 ;  /* 0x00000003ff097424 */ /* 0x000fd800078e00ff */
[----:B------:R-:W-:Y:S05]  /*3a2b0*/  @!P0 BRA `(.L_x_1323) ;  /* 0x00000000000c8947 */ /* 0x000fea0003800000 */
.L_x_1324:
[----:B------:R-:W-:Y:S01]  /*3a2c0*/  IMAD.MOV.U32 R9, RZ, RZ, 0x4 ;  /* 0x00000004ff097424 */ /* 0x000fe200078e00ff */
[----:B------:R-:W-:Y:S06]  /*3a2d0*/  BRA `(.L_x_1323) ;  /* 0x0000000000047947 */ /* 0x000fec0003800000 */
.L_x_1325:
[----:B------:R-:W-:-:S07]  /*3a2e0*/  IMAD.MOV.U32 R9, RZ, RZ, 0x2 ;  /* 0x00000002ff097424 */ /* 0x000fce00078e00ff */
.L_x_1323:
[----:B------:R-:W-:Y:S05]  /*3a2f0*/  BSYNC.RECONVERGENT B0 ;  /* 0x0000000000007941 */ /* 0x000fea0003800200 */
.L_x_1321:
        /* <DEDUP_REMOVED lines=8> */
[----:B--2---:R-:W2:Y:S01]  /*3a380*/  LDG.E.U8 R9, desc[UR4][R4.64+0x1] ;  /* 0x0000010404097981 */ /* 0x004ea2000c1e1100 */
        /* <DEDUP_REMOVED lines=11> */
.L_x_1327:
[----:B------:R-:W-:-:S13]  /*3a440*/  ISETP.NE.AND P0, PT, R9, 0x47, PT ;  /* 0x000000470900780c */ /* 0x000fda0003f05270 */
[----:B------:R-:W-:Y:S05]  /*3a450*/  @!P0 BRA `(.L_x_1330) ;  /* 0x0000000000148947 */ /* 0x000fea0003800000 */
[----:B------:R-:W-:Y:S01]  /*3a460*/  ISETP.NE.AND P0, PT, R9, 0x54, PT ;  /* 0x000000540900780c */ /* 0x000fe20003f05270 */
[----:B------:R-:W-:-:S12]  /*3a470*/  IMAD.MOV.U32 R0, RZ, RZ, 0x3 ;  /* 0x00000003ff007424 */ /* 0x000fd800078e00ff */
[----:B------:R-:W-:Y:S05]  /*3a480*/  @!P0 BRA `(.L_x_1328) ;  /* 0x00000000000c8947 */ /* 0x000fea0003800000 */
.L_x_1329:
[----:B------:R-:W-:Y:S01]  /*3a490*/  IMAD.MOV.U32 R0, RZ, RZ, 0x4 ;  /* 0x00000004ff007424 */ /* 0x000fe200078e00ff */
[----:B------:R-:W-:Y:S06]  /*3a4a0*/  BRA `(.L_x_1328) ;  /* 0x0000000000047947 */ /* 0x000fec0003800000 */
.L_x_1330:
[----:B------:R-:W-:-:S07]  /*3a4b0*/  IMAD.MOV.U32 R0, RZ, RZ, 0x2 ;  /* 0x00000002ff007424 */ /* 0x000fce00078e00ff */
.L_x_1328:
[----:B------:R-:W-:Y:S05]  /*3a4c0*/  BSYNC.RECONVERGENT B0 ;  /* 0x0000000000007941 */ /* 0x000fea0003800200 */
.L_x_1326:
[----:B------:R3:W-:Y:S01]  /*3a4d0*/  STL.U8 [R13+0x1], R0 ;  /* 0x000001000d007387 */ /* 0x0007e20000100000 */
[----:B------:R-:W-:-:S13]  /*3a4e0*/  ISETP.NE.AND P0, PT, R15, 0x2, PT ;  /* 0x000000020f00780c */ /* 0x000fda0003f05270 */
[----:B---3--:R-:W-:Y:S05]  /*3a4f0*/  @!P0 BRA `(.L_x_1259) ;  /* 0x0000000000588947 */ /* 0x008fea0003800000 */
        /* <DEDUP_REMOVED lines=12> */
.L_x_1332:
[----:B------:R-:W-:-:S13]  /*3a5c0*/  ISETP.NE.AND P0, PT, R4, 0x47, PT ;  /* 0x000000470400780c */ /* 0x000fda0003f05270 */
[----:B------:R-:W-:Y:S05]  /*3a5d0*/  @!P0 BRA `(.L_x_1335) ;  /* 0x0000000000148947 */ /* 0x000fea0003800000 */
[----:B------:R-:W-:Y:S01]  /*3a5e0*/  ISETP.NE.AND P0, PT, R4, 0x54, PT ;  /* 0x000000540400780c */ /* 0x000fe20003f05270 */
[----:B------:R-:W-:-:S12]  /*3a5f0*/  IMAD.MOV.U32 R0, RZ, RZ, 0x3 ;  /* 0x00000003ff007424 */ /* 0x000fd800078e00ff */
[----:B------:R-:W-:Y:S05]  /*3a600*/  @!P0 BRA `(.L_x_1333) ;  /* 0x00000000000c8947 */ /* 0x000fea0003800000 */
.L_x_1334:
[----:B------:R-:W-:Y:S01]  /*3a610*/  IMAD.MOV.U32 R0, RZ, RZ, 0x4 ;  /* 0x00000004ff007424 */ /* 0x000fe200078e00ff */
[----:B------:R-:W-:Y:S06]  /*3a620*/  BRA `(.L_x_1333) ;  /* 0x0000000000047947 */ /* 0x000fec0003800000 */
.L_x_1335:
[----:B------:R-:W-:-:S07]  /*3a630*/  IMAD.MOV.U32 R0, RZ, RZ, 0x2 ;  /* 0x00000002ff007424 */ /* 0x000fce00078e00ff */
.L_x_1333:
[----:B------:R-:W-:Y:S05]  /*3a640*/  BSYNC.RECONVERGENT B0 ;  /* 0x0000000000007941 */ /* 0x000fea0003800200 */
.L_x_1331:
[----:B------:R3:W-:Y:S02]  /*3a650*/  STL.U8 [R13+0x2], R0 ;  /* 0x000002000d007387 */ /* 0x0007e40000100000 */
.L_x_1259:
[----:B------:R-:W-:Y:S05]  /*3a660*/  BSYNC.RECONVERGENT B1 ;  /* 0x0000000000017941 */ /* 0x000fea0003800200 */
.L_x_1257:
[----:B------:R-:W-:Y:S01]  /*3a670*/  ISETP.NE.AND P0, PT, R3, 0x1, PT ;  /* 0x000000010300780c */ /* 0x000fe20003f05270 */
[----:B------:R-:W-:-:S12]  /*3a680*/  BSSY.RECONVERGENT B1, `(.L_x_1336) ;  /* 0x0000182000017945 */ /* 0x000fd80003800200 */
[----:B------:R-:W-:Y:S05]  /*3a690*/  @!P0 BRA `(.L_x_1337) ;  /* 0x0000000c00048947 */ /* 0x000fea0003800000 */
[----:B------:R-:W-:-:S13]  /*3a6a0*/  ISETP.GE.AND P0, PT, R18, 0x1, PT ;  /* 0x000000011200780c */ /* 0x000fda0003f06270 */
[----:B------:R-:W-:Y:S05]  /*3a6b0*/  @!P0 BRA `(.L_x_1338) ;  /* 0x0000001400f88947 */ /* 0x000fea0003800000 */
[----:B------:R-:W5:Y:S01]  /*3a6c0*/  LDG.E R12, desc[UR4][R10.64] ;  /* 0x000000040a0c7981 */ /* 0x000f62000c1e1900 */
[----:B-1-3--:R-:W-:Y:S01]  /*3a6d0*/  VIADD R0, R18, 0xffffffff ;  /* 0xffffffff12007836 */ /* 0x00afe20000000000 */
[----:B------:R-:W-:Y:S05]  /*3a6e0*/  BMOV.32.CLEAR RZ, B0 ;  /* 0x0000000000ff7355 */ /* 0x000fea0000100000 */
[----:B------:R-:W-:Y:S01]  /*3a6f0*/  ISETP.GE.U32.AND P0, PT, R0, 0x3, PT ;  /* 0x000000030000780c */ /* 0x000fe20003f06070 */
[----:B------:R-:W-:Y:S01]  /*3a700*/  BSSY.RECONVERGENT B0, `(.L_x_1339) ;  /* 0x0000068000007945 */ /* 0x000fe20003800200 */
[----:B------:R-:W-:Y:S01]  /*3a710*/  LOP3.LUT R0, R18, 0x3, RZ, 0xc0, !PT ;  /* 0x0000000312007812 */ /* 0x000fe200078ec0ff */
[----:B------:R-:W-:-:S02]  /*3a720*/  IMAD.MOV.U32 R3, RZ, RZ, 0x1 ;  /* 0x00000001ff037424 */ /* 0x000fc400078e00ff */
[----:B-----5:R-:W-:-:S08]  /*3a730*/  VIADD R12, R12, 0xffffffff ;  /* 0xffffffff0c0c7836 */ /* 0x020fd00000000000 */
[----:B------:R-:W-:Y:S05]  /*3a740*/  @!P0 BRA `(.L_x_1340) ;  /* 0x00000004008c8947 */ /* 0x000fea0003800000 */
[----:B0-2---:R-:W-:Y:S01]  /*3a750*/  LOP3.LUT R9, R18, 0x7ffffffc, RZ, 0xc0, !PT ;  /* 0x7ffffffc12097812 */ /* 0x005fe200078ec0ff */
[----:B------:R-:W-:-:S07]  /*3a760*/  IMAD.MOV.U32 R3, RZ, RZ, 0x1 ;  /* 0x00000001ff037424 */ /* 0x000fce00078e00ff */
.L_x_1361:
        /* <DEDUP_REMOVED lines=15> */
.L_x_1343:
[----:B------:R-:W-:Y:S01]  /*3a860*/  IMAD.MOV.U32 R10, RZ, RZ, 0x3 ;  /* 0x00000003ff0a7424 */ /* 0x000fe200078e00ff */
[----:B------:R-:W-:Y:S06]  /*3a870*/  BRA `(.L_x_1345) ;  /* 0x0000000000187947 */ /* 0x000fec0003800000 */
.L_x_1342:
[----:B------:R-:W-:-:S13]  /*3a880*/  ISETP.NE.AND P0, PT, R11, 0x54, PT ;  /* 0x000000540b00780c */ /* 0x000fda0003f05270 */
[----:B------:R-:W-:Y:S05]  /*3a890*/  @!P0 BRA `(.L_x_1345) ;  /* 0x0000000000108947 */ /* 0x000fea0003800000 */
[----:B------:R-:W-:Y:S01]  /*3a8a0*/  ISETP.NE.AND P0, PT, R11, 0x47, PT ;  /* 0x000000470b00780c */ /* 0x000fe20003f05270 */
[----:B------:R-:W-:-:S12]  /*3a8b0*/  IMAD.MOV.U32 R10, RZ, RZ, 0x1 ;  /* 0x00000001ff0a7424 */ /* 0x000fd800078e00ff */
[----:B------:R-:W-:Y:S05]  /*3a8c0*/  @!P0 BRA `(.L_x_1345) ;  /* 0x0000000000048947 */ /* 0x000fea0003800000 */
.L_x_1344:
[----:B------:R-:W-:-:S07]  /*3a8d0*/  IMAD.MOV.U32 R10, RZ, RZ, 0x4 ;  /* 0x00000004ff0a7424 */ /* 0x000fce00078e00ff */
.L_x_1345:
[----:B------:R-:W-:Y:S05]  /*3a8e0*/  BSYNC.RECONVERGENT B2 ;  /* 0x0000000000027941 */ /* 0x000fea0003800200 */
.L_x_1341:
[----:B------:R-:W0:Y:S08]  /*3a8f0*/  LDC R14, c[0x0][0x2f8] ;  /* 0x0000be00ff0e7b82 */ /* 0x000e300000000800 */
[----:B------:R-:W1:Y:S01]  /*3a900*/  LDC R13, c[0x0][0x2f8] ;  /* 0x0000be00ff0d7b82 */ /* 0x000e620000000800 */
[----:B0-----:R-:W-:-:S05]  /*3a910*/  IMAD.IADD R14, R1, 0x1, R14 ;  /* 0x00000001010e7824 */ /* 0x001fca00078e020e */
[----:B-1----:R-:W-:Y:S02]  /*3a920*/  IADD3 R13, PT, PT, -R13, 0x1b, R14 ;  /* 0x0000001b0d0d7810 */ /* 0x002fe40007ffe10e */
[----:B------:R-:W2:Y:S01]  /*3a930*/  LDG.E.U8 R14, desc[UR4][R4.64+0x1] ;  /* 0x00000104040e7981 */ /* 0x000ea2000c1e1100 */
[----:B------:R-:W-:Y:S01]  /*3a940*/  BSSY.RECONVERGENT B2, `(.L_x_1346) ;  /* 0x0000014000027945 */ /* 0x000fe20003800200 */
[----:B------:R-:W-:Y:S01]  /*3a950*/  PRMT R11, RZ, 0x7610, R11 ;  /* 0x00007610ff0b7816 */ /* 0x000fe2000000000b */
[----:B------:R-:W-:-:S05]  /*3a960*/  IMAD.IADD R13, R3, 0x1, R13 ;  /* 0x00000001030d7824 */ /* 0x000fca00078e020d */
        /* <DEDUP_REMOVED lines=9> */
.L_x_1348:
[----:B------:R-:W-:Y:S01]  /*3aa00*/  IMAD.MOV.U32 R11, RZ, RZ, 0x3 ;  /* 0x00000003ff0b7424 */ /* 0x000fe200078e00ff */
[----:B------:R-:W-:Y:S06]  /*3aa10*/  BRA `(.L_x_1350) ;  /* 0x0000000000187947 */ /* 0x000fec0003800000 */
.L_x_1347:
[----:B------:R-:W-:-:S13]  /*3aa20*/  ISETP.NE.AND P0, PT, R14, 0x54, PT ;  /* 0x000000540e00780c */ /* 0x000fda0003f05270 */
[----:B------:R-:W-:Y:S05]  /*3aa30*/  @!P0 BRA `(.L_x_1350) ;  /* 0x0000000000108947 */ /* 0x000fea0003800000 */
[----:B------:R-:W-:Y:S01]  /*3aa40*/  ISETP.NE.AND P0, PT, R14, 0x47, PT ;  /* 0x000000470e00780c */ /* 0x000fe20003f05270 */
[----:B------:R-:W-:-:S12]  /*3aa50*/  IMAD.MOV.U32 R11, RZ, RZ, 0x1 ;  /* 0x00000001ff0b7424 */ /* 0x000fd800078e00ff */
[----:B------:R-:W-:Y:S05]  /*3aa60*/  @!P0 BRA `(.L_x_1350) ;  /* 0x0000000000048947 */ /* 0x000fea0003800000 */
.L_x_1349:
[----:B------:R-:W-:-:S07]  /*3aa70*/  IMAD.MOV.U32 R11, RZ, RZ, 0x4 ;  /* 0x00000004ff0b7424 */ /* 0x000fce00078e00ff */
.L_x_1350:
[----:B------:R-:W-:Y:S05]  /*3aa80*/  BSYNC.RECONVERGENT B2 ;  /* 0x0000000000027941 */ /* 0x000fea0003800200 */
.L_x_1346:
        /* <DEDUP_REMOVED lines=12> */
.L_x_1353:
[----:B------:R-:W-:Y:S01]  /*3ab50*/  IMAD.MOV.U32 R10, RZ, RZ, 0x3 ;  /* 0x00000003ff0a7424 */ /* 0x000fe200078e00ff */
[----:B------:R-:W-:Y:S06]  /*3ab60*/  BRA `(.L_x_1355) ;  /* 0x0000000000187947 */ /* 0x000fec0003800000 */
.L_x_1352:
[----:B------:R-:W-:-:S13]  /*3ab70*/  ISETP.NE.AND P0, PT, R14, 0x54, PT ;  /* 0x000000540e00780c */ /* 0x000fda0003f05270 */
[----:B------:R-:W-:Y:S05]  /*3ab80*/  @!P0 BRA `(.L_x_1355) ;  /* 0x0000000000108947 */ /* 0x000fea0003800000 */
[----:B------:R-:W-:Y:S01]  /*3ab90*/  ISETP.NE.AND P0, PT, R14, 0x47, PT ;  /* 0x000000470e00780c */ /* 0x000fe20003f05270 */
[----:B------:R-:W-:-:S12]  /*3aba0*/  IMAD.MOV.U32 R10, RZ, RZ, 0x1 ;  /* 0x00000001ff0a7424 */ /* 0x000fd800078e00ff */
[----:B------:R-:W-:Y:S05]  /*3abb0*/  @!P0 BRA `(.L_x_1355) ;  /* 0x0000000000048947 */ /* 0x000fea0003800000 */
.L_x_1354:
[----:B------:R-:W-:-:S07]  /*3abc0*/  IMAD.MOV.U32 R10, RZ, RZ, 0x4 ;  /* 0x00000004ff0a7424 */ /* 0x000fce00078e00ff */
.L_x_1355:
[----:B------:R-:W-:Y:S05]  /*3abd0*/  BSYNC.RECONVERGENT B2 ;  /* 0x0000000000027941 */ /* 0x000fea0003800200 */
.L_x_1351:
        /* <DEDUP_REMOVED lines=12> */
.L_x_1358:
[----:B------:R-:W-:Y:S01]  /*3aca0*/  IMAD.MOV.U32 R5, RZ, RZ, 0x3 ;  /* 0x00000003ff057424 */ /* 0x000fe200078e00ff */
[----:B------:R-:W-:Y:S06]  /*3acb0*/  BRA `(.L_x_1360) ;  /* 0x0000000000187947 */ /* 0x000fec0003800000 */
.L_x_1357:
[----:B------:R-:W-:-:S13]  /*3acc0*/  ISETP.NE.AND P0, PT, R4, 0x54, PT ;  /* 0x000000540400780c */ /* 0x000fda0003f05270 */
[----:B------:R-:W-:Y:S05]  /*3acd0*/  @!P0 BRA `(.L_x_1360) ;  /* 0x0000000000108947 */ /* 0x000fea0003800000 */
[----:B------:R-:W-:Y:S01]  /*3ace0*/  ISETP.NE.AND P0, PT, R4, 0x47, PT ;  /* 0x000000470400780c */ /* 0x000fe20003f05270 */
[----:B------:R-:W-:-:S12]  /*3acf0*/  IMAD.MOV.U32 R5, RZ, RZ, 0x1 ;  /* 0x00000001ff057424 */ /* 0x000fd800078e00ff */
[----:B------:R-:W-:Y:S05]  /*3ad00*/  @!P0 BRA `(.L_x_1360) ;  /* 0x0000000000048947 */ /* 0x000fea0003800000 */
.L_x_1359:
[----:B------:R-:W-:-:S07]  /*3ad10*/  IMAD.MOV.U32 R5, RZ, RZ, 0x4 ;  /* 0x00000004ff057424 */ /* 0x000fce00078e00ff */
.L_x_1360:
[----:B------:R-:W-:Y:S05]  /*3ad20*/  BSYNC.RECONVERGENT B2 ;  /* 0x0000000000027941 */ /* 0x000fea0003800200 */
.L_x_1356:
[----:B------:R1:W-:Y:S01]  /*3ad30*/  STL.U8 [R13+0x3], R5 ;  /* 0x000003050d007387 */ /* 0x0003e20000100000 */
[C---:B------:R-:W-:Y:S02]  /*3ad40*/  VIADD R4, R3.reuse, 0x3 ;  /* 0x0000000303047836 */ /* 0x040fe40000000000 */
[----:B------:R-:W-:-:S03]  /*3ad50*/  VIADD R3, R3, 0x4 ;  /* 0x0000000403037836 */ /* 0x000fc60000000000 */
[----:B------:R-:W-:-:S13]  /*3ad60*/  ISETP.NE.AND P0, PT, R4, R9, PT ;  /* 0x000000090400720c */ /* 0x000fda0003f05270 */
[----:B-1----:R-:W-:Y:S05]  /*3ad70*/  @P0 BRA `(.L_x_1361) ;  /* 0xfffffff8007c0947 */ /* 0x002fea000383ffff */
.L_x_1340:
[----:B------:R-:W-:Y:S05]  /*3ad80*/  BSYNC.RECONVERGENT B0 ;  /* 0x0000000000007941 */ /* 0x000fea0003800200 */
.L_x_1339:
[----:B------:R-:W-:-:S13]  /*3ad90*/  ISETP.NE.AND P0, PT, R0, RZ, PT ;  /* 0x000000ff0000720c */ /* 0x000fda0003f05270 */
[----:B------:R-:W-:Y:S05]  /*3ada0*/  @!P0 BRA `(.L_x_1338) ;  /* 0x00000010003c8947 */ /* 0x000fea0003800000 */
[----:B------:R-:W1:Y:S01]  /*3adb0*/  LDCU.64 UR6, c[0x0][0x380] ;  /* 0x00007000ff0677ac */ /* 0x000e620008000a00 */
[----:B------:R-:W-:-:S05]  /*3adc0*/  IMAD.IADD R12, R12, 0x1, R3 ;  /* 0x000000010c0c7824 */ /* 0x000fca00078e0203 */
[----:B-1----:R-:W-:-:S04]  /*3add0*/  IADD3 R4, P0, PT, R12, UR6, RZ ;  /* 0x000000060c047c10 */ /* 0x002fc8000ff1e0ff */
[----:B------:R-:W-:-:S05]  /*3ade0*/  LEA.HI.X.SX32 R5, R12, UR7, 0x1, P0 ;  /* 0x000000070c057c11 */ /* 0x000fca00080f0eff */
[----:B------:R-:W3:Y:S01]  /*3adf0*/  LDG.E.U8 R10, desc[UR4][R4.64] ;  /* 0x00000004040a7981 */ /* 0x000ee2000c1e1100 */
[----:B------:R-:W-:Y:S05]  /*3ae00*/  BMOV.32.CLEAR RZ, B0 ;  /* 0x0000000000ff7355 */ /* 0x000fea0000100000 */
[----:B------:R-:W-:Y:S01]  /*3ae10*/  BSSY.RECONVERGENT B0, `(.L_x_1362) ;  /* 0x0000012000007945 */ /* 0x000fe20003800200 */
[----:B0-2---:R-:W-:Y:S02]  /*3ae20*/  PRMT R9, RZ, 0x7610, R9 ;  /* 0x00007610ff097816 */ /* 0x005fe40000000009 */
[----:B---3--:R-:W-:-:S13]  /*3ae30*/  ISETP.GT.AND P0, PT, R10, 0x46, PT ;  /* 0x000000460a00780c */ /* 0x008fda0003f04270 */
[----:B------:R-:W-:Y:S05]  /*3ae40*/  @P0 BRA `(.L_x_1363) ;  /* 0x0000000000200947 */ /* 0x000fea0003800000 */
[----:B------:R-:W-:-:S13]  /*3ae50*/  ISETP.NE.AND P0, PT, R10, 0x41, PT ;  /* 0x000000410a00780c */ /* 0x000fda0003f05270 */
[----:B------:R-:W-:Y:S05]  /*3ae60*/  @!P0 BRA `(.L_x_1364) ;  /* 0x0000000000108947 */ /* 0x000fea0003800000 */
[----:B------:R-:W-:-:S13]  /*3ae70*/  ISETP.NE.AND P0, PT, R10, 0x43, PT ;  /* 0x000000430a00780c */ /* 0x000fda0003f05270 */
[----:B------:R-:W-:Y:S05]  /*3ae80*/  @P0 BRA `(.L_x_1365) ;  /* 0x0000000000240947 */ /* 0x000fea0003800000 */
[----:B------:R-:W-:Y:S01]  /*3ae90*/  IMAD.MOV.U32 R9, RZ, RZ, 0x2 ;  /* 0x00000002ff097424 */ /* 0x000fe200078e00ff */
[----:B------:R-:W-:Y:S06]  /*3aea0*/  BRA `(.L_x_1366) ;  /* 0x0000000000207947 */ /* 0x000fec0003800000 */
.L_x_1364:
[----:B------:R-:W-:Y:S01]  /*3aeb0*/  IMAD.MOV.U32 R9, RZ, RZ, 0x3 ;  /* 0x00000003ff097424 */ /* 0x000fe200078e00ff */
[----:B------:R-:W-:Y:S06]  /*3aec0*/  BRA `(.L_x_1366) ;  /* 0x0000000000187947 */ /* 0x000fec0003800000 */
.L_x_1363:
[----:B------:R-:W-:-:S13]  /*3aed0*/  ISETP.NE.AND P0, PT, R10, 0x54, PT ;  /* 0x000000540a00780c */ /* 0x000fda0003f05270 */
[----:B------:R-:W-:Y:S05]  /*3aee0*/  @!P0 BRA `(.L_x_1366) ;  /* 0x0000000000108947 */ /* 0x000fea0003800000 */
[----:B------:R-:W-:Y:S01]  /*3aef0*/  ISETP.NE.AND P0, PT, R10, 0x47, PT ;  /* 0x000000470a00780c */ /* 0x000fe20003f05270 */
[----:B------:R-:W-:-:S12]  /*3af00*/  IMAD.MOV.U32 R9, RZ, RZ, 0x1 ;  /* 0x00000001ff097424 */ /* 0x000fd800078e00ff */
[----:B------:R-:W-:Y:S05]  /*3af10*/  @!P0 BRA `(.L_x_1366) ;  /* 0x0000000000048947 */ /* 0x000fea0003800000 */
.L_x_1365:
[----:B------:R-:W-:-:S07]  /*3af20*/  IMAD.MOV.U32 R9, RZ, RZ, 0x4 ;  /* 0x00000004ff097424 */ /* 0x000fce00078e00ff */
.L_x_1366:
[----:B------:R-:W-:Y:S05]  /*3af30*/  BSYNC.RECONVERGENT B0 ;  /* 0x0000000000007941 */ /* 0x000fea0003800200 */
.L_x_1362:
[----:B------:R-:W0:Y:S01]  /*3af40*/  LDC R11, c[0x0][0x2f8] ;  /* 0x0000be00ff0b7b82 */ /* 0x000e220000000800 */
[----:B------:R-:W-:-:S07]  /*3af50*/  ISETP.NE.AND P0, PT, R0, 0x1, PT ;  /* 0x000000010000780c */ /* 0x000fce0003f05270 */
[----:B------:R-:W1:Y:S01]  /*3af60*/  LDC R10, c[0x0][0x2f8] ;  /* 0x0000be00ff0a7b82 */ /* 0x000e620000000800 */
[----:B0-----:R-:W-:-:S05]  /*3af70*/  IMAD.IADD R11, R1, 0x1, R11 ;  /* 0x00000001010b7824 */ /* 0x001fca00078e020b */
[----:B-1----:R-:W-:-:S05]  /*3af80*/  IADD3 R10, PT, PT, -R10, 0x1b, R11 ;  /* 0x0000001b0a0a7810 */ /* 0x002fca0007ffe10b */
        /* <DEDUP_REMOVED lines=15> */
.L_x_1369:
[----:B------:R-:W-:Y:S01]  /*3b080*/  IMAD.MOV.U32 R3, RZ, RZ, 0x3 ;  /* 0x00000003ff037424 */ /* 0x000fe200078e00ff */
[----:B------:R-:W-:Y:S06]  /*3b090*/  BRA `(.L_x_1371) ;  /* 0x0000000000187947 */ /* 0x000fec0003800000 */
.L_x_1368:
[----:B------:R-:W-:-:S13]  /*3b0a0*/  ISETP.NE.AND P0, PT, R9, 0x54, PT ;  /* 0x000000540900780c */ /* 0x000fda0003f05270 */
[----:B------:R-:W-:Y:S05]  /*3b0b0*/  @!P0 BRA `(.L_x_1371) ;  /* 0x0000000000108947 */ /* 0x000fea0003800000 */
[----:B------:R-:W-:Y:S01]  /*3b0c0*/  ISETP.NE.AND P0, PT, R9, 0x47, PT ;  /* 0x000000470900780c */ /* 0x000fe20003f05270 */
[----:B------:R-:W-:-:S12]  /*3b0d0*/  IMAD.MOV.U32 R3, RZ, RZ, 0x1 ;  /* 0x00000001ff037424 */ /* 0x000fd800078e00ff */
[----:B------:R-:W-:Y:S05]  /*3b0e0*/  @!P0 BRA `(.L_x_1371) ;  /* 0x0000000000048947 */ /* 0x000fea0003800000 */
.L_x_1370:
[----:B------:R-:W-:-:S07]  /*3b0f0*/  IMAD.MOV.U32 R3, RZ, RZ, 0x4 ;  /* 0x00000004ff037424 */ /* 0x000fce00078e00ff */
.L_x_1371:
[----:B------:R-:W-:Y:S05]  /*3b100*/  BSYNC.RECONVERGENT B0 ;  /* 0x0000000000007941 */ /* 0x000fea0003800200 */
.L_x_1367:
        /* <DEDUP_REMOVED lines=15> */
.L_x_1374:
[----:B------:R-:W-:Y:S01]  /*3b200*/  IMAD.MOV.U32 R0, RZ, RZ, 0x3 ;  /* 0x00000003ff007424 */ /* 0x000fe200078e00ff */
[----:B------:R-:W-:Y:S06]  /*3b210*/  BRA `(.L_x_1376) ;  /* 0x0000000000187947 */ /* 0x000fec0003800000 */
.L_x_1373:
[----:B------:R-:W-:-:S13]  /*3b220*/  ISETP.NE.AND P0, PT, R4, 0x54, PT ;  /* 0x000000540400780c */ /* 0x000fda0003f05270 */
[----:B------:R-:W-:Y:S05]  /*3b230*/  @!P0 BRA `(.L_x_1376) ;  /* 0x0000000000108947 */ /* 0x000fea0003800000 */
[----:B------:R-:W-:Y:S01]  /*3b240*/  ISETP.NE.AND P0, PT, R4, 0x47, PT ;  /* 0x000000470400780c */ /* 0x000fe20003f05270 */
[----:B------:R-:W-:-:S12]  /*3b250*/  IMAD.MOV.U32 R0, RZ, RZ, 0x1 ;  /* 0x00000001ff007424 */ /* 0x000fd800078e00ff */
[----:B------:R-:W-:Y:S05]  /*3b260*/  @!P0 BRA `(.L_x_1376) ;  /* 0x0000000000048947 */ /* 0x000fea0003800000 */
.L_x_1375:
[----:B------:R-:W-:-:S07]  /*3b270*/  IMAD.MOV.U32 R0, RZ, RZ, 0x4 ;  /* 0x00000004ff007424 */ /* 0x000fce00078e00ff */
.L_x_1376:
[----:B------:R-:W-:Y:S05]  /*3b280*/  BSYNC.RECONVERGENT B0 ;  /* 0x0000000000007941 */ /* 0x000fea0003800200 */
.L_x_1372:
[----:B------:R0:W-:Y:S01]  /*3b290*/  STL.U8 [R10+0x2], R0 ;  /* 0x000002000a007387 */ /* 0x0001e20000100000 */
[----:B------:R-:W-:Y:S05]  /*3b2a0*/  BRA `(.L_x_1338) ;  /* 0x0000000800fc7947 */ /* 0x000fea0003800000 */
.L_x_1337:
[----:B------:R-:W-:-:S13]  /*3b2b0*/  ISETP.GE.AND P0, PT, R18, 0x1, PT ;  /* 0x000000011200780c */ /* 0x000fda0003f06270 */
[----:B------:R-:W-:Y:S05]  /*3b2c0*/  @!P0 BRA `(.L_x_1338) ;  /* 0x0000000800f48947 */ /* 0x000fea0003800000 */
[----:B------:R0:W5:Y:S01]  /*3b2d0*/  LDG.E R10, desc[UR4][R10.64] ;  /* 0x000000040a0a7981 */ /* 0x000162000c1e1900 */
[----:B-1-3--:R-:W-:Y:S01]  /*3b2e0*/  VIADD R0, R18, 0xffffffff ;  /* 0xffffffff12007836 */ /* 0x00afe20000000000 */
[----:B------:R-:W-:Y:S05]  /*3b2f0*/  BMOV.32.CLEAR RZ, B0 ;  /* 0x0000000000ff7355 */ /* 0x000fea0000100000 */
[----:B------:R-:W-:Y:S01]  /*3b300*/  ISETP.GE.U32.AND P0, PT, R0, 0x3, PT ;  /* 0x000000030000780c */ /* 0x000fe20003f06070 */
[----:B------:R-:W-:Y:S01]  /*3b310*/  BSSY.RECONVERGENT B0, `(.L_x_1377) ;  /* 0x0000067000007945 */ /* 0x000fe20003800200 */
[----:B------:R-:W-:Y:S01]  /*3b320*/  LOP3.LUT R0, R18, 0x3, RZ, 0xc0, !PT ;  /* 0x0000000312007812 */ /* 0x000fe200078ec0ff */
[----:B------:R-:W-:-:S10]  /*3b330*/  IMAD.MOV.U32 R3, RZ, RZ, 0x1 ;  /* 0x00000001ff037424 */ /* 0x000fd400078e00ff */
[----:B0-----:R-:W-:Y:S05]  /*3b340*/  @!P0 BRA `(.L_x_1378) ;  /* 0x00000004008c8947 */ /* 0x001fea0003800000 */
[----:B--2---:R-:W-:Y:S01]  /*3b350*/  LOP3.LUT R9, R18, 0x7ffffffc, RZ, 0xc0, !PT ;  /* 0x7ffffffc12097812 */ /* 0x004fe200078ec0ff */
[----:B------:R-:W-:-:S07]  /*3b360*/  IMAD.MOV.U32 R3, RZ, RZ, 0x1 ;  /* 0x00000001ff037424 */ /* 0x000fce00078e00ff */
.L_x_1399:
        /* <DEDUP_REMOVED lines=15> */
.L_x_1380:
[----:B------:R-:W-:Y:S01]  /*3b460*/  ISETP.NE.AND P0, PT, R12, 0x47, PT ;  /* 0x000000470c00780c */ /* 0x000fe20003f05270 */
[----:B------:R-:W-:-:S12]  /*3b470*/  IMAD.MOV.U32 R11, RZ, RZ, 0x2 ;  /* 0x00000002ff0b7424 */ /* 0x000fd800078e00ff */
[----:B------:R-:W-:Y:S05]  /*3b480*/  @!P0 BRA `(.L_x_1381) ;  /* 0x0000000000148947 */ /* 0x000fea0003800000 */
[----:B------:R-:W-:-:S13]  /*3b490*/  ISETP.NE.AND P0, PT, R12, 0x54, PT ;  /* 0x000000540c00780c */ /* 0x000fda0003f05270 */
[----:B------:R-:W-:Y:S05]  /*3b4a0*/  @!P0 BRA `(.L_x_1383) ;  /* 0x0000000000088947 */ /* 0x000fea0003800000 */
.L_x_1382:
[----:B------:R-:W-:Y:S01]  /*3b4b0*/  IMAD.MOV.U32 R11, RZ, RZ, 0x4 ;  /* 0x00000004ff0b7424 */ /* 0x000fe200078e00ff */
[----:B------:R-:W-:Y:S06]  /*3b4c0*/  BRA `(.L_x_1381) ;  /* 0x0000000000047947 */ /* 0x000fec0003800000 */
.L_x_1383:
[----:B------:R-:W-:-:S07]  /*3b4d0*/  IMAD.MOV.U32 R11, RZ, RZ, 0x3 ;  /* 0x00000003ff0b7424 */ /* 0x000fce00078e00ff */
.L_x_1381:
[----:B------:R-:W-:Y:S05]  /*3b4e0*/  BSYNC.RECONVERGENT B2 ;  /* 0x0000000000027941 */ /* 0x000fea0003800200 */
.L_x_1379:
[----:B------:R-:W0:Y:S08]  /*3b4f0*/  LDC R12, c[0x0][0x2f8] ;  /* 0x0000be00ff0c7b82 */ /* 0x000e300000000800 */
[----:B------:R-:W1:Y:S01]  /*3b500*/  LDC R13, c[0x0][0x2f8] ;  /* 0x0000be00ff0d7b82 */ /* 0x000e620000000800 */
[----:B0-----:R-:W-:-:S05]  /*3b510*/  IMAD.IADD R12, R1, 0x1, R12 ;  /* 0x00000001010c7824 */ /* 0x001fca00078e020c */
[----:B-1----:R-:W-:Y:S02]  /*3b520*/  IADD3 R13, PT, PT, -R13, 0x1b, R12 ;  /* 0x0000001b0d0d7810 */ /* 0x002fe40007ffe10c */
[----:B------:R-:W2:Y:S01]  /*3b530*/  LDG.E.U8 R12, desc[UR4][R4.64+-0x1] ;  /* 0xffffff04040c7981 */ /* 0x000ea2000c1e1100 */
[----:B------:R-:W-:Y:S02]  /*3b540*/  BSSY.RECONVERGENT B2, `(.L_x_1384) ;  /* 0x0000014000027945 */ /* 0x000fe40003800200 */
        /* <DEDUP_REMOVED lines=11> */
.L_x_1385:
[----:B------:R-:W-:-:S13]  /*3b600*/  ISETP.NE.AND P0, PT, R12, 0x47, PT ;  /* 0x000000470c00780c */ /* 0x000fda0003f05270 */
[----:B------:R-:W-:Y:S05]  /*3b610*/  @!P0 BRA `(.L_x_1388) ;  /* 0x0000000000148947 */ /* 0x000fea0003800000 */
[----:B------:R-:W-:Y:S01]  /*3b620*/  ISETP.NE.AND P0, PT, R12, 0x54, PT ;  /* 0x000000540c00780c */ /* 0x000fe20003f05270 */
[----:B------:R-:W-:-:S12]  /*3b630*/  IMAD.MOV.U32 R11, RZ, RZ, 0x3 ;  /* 0x00000003ff0b7424 */ /* 0x000fd800078e00ff */
[----:B------:R-:W-:Y:S05]  /*3b640*/  @!P0 BRA `(.L_x_1386) ;  /* 0x00000000000c8947 */ /* 0x000fea0003800000 */
.L_x_1387:
[----:B------:R-:W-:Y:S01]  /*3b650*/  IMAD.MOV.U32 R11, RZ, RZ, 0x4 ;  /* 0x00000004ff0b7424 */ /* 0x000fe200078e00ff */
[----:B------:R-:W-:Y:S06]  /*3b660*/  BRA `(.L_x_1386) ;  /* 0x0000000000047947 */ /* 0x000fec0003800000 */
.L_x_1388:
[----:B------:R-:W-:-:S07]  /*3b670*/  IMAD.MOV.U32 R11, RZ, RZ, 0x2 ;  /* 0x00000002ff0b7424 */ /* 0x000fce00078e00ff */
.L_x_1386:
[----:B------:R-:W-:Y:S05]  /*3b680*/  BSYNC.RECONVERGENT B2 ;  /* 0x0000000000027941 */ /* 0x000fea0003800200 */
.L_x_1384:
        /* <DEDUP_REMOVED lines=12> */
.L_x_1390:
[----:B------:R-:W-:-:S13]  /*3b750*/  ISETP.NE.AND P0, PT, R12, 0x47, PT ;  /* 0x000000470c00780c */ /* 0x000fda0003f05270 */
[----:B------:R-:W-:Y:S05]  /*3b760*/  @!P0 BRA `(.L_x_1393) ;  /* 0x0000000000148947 */ /* 0x000fea0003800000 */
[----:B------:R-:W-:Y:S01]  /*3b770*/  ISETP.NE.AND P0, PT, R12, 0x54, PT ;  /* 0x000000540c00780c */ /* 0x000fe20003f05270 */
[----:B------:R-:W-:-:S12]  /*3b780*/  IMAD.MOV.U32 R11, RZ, RZ, 0x3 ;  /* 0x00000003ff0b7424 */ /* 0x000fd800078e00ff */
[----:B------:R-:W-:Y:S05]  /*3b790*/  @!P0 BRA `(.L_x_1391) ;  /* 0x00000000000c8947 */ /* 0x000fea0003800000 */
.L_x_1392:
[----:B------:R-:W-:Y:S01]  /*3b7a0*/  IMAD.MOV.U32 R11, RZ, RZ, 0x4 ;  /* 0x00000004ff0b7424 */ /* 0x000fe200078e00ff */
[----:B------:R-:W-:Y:S06]  /*3b7b0*/  BRA `(.L_x_1391) ;  /* 0x0000000000047947 */ /* 0x000fec0003800000 */
.L_x_1393:
[----:B------:R-:W-:-:S07]  /*3b7c0*/  IMAD.MOV.U32 R11, RZ, RZ, 0x2 ;  /* 0x00000002ff0b7424 */ /* 0x000fce00078e00ff */
.L_x_1391:
[----:B------:R-:W-:Y:S05]  /*3b7d0*/  BSYNC.RECONVERGENT B2 ;  /* 0x0000000000027941 */ /* 0x000fea0003800200 */
.L_x_1389:
        /* <DEDUP_REMOVED lines=12> */
.L_x_1395:
[----:B------:R-:W-:-:S13]  /*3b8a0*/  ISETP.NE.AND P0, PT, R5, 0x47, PT ;  /* 0x000000470500780c */ /* 0x000fda0003f05270 */
[----:B------:R-:W-:Y:S05]  /*3b8b0*/  @!P0 BRA `(.L_x_1398) ;  /* 0x0000000000148947 */ /* 0x000fea0003800000 */
[----:B------:R-:W-:Y:S01]  /*3b8c0*/  ISETP.NE.AND P0, PT, R5, 0x54, PT ;  /* 0x000000540500780c */ /* 0x000fe20003f05270 */
[----:B------:R-:W-:-:S12]  /*3b8d0*/  IMAD.MOV.U32 R4, RZ, RZ, 0x3 ;  /* 0x00000003ff047424 */ /* 0x000fd800078e00ff */
[----:B------:R-:W-:Y:S05]  /*3b8e0*/  @!P0 BRA `(.L_x_1396) ;  /* 0x00000000000c8947 */ /* 0x000fea0003800000 */
.L_x_1397:
[----:B------:R-:W-:Y:S01]  /*3b8f0*/  IMAD.MOV.U32 R4, RZ, RZ, 0x4 ;  /* 0x00000004ff047424 */ /* 0x000fe200078e00ff */
[----:B------:R-:W-:Y:S06]  /*3b900*/  BRA `(.L_x_1396) ;  /* 0x0000000000047947 */ /* 0x000fec0003800000 */
.L_x_1398:
[----:B------:R-:W-:-:S07]  /*3b910*/  IMAD.MOV.U32 R4, RZ, RZ, 0x2 ;  /* 0x00000002ff047424 */ /* 0x000fce00078e00ff */
.L_x_1396:
[----:B------:R-:W-:Y:S05]  /*3b920*/  BSYNC.RECONVERGENT B2 ;  /* 0x0000000000027941 */ /* 0x000fea0003800200 */
.L_x_1394:
[----:B------:R0:W-:Y:S01]  /*3b930*/  STL.U8 [R14+0x3], R4 ;  /* 0x000003040e007387 */ /* 0x0001e20000100000 */
[C---:B------:R-:W-:Y:S02]  /*3b940*/  VIADD R12, R3.reuse, 0x3 ;  /* 0x00000003030c7836 */ /* 0x040fe40000000000 */
[----:B------:R-:W-:-:S03]  /*3b950*/  VIADD R3, R3, 0x4 ;  /* 0x0000000403037836 */ /* 0x000fc60000000000 */
[----:B------:R-:W-:-:S13]  /*3b960*/  ISETP.NE.AND P0, PT, R12, R9, PT ;  /* 0x000000090c00720c */ /* 0x000fda0003f05270 */
[----:B0-----:R-:W-:Y:S05]  /*3b970*/  @P0 BRA `(.L_x_1399) ;  /* 0xfffffff8007c0947 */ /* 0x001fea000383ffff */
.L_x_1378:
[----:B------:R-:W-:Y:S05]  /*3b980*/  BSYNC.RECONVERGENT B0 ;  /* 0x0000000000007941 */ /* 0x000fea0003800200 */
.L_x_1377:
[----:B------:R-:W-:-:S13]  /*3b990*/  ISETP.NE.AND P0, PT, R0, RZ, PT ;  /* 0x000000ff0000720c */ /* 0x000fda0003f05270 */
[----:B------:R-:W-:Y:S05]  /*3b9a0*/  @!P0 BRA `(.L_x_1338) ;  /* 0x00000004003c8947 */ /* 0x000fea0003800000 */
[----:B------:R-:W0:Y:S01]  /*3b9b0*/  LDCU.64 UR6, c[0x0][0x380] ;  /* 0x00007000ff0677ac */ /* 0x000e220008000a00 */
[----:B-----5:R-:W-:-:S04]  /*3b9c0*/  IADD3 R10, PT, PT, R18, R10, -R3 ;  /* 0x0000000a120a7210 */ /* 0x020fc80007ffe803 */
[----:B0-----:R-:W-:-:S04]  /*3b9d0*/  IADD3 R4, P0, PT, R10, UR6, RZ ;  /* 0x000000060a047c10 */ /* 0x001fc8000ff1e0ff */
[----:B------:R-:W-:-:S05]  /*3b9e0*/  LEA.HI.X.SX32 R5, R10, UR7, 0x1, P0 ;  /* 0x000000070a057c11 */ /* 0x000fca00080f0eff */
[----:B------:R-:W3:Y:S01]  /*3b9f0*/  LDG.E.U8 R10, desc[UR4][R4.64] ;  /* 0x00000004040a7981 */ /* 0x000ee2000c1e1100 */
[----:B------:R-:W-:Y:S05]  /*3ba00*/  BMOV.32.CLEAR RZ, B0 ;  /* 0x0000000000ff7355 */ /* 0x000fea0000100000 */
[----:B------:R-:W-:Y:S01]  /*3ba10*/  BSSY.RECONVERGENT B0, `(.L_x_1400) ;  /* 0x0000012000007945 */ /* 0x000fe20003800200 */
[----:B---3--:R-:W-:-:S13]  /*3ba20*/  ISETP.GT.AND P0, PT, R10, 0x46, PT ;  /* 0x000000460a00780c */ /* 0x008fda0003f04270 */
[----:B------:R-:W-:Y:S05]  /*3ba30*/  @P0 BRA `(.L_x_1401) ;  /* 0x00000000001c0947 */ /* 0x000fea0003800000 */
[----:B------:R-:W-:Y:S02]  /*3ba40*/  ISETP.NE.AND P0, PT, R10, 0x41, PT ;  /* 0x000000410a00780c */ /* 0x000fe40003f05270 */
[----:B--2---:R-:W-:-:S11]  /*3ba50*/  PRMT R9, RZ, 0x7610, R9 ;  /* 0x00007610ff097816 */ /* 0x004fd60000000009 */
[----:B------:R-:W-:Y:S05]  /*3ba60*/  @!P0 BRA `(.L_x_1402) ;  /* 0x0000000000308947 */ /* 0x000fea0003800000 */
[----:B------:R-:W-:-:S13]  /*3ba70*/  ISETP.NE.AND P0, PT, R10, 0x43, PT ;  /* 0x000000430a00780c */ /* 0x000fda0003f05270 */
[----:B------:R-:W-:Y:S05]  /*3ba80*/  @P0 BRA `(.L_x_1403) ;  /* 0x00000000001c0947 */ /* 0x000fea0003800000 */
[----:B------:R-:W-:Y:S01]  /*3ba90*/  IMAD.MOV.U32 R9, RZ, RZ, 0x1 ;  /* 0x00000001ff097424 */ /* 0x000fe200078e00ff */
[----:B------:R-:W-:Y:S06]  /*3baa0*/  BRA `(.L_x_1402) ;  /* 0x0000000000207947 */ /* 0x000fec0003800000 */
.L_x_1401:
[----:B------:R-:W-:-:S13]  /*3bab0*/  ISETP.NE.AND P0, PT, R10, 0x47, PT ;  /* 0x000000470a00780c */ /* 0x000fda0003f05270 */
[----:B------:R-:W-:Y:S05]  /*3bac0*/  @!P0 BRA `(.L_x_1404) ;  /* 0x0000000000148947 */ /* 0x000fea0003800000 */
[----:B------:R-:W-:Y:S01]  /*3bad0*/  ISETP.NE.AND P0, PT, R10, 0x54, PT ;  /* 0x000000540a00780c */ /* 0x000fe20003f05270 */
[----:B--2---:R-:W-:-:S12]  /*3bae0*/  IMAD.MOV.U32 R9, RZ, RZ, 0x3 ;  /* 0x00000003ff097424 */ /* 0x004fd800078e00ff */
[----:B------:R-:W-:Y:S05]  /*3baf0*/  @!P0 BRA `(.L_x_1402) ;  /* 0x00000000000c8947 */ /* 0x000fea0003800000 */
.L_x_1403:
[----:B------:R-:W-:Y:S01]  /*3bb00*/  IMAD.MOV.U32 R9, RZ, RZ, 0x4 ;  /* 0x00000004ff097424 */ /* 0x000fe200078e00ff */
[----:B------:R-:W-:Y:S06]  /*3bb10*/  BRA `(.L_x_1402) ;  /* 0x0000000000047947 */ /* 0x000fec0003800000 */
.L_x_1404:
[----:B--2---:R-:W-:-:S07]  /*3bb20*/  IMAD.MOV.U32 R9, RZ, RZ, 0x2 ;  /* 0x00000002ff097424 */ /* 0x004fce00078e00ff */
.L_x_1402:
[----:B------:R-:W-:Y:S05]  /*3bb30*/  BSYNC.RECONVERGENT B0 ;  /* 0x0000000000007941 */ /* 0x000fea0003800200 */
.L_x_1400:
        /* <DEDUP_REMOVED lines=20> */
.L_x_1406:
[----:B------:R-:W-:-:S13]  /*3bc80*/  ISETP.NE.AND P0, PT, R9, 0x47, PT ;  /* 0x000000470900780c */ /* 0x000fda0003f05270 */
[----:B------:R-:W-:Y:S05]  /*3bc90*/  @!P0 BRA `(.L_x_1409) ;  /* 0x0000000000148947 */ /* 0x000fea0003800000 */
[----:B------:R-:W-:Y:S01]  /*3bca0*/  ISETP.NE.AND P0, PT, R9, 0x54, PT ;  /* 0x000000540900780c */ /* 0x000fe20003f05270 */
[----:B------:R-:W-:-:S12]  /*3bcb0*/  IMAD.MOV.U32 R3, RZ, RZ, 0x3 ;  /* 0x00000003ff037424 */ /* 0x000fd800078e00ff */
[----:B------:R-:W-:Y:S05]  /*3bcc0*/  @!P0 BRA `(.L_x_1407) ;  /* 0x00000000000c8947 */ /* 0x000fea0003800000 */
.L_x_1408:
[----:B------:R-:W-:Y:S01]  /*3bcd0*/  IMAD.MOV.U32 R3, RZ, RZ, 0x4 ;  /* 0x00000004ff037424 */ /* 0x000fe200078e00ff */
[----:B------:R-:W-:Y:S06]  /*3bce0*/  BRA `(.L_x_1407) ;  /* 0x0000000000047947 */ /* 0x000fec0003800000 */
.L_x_1409:
[----:B------:R-:W-:-:S07]  /*3bcf0*/  IMAD.MOV.U32 R3, RZ, RZ, 0x2 ;  /* 0x00000002ff037424 */ /* 0x000fce00078e00ff */
.L_x_1407:
[----:B------:R-:W-:Y:S05]  /*3bd00*/  BSYNC.RECONVERGENT B0 ;  /* 0x0000000000007941 */ /* 0x000fea0003800200 */
.L_x_1405:
        /* <DEDUP_REMOVED lines=15> */
.L_x_1411:
[----:B------:R-:W-:-:S13]  /*3be00*/  ISETP.NE.AND P0, PT, R4, 0x47, PT ;  /* 0x000000470400780c */ /* 0x000fda0003f05270 */
[----:B------:R-:W-:Y:S05]  /*3be10*/  @!P0 BRA `(.L_x_1414) ;  /* 0x0000000000148947 */ /* 0x000fea0003800000 */
[----:B------:R-:W-:Y:S01]  /*3be20*/  ISETP.NE.AND P0, PT, R4, 0x54, PT ;  /* 0x000000540400780c */ /* 0x000fe20003f05270 */
[----:B------:R-:W-:-:S12]  /*3be30*/  IMAD.MOV.U32 R0, RZ, RZ, 0x3 ;  /* 0x00000003ff007424 */ /* 0x000fd800078e00ff */
[----:B------:R-:W-:Y:S05]  /*3be40*/  @!P0 BRA `(.L_x_1412) ;  /* 0x00000000000c8947 */ /* 0x000fea0003800000 */
.L_x_1413:
[----:B------:R-:W-:Y:S01]  /*3be50*/  IMAD.MOV.U32 R0, RZ, RZ, 0x4 ;  /* 0x00000004ff007424 */ /* 0x000fe200078e00ff */
[----:B------:R-:W-:Y:S06]  /*3be60*/  BRA `(.L_x_1412) ;  /* 0x0000000000047947 */ /* 0x000fec0003800000 */
.L_x_1414:
[----:B------:R-:W-:-:S07]  /*3be70*/  IMAD.MOV.U32 R0, RZ, RZ, 0x2 ;  /* 0x00000002ff007424 */ /* 0x000fce00078e00ff */
.L_x_1412:
[----:B------:R-:W-:Y:S05]  /*3be80*/  BSYNC.RECONVERGENT B0 ;  /* 0x0000000000007941 */ /* 0x000fea0003800200 */
.L_x_1410:
[----:B------:R0:W-:Y:S02]  /*3be90*/  STL.U8 [R10+0x2], R0 ;  /* 0x000002000a007387 */ /* 0x0001e40000100000 */
.L_x_1338:
[----:B------:R-:W-:Y:S05]  /*3bea0*/  BSYNC.RECONVERGENT B1 ;  /* 0x0000000000017941 */ /* 0x000fea0003800200 */
.L_x_1336:
[----:B01-3--:R-:W0:Y:S01]  /*3beb0*/  LDC R0, c[0x0][0x2f8] ;  /* 0x0000be00ff007b82 */ /* 0x00be220000000800 */
[----:B------:R-:W-:Y:S01]  /*3bec0*/  IMAD.MOV.U32 R4, RZ, RZ, 0x4 ;  /* 0x00000004ff047424 */ /* 0x000fe200078e00ff */
[----:B------:R-:W-:Y:S01]  /*3bed0*/  ISETP.GE.AND P0, PT, R19, 0x1, PT ;  /* 0x000000011300780c */ /* 0x000fe20003f06270 */
[----:B------:R-:W-:Y:S05]  /*3bee0*/  BSSY.RECONVERGENT B5, `(.L_x_1415) ;  /* 0x00004a3000057945 */ /* 0x000fea0003800200 */
[----:B--2---:R-:W1:Y:S08]  /*3bef0*/  LDC R9, c[0x0][0x2f8] ;  /* 0x0000be00ff097b82 */ /* 0x004e700000000800 */
[----:B------:R-:W2:Y:S01]  /*3bf00*/  LDC R5, c[0x0][0x2f8] ;  /* 0x0000be00ff057b82 */ /* 0x000ea20000000800 */
[----:B0-----:R-:W-:-:S05]  /*3bf10*/  IMAD.IADD R0, R1, 0x1, R0 ;  /* 0x0000000101007824 */ /* 0x001fca00078e0200 */
[----:B-1----:R-:W-:-:S05]  /*3bf20*/  IADD3 R9, PT, PT, -R9, 0x1b, R0 ;  /* 0x0000001b09097810 */ /* 0x002fca0007ffe100 */
[----:B------:R-:W-:Y:S02]  /*3bf30*/  IMAD.IADD R3, R18, 0x1, R9 ;  /* 0x0000000112037824 */ /* 0x000fe400078e0209 */
[----:B--2---:R-:W-:-:S03]  /*3bf40*/  IMAD.IADD R5, R0, 0x1, -R5 ;  /* 0x0000000100057824 */ /* 0x004fc600078e0a05 */
[----:B------:R0:W-:Y:S01]  /*3bf50*/  STL.U8 [R3+0x1], R4 ;  /* 0x0000010403007387 */ /* 0x0001e20000100000 */
[----:B------:R-:W-:-:S03]  /*3bf60*/  IMAD.IADD R0, R19, 0x1, R5 ;  /* 0x0000000113007824 */ /* 0x000fc600078e0205 */
[----:B------:R0:W-:Y:S04]  /*3bf70*/  STL.U8 [R9], R4 ;  /* 0x0000000409007387 */ /* 0x0001e80000100000 */
        /* <DEDUP_REMOVED lines=10> */
.L_x_1424:
[----:B------:R-:W-:Y:S01]  /*3c020*/  ISETP.GE.AND P0, PT, R18, 0x1, PT ;  /* 0x000000011200780c */ /* 0x000fe20003f06270 */
[----:B------:R-:W-:-:S12]  /*3c030*/  BSSY.RECONVERGENT B1, `(.L_x_1418) ;  /* 0x0000087000017945 */ /* 0x000fd80003800200 */
[----:B0-----:R-:W-:Y:S05]  /*3c040*/  @!P0 BRA `(.L_x_1419) ;  /* 0x0000000800148947 */ /* 0x001fea0003800000 */
[----:B------:R-:W0:Y:S08]  /*3c050*/  LDC R5, c[0x0][0x2f8] ;  /* 0x0000be00ff057b82 */ /* 0x000e300000000800 */
[----:B------:R-:W1:Y:S01]  /*3c060*/  LDC R4, c[0x0][0x2f8] ;  /* 0x0000be00ff047b82 */ /* 0x000e620000000800 */
[----:B0-----:R-:W-:-:S04]  /*3c070*/  IMAD.IADD R5, R1, 0x1, R5 ;  /* 0x0000000101057824 */ /* 0x001fc800078e0205 */
[----:B-1----:R-:W-:-:S04]  /*3c080*/  IMAD.IADD R4, R5, 0x1, -R4 ;  /* 0x0000000105047824 */ /* 0x002fc800078e0a04 */
[----:B------:R-:W-:-:S06]  /*3c090*/  IMAD.IADD R30, R9, 0x1, R4 ;  /* 0x00000001091e7824 */ /* 0x000fcc00078e0204 */
[----:B------:R-:W5:Y:S01]  /*3c0a0*/  LDL.S8 R30, [R30] ;  /* 0x000000001e1e7983 */ /* 0x000f620000100200 */
[----:B------:R-:W-:Y:S01]  /*3c0b0*/  VIADD R31, R9, 0xffffffff ;  /* 0xffffffff091f7836 */ /* 0x000fe20000000000 */
[----:B------:R-:W-:Y:S01]  /*3c0c0*/  BSSY.RECONVERGENT B2, `(.L_x_1420) ;  /* 0x0000048000027945 */ /* 0x000fe20003800200 */
[----:B-----5:R-:W-:Y:S02]  /*3c0d0*/  IMAD.MOV.U32 R10, RZ, RZ, 0x1 ;  /* 0x00000001ff0a7424 */ /* 0x020fe400078e00ff */
[----:B------:R-:W-:Y:S01]  /*3c0e0*/  IMAD R31, R18, R31, R7 ;  /* 0x0000001f121f7224 */ /* 0x000fe200078e0207 */
[----:B------:R-:W-:Y:S06]  /*3c0f0*/  @!P1 BRA `(.L_x_1421) ;  /* 0x0000000400109947 */ /* 0x000fec0003800000 */
[----:B------:R-:W-:Y:S01]  /*3c100*/  BSSY.RECONVERGENT B3, `(.L_x_1422) ;  /* 0x0000042000037945 */ /* 0x000fe20003800200 */
[----:B------:R-:W-:-:S07]  /*3c110*/  IMAD.MOV.U32 R34, RZ, RZ, 0x1 ;  /* 0x00000001ff227424 */ /* 0x000fce00078e00ff */
.L_x_1423:
[----:B------:R-:W0:Y:S08]  /*3c120*/  LDC R5, c[0x0][0x2f8] ;  /* 0x0000be00ff057b82 */ /* 0x000e300000000800 */
[----:B------:R-:W1:Y:S01]  /*3c130*/  LDC R4, c[0x0][0x2f8] ;  /* 0x0000be00ff047b82 */ /* 0x000e620000000800 */
[----:B0-----:R-:W-:-:S05]  /*3c140*/  IMAD.IADD R5, R1, 0x1, R5 ;  /* 0x0000000101057824 */ /* 0x001fca00078e0205 */
[----:B-1----:R-:W-:-:S05]  /*3c150*/  IADD3 R4, PT, PT, -R4, 0x1b, R5 ;  /* 0x0000001b04047810 */ /* 0x002fca0007ffe105 */
[----:B------:R-:W-:Y:S02]  /*3c160*/  IMAD.IADD R10, R34, 0x1, R4 ;  /* 0x00000001220a7824 */ /* 0x000fe400078e0204 */
[----:B------:R-:W0:Y:S03]  /*3c170*/  LDC.64 R4, c[0x0][0x428] ;  /* 0x00010a00ff047b82 */ /* 0x000e260000000a00 */
[----:B------:R-:W2:Y:S04]  /*3c180*/  LDL.S8 R11, [R10] ;  /* 0x000000000a0b7983 */ /* 0x000ea80000100200 */
[----:B------:R-:W3:Y:S04]  /*3c190*/  LDL.S8 R13, [R10+0x1] ;  /* 0x000001000a0d7983 */ /* 0x000ee80000100200 */
[----:B------:R-:W5:Y:S04]  /*3c1a0*/  LDL.S8 R15, [R10+0x2] ;  /* 0x000002000a0f7983 */ /* 0x000f680000100200 */
[----:B------:R-:W4:Y:S01]  /*3c1b0*/  LDL.S8 R17, [R10+0x3] ;  /* 0x000003000a117983 */ /* 0x000f220000100200 */
[----:B--2---:R-:W-:-:S02]  /*3c1c0*/  IMAD.IADD R11, R30, 0x1, R11 ;  /* 0x000000011e0b7824 */ /* 0x004fc400078e020b */
[----:B---3--:R-:W-:-:S03]  /*3c1d0*/  IMAD.IADD R13, R30, 0x1, R13 ;  /* 0x000000011e0d7824 */ /* 0x008fc600078e020d */
[----:B------:R-:W-:Y:S01]  /*3c1e0*/  ISETP.NE.AND P2, PT, R11, 0x3, PT ;  /* 0x000000030b00780c */ /* 0x000fe20003f45270 */
[----:B------:R-:W-:Y:S02]  /*3c1f0*/  IMAD.IADD R11, R31, 0x1, R34 ;  /* 0x000000011f0b7824 */ /* 0x000fe400078e0222 */
[----:B-----5:R-:W-:Y:S01]  /*3c200*/  IMAD.IADD R15, R30, 0x1, R15 ;  /* 0x000000011e0f7824 */ /* 0x020fe200078e020f */
[----:B------:R-:W-:Y:S01]  /*3c210*/  ISETP.NE.AND P3, PT, R13, 0x3, PT ;  /* 0x000000030d00780c */ /* 0x000fe20003f65270 */
[----:B0-----:R-:W-:-:S03]  /*3c220*/  IMAD.WIDE R4, R11, 0x8, R4 ;  /* 0x000000080b047825 */ /* 0x001fc600078e0204 */
[----:B------:R-:W-:Y:S01]  /*3c230*/  ISETP.NE.AND P4, PT, R15, 0x3, PT ;  /* 0x000000030f00780c */ /* 0x000fe20003f85270 */
[----:B----4-:R-:W-:-:S04]  /*3c240*/  IMAD.IADD R17, R30, 0x1, R17 ;  /* 0x000000011e117824 */ /* 0x010fc800078e0211 */
[----:B------:R-:W-:Y:S01]  /*3c250*/  @P2 IMAD.MOV.U32 R12, RZ, RZ, 0x0 ;  /* 0x00000000ff0c2424 */ /* 0x000fe200078e00ff */
[----:B------:R-:W-:Y:S01]  /*3c260*/  ISETP.NE.AND P6, PT, R17, 0x3, PT ;  /* 0x000000031100780c */ /* 0x000fe20003fc5270 */
[----:B------:R-:W-:Y:S02]  /*3c270*/  @P2 IMAD.MOV.U32 R13, RZ, RZ, -0x40100000 ;  /* 0xbff00000ff0d2424 */ /* 0x000fe400078e00ff */
[----:B------:R-:W-:Y:S02]  /*3c280*/  @P3 IMAD.MOV.U32 R14, RZ, RZ, 0x0 ;  /* 0x00000000ff0e3424 */ /* 0x000fe400078e00ff */
[----:B------:R-:W-:Y:S01]  /*3c290*/  @P3 IMAD.MOV.U32 R15, RZ, RZ, 0x7ff00000 ;  /* 0x7ff00000ff0f3424 */ /* 0x000fe200078e00ff */
[----:B------:R0:W-:Y:S01]  /*3c2a0*/  @P2 STG.E.64 desc[UR4][R4.64+0x1388], R12 ;  /* 0x0013880c04002986 */ /* 0x0001e2000c101b04 */
[----:B------:R-:W-:Y:S02]  /*3c2b0*/  @P2 IMAD.MOV.U32 R10, RZ, RZ, 0x0 ;  /* 0x00000000ff0a2424 */ /* 0x000fe400078e00ff */
[----:B------:R-:W-:Y:S01]  /*3c2c0*/  @P2 IMAD.MOV.U32 R11, RZ, RZ, 0x7ff00000 ;  /* 0x7ff00000ff0b2424 */ /* 0x000fe200078e00ff */
[----:B------:R1:W-:Y:S03]  /*3c2d0*/  @P3 STG.E.64 desc[UR4][R4.64+0x8], R14 ;  /* 0x0000080e04003986 */ /* 0x0003e6000c101b04 */
[----:B------:R-:W-:Y:S01]  /*3c2e0*/  @P6 IMAD.MOV.U32 R16, RZ, RZ, 0x0 ;  /* 0x00000000ff106424 */ /* 0x000fe200078e00ff */
[----:B------:R2:W-:Y:S01]  /*3c2f0*/  @P2 STG.E.64 desc[UR4][R4.64], R10 ;  /* 0x0000000a04002986 */ /* 0x0005e2000c101b04 */
[----:B------:R-:W-:-:S02]  /*3c300*/  @P6 IMAD.MOV.U32 R17, RZ, RZ, 0x7ff00000 ;  /* 0x7ff00000ff116424 */ /* 0x000fc400078e00ff */
[----:B------:R-:W-:Y:S01]  /*3c310*/  @P6 IMAD.MOV.U32 R24, RZ, RZ, 0x0 ;  /* 0x00000000ff186424 */ /* 0x000fe200078e00ff */
[----:B------:R-:W-:Y:S01]  /*3c320*/  @!P3 STG.E.64 desc[UR4][R4.64+0x8], RZ ;  /* 0x000008ff0400b986 */ /* 0x000fe2000c101b04 */
[----:B------:R-:W-:Y:S02]  /*3c330*/  @P6 IMAD.MOV.U32 R25, RZ, RZ, -0x40100000 ;  /* 0xbff00000ff196424 */ /* 0x000fe400078e00ff */
[----:B0-----:R-:W-:Y:S01]  /*3c340*/  @P4 IMAD.MOV.U32 R12, RZ, RZ, 0x0 ;  /* 0x00000000ff0c4424 */ /* 0x001fe200078e00ff */
[----:B------:R-:W-:Y:S01]  /*3c350*/  @P6 STG.E.64 desc[UR4][R4.64+0x18], R16 ;  /* 0x0000181004006986 */ /* 0x000fe2000c101b04 */
[----:B------:R-:W-:Y:S02]  /*3c360*/  @P4 IMAD.MOV.U32 R13, RZ, RZ, 0x7ff00000 ;  /* 0x7ff00000ff0d4424 */ /* 0x000fe400078e00ff */
[----:B-1----:R-:W-:Y:S01]  /*3c370*/  @P4 IMAD.MOV.U32 R14, RZ, RZ, 0x0 ;  /* 0x00000000ff0e4424 */ /* 0x002fe200078e00ff */
[----:B------:R0:W-:Y:S01]  /*3c380*/  @P6 STG.E.64 desc[UR4][R4.64+0x13a0], R24 ;  /* 0x0013a01804006986 */ /* 0x0001e2000c101b04 */
[----:B------:R-:W-:-:S02]  /*3c390*/  @P4 IMAD.MOV.U32 R15, RZ, RZ, -0x40100000 ;  /* 0xbff00000ff0f4424 */ /* 0x000fc400078e00ff */
[----:B--2---:R-:W-:Y:S01]  /*3c3a0*/  @P3 IMAD.MOV.U32 R10, RZ, RZ, 0x0 ;  /* 0x00000000ff0a3424 */ /* 0x004fe200078e00ff */
[----:B------:R1:W-:Y:S01]  /*3c3b0*/  @P4 STG.E.64 desc[UR4][R4.64+0x10], R12 ;  /* 0x0000100c04004986 */ /* 0x0003e2000c101b04 */
[----:B------:R-:W-:-:S03]  /*3c3c0*/  @P3 IMAD.MOV.U32 R11, RZ, RZ, -0x40100000 ;  /* 0xbff00000ff0b3424 */ /* 0x000fc600078e00ff */
[----:B------:R-:W-:Y:S01]  /*3c3d0*/  @P4 STG.E.64 desc[UR4][R4.64+0x1398], R14 ;  /* 0x0013980e04004986 */ /* 0x000fe2000c101b04 */
[----:B------:R-:W-:Y:S02]  /*3c3e0*/  @!P6 IMAD.MOV.U32 R16, RZ, RZ, 0x0 ;  /* 0x00000000ff10e424 */ /* 0x000fe400078e00ff */
[----:B------:R-:W-:Y:S01]  /*3c3f0*/  @!P6 IMAD.MOV.U32 R17, RZ, RZ, -0x3f56d000 ;  /* 0xc0a93000ff11e424 */ /* 0x000fe200078e00ff */
[----:B------:R2:W-:Y:S01]  /*3c400*/  @P3 STG.E.64 desc[UR4][R4.64+0x1390], R10 ;  /* 0x0013900a04003986 */ /* 0x0005e2000c101b04 */
[C---:B0-----:R-:W-:Y:S02]  /*3c410*/  VIADD R24, R34.reuse, 0x3 ;  /* 0x0000000322187836 */ /* 0x041fe40000000000 */
[----:B------:R-:W-:Y:S01]  /*3c420*/  VIADD R34, R34, 0x4 ;  /* 0x0000000422227836 */ /* 0x000fe20000000000 */
[----:B------:R0:W-:Y:S01]  /*3c430*/  @!P6 STG.E.64 desc[UR4][R4.64+0x13a0], R16 ;  /* 0x0013a0100400e986 */ /* 0x0001e2000c101b04 */
[----:B-1----:R-:W-:Y:S02]  /*3c440*/  @!P3 IMAD.MOV.U32 R12, RZ, RZ, 0x0 ;  /* 0x00000000ff0cb424 */ /* 0x002fe400078e00ff */
[----:B------:R-:W-:Y:S01]  /*3c450*/  @!P3 IMAD.MOV.U32 R13, RZ, RZ, -0x3f56d000 ;  /* 0xc0a93000ff0db424 */ /* 0x000fe200078e00ff */
[----:B------:R0:W-:Y:S01]  /*3c460*/  @!P4 STG.E.64 desc[UR4][R4.64+0x10], RZ ;  /* 0x000010ff0400c986 */ /* 0x0001e2000c101b04 */
[----:B------:R-:W-:-:S02]  /*3c470*/  @!P4 IMAD.MOV.U32 R14, RZ, RZ, 0x0 ;  /* 0x00000000ff0ec424 */ /* 0x000fc400078e00ff */
[----:B------:R-:W-:Y:S01]  /*3c480*/  @!P4 IMAD.MOV.U32 R15, RZ, RZ, -0x3f56d000 ;  /* 0xc0a93000ff0fc424 */ /* 0x000fe200078e00ff */
[----:B------:R0:W-:Y:S01]  /*3c490*/  @!P3 STG.E.64 desc[UR4][R4.64+0x1390], R12 ;  /* 0x0013900c0400b986 */ /* 0x0001e2000c101b04 */
[----:B--2---:R-:W-:Y:S02]  /*3c4a0*/  @!P2 IMAD.MOV.U32 R10, RZ, RZ, 0x0 ;  /* 0x00000000ff0aa424 */ /* 0x004fe400078e00ff */
[----:B------:R-:W-:Y:S01]  /*3c4b0*/  @!P2 IMAD.MOV.U32 R11, RZ, RZ, -0x3f56d000 ;  /* 0xc0a93000ff0ba424 */ /* 0x000fe200078e00ff */
[----:B------:R0:W-:Y:S04]  /*3c4c0*/  @!P4 STG.E.64 desc[UR4][R4.64+0x1398], R14 ;  /* 0x0013980e0400c986 */ /* 0x0001e8000c101b04 */
[----:B------:R0:W-:Y:S04]  /*3c4d0*/  @!P6 STG.E.64 desc[UR4][R4.64+0x18], RZ ;  /* 0x000018ff0400e986 */ /* 0x0001e8000c101b04 */
[----:B------:R0:W-:Y:S04]  /*3c4e0*/  @!P2 STG.E.64 desc[UR4][R4.64], RZ ;  /* 0x000000ff0400a986 */ /* 0x0001e8000c101b04 */
[----:B------:R0:W-:Y:S01]  /*3c4f0*/  @!P2 STG.E.64 desc[UR4][R4.64+0x1388], R10 ;  /* 0x0013880a0400a986 */ /* 0x0001e2000c101b04 */
[----:B------:R-:W-:-:S13]  /*3c500*/  ISETP.NE.AND P2, PT, R24, R3, PT ;  /* 0x000000031800720c */ /* 0x000fda0003f45270 */
[----:B0-----:R-:W-:Y:S05]  /*3c510*/  @P2 BRA `(.L_x_1423) ;  /* 0xfffffffc00002947 */ /* 0x001fea000383ffff */
[----:B------:R-:W-:Y:S05]  /*3c520*/  BSYNC.RECONVERGENT B3 ;  /* 0x0000000000037941 */ /* 0x000fea0003800200 */
.L_x_1422:
[----:B------:R-:W-:-:S07]  /*3c530*/  IMAD.MOV.U32 R10, RZ, RZ, R34 ;  /* 0x000000ffff0a7224 */ /* 0x000fce00078e0022 */
.L_x_1421:
[----:B------:R-:W-:Y:S05]  /*3c540*/  BSYNC.RECONVERGENT B2 ;  /* 0x0000000000027941 */ /* 0x000fea0003800200 */
.L_x_1420:
[----:B------:R-:W-:-:S13]  /*3c550*/  ISETP.NE.AND P2, PT, R0, RZ, PT ;  /* 0x000000ff0000720c */ /* 0x000fda0003f45270 */
[----:B------:R-:W-:Y:S05]  /*3c560*/  @!P2 BRA `(.L_x_1419) ;  /* 0x0000000000cca947 */ /* 0x000fea0003800000 */
[----:B------:R-:W0:Y:S08]  /*3c570*/  LDC R5, c[0x0][0x2f8] ;  /* 0x0000be00ff057b82 */ /* 0x000e300000000800 */
[----:B------:R-:W1:Y:S01]  /*3c580*/  LDC R4, c[0x0][0x2f8] ;  /* 0x0000be00ff047b82 */ /* 0x000e620000000800 */
[----:B0-----:R-:W-:-:S05]  /*3c590*/  IMAD.IADD R5, R1, 0x1, R5 ;  /* 0x0000000101057824 */ /* 0x001fca00078e0205 */
[----:B-1----:R-:W-:-:S05]  /*3c5a0*/  IADD3 R4, PT, PT, -R4, 0x1b, R5 ;  /* 0x0000001b04047810 */ /* 0x002fca0007ffe105 */
[----:B------:R-:W-:Y:S02]  /*3c5b0*/  IMAD.IADD R16, R10, 0x1, R4 ;  /* 0x000000010a107824 */ /* 0x000fe400078e0204 */
[----:B------:R-:W0:Y:S03]  /*3c5c0*/  LDC.64 R4, c[0x0][0x428] ;  /* 0x00010a00ff047b82 */ /* 0x000e260000000a00 */
[----:B------:R-:W2:Y:S01]  /*3c5d0*/  LDL.S8 R11, [R16] ;  /* 0x00000000100b7983 */ /* 0x000ea20000100200 */
[----:B------:R-:W-:-:S04]  /*3c5e0*/  IMAD.IADD R31, R31, 0x1, R10 ;  /* 0x000000011f1f7824 */ /* 0x000fc800078e020a */
[----:B0-----:R-:W-:-:S04]  /*3c5f0*/  IMAD.WIDE R4, R31, 0x8, R4 ;  /* 0x000000081f047825 */ /* 0x001fc800078e0204 */
[----:B--2---:R-:W-:-:S05]  /*3c600*/  IMAD.IADD R11, R30, 0x1, R11 ;  /* 0x000000011e0b7824 */ /* 0x004fca00078e020b */
[----:B------:R-:W-:-:S13]  /*3c610*/  ISETP.NE.AND P2, PT, R11, 0x3, PT ;  /* 0x000000030b00780c */ /* 0x000fda0003f45270 */
[----:B------:R-:W-:Y:S02]  /*3c620*/  @P2 IMAD.MOV.U32 R10, RZ, RZ, 0x0 ;  /* 0x00000000ff0a2424 */ /* 0x000fe400078e00ff */
[----:B------:R-:W-:Y:S02]  /*3c630*/  @P2 IMAD.MOV.U32 R11, RZ, RZ, 0x7ff00000 ;  /* 0x7ff00000ff0b2424 */ /* 0x000fe400078e00ff */
[----:B------:R-:W-:Y:S02]  /*3c640*/  @P2 IMAD.MOV.U32 R12, RZ, RZ, 0x0 ;  /* 0x00000000ff0c2424 */ /* 0x000fe400078e00ff */
[----:B------:R-:W-:Y:S01]  /*3c650*/  @P2 IMAD.MOV.U32 R13, RZ, RZ, -0x40100000 ;  /* 0xbff00000ff0d2424 */ /* 0x000fe200078e00ff */
[----:B------:R0:W-:Y:S01]  /*3c660*/  @P2 STG.E.64 desc[UR4][R4.64], R10 ;  /* 0x0000000a04002986 */ /* 0x0001e2000c101b04 */
[----:B------:R-:W-:Y:S02]  /*3c670*/  @!P2 IMAD.MOV.U32 R14, RZ, RZ, 0x0 ;  /* 0x00000000ff0ea424 */ /* 0x000fe400078e00ff */
[----:B------:R-:W-:Y:S01]  /*3c680*/  @!P2 IMAD.MOV.U32 R15, RZ, RZ, -0x3f56d000 ;  /* 0xc0a93000ff0fa424 */ /* 0x000fe200078e00ff */
[----:B------:R0:W-:Y:S04]  /*3c690*/  @P2 STG.E.64 desc[UR4][R4.64+0x1388], R12 ;  /* 0x0013880c04002986 */ /* 0x0001e8000c101b04 */
[----:B------:R0:W-:Y:S04]  /*3c6a0*/  @!P2 STG.E.64 desc[UR4][R4.64+0x1388], R14 ;  /* 0x0013880e0400a986 */ /* 0x0001e8000c101b04 */
[----:B------:R0:W-:Y:S01]  /*3c6b0*/  @!P2 STG.E.64 desc[UR4][R4.64], RZ ;  /* 0x000000ff0400a986 */ /* 0x0001e2000c101b04 */
[----:B------:R-:W-:-:S13]  /*3c6c0*/  ISETP.NE.AND P2, PT, R0, 0x1, PT ;  /* 0x000000010000780c */ /* 0x000fda0003f45270 */
[----:B0-----:R-:W-:Y:S05]  /*3c6d0*/  @!P2 BRA `(.L_x_1419) ;  /* 0x000000000070a947 */ /* 0x001fea0003800000 */
[----:B------:R-:W2:Y:S02]  /*3c6e0*/  LDL.S8 R11, [R16+0x1] ;  /* 0x00000100100b7983 */ /* 0x000ea40000100200 */
        /* <DEDUP_REMOVED lines=26> */
[----:B------:R0:W-:Y:S02]  /*3c890*/  @!P2 STG.E.64 desc[UR4][R4.64+0x10], RZ ;  /* 0x000010ff0400a986 */ /* 0x0001e4000c101b04 */
.L_x_1419:
[----:B------:R-:W-:Y:S05]  /*3c8a0*/  BSYNC.RECONVERGENT B1 ;  /* 0x0000000000017941 */ /* 0x000fea0003800200 */
.L_x_1418:
[C---:B------:R-:W-:Y:S01]  /*3c8b0*/  ISETP.NE.AND P2, PT, R9.reuse, R19, PT ;  /* 0x000000130900720c */ /* 0x040fe20003f45270 */
[----:B------:R-:W-:-:S12]  /*3c8c0*/  VIADD R9, R9, 0x1 ;  /* 0x0000000109097836 */ /* 0x000fd80000000000 */
[----:B------:R-:W-:Y:S05]  /*3c8d0*/  @P2 BRA `(.L_x_1424) ;  /* 0xfffffff400d02947 */ /* 0x000fea000383ffff */
[----:B------:R-:W-:Y:S05]  /*3c8e0*/  BSYNC.RECONVERGENT B0 ;  /* 0x0000000000007941 */ /* 0x000fea0003800200 */
.L_x_1417:
[----:B------:R-:W-:-:S07]  /*3c8f0*/  IMAD.MOV.U32 R17, RZ, RZ, 0x1 ;  /* 0x00000001ff117424 */ /* 0x000fce00078e00ff */
.L_x_1487:
[----:B------:R-:W-:Y:S04]  /*3c900*/  BSSY.RECONVERGENT B4, `(.L_x_1425) ;  /* 0x00003fd000047945 */ /* 0x000fe80003800200 */
[----:B01----:R-:W-:Y:S05]  /*3c910*/  @!P0 BRA `(.L_x_1426) ;  /* 0x0000003c00ec8947 */ /* 0x003fea0003800000 */
[----:B------:R-:W1:Y:S01]  /*3c920*/  LDC R3, c[0x0][0x2f8] ;  /* 0x0000be00ff037b82 */ /* 0x000e620000000800 */
[----:B0-----:R-:W-:-:S07]  /*3c930*/  IMAD.MOV.U32 R15, RZ, RZ, 0x1 ;  /* 0x00000001ff0f7424 */ /* 0x001fce00078e00ff */
[----:B------:R-:W0:Y:S01]  /*3c940*/  LDC R0, c[0x0][0x2f8] ;  /* 0x0000be00ff007b82 */ /* 0x000e220000000800 */
[----:B-1----:R-:W-:-:S04]  /*3c950*/  IMAD.IADD R3, R1, 0x1, R3 ;  /* 0x0000000101037824 */ /* 0x002fc800078e0203 */
[----:B0-----:R-:W-:-:S04]  /*3c960*/  IMAD.IADD R0, R3, 0x1, -R0 ;  /* 0x0000000103007824 */ /* 0x001fc800078e0a00 */
[----:B------:R-:W-:-:S07]  /*3c970*/  IMAD.IADD R16, R17, 0x1, R0 ;  /* 0x0000000111107824 */ /* 0x000fce00078e0200 */
.L_x_1486:
[----:B01----:R-:W0:Y:S01]  /*3c980*/  LDC.64 R24, c[0x0][0x428] ;  /* 0x00010a00ff187b82 */ /* 0x003e220000000a00 */
[----:B------:R-:W-:-:S04]  /*3c990*/  VIADD R198, R17, 0xffffffff ;  /* 0xffffffff11c67836 */ /* 0x000fc80000000000 */
[----:B------:R-:W-:-:S04]  /*3c9a0*/  IMAD R0, R18, R198, R7 ;  /* 0x000000c612007224 */ /* 0x000fc800078e0207 */
[----:B------:R-:W-:-:S04]  /*3c9b0*/  IMAD.IADD R3, R0, 0x1, R15 ;  /* 0x0000000100037824 */ /* 0x000fc800078e020f */
[----:B0-----:R-:W-:-:S05]  /*3c9c0*/  IMAD.WIDE R24, R3, 0x8, R24 ;  /* 0x0000000803187825 */ /* 0x001fca00078e0218 */
[----:B------:R-:W2:Y:S01]  /*3c9d0*/  LDG.E.64 R4, desc[UR4][R24.64] ;  /* 0x0000000418047981 */ /* 0x000ea2000c1e1b00 */
[----:B-----5:R-:W-:Y:S01]  /*3c9e0*/  IMAD.MOV.U32 R10, RZ, RZ, -0x800000 ;  /* 0xff800000ff0a7424 */ /* 0x020fe200078e00ff */
[----:B------:R-:W-:Y:S01]  /*3c9f0*/  BSSY.RECONVERGENT B3, `(.L_x_1427) ;  /* 0x00003ea000037945 */ /* 0x000fe20003800200 */
[----:B------:R-:W-:-:S06]  /*3ca00*/  IMAD.MOV.U32 R11, RZ, RZ, 0x41cdcd64 ;  /* 0x41cdcd64ff0b7424 */ /* 0x000fcc00078e00ff */
[----:B--2---:R-:W-:-:S14]  /*3ca10*/  DSETP.GEU.AND P1, PT, |R4|, R10, PT ;  /* 0x0000000a0400722a */ /* 0x004fdc0003f2e200 */
[----:B------:R-:W-:Y:S05]  /*3ca20*/  @P1 BRA `(.L_x_1428) ;  /* 0x0000003c00981947 */ /* 0x000fea0003800000 */
[----:B------:R-:W0:Y:S01]  /*3ca30*/  LDC R12, c[0x0][0x2f8] ;  /* 0x0000be00ff0c7b82 */ /* 0x000e220000000800 */
[----:B------:R-:W2:Y:S07]  /*3ca40*/  LDL.U8 R3, [R16] ;  /* 0x0000000010037983 */ /* 0x000eae0000100000 */
[----:B------:R-:W1:Y:S01]  /*3ca50*/  LDC R9, c[0x0][0x2f8] ;  /* 0x0000be00ff097b82 */ /* 0x000e620000000800 */
[----:B0-----:R-:W-:-:S05]  /*3ca60*/  IMAD.IADD R12, R1, 0x1, R12 ;  /* 0x00000001010c7824 */ /* 0x001fca00078e020c */
[----:B-1----:R-:W-:-:S05]  /*3ca70*/  IADD3 R9, PT, PT, -R9, 0x1b, R12 ;  /* 0x0000001b09097810 */ /* 0x002fca0007ffe10c */
[----:B------:R-:W-:-:S05]  /*3ca80*/  IMAD.IADD R14, R15, 0x1, R9 ;  /* 0x000000010f0e7824 */ /* 0x000fca00078e0209 */
[----:B------:R-:W3:Y:S01]  /*3ca90*/  LDL.U8 R0, [R14] ;  /* 0x000000000e007983 */ /* 0x000ee20000100000 */
[----:B------:R-:W-:Y:S01]  /*3caa0*/  BSSY.RECONVERGENT B1, `(.L_x_1429) ;  /* 0x0000163000017945 */ /* 0x000fe20003800200 */
[----:B--2---:R-:W-:Y:S02]  /*3cab0*/  PRMT R36, R3, 0x8880, RZ ;  /* 0x0000888003247816 */ /* 0x004fe400000000ff */
[----:B---3--:R-:W-:-:S05]  /*3cac0*/  PRMT R9, R0, 0x8880, RZ ;  /* 0x0000888000097816 */ /* 0x008fca00000000ff */
[----:B------:R-:W-:-:S05]  /*3cad0*/  IMAD.IADD R9, R36, 0x1, R9 ;  /* 0x0000000124097824 */ /* 0x000fca00078e0209 */
[----:B------:R-:W-:-:S13]  /*3cae0*/  ISETP.NE.AND P1, PT, R9, 0x3, PT ;  /* 0x000000030900780c */ /* 0x000fda0003f25270 */
[----:B------:R-:W-:Y:S02]  /*3caf0*/  @P1 IMAD.MOV.U32 R12, RZ, RZ, 0x0 ;  /* 0x00000000ff0c1424 */ /* 0x000fe400078e00ff */
[----:B------:R-:W-:-:S05]  /*3cb00*/  @P1 IMAD.MOV.U32 R13, RZ, RZ, -0x40100000 ;  /* 0xbff00000ff0d1424 */ /* 0x000fca00078e00ff */
[----:B------:R-:W-:Y:S01]  /*3cb10*/  @P1 STG.E.64 desc[UR4][R24.64+0x1388], R12 ;  /* 0x0013880c18001986 */ /* 0x000fe2000c101b04 */
[----:B------:R-:W-:Y:S02]  /*3cb20*/  @P1 IMAD.MOV.U32 R30, RZ, RZ, 0x0 ;  /* 0x00000000ff1e1424 */ /* 0x000fe400078e00ff */
[----:B------:R-:W-:Y:S02]  /*3cb30*/  @P1 IMAD.MOV.U32 R31, RZ, RZ, 0x7ff00000 ;  /* 0x7ff00000ff1f1424 */ /* 0x000fe400078e00ff */
[----:B------:R-:W-:Y:S02]  /*3cb40*/  @P1 IMAD.MOV.U32 R4, RZ, RZ, 0x0 ;  /* 0x00000000ff041424 */ /* 0x000fe400078e00ff */
[----:B------:R-:W-:Y:S01]  /*3cb50*/  @P1 IMAD.MOV.U32 R5, RZ, RZ, 0x7ff00000 ;  /* 0x7ff00000ff051424 */ /* 0x000fe200078e00ff */
[----:B------:R0:W-:Y:S01]  /*3cb60*/  @P1 STG.E.64 desc[UR4][R24.64], R30 ;  /* 0x0000001e18001986 */ /* 0x0001e2000c101b04 */
[----:B------:R-:W-:Y:S02]  /*3cb70*/  @P1 IMAD.MOV.U32 R34, RZ, RZ, 0x0 ;  /* 0x00000000ff221424 */ /* 0x000fe400078e00ff */
[----:B------:R-:W-:-:S02]  /*3cb80*/  @P1 IMAD.MOV.U32 R35, RZ, RZ, 0x7ff00000 ;  /* 0x7ff00000ff231424 */ /* 0x000fc400078e00ff */
[----:B0-----:R-:W-:Y:S01]  /*3cb90*/  @P1 IMAD.MOV.U32 R31, RZ, RZ, -0x40100000 ;  /* 0xbff00000ff1f1424 */ /* 0x001fe200078e00ff */
[----:B------:R-:W-:Y:S06]  /*3cba0*/  @P1 BRA `(.L_x_1430) ;  /* 0x0000001400481947 */ /* 0x000fec0003800000 */
[----:B------:R-:W2:Y:S01]  /*3cbb0*/  LDL.S8 R34, [R14+-0x1] ;  /* 0xffffff000e227983 */ /* 0x000ea20000100200 */
        /* <DEDUP_REMOVED lines=88> */
.L_x_1435:
[----:B------:R-:W-:Y:S05]  /*3d140*/  BSYNC.RECONVERGENT B2 ;  /* 0x0000000000027941 */ /* 0x000fea0003800200 */
.L_x_1434:
        /* <DEDUP_REMOVED lines=31> */
.L_x_1438:
[----:B------:R-:W-:Y:S05]  /*3d340*/  BSYNC.RECONVERGENT B2 ;  /* 0x0000000000027941 */ /* 0x000fea0003800200 */
.L_x_1437:
        /* <DEDUP_REMOVED lines=8> */
.L_x_1433:
        /* <DEDUP_REMOVED lines=35> */
.L_x_1440:
[----:B------:R-:W-:Y:S05]  /*3d600*/  BSYNC.RECONVERGENT B2 ;  /* 0x0000000000027941 */ /* 0x000fea0003800200 */
.L_x_1439:
        /* <DEDUP_REMOVED lines=33> */
.L_x_1442:
[----:B------:R-:W-:Y:S05]  /*3d820*/  BSYNC.RECONVERGENT B2 ;  /* 0x0000000000027941 */ /* 0x000fea0003800200 */
.L_x_1441:
        /* <DEDUP_REMOVED lines=8> */
.L_x_1432:
        /* <DEDUP_REMOVED lines=49> */
.L_x_1444:
[----:B------:R-:W-:Y:S05]  /*3dbc0*/  BSYNC.RECONVERGENT B2 ;  /* 0x0000000000027941 */ /* 0x000fea0003800200 */
.L_x_1443:
        /* <DEDUP_REMOVED lines=33> */
.L_x_1446:
[----:B------:R-:W-:Y:S05]  /*3dde0*/  BSYNC.RECONVERGENT B2 ;  /* 0x0000000000027941 */ /* 0x000fea0003800200 */
.L_x_1445:
[----:B------:R-:W-:-:S06]  /*3ddf0*/  DSETP.GEU.AND P1, PT, R200, R170, PT ;  /* 0x000000aac800722a */ /* 0x000fcc0003f2e000 */
[----:B------:R-:W-:Y:S02]  /*3de00*/  FSEL R170, R170, R200, !P1 ;  /* 0x000000c8aaaa7208 */ /* 0x000fe40004800000 */
[----:B------:R-:W-:Y:S02]  /*3de10*/  FSEL R171, R171, R201, !P1 ;  /* 0x000000c9abab7208 */ /* 0x000fe40004800000 */
[----:B------:R-:W-:Y:S02]  /*3de20*/  FSEL R40, R40, R38, !P1 ;  /* 0x0000002628287208 */ /* 0x000fe40004800000 */
[----:B------:R-:W-:Y:S02]  /*3de30*/  FSEL R41, R41, R39, !P1 ;  /* 0x0000002729297208 */ /* 0x000fe40004800000 */
[----:B------:R-:W-:Y:S02]  /*3de40*/  FSEL R154, R154, R36, !P1 ;  /* 0x000000249a9a7208 */ /* 0x000fe40004800000 */
[----:B------:R-:W-:-:S07]  /*3de50*/  FSEL R155, R155, R37, !P1 ;  /* 0x000000259b9b7208 */ /* 0x000fce0004800000 */
.L_x_1436:
[----:B------:R-:W-:Y:S05]  /*3de60*/  BSYNC.RECONVERGENT B0 ;  /* 0x0000000000007941 */ /* 0x000fea0003800200 */
.L_x_1431:
        /* <DEDUP_REMOVED lines=32> */
.L_x_1448:
[----:B------:R-:W-:Y:S05]  /*3e070*/  BSYNC.RECONVERGENT B0 ;  /* 0x0000000000007941 */ /* 0x000fea0003800200 */
.L_x_1447:
[----:B------:R-:W-:-:S06]  /*3e080*/  DSETP.GEU.AND P1, PT, R170, R36, PT ;  /* 0x00000024aa00722a */ /* 0x000fcc0003f2e000 */
[----:B------:R-:W-:Y:S02]  /*3e090*/  FSEL R30, R30, R40, !P1 ;  /* 0x000000281e1e7208 */ /* 0x000fe40004800000 */
[----:B------:R-:W-:Y:S02]  /*3e0a0*/  FSEL R31, R31, R41, !P1 ;  /* 0x000000291f1f7208 */ /* 0x000fe40004800000 */
[----:B------:R-:W-:Y:S02]  /*3e0b0*/  FSEL R34, R34, R154, !P1 ;  /* 0x0000009a22227208 */ /* 0x000fe40004800000 */
[----:B------:R-:W-:-:S07]  /*3e0c0*/  FSEL R35, R35, R155, !P1 ;  /* 0x0000009b23237208 */ /* 0x000fce0004800000 */
.L_x_1430:
[----:B------:R-:W-:Y:S05]  /*3e0d0*/  BSYNC.RECONVERGENT B1 ;  /* 0x0000000000017941 */ /* 0x000fea0003800200 */
.L_x_1429:
        /* <DEDUP_REMOVED lines=43> */
.L_x_1450:
[----:B------:R-:W-:Y:S05]  /*3e390*/  BSYNC.RECONVERGENT B0 ;  /* 0x0000000000007941 */ /* 0x000fea0003800200 */
.L_x_1449:
        /* <DEDUP_REMOVED lines=14> */
[----:B----4-:R-:W3:Y:S01]  /*3e480*/  LDL.U8 R199, [R14+-0x1] ;  /* 0xffffff000ec77983 */ /* 0x010ee20000100000 */
        /* <DEDUP_REMOVED lines=14> */
.L_x_1452:
[----:B------:R-:W-:Y:S05]  /*3e570*/  BSYNC.RECONVERGENT B0 ;  /* 0x0000000000007941 */ /* 0x000fea0003800200 */
.L_x_1451:
        /* <DEDUP_REMOVED lines=28> */
.L_x_1454:
[----:B------:R-:W-:Y:S05]  /*3e740*/  BSYNC.RECONVERGENT B0 ;  /* 0x0000000000007941 */ /* 0x000fea0003800200 */
.L_x_1453:
        /* <DEDUP_REMOVED lines=30> */
.L_x_1456:
[----:B------:R-:W-:Y:S05]  /*3e930*/  BSYNC.RECONVERGENT B0 ;  /* 0x0000000000007941 */ /* 0x000fea0003800200 */
.L_x_1455:
        /* <DEDUP_REMOVED lines=11> */
.L_x_1485:
        /* <DEDUP_REMOVED lines=12> */
.L_x_1484:
        /* <DEDUP_REMOVED lines=37> */
[----:B------:R-:W1:Y:S08]  /*3ed00*/  LDC R204, c[0x0][0x2f8] ;  /* 0x0000be00ffcc7b82 */ /* 0x000e700000000800 */
[----:B------:R-:W2:Y:S08]  /*3ed10*/  LDC R202, c[0x0][0x2f8] ;  /* 0x0000be00ffca7b82 */ /* 0x000eb00000000800 */
[----:B------:R-:W3:Y:S01]  /*3ed20*/  LDC R203, c[0x0][0x2f8] ;  /* 0x0000be00ffcb7b82 */ /* 0x000ee20000000800 */
[----:B-1----:R-:W-:-:S05]  /*3ed30*/  IMAD.IADD R204, R1, 0x1, R204 ;  /* 0x0000000101cc7824 */ /* 0x002fca00078e02cc */
[----:B--2---:R-:W-:-:S05]  /*3ed40*/  IADD3 R202, PT, PT, -R202, 0x1b, R204 ;  /* 0x0000001bcaca7810 */ /* 0x004fca0007ffe1cc */
[----:B------:R-:W-:Y:S02]  /*3ed50*/  IMAD.IADD R202, R200, 0x1, R202 ;  /* 0x00000001c8ca7824 */ /* 0x000fe400078e02ca */
[----:B---3--:R-:W-:-:S03]  /*3ed60*/  IMAD.IADD R203, R204, 0x1, -R203 ;  /* 0x00000001cccb7824 */ /* 0x008fc600078e0acb */
[----:B------:R-:W2:Y:S01]  /*3ed70*/  LDL.U8 R9, [R202] ;  /* 0x00000000ca097983 */ /* 0x000ea20000100000 */
[----:B------:R-:W1:Y:S01]  /*3ed80*/  LDC.64 R204, c[0x0][0x410] ;  /* 0x00010400ffcc7b82 */ /* 0x000e620000000a00 */
[----:B------:R-:W-:-:S05]  /*3ed90*/  IMAD.IADD R203, R201, 0x1, R203 ;  /* 0x00000001c9cb7824 */ /* 0x000fca00078e02cb */
[----:B------:R-:W3:Y:S01]  /*3eda0*/  LDL.U8 R40, [R203] ;  /* 0x00000000cb287983 */ /* 0x000ee20000100000 */
[----:B------:R-:W-:Y:S01]  /*3edb0*/  UMOV UR6, 0x5197d ;  /* 0x0005197d00067882 */ /* 0x000fe20000000000 */
[----:B--2---:R-:W-:Y:S02]  /*3edc0*/  PRMT R9, R9, 0x3340, RZ ;  /* 0x0000334009097816 */ /* 0x004fe400000000ff */
[----:B---3--:R-:W-:-:S04]  /*3edd0*/  PRMT R40, R40, 0x3340, R3 ;  /* 0x0000334028287816 */ /* 0x008fc80000000003 */
        /* <DEDUP_REMOVED lines=10> */
.L_x_1465:
[----:B------:R-:W-:Y:S05]  /*3ee80*/  BSYNC.RECONVERGENT B6 ;  /* 0x0000000000067941 */ /* 0x000fea0003800200 */
.L_x_1464:
        /* <DEDUP_REMOVED lines=34> */
.L_x_1467:
[----:B------:R-:W-:Y:S05]  /*3f0b0*/  BSYNC.RECONVERGENT B6 ;  /* 0x0000000000067941 */ /* 0x000fea0003800200 */
.L_x_1466:
        /* <DEDUP_REMOVED lines=27> */
.L_x_1469:
[----:B------:R-:W-:Y:S05]  /*3f270*/  BSYNC.RECONVERGENT B6 ;  /* 0x0000000000067941 */ /* 0x000fea0003800200 */
.L_x_1468:
[----:B------:R-:W-:-:S06]  /*3f280*/  DSETP.GT.AND P2, PT, R4, R202, PT ;  /* 0x000000ca0400722a */ /* 0x000fcc0003f44000 */
[----:B------:R-:W-:Y:S02]  /*3f290*/  FSEL R10, R40, RZ, P2 ;  /* 0x000000ff280a7208 */ /* 0x000fe40001000000 */
[----:B------:R-:W-:Y:S02]  /*3f2a0*/  FSEL R11, R41, -1.875, P2 ;  /* 0xbff00000290b7808 */ /* 0x000fe40001000000 */
[----:B------:R-:W-:Y:S02]  /*3f2b0*/  FSEL R12, R154, RZ, P2 ;  /* 0x000000ff9a0c7208 */ /* 0x000fe40001000000 */
[----:B------:R-:W-:Y:S01]  /*3f2c0*/  FSEL R13, R155, +QNAN , P2 ;  /* 0x7ff000009b0d7808 */ /* 0x000fe20001000000 */
[----:B------:R-:W-:Y:S06]  /*3f2d0*/  BRA `(.L_x_1470) ;  /* 0x0000001400147947 */ /* 0x000fec0003800000 */
.L_x_1463:
[----:B------:R-:W1:Y:S01]  /*3f2e0*/  LDC R154, c[0x0][0x2f8] ;  /* 0x0000be00ff9a7b82 */ /* 0x000e620000000800 */
[----:B------:R-:W2:Y:S01]  /*3f2f0*/  LDCU.64 UR6, c[0x0][0x410] ;  /* 0x00008200ff0677ac */ /* 0x000ea20008000a00 */
[----:B------:R-:W3:Y:S06]  /*3f300*/  LDG.E.64 R12, desc[UR4][R12.64+0x1388] ;  /* 0x001388040c0c7981 */ /* 0x000eec000c1e1b00 */
[----:B------:R-:W4:Y:S08]  /*3f310*/  LDC R40, c[0x0][0x2f8] ;  /* 0x0000be00ff287b82 */ /* 0x000f300000000800 */
[----:B------:R-:W5:Y:S01]  /*3f320*/  LDC R9, c[0x0][0x2f8] ;  /* 0x0000be00ff097b82 */ /* 0x000f620000000800 */
[----:B-1----:R-:W-:-:S07]  /*3f330*/  IMAD.IADD R154, R1, 0x1, R154 ;  /* 0x00000001019a7824 */ /* 0x002fce00078e029a */
[----:B------:R-:W1:Y:S01]  /*3f340*/  LDC.64 R204, c[0x0][0x410] ;  /* 0x00010400ffcc7b82 */ /* 0x000e620000000a00 */
[----:B----4-:R-:W-:Y:S01]  /*3f350*/  IADD3 R40, PT, PT, -R40, 0x1b, R154 ;  /* 0x0000001b28287810 */ /* 0x010fe20007ffe19a */
[----:B-----5:R-:W-:-:S04]  /*3f360*/  IMAD.IADD R9, R154, 0x1, -R9 ;  /* 0x000000019a097824 */ /* 0x020fc800078e0a09 */
[----:B------:R-:W-:Y:S02]  /*3f370*/  IMAD.IADD R154, R200, 0x1, R40 ;  /* 0x00000001c89a7824 */ /* 0x000fe400078e0228 */
[----:B------:R-:W-:-:S03]  /*3f380*/  IMAD.IADD R9, R201, 0x1, R9 ;  /* 0x00000001c9097824 */ /* 0x000fc600078e0209 */
[----:B------:R-:W4:Y:S04]  /*3f390*/  LDL.S8 R40, [R154] ;  /* 0x000000009a287983 */ /* 0x000f280000100200 */
[----:B------:R-:W5:Y:S01]  /*3f3a0*/  LDL.S8 R9, [R9] ;  /* 0x0000000009097983 */ /* 0x000f620000100200 */
[----:B-1----:R-:W-:-:S03]  /*3f3b0*/  IMAD.WIDE R204, R206, 0x8, R204 ;  /* 0x00000008cecc7825 */ /* 0x002fc600078e02cc */
[----:B------:R-:W3:Y:S04]  /*3f3c0*/  LDG.E.64 R154, desc[UR4][R38.64+0xb248] ;  /* 0x00b24804269a7981 */ /* 0x000ee8000c1e1b00 */
        /* <DEDUP_REMOVED lines=47> */
.L_x_1472:
[----:B------:R-:W-:Y:S05]  /*3f6c0*/  BSYNC.RECONVERGENT B6 ;  /* 0x0000000000067941 */ /* 0x000fea0003800200 */
.L_x_1471:
        /* <DEDUP_REMOVED lines=27> */
.L_x_1474:
[----:B------:R-:W-:Y:S05]  /*3f880*/  BSYNC.RECONVERGENT B6 ;  /* 0x0000000000067941 */ /* 0x000fea0003800200 */
.L_x_1473:
[----:B------:R-:W-:-:S06]  /*3f890*/  DSETP.GT.AND P2, PT, R4, R202, PT ;  /* 0x000000ca0400722a */ /* 0x000fcc0003f44000 */
[----:B------:R-:W-:Y:S02]  /*3f8a0*/  FSEL R10, R40, RZ, P2 ;  /* 0x000000ff280a7208 */ /* 0x000fe40001000000 */
[----:B------:R-:W-:Y:S02]  /*3f8b0*/  FSEL R11, R41, -1.875, P2 ;  /* 0xbff00000290b7808 */ /* 0x000fe40001000000 */
[----:B------:R-:W-:Y:S02]  /*3f8c0*/  FSEL R12, R154, RZ, P2 ;  /* 0x000000ff9a0c7208 */ /* 0x000fe40001000000 */
[----:B------:R-:W-:Y:S01]  /*3f8d0*/  FSEL R13, R155, +QNAN , P2 ;  /* 0x7ff000009b0d7808 */ /* 0x000fe20001000000 */
[----:B------:R-:W-:Y:S06]  /*3f8e0*/  BRA `(.L_x_1470) ;  /* 0x0000000c00907947 */ /* 0x000fec0003800000 */
.L_x_1462:
[----:B------:R-:W-:-:S04]  /*3f8f0*/  ISETP.NE.AND P2, PT, R210, 0x1, PT ;  /* 0x00000001d200780c */ /* 0x000fc80003f45270 */
[----:B------:R-:W-:-:S13]  /*3f900*/  ISETP.NE.OR P2, PT, R9, 0x1, P2 ;  /* 0x000000010900780c */ /* 0x000fda0001745670 */
[----:B------:R-:W-:Y:S05]  /*3f910*/  @P2 BRA `(.L_x_1475) ;  /* 0x0000000400c02947 */ /* 0x000fea0003800000 */
[----:B------:R-:W1:Y:S01]  /*3f920*/  LDC R154, c[0x0][0x2f8] ;  /* 0x0000be00ff9a7b82 */ /* 0x000e620000000800 */
[----:B------:R-:W2:Y:S07]  /*3f930*/  LDL.U8 R202, [R14+-0x1] ;  /* 0xffffff000eca7983 */ /* 0x000eae0000100000 */
[----:B------:R-:W3:Y:S08]  /*3f940*/  LDC R41, c[0x0][0x2f8] ;  /* 0x0000be00ff297b82 */ /* 0x000ef00000000800 */
[----:B------:R-:W4:Y:S08]  /*3f950*/  LDC R40, c[0x0][0x2f8] ;  /* 0x0000be00ff287b82 */ /* 0x000f300000000800 */
[----:B------:R-:W5:Y:S01]  /*3f960*/  LDC.64 R204, c[0x0][0x410] ;  /* 0x00010400ffcc7b82 */ /* 0x000f620000000a00 */
[----:B-1----:R-:W-:Y:S01]  /*3f970*/  IMAD.IADD R154, R1, 0x1, R154 ;  /* 0x00000001019a7824 */ /* 0x002fe200078e029a */
[----:B------:R-:W-:Y:S01]  /*3f980*/  UMOV UR7, 0x57d19 ;  /* 0x00057d1900077882 */ /* 0x000fe20000000000 */
[----:B------:R-:W-:Y:S01]  /*3f990*/  UMOV UR6, 0x5197d ;  /* 0x0005197d00067882 */ /* 0x000fe20000000000 */
[----:B------:R-:W5:Y:S01]  /*3f9a0*/  LDG.E.64 R12, desc[UR4][R12.64+0x1388] ;  /* 0x001388040c0c7981 */ /* 0x000f62000c1e1b00 */
[----:B---3--:R-:W-:-:S04]  /*3f9b0*/  IMAD.IADD R41, R154, 0x1, -R41 ;  /* 0x000000019a297824 */ /* 0x008fc800078e0a29 */
[----:B------:R-:W-:Y:S01]  /*3f9c0*/  IMAD.IADD R203, R201, 0x1, R41 ;  /* 0x00000001c9cb7824 */ /* 0x000fe200078e0229 */
[----:B----4-:R-:W-:-:S04]  /*3f9d0*/  IADD3 R40, PT, PT, -R40, 0x1b, R154 ;  /* 0x0000001b28287810 */ /* 0x010fc80007ffe19a */
[----:B------:R-:W3:Y:S01]  /*3f9e0*/  LDL.U8 R41, [R203] ;  /* 0x00000000cb297983 */ /* 0x000ee20000100000 */
[----:B------:R-:W-:-:S03]  /*3f9f0*/  IMAD.IADD R9, R200, 0x1, R40 ;  /* 0x00000001c8097824 */ /* 0x000fc600078e0228 */
[----:B------:R-:W3:Y:S04]  /*3fa00*/  LDL.U8 R154, [R203+0x1] ;  /* 0x00000100cb9a7983 */ /* 0x000ee80000100000 */
[----:B------:R-:W4:Y:S04]  /*3fa10*/  LDL.U8 R155, [R9] ;  /* 0x00000000099b7983 */ /* 0x000f280000100000 */
[----:B------:R-:W5:Y:S04]  /*3fa20*/  LDL.S8 R40, [R16+-0x1] ;  /* 0xffffff0010287983 */ /* 0x000f680000100200 */
[----:B------:R-:W5:Y:S01]  /*3fa30*/  LDL.S8 R9, [R9+0x1] ;  /* 0x0000010009097983 */ /* 0x000f620000100200 */
[----:B--2---:R-:W-:-:S02]  /*3fa40*/  PRMT R202, R202, 0x3340, R0 ;  /* 0x00003340caca7816 */ /* 0x004fc40000000000 */
[----:B---3--:R-:W-:Y:S02]  /*3fa50*/  PRMT R154, R41, 0x3340, R154 ;  /* 0x00003340299a7816 */ /* 0x008fe4000000009a */
[----:B------:R-:W-:Y:S02]  /*3fa60*/  PRMT R41, R3, 0x3340, RZ ;  /* 0x0000334003297816 */ /* 0x000fe400000000ff */
[----:B----4-:R-:W-:Y:S02]  /*3fa70*/  PRMT R155, R155, 0x3340, RZ ;  /* 0x000033409b9b7816 */ /* 0x010fe400000000ff */
[----:B------:R-:W-:Y:S02]  /*3fa80*/  PRMT R41, R202, 0x5410, R41 ;  /* 0x00005410ca297816 */ /* 0x000fe40000000029 */
[----:B------:R-:W-:-:S03]  /*3fa90*/  PRMT R154, R154, 0x5410, R155 ;  /* 0x000054109a9a7816 */ /* 0x000fc6000000009b */
[----:B-----5:R-:W-:Y:S02]  /*3faa0*/  IDP.4A.S8.U8 R40, R41, UR7, R40 ;  /* 0x0000000729287c26 */ /* 0x020fe40008000228 */
[----:B------:R-:W-:Y:S02]  /*3fab0*/  IDP.4A.S8.U8 R9, R154, UR6, R9 ;  /* 0x000000069a097c26 */ /* 0x000fe40008000209 */
[----:B------:R-:W-:-:S04]  /*3fac0*/  IMAD.WIDE R202, R40, 0x8, R204 ;  /* 0x0000000828ca7825 */ /* 0x000fc800078e02cc */
        /* <DEDUP_REMOVED lines=41> */
.L_x_1477:
[----:B------:R-:W-:Y:S05]  /*3fd60*/  BSYNC.RECONVERGENT B6 ;  /* 0x0000000000067941 */ /* 0x000fea0003800200 */
.L_x_1476:
        /* <DEDUP_REMOVED lines=27> */
.L_x_1479:
[----:B------:R-:W-:Y:S05]  /*3ff20*/  BSYNC.RECONVERGENT B6 ;  /* 0x0000000000067941 */ /* 0x000fea0003800200 */
.L_x_1478:
        /* <DEDUP_REMOVED lines=15> */
.L_x_1475:
[----:B------:R-:W1:Y:S01]  /*40020*/  LDC R154, c[0x0][0x2f8] ;  /* 0x0000be00ff9a7b82 */ /* 0x000e620000000800 */
[----:B------:R-:W2:Y:S04]  /*40030*/  LDL.U8 R155, [R14+-0x1] ;  /* 0xffffff000e9b7983 */ /* 0x000ea80000100000 */
[----:B------:R-:W3:Y:S03]  /*40040*/  LDL.S8 R202, [R16+-0x1] ;  /* 0xffffff0010ca7983 */ /* 0x000ee60000100200 */
[----:B------:R-:W4:Y:S08]  /*40050*/  LDC R41, c[0x0][0x2f8] ;  /* 0x0000be00ff297b82 */ /* 0x000f300000000800 */
[----:B------:R-:W5:Y:S01]  /*40060*/  LDC R40, c[0x0][0x2f8] ;  /* 0x0000be00ff287b82 */ /* 0x000f620000000800 */
[----:B------:R-:W-:Y:S01]  /*40070*/  UMOV UR6, 0x5197d ;  /* 0x0005197d00067882 */ /* 0x000fe20000000000 */
[----:B------:R-:W3:Y:S01]  /*40080*/  LDG.E.64 R12, desc[UR4][R12.64+0x1388] ;  /* 0x001388040c0c7981 */ /* 0x000ee2000c1e1b00 */
[----:B-1----:R-:W-:-:S04]  /*40090*/  IMAD.IADD R154, R1, 0x1, R154 ;  /* 0x00000001019a7824 */ /* 0x002fc800078e029a */
[----:B----4-:R-:W-:-:S04]  /*400a0*/  IMAD.IADD R41, R154, 0x1, -R41 ;  /* 0x000000019a297824 */ /* 0x010fc800078e0a29 */
[----:B------:R-:W-:Y:S01]  /*400b0*/  IMAD.IADD R204, R201, 0x1, R41 ;  /* 0x00000001c9cc7824 */ /* 0x000fe200078e0229 */
[----:B-----5:R-:W-:-:S04]  /*400c0*/  IADD3 R40, PT, PT, -R40, 0x1b, R154 ;  /* 0x0000001b28287810 */ /* 0x020fc80007ffe19a */
[----:B------:R-:W4:Y:S01]  /*400d0*/  LDL.U8 R203, [R204+0x1] ;  /* 0x00000100cccb7983 */ /* 0x000f220000100000 */
[----:B------:R-:W-:Y:S02]  /*400e0*/  IMAD.IADD R154, R200, 0x1, R40 ;  /* 0x00000001c89a7824 */ /* 0x000fe400078e0228 */
[----:B------:R-:W1:Y:S01]  /*400f0*/  LDC.64 R40, c[0x0][0x410] ;  /* 0x00010400ff287b82 */ /* 0x000e620000000a00 */
[----:B------:R-:W4:Y:S04]  /*40100*/  LDL.U8 R204, [R204] ;  /* 0x00000000cccc7983 */ /* 0x000f280000100000 */
[----:B------:R-:W5:Y:S04]  /*40110*/  LDL.U8 R205, [R154] ;  /* 0x000000009acd7983 */ /* 0x000f680000100000 */
[----:B------:R-:W3:Y:S01]  /*40120*/  LDL.S8 R154, [R154+0x1] ;  /* 0x000001009a9a7983 */ /* 0x000ee20000100200 */
[----:B-1----:R-:W-:-:S05]  /*40130*/  IMAD.WIDE R206, R206, 0x8, R40 ;  /* 0x00000008cece7825 */ /* 0x002fca00078e0228 */
[----:B------:R-:W3:Y:S04]  /*40140*/  LDG.E.64 R208, desc[UR4][R206.64+0x5ea8] ;  /* 0x005ea804ced07981 */ /* 0x000ee8000c1e1b00 */
[----:B------:R-:W3:Y:S01]  /*40150*/  LDG.E.64 R206, desc[UR4][R206.64+0x6178] ;  /* 0x00617804cece7981 */ /* 0x000ee2000c1e1b00 */
[----:B--2---:R-:W-:Y:S02]  /*40160*/  PRMT R155, R155, 0x3340, R0 ;  /* 0x000033409b9b7816 */ /* 0x004fe40000000000 */
[----:B----4-:R-:W-:Y:S02]  /*40170*/  PRMT R204, R204, 0x3340, R203 ;  /* 0x00003340cccc7816 */ /* 0x010fe400000000cb */
[----:B-----5:R-:W-:-:S04]  /*40180*/  PRMT R205, R205, 0x3340, RZ ;  /* 0x00003340cdcd7816 */ /* 0x020fc800000000ff */
[----:B------:R-:W-:Y:S02]  /*40190*/  PRMT R204, R204, 0x5410, R205 ;  /* 0x00005410cccc7816 */ /* 0x000fe400000000cd */
[----:B------:R-:W-:-:S03]  /*401a0*/  PRMT R203, R3, 0x3340, RZ ;  /* 0x0000334003cb7816 */ /* 0x000fc600000000ff */
[----:B---3--:R-:W-:Y:S01]  /*401b0*/  IDP.4A.S8.U8 R154, R204, UR6, R154 ;  /* 0x00000006cc9a7c26 */ /* 0x008fe2000800029a */
        /* <DEDUP_REMOVED lines=53> */
.L_x_1481:
[----:B------:R-:W-:Y:S05]  /*40510*/  BSYNC.RECONVERGENT B6 ;  /* 0x0000000000067941 */ /* 0x000fea0003800200 */
.L_x_1480:
        /* <DEDUP_REMOVED lines=27> */
.L_x_1483:
[----:B------:R-:W-:Y:S05]  /*406d0*/  BSYNC.RECONVERGENT B6 ;  /* 0x0000000000067941 */ /* 0x000fea0003800200 */
.L_x_1482:
[----:B------:R-:W-:-:S06]  /*406e0*/  DSETP.GT.AND P2, PT, R4, R202, PT ;  /* 0x000000ca0400722a */ /* 0x000fcc0003f44000 */
[----:B------:R-:W-:Y:S02]  /*406f0*/  FSEL R10, R40, RZ, P2 ;  /* 0x000000ff280a7208 */ /* 0x000fe40001000000 */
[----:B------:R-:W-:Y:S02]  /*40700*/  FSEL R11, R41, -1.875, P2 ;  /* 0xbff00000290b7808 */ /* 0x000fe40001000000 */
[----:B------:R-:W-:Y:S02]  /*40710*/  FSEL R12, R154, RZ, P2 ;  /* 0x000000ff9a0c7208 */ /* 0x000fe40001000000 */
[----:B------:R-:W-:-:S07]  /*40720*/  FSEL R13, R155, +QNAN , P2 ;  /* 0x7ff000009b0d7808 */ /* 0x000fce0001000000 */
.L_x_1470:
[----:B------:R-:W-:Y:S05]  /*40730*/  BSYNC.RECONVERGENT B0 ;  /* 0x0000000000007941 */ /* 0x000fea0003800200 */
.L_x_1461:
        /* <DEDUP_REMOVED lines=14> */
.L_x_1460:
[----:B------:R-:W-:Y:S05]  /*40820*/  BSYNC.RECONVERGENT B1 ;  /* 0x0000000000017941 */ /* 0x000fea0003800200 */
.L_x_1459:
[----:B------:R-:W-:Y:S01]  /*40830*/  VIADD R200, R200, 0x1 ;  /* 0x00000001c8c87836 */ /* 0x000fe20000000000 */
[----:B------:R-:W-:-:S04]  /*40840*/  ISETP.GT.U32.AND P3, PT, R201, 0x1, PT ;  /* 0x00000001c900780c */ /* 0x000fc80003f64070 */
[----:B------:R-:W-:-:S13]  /*40850*/  ISETP.GE.AND P2, PT, R200, R15, PT ;  /* 0x0000000fc800720c */ /* 0x000fda0003f46270 */
[----:B------:R-:W-:Y:S05]  /*40860*/  @!P2 BRA P3, `(.L_x_1484) ;  /* 0xffffffe00090a947 */ /* 0x000fea000183ffff */
.L_x_1458:
[----:B------:R-:W-:Y:S05]  /*40870*/  BSYNC.RECONVERGENT B2 ;  /* 0x0000000000027941 */ /* 0x000fea0003800200 */
.L_x_1457:
[----:B------:R-:W-:Y:S05]  /*40880*/  @P1 BRA `(.L_x_1485) ;  /* 0xffffffe000581947 */ /* 0x000fea000383ffff */
.L_x_1428:
[----:B------:R-:W-:Y:S05]  /*40890*/  BSYNC.RECONVERGENT B3 ;  /* 0x0000000000037941 */ /* 0x000fea0003800200 */
.L_x_1427:
[C---:B------:R-:W-:Y:S01]  /*408a0*/  ISETP.NE.AND P1, PT, R15.reuse, R18, PT ;  /* 0x000000120f00720c */ /* 0x040fe20003f25270 */
[----:B------:R-:W-:-:S12]  /*408b0*/  VIADD R15, R15, 0x1 ;  /* 0x000000010f0f7836 */ /* 0x000fd80000000000 */
[----:B------:R-:W-:Y:S05]  /*408c0*/  @P1 BRA `(.L_x_1486) ;  /* 0xffffffc0002c1947 */ /* 0x000fea000383ffff */
.L_x_1426:
[----:B------:R-:W-:Y:S05]  /*408d0*/  BSYNC.RECONVERGENT B4 ;  /* 0x0000000000047941 */ /* 0x000fea0003800200 */
.L_x_1425:
[C---:B------:R-:W-:Y:S01]  /*408e0*/  ISETP.NE.AND P1, PT, R17.reuse, R19, PT ;  /* 0x000000131100720c */ /* 0x040fe20003f25270 */
[----:B------:R-:W-:-:S12]  /*408f0*/  VIADD R17, R17, 0x1 ;  /* 0x0000000111117836 */ /* 0x000fd80000000000 */
[----:B------:R-:W-:Y:S05]  /*40900*/  @P1 BRA `(.L_x_1487) ;  /* 0xffffffbc00fc1947 */ /* 0x000fea000383ffff */
.L_x_1416:
[----:B------:R-:W-:Y:S05]  /*40910*/  BSYNC.RECONVERGENT B5 ;  /* 0x0000000000057941 */ /* 0x000fea0003800200 */
.L_x_1415:
[----:B------:R-:W-:Y:S01]  /*40920*/  ISETP.GE.AND P2, PT, R18, 0x1, PT ;  /* 0x000000011200780c */ /* 0x000fe20003f46270 */
[----:B------:R-:W-:Y:S01]  /*40930*/  BSSY.RECONVERGENT B2, `(.L_x_1488) ;  /* 0x00001b4000027945 */ /* 0x000fe20003800200 */
[----:B0-----:R-:W-:Y:S02]  /*40940*/  IMAD.MOV.U32 R0, RZ, RZ, RZ ;  /* 0x000000ffff007224 */ /* 0x001fe400078e00ff */
[----:B------:R-:W-:Y:S02]  /*40950*/  IMAD.MOV.U32 R38, RZ, RZ, 0x0 ;  /* 0x00000000ff267424 */ /* 0x000fe400078e00ff */
[----:B------:R-:W-:-:S07]  /*40960*/  IMAD.MOV.U32 R39, RZ, RZ, -0x100000 ;  /* 0xfff00000ff277424 */ /* 0x000fce00078e00ff */
[----:B------:R-:W-:Y:S05]  /*40970*/  @!P2 BRA `(.L_x_1489) ;  /* 0x0000001800bca947 */ /* 0x000fea0003800000 */
[----:B-1----:R-:W0:Y:S08]  /*40980*/  LDC R4, c[0x0][0x2f8] ;  /* 0x0000be00ff047b82 */ /* 0x002e300000000800 */
[----:B------:R-:W1:Y:S01]  /*40990*/  LDC R3, c[0x0][0x2f8] ;  /* 0x0000be00ff037b82 */ /* 0x000e620000000800 */
[----:B0-----:R-:W-:-:S04]  /*409a0*/  IMAD.IADD R4, R1, 0x1, R4 ;  /* 0x0000000101047824 */ /* 0x001fc800078e0204 */
[----:B-1----:R-:W-:-:S04]  /*409b0*/  IMAD.IADD R3, R4, 0x1, -R3 ;  /* 0x0000000104037824 */ /* 0x002fc800078e0a03 */
[----:B------:R-:W-:-:S05]  /*409c0*/  IMAD.IADD R202, R19, 0x1, R3 ;  /* 0x0000000113ca7824 */ /* 0x000fca00078e0203 */
[----:B------:R-:W2:Y:S01]  /*409d0*/  LDL.U8 R201, [R202] ;  /* 0x00000000cac97983 */ /* 0x000ea20000100000 */
[----:B------:R-:W-:Y:S02]  /*409e0*/  VIADD R198, R19, 0xffffffff ;  /* 0xffffffff13c67836 */ /* 0x000fe40000000000 */
[----:B------:R-:W-:Y:S02]  /*409f0*/  IMAD.MOV.U32 R0, RZ, RZ, RZ ;  /* 0x000000ffff007224 */ /* 0x000fe400078e00ff */
[----:B----4-:R-:W-:Y:S02]  /*40a00*/  IMAD.MOV.U32 R199, RZ, RZ, 0x1 ;  /* 0x00000001ffc77424 */ /* 0x010fe400078e00ff */
[----:B------:R-:W-:Y:S02]  /*40a10*/  IMAD.MOV.U32 R38, RZ, RZ, 0x0 ;  /* 0x00000000ff267424 */ /* 0x000fe400078e00ff */
[----:B------:R-:W-:Y:S02]  /*40a20*/  IMAD.MOV.U32 R39, RZ, RZ, -0x100000 ;  /* 0xfff00000ff277424 */ /* 0x000fe400078e00ff */
[----:B------:R-:W-:Y:S01]  /*40a30*/  IMAD R198, R18, R198, R7 ;  /* 0x000000c612c67224 */ /* 0x000fe200078e0207 */
[----:B--2---:R-:W-:-:S04]  /*40a40*/  PRMT R200, R201, 0x8880, RZ ;  /* 0x00008880c9c87816 */ /* 0x004fc800000000ff */
[----:B------:R-:W-:-:S07]  /*40a50*/  SHF.R.S32.HI R3, RZ, 0x1f, R200 ;  /* 0x0000001fff037819 */ /* 0x000fce00000114c8 */
.L_x_1514:
[----:B------:R-:W0:Y:S08]  /*40a60*/  LDC R5, c[0x0][0x2f8] ;  /* 0x0000be00ff057b82 */ /* 0x000e300000000800 */
[----:B------:R-:W1:Y:S01]  /*40a70*/  LDC R4, c[0x0][0x2f8] ;  /* 0x0000be00ff047b82 */ /* 0x000e620000000800 */
[----:B0-----:R-:W-:-:S05]  /*40a80*/  IMAD.IADD R5, R1, 0x1, R5 ;  /* 0x0000000101057824 */ /* 0x001fca00078e0205 */
[----:B-1----:R-:W-:-:S05]  /*40a90*/  IADD3 R4, PT, PT, -R4, 0x1b, R5 ;  /* 0x0000001b04047810 */ /* 0x002fca0007ffe105 */
[----:B------:R-:W-:-:S05]  /*40aa0*/  IMAD.IADD R9, R199, 0x1, R4 ;  /* 0x00000001c7097824 */ /* 0x000fca00078e0204 */
[----:B------:R-:W2:Y:S01]  /*40ab0*/  LDL.U8 R14, [R9] ;  /* 0x00000000090e7983 */ /* 0x000ea20000100000 */
[----:B------:R-:W-:Y:S01]  /*40ac0*/  PRMT R5, R201, 0x8880, RZ ;  /* 0x00008880c9057816 */ /* 0x000fe200000000ff */
[----:B------:R-:W-:Y:S01]  /*40ad0*/  BSSY.RECONVERGENT B1, `(.L_x_1490) ;  /* 0x0000164000017945 */ /* 0x000fe20003800200 */
[----:B------:R-:W-:Y:S02]  /*40ae0*/  IMAD.MOV.U32 R36, RZ, RZ, 0x0 ;  /* 0x00000000ff247424 */ /* 0x000fe400078e00ff */
[----:B------:R-:W-:Y:S02]  /*40af0*/  IMAD.MOV.U32 R37, RZ, RZ, -0x40100000 ;  /* 0xbff00000ff257424 */ /* 0x000fe400078e00ff */
[----:B------:R-:W-:Y:S02]  /*40b00*/  IMAD.MOV.U32 R34, RZ, RZ, 0x0 ;  /* 0x00000000ff227424 */ /* 0x000fe400078e00ff */
[----:B------:R-:W-:Y:S01]  /*40b10*/  IMAD.MOV.U32 R35, RZ, RZ, 0x7ff00000 ;  /* 0x7ff00000ff237424 */ /* 0x000fe200078e00ff */
[----:B--2--5:R-:W-:-:S05]  /*40b20*/  PRMT R10, R14, 0x8880, RZ ;  /* 0x000088800e0a7816 */ /* 0x024fca00000000ff */
        /* <DEDUP_REMOVED lines=8> */
[----:B------:R-:W-:Y:S01]  /*40bb0*/  IMAD R15, R3, 0x5, RZ ;  /* 0x00000005030f7824 */ /* 0x000fe200078e02ff */
[----:B------:R-:W-:Y:S01]  /*40bc0*/  PRMT R13, R14, 0x3340, RZ ;  /* 0x000033400e0d7816 */ /* 0x000fe200000000ff */
[----:B------:R-:W-:Y:S01]  /*40bd0*/  UMOV UR8, 0x5197d ;  /* 0x0005197d00087882 */ /* 0x000fe20000000000 */
[----:B------:R-:W-:-:S03]  /*40be0*/  SHF.R.S32.HI R5, RZ, 0x1f, R4 ;  /* 0x0000001fff057819 */ /* 0x000fc60000011404 */
[----:B------:R-:W-:-:S04]  /*40bf0*/  IMAD.WIDE.U32 R4, R200, 0x5, R4 ;  /* 0x00000005c8047825 */ /* 0x000fc800078e0004 */
[----:B------:R-:W-:Y:S01]  /*40c00*/  IMAD.IADD R5, R5, 0x1, R15 ;  /* 0x0000000105057824 */ /* 0x000fe200078e020f */
[----:B-1----:R-:W-:-:S04]  /*40c10*/  LEA R36, P0, R4, UR6, 0x3 ;  /* 0x0000000604247c11 */ /* 0x002fc8000f8018ff */
[----:B------:R-:W-:Y:S01]  /*40c20*/  LEA.HI.X R37, R4, UR7, R5, 0x3, P0 ;  /* 0x0000000704257c11 */ /* 0x000fe200080f1c05 */
[----:B------:R-:W-:-:S04]  /*40c30*/  UMOV UR6, 0x519 ;  /* 0x0000051900067882 */ /* 0x000fc80000000000 */
[----:B------:R-:W4:Y:S04]  /*40c40*/  LDG.E.64 R34, desc[UR4][R36.64+0xb248] ;  /* 0x00b2480424227981 */ /* 0x000f28000c1e1b00 */
[----:B------:R-:W5:Y:S01]  /*40c50*/  LDG.E.64 R36, desc[UR4][R36.64+0xb180] ;  /* 0x00b1800424247981 */ /* 0x000f62000c1e1b00 */
[----:B--2---:R-:W-:-:S04]  /*40c60*/  LOP3.LUT R12, R11, 0xffff, RZ, 0xc0, !PT ;  /* 0x0000ffff0b0c7812 */ /* 0x004fc800078ec0ff */
[----:B------:R-:W-:-:S04]  /*40c70*/  PRMT R12, R201, 0x3340, R12 ;  /* 0x00003340c90c7816 */ /* 0x000fc8000000000c */
[----:B------:R-:W-:-:S05]  /*40c80*/  PRMT R12, R12, 0x5410, R13 ;  /* 0x000054100c0c7816 */ /* 0x000fca000000000d */
[----:B---3--:R-:W-:-:S04]  /*40c90*/  IDP.4A.S8.U8 R13, R12, UR8, R9 ;  /* 0x000000080c0d7c26 */ /* 0x008fc80008000209 */
[----:B0-----:R-:W-:Y:S01]  /*40ca0*/  IMAD.WIDE R12, R13, 0x8, R16 ;  /* 0x000000080d0c7825 */ /* 0x001fe200078e0210 */
[----:B------:R-:W-:-:S04]  /*40cb0*/  PRMT R11, R200, 0x5410, R11 ;  /* 0x00005410c80b7816 */ /* 0x000fc8000000000b */
[----:B------:R-:W4:Y:S01]  /*40cc0*/  LDG.E.64 R4, desc[UR4][R12.64+0x9df8] ;  /* 0x009df8040c047981 */ /* 0x000f22000c1e1b00 */
[----:B------:R-:W-:-:S03]  /*40cd0*/  IDP.2A.LO.S16.U8 R11, R11, UR6, R10 ;  /* 0x000000060b0b7c26 */ /* 0x000fc6000800120a */
[----:B------:R-:W5:Y:S01]  /*40ce0*/  LDG.E.64 R12, desc[UR4][R12.64+0x8a70] ;  /* 0x008a70040c0c7981 */ /* 0x000f62000c1e1b00 */
[----:B------:R-:W-:-:S05]  /*40cf0*/  IMAD.WIDE R30, R11, 0x8, R16 ;  /* 0x000000080b1e7825 */ /* 0x000fca00078e0210 */
[----:B------:R-:W2:Y:S01]  /*40d00*/  LDG.E.64 R24, desc[UR4][R30.64+0x5208] ;  /* 0x005208041e187981 */ /* 0x000ea2000c1e1b00 */
        /* <DEDUP_REMOVED lines=9> */
[----:B----4-:R-:W-:-:S02]  /*40da0*/  DADD R4, R34, R4 ;  /* 0x0000000022047229 */ /* 0x010fc40000000004 */
[----:B-----5:R-:W-:-:S06]  /*40db0*/  DADD R12, R36, R12 ;  /* 0x00000000240c7229 */ /* 0x020fcc000000000c */
[----:B------:R-:W-:-:S06]  /*40dc0*/  DSETP.GT.AND P0, PT, |R4|, R10, PT ;  /* 0x0000000a0400722a */ /* 0x000fcc0003f04200 */
[----:B------:R-:W-:Y:S02]  /*40dd0*/  FSEL R154, R4, RZ, !P0 ;  /* 0x000000ff049a7208 */ /* 0x000fe40004000000 */
[----:B------:R-:W-:Y:S02]  /*40de0*/  FSEL R40, R12, RZ, !P0 ;  /* 0x000000ff0c287208 */ /* 0x000fe40004000000 */
[----:B------:R-:W-:Y:S02]  /*40df0*/  FSEL R41, R13, -1.875, !P0 ;  /* 0xbff000000d297808 */ /* 0x000fe40004000000 */
[----:B------:R-:W-:Y:S01]  /*40e00*/  FSEL R155, R5, +QNAN , !P0 ;  /* 0x7ff00000059b7808 */ /* 0x000fe20004000000 */
[----:B--2---:R-:W-:Y:S01]  /*40e10*/  DSETP.GEU.AND P0, PT, |R24|, R10, PT ;  /* 0x0000000a1800722a */ /* 0x004fe20003f0e200 */
        /* <DEDUP_REMOVED lines=50> */
.L_x_1495:
[----:B------:R-:W-:Y:S05]  /*41140*/  BSYNC.RECONVERGENT B3 ;  /* 0x0000000000037941 */ /* 0x000fea0003800200 */
.L_x_1494:
        /* <DEDUP_REMOVED lines=31> */
.L_x_1497:
[----:B------:R-:W-:Y:S05]  /*41340*/  BSYNC.RECONVERGENT B3 ;  /* 0x0000000000037941 */ /* 0x000fea0003800200 */
.L_x_1496:
[----:B------:R-:W-:-:S06]  /*41350*/  DSETP.GEU.AND P1, PT, R204, R168, PT ;  /* 0x000000a8cc00722a */ /* 0x000fcc0003f2e000 */
[----:B------:R-:W-:Y:S02]  /*41360*/  FSEL R168, R168, R204, !P1 ;  /* 0x000000cca8a87208 */ /* 0x000fe40004800000 */
[----:B------:R-:W-:Y:S02]  /*41370*/  FSEL R169, R169, R205, !P1 ;  /* 0x000000cda9a97208 */ /* 0x000fe40004800000 */
[----:B------:R-:W-:Y:S02]  /*41380*/  FSEL R14, R14, R40, !P1 ;  /* 0x000000280e0e7208 */ /* 0x000fe40004800000 */
[----:B------:R-:W-:Y:S02]  /*41390*/  FSEL R15, R15, R41, !P1 ;  /* 0x000000290f0f7208 */ /* 0x000fe40004800000 */
[----:B------:R-:W-:Y:S02]  /*413a0*/  FSEL R4, R4, R154, !P1 ;  /* 0x0000009a04047208 */ /* 0x000fe40004800000 */
[----:B------:R-:W-:-:S07]  /*413b0*/  FSEL R5, R5, R155, !P1 ;  /* 0x0000009b05057208 */ /* 0x000fce0004800000 */
.L_x_1493:
[----:B------:R-:W-:Y:S05]  /*413c0*/  BSYNC.RECONVERGENT B0 ;  /* 0x0000000000007941 */ /* 0x000fea0003800200 */
.L_x_1492:
        /* <DEDUP_REMOVED lines=44> */
.L_x_1501:
[----:B------:R-:W-:Y:S05]  /*41690*/  BSYNC.RECONVERGENT B3 ;  /* 0x0000000000037941 */ /* 0x000fea0003800200 */
.L_x_1500:
        /* <DEDUP_REMOVED lines=31> */
.L_x_1503:
[----:B------:R-:W-:Y:S05]  /*41890*/  BSYNC.RECONVERGENT B3 ;  /* 0x0000000000037941 */ /* 0x000fea0003800200 */
.L_x_1502:
[----:B------:R-:W-:-:S06]  /*418a0*/  DSETP.GEU.AND P0, PT, R24, R168, PT ;  /* 0x000000a81800722a */ /* 0x000fcc0003f0e000 */
[----:B------:R-:W-:Y:S02]  /*418b0*/  FSEL R40, R40, R14, !P0 ;  /* 0x0000000e28287208 */ /* 0x000fe40004000000 */
[----:B------:R-:W-:Y:S02]  /*418c0*/  FSEL R41, R41, R15, !P0 ;  /* 0x0000000f29297208 */ /* 0x000fe40004000000 */
[----:B------:R-:W-:Y:S02]  /*418d0*/  FSEL R154, R154, R4, !P0 ;  /* 0x000000049a9a7208 */ /* 0x000fe40004000000 */
[----:B------:R-:W-:Y:S02]  /*418e0*/  FSEL R155, R155, R5, !P0 ;  /* 0x000000059b9b7208 */ /* 0x000fe40004000000 */
[----:B------:R-:W-:Y:S02]  /*418f0*/  FSEL R168, R168, R24, !P0 ;  /* 0x00000018a8a87208 */ /* 0x000fe40004000000 */
[----:B------:R-:W-:-:S07]  /*41900*/  FSEL R169, R169, R25, !P0 ;  /* 0x00000019a9a97208 */ /* 0x000fce0004000000 */
.L_x_1499:
[----:B------:R-:W-:Y:S05]  /*41910*/  BSYNC.RECONVERGENT B0 ;  /* 0x0000000000007941 */ /* 0x000fea0003800200 */
.L_x_1498:
        /* <DEDUP_REMOVED lines=46> */
.L_x_1507:
[----:B------:R-:W-:Y:S05]  /*41c00*/  BSYNC.RECONVERGENT B3 ;  /* 0x0000000000037941 */ /* 0x000fea0003800200 */
.L_x_1506:
        /* <DEDUP_REMOVED lines=33> */
.L_x_1509:
[----:B------:R-:W-:Y:S05]  /*41e20*/  BSYNC.RECONVERGENT B3 ;  /* 0x0000000000037941 */ /* 0x000fea0003800200 */
.L_x_1508:
[----:B------:R-:W-:-:S06]  /*41e30*/  DSETP.GEU.AND P0, PT, R16, R168, PT ;  /* 0x000000a81000722a */ /* 0x000fcc0003f0e000 */
[----:B------:R-:W-:Y:S02]  /*41e40*/  FSEL R4, R4, R40, !P0 ;  /* 0x0000002804047208 */ /* 0x000fe40004000000 */
[----:B------:R-:W-:Y:S02]  /*41e50*/  FSEL R5, R5, R41, !P0 ;  /* 0x0000002905057208 */ /* 0x000fe40004000000 */
[----:B------:R-:W-:Y:S02]  /*41e60*/  FSEL R14, R14, R154, !P0 ;  /* 0x0000009a0e0e7208 */ /* 0x000fe40004000000 */
[----:B------:R-:W-:Y:S02]  /*41e70*/  FSEL R15, R15, R155, !P0 ;  /* 0x0000009b0f0f7208 */ /* 0x000fe40004000000 */
[----:B------:R-:W-:Y:S02]  /*41e80*/  FSEL R168, R168, R16, !P0 ;  /* 0x00000010a8a87208 */ /* 0x000fe40004000000 */
[----:B------:R-:W-:-:S07]  /*41e90*/  FSEL R169, R169, R17, !P0 ;  /* 0x00000011a9a97208 */ /* 0x000fce0004000000 */
.L_x_1505:
[----:B------:R-:W-:Y:S05]  /*41ea0*/  BSYNC.RECONVERGENT B0 ;  /* 0x0000000000007941 */ /* 0x000fea0003800200 */
.L_x_1504:
        /* <DEDUP_REMOVED lines=32> */
.L_x_1511:
[----:B------:R-:W-:Y:S05]  /*420b0*/  BSYNC.RECONVERGENT B0 ;  /* 0x0000000000007941 */ /* 0x000fea0003800200 */
.L_x_1510:
[----:B------:R-:W-:-:S06]  /*420c0*/  DSETP.GEU.AND P0, PT, R168, R16, PT ;  /* 0x00000010a800722a */ /* 0x000fcc0003f0e000 */
[----:B------:R-:W-:Y:S02]  /*420d0*/  FSEL R34, R34, R14, !P0 ;  /* 0x0000000e22227208 */ /* 0x000fe40004000000 */
[----:B------:R-:W-:Y:S02]  /*420e0*/  FSEL R35, R35, R15, !P0 ;  /* 0x0000000f23237208 */ /* 0x000fe40004000000 */
[----:B------:R-:W-:Y:S02]  /*420f0*/  FSEL R36, R36, R4, !P0 ;  /* 0x0000000424247208 */ /* 0x000fe40004000000 */
[----:B------:R-:W-:-:S07]  /*42100*/  FSEL R37, R37, R5, !P0 ;  /* 0x0000000525257208 */ /* 0x000fce0004000000 */
.L_x_1491:
[----:B------:R-:W-:Y:S05]  /*42110*/  BSYNC.RECONVERGENT B1 ;  /* 0x0000000000017941 */ /* 0x000fea0003800200 */
.L_x_1490:
        /* <DEDUP_REMOVED lines=39> */
.L_x_1513:
[----:B------:R-:W-:Y:S05]  /*42390*/  BSYNC.RECONVERGENT B0 ;  /* 0x0000000000007941 */ /* 0x000fea0003800200 */
.L_x_1512:
[----:B------:R-:W-:Y:S01]  /*423a0*/  DSETP.GEU.AND P0, PT, R14, RZ, PT ;  /* 0x000000ff0e00722a */ /* 0x000fe20003f0e000 */
[----:B------:R-:W-:Y:S01]  /*423b0*/  UMOV UR6, 0x66666666 ;  /* 0x6666666600067882 */ /* 0x000fe20000000000 */
[----:B------:R-:W-:Y:S01]  /*423c0*/  UMOV UR7, 0x40711266 ;  /* 0x4071126600077882 */ /* 0x000fe20000000000 */
[C---:B------:R-:W-:Y:S01]  /*423d0*/  ISETP.NE.AND P1, PT, R199.reuse, R18, PT ;  /* 0x00000012c700720c */ /* 0x040fe20003f25270 */
[----:B------:R-:W-:Y:S02]  /*423e0*/  DADD R16, R16, -UR6 ;  /* 0x8000000610107e29 */ /* 0x000fe40008000000 */
[----:B------:R-:W-:Y:S01]  /*423f0*/  DSETP.LT.AND P0, PT, R4, RZ, !P0 ;  /* 0x000000ff0400722a */ /* 0x000fe20004701000 */
[----:B------:R-:W-:-:S05]  /*42400*/  VIADD R4, R199, 0x1 ;  /* 0x00000001c7047836 */ /* 0x000fca0000000000 */
[----:B------:R-:W-:-:S06]  /*42410*/  DSETP.GT.AND P0, PT, R16, R38, P0 ;  /* 0x000000261000722a */ /* 0x000fcc0000704000 */
[----:B------:R-:W-:Y:S01]  /*42420*/  SEL R0, R199, R0, P0 ;  /* 0x00000000c7007207 */ /* 0x000fe20000000000 */
[----:B------:R-:W-:Y:S01]  /*42430*/  IMAD.MOV.U32 R199, RZ, RZ, R4 ;  /* 0x000000ffffc77224 */ /* 0x000fe200078e0004 */
[----:B------:R-:W-:Y:S02]  /*42440*/  FSEL R38, R16, R38, P0 ;  /* 0x0000002610267208 */ /* 0x000fe40000000000 */
[----:B------:R-:W-:Y:S01]  /*42450*/  FSEL R39, R17, R39, P0 ;  /* 0x0000002711277208 */ /* 0x000fe20000000000 */
[----:B------:R-:W-:Y:S06]  /*42460*/  @P1 BRA `(.L_x_1514) ;  /* 0xffffffe4007c1947 */ /* 0x000fec000383ffff */
.L_x_1489:
[----:B------:R-:W-:Y:S05]  /*42470*/  BSYNC.RECONVERGENT B2 ;  /* 0x0000000000027941 */ /* 0x000fea0003800200 */
.L_x_1488:
[----:B------:R-:W0:Y:S01]  /*42480*/  LDC R9, c[0x0][0x2f8] ;  /* 0x0000be00ff097b82 */ /* 0x000e220000000800 */
[----:B-1---5:R-:W-:Y:S02]  /*42490*/  IMAD.MOV.U32 R10, RZ, RZ, -0x800000 ;  /* 0xff800000ff0a7424 */ /* 0x022fe400078e00ff */
[----:B------:R-:W-:-:S05]  /*424a0*/  IMAD.MOV.U32 R11, RZ, RZ, 0x41cdcd64 ;  /* 0x41cdcd64ff0b7424 */ /* 0x000fca00078e00ff */
[----:B------:R-:W1:Y:S01]  /*424b0*/  LDC R4, c[0x0][0x2f8] ;  /* 0x0000be00ff047b82 */ /* 0x000e620000000800 */
[----:B------:R-:W-:-:S06]  /*424c0*/  DSETP.GT.AND P0, PT, |R38|, R10, PT ;  /* 0x0000000a2600722a */ /* 0x000fcc0003f04200 */
[----:B------:R-:W-:Y:S01]  /*424d0*/  SEL R3, R19, 0x1, !P0 ;  /* 0x0000000113037807 */ /* 0x000fe20004000000 */
[----:B------:R-:W2:Y:S01]  /*424e0*/  LDC R5, c[0x0][0x2f8] ;  /* 0x0000be00ff057b82 */ /* 0x000ea20000000800 */
[----:B------:R-:W-:Y:S01]  /*424f0*/  SEL R198, R0, 0x1, !P0 ;  /* 0x0000000100c67807 */ /* 0x000fe20004000000 */
[----:B0-----:R-:W-:-:S05]  /*42500*/  IMAD.IADD R9, R1, 0x1, R9 ;  /* 0x0000000101097824 */ /* 0x001fca00078e0209 */
[----:B-1----:R-:W-:Y:S01]  /*42510*/  IADD3 R4, PT, PT, -R4, 0x1b, R9 ;  /* 0x0000001b04047810 */ /* 0x002fe20007ffe109 */
[----:B--2---:R-:W-:-:S04]  /*42520*/  IMAD.IADD R5, R9, 0x1, -R5 ;  /* 0x0000000109057824 */ /* 0x004fc800078e0a05 */
[----:B------:R-:W-:Y:S02]  /*42530*/  IMAD.IADD R9, R198, 0x1, R4 ;  /* 0x00000001c6097824 */ /* 0x000fe400078e0204 */
[----:B------:R-:W-:-:S03]  /*42540*/  IMAD.IADD R25, R3, 0x1, R5 ;  /* 0x0000000103197824 */ /* 0x000fc600078e0205 */
[----:B------:R-:W2:Y:S04]  /*42550*/  LDL.U8 R155, [R9] ;  /* 0x00000000099b7983 */ /* 0x000ea80000100000 */
[----:B------:R-:W3:Y:S01]  /*42560*/  LDL.U8 R154, [R25] ;  /* 0x00000000199a7983 */ /* 0x000ee20000100000 */
        /* <DEDUP_REMOVED lines=106> */
.L_x_1520:
[----:B------:R-:W-:Y:S05]  /*42c10*/  BSYNC.RECONVERGENT B2 ;  /* 0x0000000000027941 */ /* 0x000fea0003800200 */
.L_x_1519:
        /* <DEDUP_REMOVED lines=31> */
.L_x_1522:
[----:B------:R-:W-:Y:S05]  /*42e10*/  BSYNC.RECONVERGENT B2 ;  /* 0x0000000000027941 */ /* 0x000fea0003800200 */
.L_x_1521:
[----:B------:R-:W-:-:S06]  /*42e20*/  DSETP.GEU.AND P3, PT, R200, R166, PT ;  /* 0x000000a6c800722a */ /* 0x000fcc0003f6e000 */
[----:B------:R-:W-:Y:S02]  /*42e30*/  FSEL R166, R166, R200, !P3 ;  /* 0x000000c8a6a67208 */ /* 0x000fe40005800000 */
[----:B------:R-:W-:Y:S02]  /*42e40*/  FSEL R167, R167, R201, !P3 ;  /* 0x000000c9a7a77208 */ /* 0x000fe40005800000 */
[----:B------:R-:W-:Y:S02]  /*42e50*/  FSEL R24, R24, R38, !P3 ;  /* 0x0000002618187208 */ /* 0x000fe40005800000 */
[----:B------:R-:W-:Y:S02]  /*42e60*/  FSEL R25, R25, R39, !P3 ;  /* 0x0000002719197208 */ /* 0x000fe40005800000 */
[----:B------:R-:W-:Y:S02]  /*42e70*/  FSEL R4, R4, R40, !P3 ;  /* 0x0000002804047208 */ /* 0x000fe40005800000 */
[----:B------:R-:W-:-:S07]  /*42e80*/  FSEL R5, R5, R41, !P3 ;  /* 0x0000002905057208 */ /* 0x000fce0005800000 */
.L_x_1518:
[----:B------:R-:W-:Y:S05]  /*42e90*/  BSYNC.RECONVERGENT B0 ;  /* 0x0000000000007941 */ /* 0x000fea0003800200 */
.L_x_1517:
        /* <DEDUP_REMOVED lines=44> */
.L_x_1526:
[----:B------:R-:W-:Y:S05]  /*43160*/  BSYNC.RECONVERGENT B2 ;  /* 0x0000000000027941 */ /* 0x000fea0003800200 */
.L_x_1525:
        /* <DEDUP_REMOVED lines=31> */
.L_x_1528:
[----:B------:R-:W-:Y:S05]  /*43360*/  BSYNC.RECONVERGENT B2 ;  /* 0x0000000000027941 */ /* 0x000fea0003800200 */
.L_x_1527:
[----:B------:R-:W-:-:S06]  /*43370*/  DSETP.GEU.AND P1, PT, R34, R166, PT ;  /* 0x000000a62200722a */ /* 0x000fcc0003f2e000 */
[----:B------:R-:W-:Y:S02]  /*43380*/  FSEL R38, R38, R24, !P1 ;  /* 0x0000001826267208 */ /* 0x000fe40004800000 */
[----:B------:R-:W-:Y:S02]  /*43390*/  FSEL R39, R39, R25, !P1 ;  /* 0x0000001927277208 */ /* 0x000fe40004800000 */
[----:B------:R-:W-:Y:S02]  /*433a0*/  FSEL R40, R40, R4, !P1 ;  /* 0x0000000428287208 */ /* 0x000fe40004800000 */
[----:B------:R-:W-:Y:S02]  /*433b0*/  FSEL R41, R41, R5, !P1 ;  /* 0x0000000529297208 */ /* 0x000fe40004800000 */
[----:B------:R-:W-:Y:S02]  /*433c0*/  FSEL R166, R166, R34, !P1 ;  /* 0x00000022a6a67208 */ /* 0x000fe40004800000 */
[----:B------:R-:W-:-:S07]  /*433d0*/  FSEL R167, R167, R35, !P1 ;  /* 0x00000023a7a77208 */ /* 0x000fce0004800000 */
.L_x_1524:
[----:B------:R-:W-:Y:S05]  /*433e0*/  BSYNC.RECONVERGENT B0 ;  /* 0x0000000000007941 */ /* 0x000fea0003800200 */
.L_x_1523:
        /* <DEDUP_REMOVED lines=46> */
.L_x_1532:
[----:B------:R-:W-:Y:S05]  /*436d0*/  BSYNC.RECONVERGENT B2 ;  /* 0x0000000000027941 */ /* 0x000fea0003800200 */
.L_x_1531:
        /* <DEDUP_REMOVED lines=33> */
.L_x_1534:
[----:B------:R-:W-:Y:S05]  /*438f0*/  BSYNC.RECONVERGENT B2 ;  /* 0x0000000000027941 */ /* 0x000fea0003800200 */
.L_x_1533:
[----:B------:R-:W-:-:S06]  /*43900*/  DSETP.GEU.AND P1, PT, R30, R166, PT ;  /* 0x000000a61e00722a */ /* 0x000fcc0003f2e000 */
[----:B------:R-:W-:Y:S02]  /*43910*/  FSEL R4, R4, R38, !P1 ;  /* 0x0000002604047208 */ /* 0x000fe40004800000 */
[----:B------:R-:W-:Y:S02]  /*43920*/  FSEL R5, R5, R39, !P1 ;  /* 0x0000002705057208 */ /* 0x000fe40004800000 */
[----:B------:R-:W-:Y:S02]  /*43930*/  FSEL R24, R24, R40, !P1 ;  /* 0x0000002818187208 */ /* 0x000fe40004800000 */
[----:B------:R-:W-:Y:S02]  /*43940*/  FSEL R25, R25, R41, !P1 ;  /* 0x0000002919197208 */ /* 0x000fe40004800000 */
[----:B------:R-:W-:Y:S02]  /*43950*/  FSEL R166, R166, R30, !P1 ;  /* 0x0000001ea6a67208 */ /* 0x000fe40004800000 */
[----:B------:R-:W-:-:S07]  /*43960*/  FSEL R167, R167, R31, !P1 ;  /* 0x0000001fa7a77208 */ /* 0x000fce0004800000 */
.L_x_1530:
[----:B------:R-:W-:Y:S05]  /*43970*/  BSYNC.RECONVERGENT B0 ;  /* 0x0000000000007941 */ /* 0x000fea0003800200 */
.L_x_1529:
        /* <DEDUP_REMOVED lines=32> */
.L_x_1536:
[----:B------:R-:W-:Y:S05]  /*43b80*/  BSYNC.RECONVERGENT B0 ;  /* 0x0000000000007941 */ /* 0x000fea0003800200 */
.L_x_1535:
[----:B------:R-:W-:-:S06]  /*43b90*/  DSETP.GEU.AND P1, PT, R166, R30, PT ;  /* 0x0000001ea600722a */ /* 0x000fcc0003f2e000 */
[----:B------:R-:W-:Y:S02]  /*43ba0*/  FSEL R16, R16, R24, !P1 ;  /* 0x0000001810107208 */ /* 0x000fe40004800000 */
[----:B------:R-:W-:Y:S02]  /*43bb0*/  FSEL R17, R17, R25, !P1 ;  /* 0x0000001911117208 */ /* 0x000fe40004800000 */
[----:B------:R-:W-:Y:S02]  /*43bc0*/  FSEL R14, R14, R4, !P1 ;  /* 0x000000040e0e7208 */ /* 0x000fe40004800000 */
[----:B------:R-:W-:-:S07]  /*43bd0*/  FSEL R15, R15, R5, !P1 ;  /* 0x000000050f0f7208 */ /* 0x000fce0004800000 */
.L_x_1516:
[----:B------:R-:W-:Y:S05]  /*43be0*/  BSYNC.RECONVERGENT B1 ;  /* 0x0000000000017941 */ /* 0x000fea0003800200 */
.L_x_1515:
        /* <DEDUP_REMOVED lines=13> */
.L_x_1541:
        /* <DEDUP_REMOVED lines=14> */
.L_x_1540:
[----:B------:R-:W-:Y:S05]  /*43da0*/  BSYNC.RECONVERGENT B1 ;  /* 0x0000000000017941 */ /* 0x000fea0003800200 */
.L_x_1539:
        /* <DEDUP_REMOVED lines=25> */
.L_x_1538:
[----:B------:R-:W-:Y:S05]  /*43f40*/  BSYNC.RECONVERGENT B0 ;  /* 0x0000000000007941 */ /* 0x000fea0003800200 */
.L_x_1537:
[----:B------:R-:W-:Y:S05]  /*43f50*/  BMOV.32.CLEAR RZ, B0 ;  /* 0x0000000000ff7355 */ /* 0x000fea0000100000 */
[----:B------:R-:W-:Y:S01]  /*43f60*/  BSSY.RECONVERGENT B0, `(.L_x_1542) ;  /* 0x000004c000007945 */ /* 0x000fe20003800200 */
[----:B------:R-:W-:-:S03]  /*43f70*/  VIADD R24, R6, 0xffffffff ;  /* 0xffffffff06187836 */ /* 0x000fc60000000000 */
        /* <DEDUP_REMOVED lines=11> */
.L_x_1546:
        /* <DEDUP_REMOVED lines=19> */
.L_x_1545:
[----:B------:R-:W-:Y:S05]  /*44160*/  BSYNC.RECONVERGENT B1 ;  /* 0x0000000000017941 */ /* 0x000fea0003800200 */
.L_x_1544:
        /* <DEDUP_REMOVED lines=18> */
.L_x_1548:
[----:B------:R-:W-:Y:S05]  /*44290*/  BSYNC.RECONVERGENT B1 ;  /* 0x0000000000017941 */ /* 0x000fea0003800200 */
.L_x_1547:
        /* <DEDUP_REMOVED lines=18> */
.L_x_1550:
[----:B------:R-:W-:Y:S05]  /*443c0*/  BSYNC.RECONVERGENT B1 ;  /* 0x0000000000017941 */ /* 0x000fea0003800200 */
.L_x_1549:
[----:B------:R-:W-:-:S04]  /*443d0*/  @!P2 IADD3 R25, P3, PT, R9, R25, RZ ;  /* 0x000000190919a210 */ /* 0x000fc80007f7e0ff */
[----:B-1----:R-:W-:Y:S02]  /*443e0*/  @!P2 LEA.HI.X.SX32 R10, R9, RZ, 0x1, P3 ;  /* 0x000000ff090aa211 */ /* 0x002fe400018f0eff */
[----:B0-----:R-:W-:-:S04]  /*443f0*/  @!P2 LEA R4, P3, R25, R4, 0x2 ;  /* 0x000000041904a211 */ /* 0x001fc800078610ff */
[----:B------:R-:W-:-:S05]  /*44400*/  @!P2 LEA.HI.X R5, R25, R5, R10, 0x2, P3 ;  /* 0x000000051905a211 */ /* 0x000fca00018f140a */
[----:B------:R0:W-:Y:S04]  /*44410*/  @!P2 STG.E desc[UR4][R4.64+0x64], RZ ;  /* 0x000064ff0400a986 */ /* 0x0001e8000c101904 */
.L_x_1543:
[----:B------:R-:W-:Y:S05]  /*44420*/  BSYNC.RECONVERGENT B0 ;  /* 0x0000000000007941 */ /* 0x000fea0003800200 */
.L_x_1542:
        /* <DEDUP_REMOVED lines=20> */
.L_x_1600:
[----:B-----5:R-:W-:Y:S01]  /*44570*/  LOP3.LUT R154, R154, 0xffff, RZ, 0xc0, !PT ;  /* 0x0000ffff9a9a7812 */ /* 0x020fe200078ec0ff */
[----:B------:R-:W-:Y:S01]  /*44580*/  BSSY.RECONVERGENT B1, `(.L_x_1554) ;  /* 0x0000171000017945 */ /* 0x000fe20003800200 */
[----:B------:R-:W-:Y:S01]  /*44590*/  LOP3.LUT R12, R155, 0xffff, RZ, 0xc0, !PT ;  /* 0x0000ffff9b0c7812 */ /* 0x000fe200078ec0ff */
[----:B------:R-:W-:Y:S01]  /*445a0*/  VIADD R40, R7, 0x271 ;  /* 0x0000027107287836 */ /* 0x000fe20000000000 */
[----:B0-----:R-:W-:Y:S02]  /*445b0*/  PRMT R5, R154, 0x8880, RZ ;  /* 0x000088809a057816 */ /* 0x001fe400000000ff */
        /* <DEDUP_REMOVED lines=9> */
[----:B------:R-:W-:Y:S02]  /*44650*/  IMAD.MOV.U32 R13, RZ, RZ, 0x7ff00000 ;  /* 0x7ff00000ff0d7424 */ /* 0x000fe400078e00ff */
[----:B------:R-:W-:-:S02]  /*44660*/  IMAD.MOV.U32 R4, RZ, RZ, 0x0 ;  /* 0x00000000ff047424 */ /* 0x000fc400078e00ff */
[----:B------:R-:W-:Y:S02]  /*44670*/  IMAD.MOV.U32 R5, RZ, RZ, -0x40100000 ;  /* 0xbff00000ff057424 */ /* 0x000fe400078e00ff */
[----:B------:R-:W-:Y:S02]  /*44680*/  IMAD.MOV.U32 R24, RZ, RZ, 0x0 ;  /* 0x00000000ff187424 */ /* 0x000fe400078e00ff */
[----:B------:R-:W-:Y:S02]  /*44690*/  IMAD.MOV.U32 R25, RZ, RZ, -0x40100000 ;  /* 0xbff00000ff197424 */ /* 0x000fe400078e00ff */
[----:B0-----:R-:W-:-:S05]  /*446a0*/  IMAD.WIDE R10, R9, 0x8, R10 ;  /* 0x00000008090a7825 */ /* 0x001fca00078e020a */
[----:B------:R-:W-:Y:S04]  /*446b0*/  STG.E.64 desc[UR4][R10.64+-0x1388], R12 ;  /* 0xffec780c0a007986 */ /* 0x000fe8000c101b04 */
[----:B------:R0:W-:Y:S02]  /*446c0*/  STG.E.64 desc[UR4][R10.64], R4 ;  /* 0x000000040a007986 */ /* 0x0001e4000c101b04 */
[----:B0-----:R-:W-:Y:S01]  /*446d0*/  IMAD.MOV.U32 R5, RZ, RZ, 0x7ff00000 ;  /* 0x7ff00000ff057424 */ /* 0x001fe200078e00ff */
[----:B------:R-:W-:Y:S06]  /*446e0*/  BRA `(.L_x_1556) ;  /* 0x0000001400687947 */ /* 0x000fec0003800000 */
.L_x_1555:
[----:B------:R-:W0:Y:S08]  /*446f0*/  LDC R11, c[0x0][0x2f8] ;  /* 0x0000be00ff0b7b82 */ /* 0x000e300000000800 */
[----:B------:R-:W1:Y:S08]  /*44700*/  LDC R10, c[0x0][0x2f8] ;  /* 0x0000be00ff0a7b82 */ /* 0x000e700000000800 */
[----:B------:R-:W2:Y:S01]  /*44710*/  LDC R9, c[0x0][0x2f8] ;  /* 0x0000be00ff097b82 */ /* 0x000ea20000000800 */
[----:B0-----:R-:W-:-:S07]  /*44720*/  IMAD.IADD R11, R1, 0x1, R11 ;  /* 0x00000001010b7824 */ /* 0x001fce00078e020b */
[----:B------:R-:W0:Y:S01]  /*44730*/  LDC.64 R38, c[0x0][0x410] ;  /* 0x00010400ff267b82 */ /* 0x000e220000000a00 */
[----:B-1----:R-:W-:-:S05]  /*44740*/  IADD3 R10, PT, PT, -R10, 0x1b, R11 ;  /* 0x0000001b0a0a7810 */ /* 0x002fca0007ffe10b */
[----:B------:R-:W-:Y:S02]  /*44750*/  IMAD.IADD R4, R198, 0x1, R10 ;  /* 0x00000001c6047824 */ /* 0x000fe400078e020a */
[----:B--2---:R-:W-:Y:S02]  /*44760*/  IMAD.IADD R9, R11, 0x1, -R9 ;  /* 0x000000010b097824 */ /* 0x004fe400078e0a09 */
[----:B------:R-:W1:Y:S02]  /*44770*/  LDC.64 R10, c[0x0][0x410] ;  /* 0x00010400ff0a7b82 */ /* 0x000e640000000a00 */
[----:B------:R-:W2:Y:S01]  /*44780*/  LDL.S8 R4, [R4+-0x1] ;  /* 0xffffff0004047983 */ /* 0x000ea20000100200 */
[----:B------:R-:W-:-:S06]  /*44790*/  IMAD.IADD R9, R3, 0x1, R9 ;  /* 0x0000000103097824 */ /* 0x000fcc00078e0209 */
[----:B------:R-:W3:Y:S01]  /*447a0*/  LDL.U8 R9, [R9+-0x1] ;  /* 0xffffff0009097983 */ /* 0x000ee20000100000 */
[----:B------:R-:W-:Y:S01]  /*447b0*/  PRMT R36, R12, 0x8880, RZ ;  /* 0x000088800c247816 */ /* 0x000fe200000000ff */
[----:B------:R-:W-:Y:S01]  /*447c0*/  UMOV UR6, 0x5197d ;  /* 0x0005197d00067882 */ /* 0x000fe20000000000 */
[----:B------:R-:W-:Y:S02]  /*447d0*/  PRMT R31, R155, 0x8880, RZ ;  /* 0x000088809b1f7816 */ /* 0x000fe400000000ff */
[----:B------:R-:W-:Y:S02]  /*447e0*/  SHF.R.S32.HI R37, RZ, 0x1f, R36 ;  /* 0x0000001fff257819 */ /* 0x000fe40000011424 */
[----:B------:R-:W-:Y:S02]  /*447f0*/  PRMT R31, R31, 0x7710, RZ ;  /* 0x000077101f1f7816 */ /* 0x000fe400000000ff */
[----:B--2---:R-:W-:Y:S02]  /*44800*/  LOP3.LUT R13, R4, 0xffff, RZ, 0xc0, !PT ;  /* 0x0000ffff040d7812 */ /* 0x004fe400078ec0ff */
[----:B------:R-:W-:-:S02]  /*44810*/  PRMT R4, R31, 0x5410, R4 ;  /* 0x000054101f047816 */ /* 0x000fc40000000004 */
        /* <DEDUP_REMOVED lines=79> */
.L_x_1561:
[----:B------:R-:W-:Y:S05]  /*44d10*/  BSYNC.RECONVERGENT B2 ;  /* 0x0000000000027941 */ /* 0x000fea0003800200 */
.L_x_1560:
        /* <DEDUP_REMOVED lines=31> */
.L_x_1564:
[----:B------:R-:W-:Y:S05]  /*44f10*/  BSYNC.RECONVERGENT B2 ;  /* 0x0000000000027941 */ /* 0x000fea0003800200 */
.L_x_1563:
        /* <DEDUP_REMOVED lines=8> */
.L_x_1559:
        /* <DEDUP_REMOVED lines=35> */
.L_x_1566:
[----:B------:R-:W-:Y:S05]  /*451d0*/  BSYNC.RECONVERGENT B2 ;  /* 0x0000000000027941 */ /* 0x000fea0003800200 */
.L_x_1565:
        /* <DEDUP_REMOVED lines=33> */
.L_x_1568:
[----:B------:R-:W-:Y:S05]  /*453f0*/  BSYNC.RECONVERGENT B2 ;  /* 0x0000000000027941 */ /* 0x000fea0003800200 */
.L_x_1567:
        /* <DEDUP_REMOVED lines=8> */
.L_x_1558:
        /* <DEDUP_REMOVED lines=48> */
.L_x_1570:
[----:B------:R-:W-:Y:S05]  /*45780*/  BSYNC.RECONVERGENT B2 ;  /* 0x0000000000027941 */ /* 0x000fea0003800200 */
.L_x_1569:
        /* <DEDUP_REMOVED lines=33> */
.L_x_1572:
[----:B------:R-:W-:Y:S05]  /*459a0*/  BSYNC.RECONVERGENT B2 ;  /* 0x0000000000027941 */ /* 0x000fea0003800200 */
.L_x_1571:
[----:B------:R-:W-:-:S06]  /*459b0*/  DSETP.GEU.AND P2, PT, R154, R164, PT ;  /* 0x000000a49a00722a */ /* 0x000fcc0003f4e000 */
[----:B------:R-:W-:Y:S02]  /*459c0*/  FSEL R164, R164, R154, !P2 ;  /* 0x0000009aa4a47208 */ /* 0x000fe40005000000 */
[----:B------:R-:W-:Y:S02]  /*459d0*/  FSEL R165, R165, R155, !P2 ;  /* 0x0000009ba5a57208 */ /* 0x000fe40005000000 */
[----:B------:R-:W-:Y:S02]  /*459e0*/  FSEL R36, R36, R34, !P2 ;  /* 0x0000002224247208 */ /* 0x000fe40005000000 */
[----:B------:R-:W-:Y:S02]  /*459f0*/  FSEL R37, R37, R35, !P2 ;  /* 0x0000002325257208 */ /* 0x000fe40005000000 */
[----:B------:R-:W-:Y:S02]  /*45a00*/  FSEL R38, R38, R30, !P2 ;  /* 0x0000001e26267208 */ /* 0x000fe40005000000 */
[----:B------:R-:W-:-:S07]  /*45a10*/  FSEL R39, R39, R31, !P2 ;  /* 0x0000001f27277208 */ /* 0x000fce0005000000 */
.L_x_1562:
[----:B------:R-:W-:Y:S05]  /*45a20*/  BSYNC.RECONVERGENT B0 ;  /* 0x0000000000007941 */ /* 0x000fea0003800200 */
.L_x_1557:
        /* <DEDUP_REMOVED lines=32> */
.L_x_1574:
[----:B------:R-:W-:Y:S05]  /*45c30*/  BSYNC.RECONVERGENT B0 ;  /* 0x0000000000007941 */ /* 0x000fea0003800200 */
.L_x_1573:
[----:B------:R-:W-:-:S06]  /*45c40*/  DSETP.GEU.AND P2, PT, R164, R30, PT ;  /* 0x0000001ea400722a */ /* 0x000fcc0003f4e000 */
[----:B------:R-:W-:Y:S02]  /*45c50*/  FSEL R24, R24, R36, !P2 ;  /* 0x0000002418187208 */ /* 0x000fe40005000000 */
[----:B------:R-:W-:Y:S02]  /*45c60*/  FSEL R25, R25, R37, !P2 ;  /* 0x0000002519197208 */ /* 0x000fe40005000000 */
[----:B------:R-:W-:Y:S02]  /*45c70*/  FSEL R4, R4, R38, !P2 ;  /* 0x0000002604047208 */ /* 0x000fe40005000000 */
[----:B------:R-:W-:-:S07]  /*45c80*/  FSEL R5, R5, R39, !P2 ;  /* 0x0000002705057208 */ /* 0x000fce0005000000 */
.L_x_1556:
[----:B------:R-:W-:Y:S05]  /*45c90*/  BSYNC.RECONVERGENT B1 ;  /* 0x0000000000017941 */ /* 0x000fea0003800200 */
.L_x_1554:
[----:B------:R-:W0:Y:S01]  /*45ca0*/  LDC.64 R10, c[0x0][0x428] ;  /* 0x00010a00ff0a7b82 */ /* 0x000e220000000a00 */
        /* <DEDUP_REMOVED lines=40> */
.L_x_1576:
[----:B------:R-:W-:Y:S05]  /*45f30*/  BSYNC.RELIABLE B0 ;  /* 0x0000000000007941 */ /* 0x000fea0003800100 */
.L_x_1575:
[----:B------:R-:W-:Y:S01]  /*45f40*/  VIMNMX R4, PT, PT, R198, R3, PT ;  /* 0x00000003c6047248 */ /* 0x000fe20003fe0100 */
[----:B------:R-:W-:Y:S05]  /*45f50*/  BMOV.32.CLEAR RZ, B0 ;  /* 0x0000000000ff7355 */ /* 0x000fea0000100000 */
[----:B------:R-:W-:Y:S01]  /*45f60*/  ISETP.GE.AND P3, PT, R4, 0x2, PT ;  /* 0x000000020400780c */ /* 0x000fe20003f66270 */
[----:B------:R-:W-:Y:S01]  /*45f70*/  BSSY.RECONVERGENT B0, `(.L_x_1578) ;  /* 0x0000034000007945 */ /* 0x000fe20003800200 */
[----:B------:R-:W-:-:S11]  /*45f80*/  PLOP3.LUT P2, PT, PT, PT, PT, 0x80, 0x8 ;  /* 0x000000000008781c */ /* 0x000fd60003f4f070 */
[----:B------:R-:W-:Y:S05]  /*45f90*/  @!P3 BRA `(.L_x_1579) ;  /* 0x0000000000c4b947 */ /* 0x000fea0003800000 */
[----:B------:R-:W0:Y:S08]  /*45fa0*/  LDC R34, c[0x0][0x2f8] ;  /* 0x0000be00ff227b82 */ /* 0x000e300000000800 */
[----:B------:R-:W1:Y:S08]  /*45fb0*/  LDC R35, c[0x0][0x2f8] ;  /* 0x0000be00ff237b82 */ /* 0x000e700000000800 */
[----:B------:R-:W2:Y:S01]  /*45fc0*/  LDC R5, c[0x0][0x2f8] ;  /* 0x0000be00ff057b82 */ /* 0x000ea20000000800 */
[----:B0-----:R-:W-:-:S04]  /*45fd0*/  IMAD.IADD R34, R1, 0x1, R34 ;  /* 0x0000000101227824 */ /* 0x001fc800078e0222 */
[----:B-1----:R-:W-:-:S04]  /*45fe0*/  IMAD.IADD R35, R34, 0x1, -R35 ;  /* 0x0000000122237824 */ /* 0x002fc800078e0a23 */
[--C-:B------:R-:W-:Y:S02]  /*45ff0*/  IMAD.IADD R37, R3, 0x1, R35.reuse ;  /* 0x0000000103257824 */ /* 0x100fe400078e0223 */
[----:B------:R-:W-:Y:S01]  /*46000*/  IMAD.IADD R155, R9, 0x1, R35 ;  /* 0x00000001099b7824 */ /* 0x000fe200078e0223 */
[----:B--2---:R-:W-:Y:S01]  /*46010*/  IADD3 R5, PT, PT, -R5, 0x1b, R34 ;  /* 0x0000001b05057810 */ /* 0x004fe20007ffe122 */
[----:B------:R-:W-:Y:S02]  /*46020*/  VIADD R34, R198, 0xffffffff ;  /* 0xffffffffc6227836 */ /* 0x000fe40000000000 */
[----:B------:R-:W2:Y:S02]  /*46030*/  LDL.U8 R37, [R37] ;  /* 0x0000000025257983 */ /* 0x000ea40000100000 */
[--C-:B------:R-:W-:Y:S02]  /*46040*/  IMAD.IADD R154, R34, 0x1, R5.reuse ;  /* 0x00000001229a7824 */ /* 0x100fe400078e0205 */
[----:B------:R-:W2:Y:S04]  /*46050*/  LDL.U8 R36, [R155] ;  /* 0x000000009b247983 */ /* 0x000ea80000100000 */
[----:B------:R-:W3:Y:S01]  /*46060*/  LDL.U8 R41, [R154] ;  /* 0x000000009a297983 */ /* 0x000ee20000100000 */
[----:B----4-:R-:W-:-:S02]  /*46070*/  IMAD.IADD R199, R198, 0x1, R5 ;  /* 0x00000001c6c77824 */ /* 0x010fc400078e0205 */
[----:B------:R-:W0:Y:S03]  /*46080*/  LDC.64 R4, c[0x0][0x410] ;  /* 0x00010400ff047b82 */ /* 0x000e260000000a00 */
[----:B------:R-:W4:Y:S01]  /*46090*/  LDL.S8 R35, [R199] ;  /* 0x00000000c7237983 */ /* 0x000f220000100200 */
        /* <DEDUP_REMOVED lines=15> */
[----:B------:R-:W-:Y:S01]  /*46190*/  DADD R10, R30, -R4 ;  /* 0x000000001e0a7229 */ /* 0x000fe20000000804 */
[----:B------:R-:W-:-:S03]  /*461a0*/  IMAD.MOV.U32 R31, RZ, RZ, R4 ;  /* 0x000000ffff1f7224 */ /* 0x000fc600078e0004 */
[----:B------:R-:W-:-:S07]  /*461b0*/  FSEL R35, |R35|, |R36|, P4 ;  /* 0x4000002423237208 */ /* 0x000fce0002000200 */
        /* <DEDUP_REMOVED lines=15> */
.L_x_1579:
[----:B------:R-:W-:Y:S05]  /*462b0*/  BSYNC.RECONVERGENT B0 ;  /* 0x0000000000007941 */ /* 0x000fea0003800200 */
.L_x_1578:
[----:B------:R-:W-:Y:S04]  /*462c0*/  BSSY.RECONVERGENT B2, `(.L_x_1580) ;  /* 0x0000185000027945 */ /* 0x000fe80003800200 */
[----:B------:R-:W-:Y:S05]  /*462d0*/  @!P2 BRA `(.L_x_1581) ;  /* 0x00000018000ca947 */ /* 0x000fea0003800000 */
[----:B----4-:R-:W-:-:S07]  /*462e0*/  IMAD.MOV.U32 R199, RZ, RZ, 0x3 ;  /* 0x00000003ffc77424 */ /* 0x010fce00078e00ff */
.L_x_1599:
        /* <DEDUP_REMOVED lines=18> */
[----:B------:R-:W2:Y:S02]  /*46410*/  LDG.E.64 R30, desc[UR4][R24.64+0x1388] ;  /* 0x00138804181e7981 */ /* 0x000ea4000c1e1b00 */
[----:B------:R-:W0:Y:S01]  /*46420*/  LDC R12, c[0x0][0x2f8] ;  /* 0x0000be00ff0c7b82 */ /* 0x000e220000000800 */
[----:B------:R-:W-:Y:S01]  /*46430*/  UMOV UR6, 0xcccccccd ;  /* 0xcccccccd00067882 */ /* 0x000fe20000000000 */
[----:B------:R-:W-:Y:S01]  /*46440*/  UMOV UR7, 0x4016cccc ;  /* 0x4016cccc00077882 */ /* 0x000fe20000000000 */
[----:B------:R-:W-:-:S04]  /*46450*/  LOP3.LUT R5, RZ, R200, RZ, 0x33, !PT ;  /* 0x000000c8ff057212 */ /* 0x000fc800078e33ff */
[----:B------:R-:W-:Y:S01]  /*46460*/  IADD3 R5, PT, PT, R5, R4, R198 ;  /* 0x0000000405057210 */ /* 0x000fe20007ffe0c6 */
[----:B------:R-:W3:Y:S04]  /*46470*/  LDC R11, c[0x0][0x2f8] ;  /* 0x0000be00ff0b7b82 */ /* 0x000ee80000000800 */
[----:B-1----:R-:W-:-:S04]  /*46480*/  IMAD.WIDE R34, R5, 0x8, R38 ;  /* 0x0000000805227825 */ /* 0x002fc800078e0226 */
[----:B------:R-:W1:Y:S01]  /*46490*/  LDC R10, c[0x0][0x2f8] ;  /* 0x0000be00ff0a7b82 */ /* 0x000e620000000800 */
[----:B------:R-:W-:-:S04]  /*464a0*/  IMAD.WIDE.U32 R38, R5, 0x8, R38 ;  /* 0x0000000805267825 */ /* 0x000fc800078e0026 */
[----:B0-----:R-:W-:-:S05]  /*464b0*/  IMAD.IADD R12, R1, 0x1, R12 ;  /* 0x00000001010c7824 */ /* 0x001fca00078e020c */
[----:B---3--:R-:W-:-:S05]  /*464c0*/  IADD3 R11, PT, PT, -R11, 0x1b, R12 ;  /* 0x0000001b0b0b7810 */ /* 0x008fca0007ffe10c */
[----:B------:R-:W-:Y:S02]  /*464d0*/  IMAD.IADD R202, R198, 0x1, R11 ;  /* 0x00000001c6ca7824 */ /* 0x000fe400078e020b */
[----:B-1----:R-:W-:-:S04]  /*464e0*/  IMAD.IADD R10, R12, 0x1, -R10 ;  /* 0x000000010c0a7824 */ /* 0x002fc800078e0a0a */
[----:B------:R-:W-:Y:S01]  /*464f0*/  IMAD.IADD R203, R3, 0x1, R10 ;  /* 0x0000000103cb7824 */ /* 0x000fe200078e020a */
[----:B--2---:R-:W-:Y:S01]  /*46500*/  DADD R36, R30, -UR6 ;  /* 0x800000061e247e29 */ /* 0x004fe20008000000 */
[----:B------:R-:W-:Y:S01]  /*46510*/  UMOV UR6, 0x3a29c77a ;  /* 0x3a29c77a00067882 */ /* 0x000fe20000000000 */
[----:B------:R-:W-:-:S06]  /*46520*/  UMOV UR7, 0x3fffcb92 ;  /* 0x3fffcb9200077882 */ /* 0x000fcc0000000000 */
[----:B------:R-:W-:-:S11]  /*46530*/  DFMA R36, R22, UR6, R36 ;  /* 0x0000000616247c2b */ /* 0x000fd60008000024 */
.L_x_1598:
        /* <DEDUP_REMOVED lines=31> */
[----:B------:R-:W0:Y:S01]  /*46730*/  LDC R204, c[0x0][0x2f8] ;  /* 0x0000be00ffcc7b82 */ /* 0x000e220000000800 */
[----:B------:R-:W2:Y:S04]  /*46740*/  LDL.U8 R9, [R203] ;  /* 0x00000000cb097983 */ /* 0x000ea80000100000 */
[----:B------:R-:W3:Y:S03]  /*46750*/  LDL.S8 R40, [R202] ;  /* 0x00000000ca287983 */ /* 0x000ee60000100200 */
[----:B------:R-:W1:Y:S08]  /*46760*/  LDC R155, c[0x0][0x2f8] ;  /* 0x0000be00ff9b7b82 */ /* 0x000e700000000800 */
[----:B------:R-:W4:Y:S01]  /*46770*/  LDC R154, c[0x0][0x2f8] ;  /* 0x0000be00ff9a7b82 */ /* 0x000f220000000800 */
[----:B0-----:R-:W-:-:S04]  /*46780*/  IMAD.IADD R204, R1, 0x1, R204 ;  /* 0x0000000101cc7824 */ /* 0x001fc800078e02cc */
[----:B-1----:R-:W-:-:S04]  /*46790*/  IMAD.IADD R155, R204, 0x1, -R155 ;  /* 0x00000001cc9b7824 */ /* 0x002fc800078e0a9b */
[----:B------:R-:W-:Y:S01]  /*467a0*/  IMAD.IADD R12, R201, 0x1, R155 ;  /* 0x00000001c90c7824 */ /* 0x000fe200078e029b */
[----:B----4-:R-:W-:-:S05]  /*467b0*/  IADD3 R154, PT, PT, -R154, 0x1b, R204 ;  /* 0x0000001b9a9a7810 */ /* 0x010fca0007ffe1cc */
[----:B------:R-:W2:Y:S01]  /*467c0*/  LDL.U8 R12, [R12] ;  /* 0x000000000c0c7983 */ /* 0x000ea20000100000 */
[----:B------:R-:W0:Y:S01]  /*467d0*/  LDC.64 R204, c[0x0][0x410] ;  /* 0x00010400ffcc7b82 */ /* 0x000e220000000a00 */
[----:B------:R-:W-:-:S05]  /*467e0*/  IMAD.IADD R154, R200, 0x1, R154 ;  /* 0x00000001c89a7824 */ /* 0x000fca00078e029a */
[----:B------:R-:W4:Y:S01]  /*467f0*/  LDL.U8 R13, [R154] ;  /* 0x000000009a0d7983 */ /* 0x000f220000100000 */
[----:B------:R-:W-:Y:S01]  /*46800*/  UMOV UR6, 0x5197d ;  /* 0x0005197d00067882 */ /* 0x000fe20000000000 */
[----:B--2---:R-:W-:Y:S02]  /*46810*/  PRMT R9, R12, 0x3340, R9 ;  /* 0x000033400c097816 */ /* 0x004fe40000000009 */
        /* <DEDUP_REMOVED lines=10> */
.L_x_1588:
[----:B------:R-:W-:Y:S05]  /*468c0*/  BSYNC.RECONVERGENT B5 ;  /* 0x0000000000057941 */ /* 0x000fea0003800200 */
.L_x_1587:
        /* <DEDUP_REMOVED lines=10> */
.L_x_1586:
[----:B------:R-:W0:Y:S01]  /*46970*/  LDC R11, c[0x0][0x2f8] ;  /* 0x0000be00ff0b7b82 */ /* 0x000e220000000800 */
[----:B------:R-:W1:Y:S01]  /*46980*/  LDCU.64 UR6, c[0x0][0x410] ;  /* 0x00008200ff0677ac */ /* 0x000e620008000a00 */
[----:B------:R-:W2:Y:S04]  /*46990*/  LDG.E.64 R204, desc[UR4][R34.64+0x6268] ;  /* 0x0062680422cc7981 */ /* 0x000ea8000c1e1b00 */
[----:B------:R-:W3:Y:S02]  /*469a0*/  LDG.E.64 R154, desc[UR4][R34.64+0x5f98] ;  /* 0x005f9804229a7981 */ /* 0x000ee4000c1e1b00 */
[----:B------:R-:W4:Y:S08]  /*469b0*/  LDC R10, c[0x0][0x2f8] ;  /* 0x0000be00ff0a7b82 */ /* 0x000f300000000800 */
[----:B------:R-:W5:Y:S01]  /*469c0*/  LDC R9, c[0x0][0x2f8] ;  /* 0x0000be00ff097b82 */ /* 0x000f620000000800 */
[----:B0-----:R-:W-:-:S07]  /*469d0*/  IMAD.IADD R11, R1, 0x1, R11 ;  /* 0x00000001010b7824 */ /* 0x001fce00078e020b */
[----:B------:R-:W0:Y:S01]  /*469e0*/  LDC.64 R208, c[0x0][0x428] ;  /* 0x00010a00ffd07b82 */ /* 0x000e220000000a00 */
[----:B----4-:R-:W-:-:S05]  /*469f0*/  IADD3 R10, PT, PT, -R10, 0x1b, R11 ;  /* 0x0000001b0a0a7810 */ /* 0x010fca0007ffe10b */
[----:B------:R-:W-:Y:S02]  /*46a00*/  IMAD.IADD R13, R200, 0x1, R10 ;  /* 0x00000001c80d7824 */ /* 0x000fe400078e020a */
[----:B------:R-:W4:Y:S01]  /*46a10*/  LDL.S8 R10, [R202] ;  /* 0x00000000ca0a7983 */ /* 0x000f220000100200 */
[----:B-----5:R-:W-:-:S03]  /*46a20*/  IMAD.IADD R9, R11, 0x1, -R9 ;  /* 0x000000010b097824 */ /* 0x020fc600078e0a09 */
[----:B------:R-:W5:Y:S01]  /*46a30*/  LDL.S8 R4, [R13] ;  /* 0x000000000d047983 */ /* 0x000f620000100200 */
[----:B------:R-:W-:-:S03]  /*46a40*/  IMAD.IADD R12, R201, 0x1, R9 ;  /* 0x00000001c90c7824 */ /* 0x000fc600078e0209 */
[----:B------:R-:W2:Y:S04]  /*46a50*/  LDL.S8 R9, [R203] ;  /* 0x00000000cb097983 */ /* 0x000ea80000100200 */
[----:B------:R1:W3:Y:S02]  /*46a60*/  LDL.S8 R11, [R12] ;  /* 0x000000000c0b7983 */ /* 0x0002e40000100200 */
[----:B-1----:R-:W-:Y:S01]  /*46a70*/  IMAD.IADD R12, R7, 0x1, R200 ;  /* 0x00000001070c7824 */ /* 0x002fe200078e02c8 */
[----:B-----5:R-:W-:-:S03]  /*46a80*/  SHF.R.S32.HI R5, RZ, 0x1f, R4 ;  /* 0x0000001fff057819 */ /* 0x020fc60000011404 */
[----:B---3--:R-:W-:Y:S01]  /*46a90*/  IMAD.WIDE R4, R11, 0x5, R4 ;  /* 0x000000050b047825 */ /* 0x008fe200078e0204 */
[--C-:B----4-:R-:W-:Y:S02]  /*46aa0*/  SHF.R.S32.HI R11, RZ, 0x1f, R10.reuse ;  /* 0x0000001fff0b7819 */ /* 0x110fe4000001140a */
[----:B------:R-:W-:Y:S01]  /*46ab0*/  LEA R40, P3, R4, UR6, 0x3 ;  /* 0x0000000604287c11 */ /* 0x000fe2000f8618ff */
[----:B--2---:R-:W-:-:S03]  /*46ac0*/  IMAD.WIDE R10, R9, 0x5, R10 ;  /* 0x00000005090a7825 */ /* 0x004fc600078e020a */
        /* <DEDUP_REMOVED lines=8> */
[----:B0-----:R-:W-:-:S03]  /*46b50*/  IMAD.WIDE R208, R9, 0x8, R208 ;  /* 0x0000000809d07825 */ /* 0x001fc600078e02d0 */
        /* <DEDUP_REMOVED lines=17> */
.L_x_1585:
[----:B------:R-:W-:-:S04]  /*46c70*/  ISETP.NE.AND P3, PT, R9, 0x1, PT ;  /* 0x000000010900780c */ /* 0x000fc80003f65270 */
[----:B------:R-:W-:-:S13]  /*46c80*/  ISETP.NE.OR P3, PT, R210, 0x1, P3 ;  /* 0x00000001d200780c */ /* 0x000fda0001f65670 */
[----:B------:R-:W-:Y:S05]  /*46c90*/  @P3 BRA `(.L_x_1590) ;  /* 0x0000000400c43947 */ /* 0x000fea0003800000 */
[----:B------:R-:W0:Y:S01]  /*46ca0*/  LDC R40, c[0x0][0x2f8] ;  /* 0x0000be00ff287b82 */ /* 0x000e220000000800 */
[----:B------:R-:W2:Y:S04]  /*46cb0*/  LDL.U8 R12, [R202] ;  /* 0x00000000ca0c7983 */ /* 0x000ea80000100000 */
[----:B------:R-:W2:Y:S03]  /*46cc0*/  LDL.U8 R13, [R202+-0x1] ;  /* 0xffffff00ca0d7983 */ /* 0x000ea60000100000 */
[----:B------:R-:W1:Y:S01]  /*46cd0*/  LDC R10, c[0x0][0x2f8] ;  /* 0x0000be00ff0a7b82 */ /* 0x000e620000000800 */
[----:B------:R-:W3:Y:S04]  /*46ce0*/  LDL.U8 R9, [R203] ;  /* 0x00000000cb097983 */ /* 0x000ee80000100000 */
[----:B------:R-:W4:Y:S03]  /*46cf0*/  LDL.S8 R5, [R203+-0x1] ;  /* 0xffffff00cb057983 */ /* 0x000f260000100200 */
[----:B------:R-:W5:Y:S01]  /*46d00*/  LDC R11, c[0x0][0x2f8] ;  /* 0x0000be00ff0b7b82 */ /* 0x000f620000000800 */
[----:B0-----:R-:W-:-:S07]  /*46d10*/  IMAD.IADD R40, R1, 0x1, R40 ;  /* 0x0000000101287824 */ /* 0x001fce00078e0228 */
[----:B------:R-:W0:Y:S01]  /*46d20*/  LDC.64 R204, c[0x0][0x428] ;  /* 0x00010a00ffcc7b82 */ /* 0x000e220000000a00 */
[----:B-1----:R-:W-:-:S05]  /*46d30*/  IADD3 R10, PT, PT, -R10, 0x1b, R40 ;  /* 0x0000001b0a0a7810 */ /* 0x002fca0007ffe128 */
[----:B------:R-:W-:Y:S02]  /*46d40*/  IMAD.IADD R4, R200, 0x1, R10 ;  /* 0x00000001c8047824 */ /* 0x000fe400078e020a */
[----:B-----5:R-:W-:Y:S02]  /*46d50*/  IMAD.IADD R11, R40, 0x1, -R11 ;  /* 0x00000001280b7824 */ /* 0x020fe400078e0a0b */
[----:B------:R-:W1:Y:S02]  /*46d60*/  LDC.64 R40, c[0x0][0x410] ;  /* 0x00010400ff287b82 */ /* 0x000e640000000a00 */
[----:B------:R-:W-:Y:S02]  /*46d70*/  IMAD.IADD R155, R201, 0x1, R11 ;  /* 0x00000001c99b7824 */ /* 0x000fe400078e020b */
[----:B------:R-:W5:Y:S04]  /*46d80*/  LDL.U8 R11, [R4] ;  /* 0x00000000040b7983 */ /* 0x000f680000100000 */
[----:B------:R-:W5:Y:S04]  /*46d90*/  LDL.U8 R10, [R155+0x1] ;  /* 0x000001009b0a7983 */ /* 0x000f680000100000 */
[----:B------:R-:W5:Y:S04]  /*46da0*/  LDL.U8 R154, [R155] ;  /* 0x000000009b9a7983 */ /* 0x000f680000100000 */
[----:B------:R-:W5:Y:S01]  /*46db0*/  LDL.S8 R4, [R4+0x1] ;  /* 0x0000010004047983 */ /* 0x000f620000100200 */
[----:B------:R-:W-:Y:S01]  /*46dc0*/  UMOV UR7, 0x57d19 ;  /* 0x00057d1900077882 */ /* 0x000fe20000000000 */
[----:B------:R-:W-:Y:S01]  /*46dd0*/  UMOV UR6, 0x5197d ;  /* 0x0005197d00067882 */ /* 0x000fe20000000000 */
[----:B--2---:R-:W-:-:S02]  /*46de0*/  PRMT R12, R13, 0x3340, R12 ;  /* 0x000033400d0c7816 */ /* 0x004fc4000000000c */
[----:B---3--:R-:W-:-:S04]  /*46df0*/  PRMT R9, R9, 0x3340, RZ ;  /* 0x0000334009097816 */ /* 0x008fc800000000ff */
[----:B------:R-:W-:Y:S01]  /*46e00*/  PRMT R12, R12, 0x5410, R9 ;  /* 0x000054100c0c7816 */ /* 0x000fe20000000009 */
[----:B------:R-:W-:-:S04]  /*46e10*/  VIADD R9, R201, 0xffffffff ;  /* 0xffffffffc9097836 */ /* 0x000fc80000000000 */
[----:B----4-:R-:W-:-:S04]  /*46e20*/  IDP.4A.S8.U8 R5, R12, UR7, R5 ;  /* 0x000000070c057c26 */ /* 0x010fc80008000205 */
[----:B-1----:R-:W-:Y:S01]  /*46e30*/  IMAD.WIDE R12, R5, 0x8, R40 ;  /* 0x00000008050c7825 */ /* 0x002fe200078e0228 */
[----:B-----5:R-:W-:Y:S02]  /*46e40*/  PRMT R11, R11, 0x3340, RZ ;  /* 0x000033400b0b7816 */ /* 0x020fe400000000ff */
[----:B------:R-:W-:-:S04]  /*46e50*/  PRMT R10, R154, 0x3340, R10 ;  /* 0x000033409a0a7816 */ /* 0x000fc8000000000a */
[----:B------:R-:W-:Y:S01]  /*46e60*/  PRMT R10, R10, 0x5410, R11 ;  /* 0x000054100a0a7816 */ /* 0x000fe2000000000b */
[----:B------:R-:W-:-:S04]  /*46e70*/  IMAD R11, R2, 0x4e2, R200 ;  /* 0x000004e2020b7824 */ /* 0x000fc800078e02c8 */
[----:B------:R-:W-:Y:S02]  /*46e80*/  IDP.4A.S8.U8 R4, R10, UR6, R4 ;  /* 0x000000060a047c26 */ /* 0x000fe40008000204 */
[----:B------:R-:W-:Y:S02]  /*46e90*/  IMAD R9, R18, R9, R11 ;  /* 0x0000000912097224 */ /* 0x000fe400078e020b */
[----:B------:R-:W-:Y:S02]  /*46ea0*/  IMAD.WIDE R40, R4, 0x8, R40 ;  /* 0x0000000804287825 */ /* 0x000fe400078e0228 */
[----:B------:R-:W2:Y:S02]  /*46eb0*/  LDG.E.64 R4, desc[UR4][R12.64+0x3a98] ;  /* 0x003a98040c047981 */ /* 0x000ea4000c1e1b00 */
[----:B------:R-:W-:Y:S02]  /*46ec0*/  VIADD R9, R9, 0x270 ;  /* 0x0000027009097836 */ /* 0x000fe40000000000 */
[----:B------:R-:W2:Y:S02]  /*46ed0*/  LDG.E.64 R10, desc[UR4][R40.64+0x3a98] ;  /* 0x003a9804280a7981 */ /* 0x000ea4000c1e1b00 */
[----:B0-----:R-:W-:-:S02]  /*46ee0*/  IMAD.WIDE R204, R9, 0x8, R204 ;  /* 0x0000000809cc7825 */ /* 0x001fc400078e02cc */
        /* <DEDUP_REMOVED lines=42> */
.L_x_1592:
[----:B------:R-:W-:Y:S05]  /*47190*/  BSYNC.RECONVERGENT B5 ;  /* 0x0000000000057941 */ /* 0x000fea0003800200 */
.L_x_1591:
        /* <DEDUP_REMOVED lines=26> */
.L_x_1594:
[----:B------:R-:W-:Y:S05]  /*47340*/  BSYNC.RECONVERGENT B5 ;  /* 0x0000000000057941 */ /* 0x000fea0003800200 */
.L_x_1593:
[----:B------:R-:W-:-:S06]  /*47350*/  DSETP.GE.AND P3, PT, R4, R12, PT ;  /* 0x0000000c0400722a */ /* 0x000fcc0003f66000 */
[----:B------:R-:W-:Y:S02]  /*47360*/  FSEL R4, R40, RZ, P3 ;  /* 0x000000ff28047208 */ /* 0x000fe40001800000 */
[----:B------:R-:W-:Y:S02]  /*47370*/  FSEL R5, R41, -1.875, P3 ;  /* 0xbff0000029057808 */ /* 0x000fe40001800000 */
[----:B------:R-:W-:Y:S02]  /*47380*/  FSEL R12, R154, RZ, P3 ;  /* 0x000000ff9a0c7208 */ /* 0x000fe40001800000 */
[----:B------:R-:W-:Y:S01]  /*47390*/  FSEL R13, R155, +QNAN , P3 ;  /* 0x7ff000009b0d7808 */ /* 0x000fe20001800000 */
[----:B------:R-:W-:Y:S06]  /*473a0*/  BRA `(.L_x_1589) ;  /* 0x0000000000f47947 */ /* 0x000fec0003800000 */
.L_x_1590:
[----:B------:R-:W0:Y:S01]  /*473b0*/  LDC R40, c[0x0][0x2f8] ;  /* 0x0000be00ff287b82 */ /* 0x000e220000000800 */
[----:B------:R-:W2:Y:S04]  /*473c0*/  LDL.U8 R12, [R202] ;  /* 0x00000000ca0c7983 */ /* 0x000ea80000100000 */
[----:B------:R-:W2:Y:S03]  /*473d0*/  LDL.U8 R41, [R202+-0x1] ;  /* 0xffffff00ca297983 */ /* 0x000ea60000100000 */
[----:B------:R-:W1:Y:S01]  /*473e0*/  LDC R10, c[0x0][0x2f8] ;  /* 0x0000be00ff0a7b82 */ /* 0x000e620000000800 */
[----:B------:R-:W3:Y:S07]  /*473f0*/  LDL.U8 R155, [R203] ;  /* 0x00000000cb9b7983 */ /* 0x000eee0000100000 */
[----:B------:R-:W4:Y:S01]  /*47400*/  LDC R11, c[0x0][0x2f8] ;  /* 0x0000be00ff0b7b82 */ /* 0x000f220000000800 */
[----:B0-----:R-:W-:-:S07]  /*47410*/  IMAD.IADD R40, R1, 0x1, R40 ;  /* 0x0000000101287824 */ /* 0x001fce00078e0228 */
[----:B------:R-:W0:Y:S01]  /*47420*/  LDC.64 R4, c[0x0][0x410] ;  /* 0x00010400ff047b82 */ /* 0x000e220000000a00 */
[----:B-1----:R-:W-:Y:S01]  /*47430*/  IADD3 R10, PT, PT, -R10, 0x1b, R40 ;  /* 0x0000001b0a0a7810 */ /* 0x002fe20007ffe128 */
[----:B------:R-:W-:-:S06]  /*47440*/  UMOV UR6, 0x5197d ;  /* 0x0005197d00067882 */ /* 0x000fcc0000000000 */
[----:B------:R-:W1:Y:S01]  /*47450*/  LDC.64 R208, c[0x0][0x428] ;  /* 0x00010a00ffd07b82 */ /* 0x000e620000000a00 */
[----:B------:R-:W-:Y:S02]  /*47460*/  IMAD.IADD R10, R200, 0x1, R10 ;  /* 0x00000001c80a7824 */ /* 0x000fe400078e020a */
[----:B----4-:R-:W-:-:S03]  /*47470*/  IMAD.IADD R11, R40, 0x1, -R11 ;  /* 0x00000001280b7824 */ /* 0x010fc600078e0a0b */
[----:B------:R-:W4:Y:S01]  /*47480*/  LDL.U8 R154, [R10] ;  /* 0x000000000a9a7983 */ /* 0x000f220000100000 */
[----:B------:R-:W-:-:S03]  /*47490*/  IMAD.IADD R204, R201, 0x1, R11 ;  /* 0x00000001c9cc7824 */ /* 0x000fc600078e020b */
[----:B------:R-:W5:Y:S04]  /*474a0*/  LDL.S8 R11, [R203+-0x1] ;  /* 0xffffff00cb0b7983 */ /* 0x000f680000100200 */
[----:B------:R-:W5:Y:S04]  /*474b0*/  LDL.U8 R13, [R204+0x1] ;  /* 0x00000100cc0d7983 */ /* 0x000f680000100000 */
[----:B------:R-:W5:Y:S04]  /*474c0*/  LDL.U8 R40, [R204] ;  /* 0x00000000cc287983 */ /* 0x000f680000100000 */
[----:B------:R-:W5:Y:S04]  /*474d0*/  LDL.S8 R10, [R10+0x1] ;  /* 0x000001000a0a7983 */ /* 0x000f680000100200 */
[----:B------:R-:W5:Y:S01]  /*474e0*/  LDG.E.64 R204, desc[UR4][R34.64+0x5ea8] ;  /* 0x005ea80422cc7981 */ /* 0x000f62000c1e1b00 */
[----:B------:R-:W-:-:S02]  /*474f0*/  VIADD R206, R201, 0xffffffff ;  /* 0xffffffffc9ce7836 */ /* 0x000fc40000000000 */
[----:B------:R-:W-:-:S04]  /*47500*/  IMAD.IADD R207, R7, 0x1, R200 ;  /* 0x0000000107cf7824 */ /* 0x000fc800078e02c8 */
[----:B------:R-:W-:-:S04]  /*47510*/  IMAD R206, R18, R206, R207 ;  /* 0x000000ce12ce7224 */ /* 0x000fc800078e02cf */
[----:B-1----:R-:W-:-:S05]  /*47520*/  IMAD.WIDE R208, R206, 0x8, R208 ;  /* 0x00000008ced07825 */ /* 0x002fca00078e02d0 */
[----:B------:R-:W5:Y:S04]  /*47530*/  LDG.E.64 R206, desc[UR4][R208.64] ;  /* 0x00000004d0ce7981 */ /* 0x000f68000c1e1b00 */
[----:B------:R-:W5:Y:S01]  /*47540*/  LDG.E.64 R208, desc[UR4][R208.64+0x1388] ;  /* 0x00138804d0d07981 */ /* 0x000f62000c1e1b00 */
[----:B--2---:R-:W-:Y:S02]  /*47550*/  PRMT R12, R41, 0x3340, R12 ;  /* 0x00003340290c7816 */ /* 0x004fe4000000000c */
[----:B---3--:R-:W-:-:S04]  /*47560*/  PRMT R155, R155, 0x3340, RZ ;  /* 0x000033409b9b7816 */ /* 0x008fc800000000ff */
[----:B------:R-:W-:Y:S02]  /*47570*/  PRMT R12, R12, 0x5410, R155 ;  /* 0x000054100c0c7816 */ /* 0x000fe4000000009b */
[----:B----4-:R-:W-:Y:S02]  /*47580*/  PRMT R154, R154, 0x3340, RZ ;  /* 0x000033409a9a7816 */ /* 0x010fe400000000ff */
[----:B-----5:R-:W-:-:S04]  /*47590*/  PRMT R13, R40, 0x3340, R13 ;  /* 0x00003340280d7816 */ /* 0x020fc8000000000d */
[----:B------:R-:W-:Y:S02]  /*475a0*/  PRMT R13, R13, 0x5410, R154 ;  /* 0x000054100d0d7816 */ /* 0x000fe4000000009a */
[----:B------:R-:W2:Y:S03]  /*475b0*/  LDG.E.64 R154, desc[UR4][R34.64+0x6178] ;  /* 0x00617804229a7981 */ /* 0x000ea6000c1e1b00 */
        /* <DEDUP_REMOVED lines=28> */
.L_x_1589:
[----:B------:R-:W-:Y:S05]  /*47780*/  BSYNC.RECONVERGENT B0 ;  /* 0x0000000000007941 */ /* 0x000fea0003800200 */
.L_x_1584:
[C-C-:B------:R-:W-:Y:S01]  /*47790*/  DSETP.MAX.AND P3, P4, |R30|.reuse, |R4|.reuse, PT ;  /* 0x400000041e00722a */ /* 0x140fe20003c6f200 */
[----:B------:R-:W-:Y:S01]  /*477a0*/  IMAD.MOV.U32 R9, RZ, RZ, R4 ;  /* 0x000000ffff097224 */ /* 0x000fe200078e0004 */
[----:B------:R-:W-:Y:S01]  /*477b0*/  DADD R40, R30, -R4 ;  /* 0x000000001e287229 */ /* 0x000fe20000000804 */
[----:B------:R-:W-:Y:S01]  /*477c0*/  IMAD.MOV.U32 R154, RZ, RZ, R5 ;  /* 0x000000ffff9a7224 */ /* 0x000fe200078e0005 */
[----:B------:R-:W-:Y:S05]  /*477d0*/  BMOV.32.CLEAR RZ, B0 ;  /* 0x0000000000ff7355 */ /* 0x000fea0000100000 */
[----:B------:R-:W-:Y:S01]  /*477e0*/  IMAD.MOV.U32 R4, RZ, RZ, R31 ;  /* 0x000000ffff047224 */ /* 0x000fe200078e001f */
[----:B------:R-:W-:Y:S01]  /*477f0*/  BSSY.RELIABLE B0, `(.L_x_1595) ;  /* 0x000001d000007945 */ /* 0x000fe20003800100 */
[----:B------:R-:W-:-:S02]  /*47800*/  IMAD.MOV.U32 R10, RZ, RZ, -0x771c970f ;  /* 0x88e368f1ff0a7424 */ /* 0x000fc400078e00ff */
[----:B------:R-:W-:Y:S01]  /*47810*/  IMAD.MOV.U32 R11, RZ, RZ, 0x3ee4f8b5 ;  /* 0x3ee4f8b5ff0b7424 */ /* 0x000fe200078e00ff */
[----:B------:R-:W-:Y:S01]  /*47820*/  FSEL R5, |R4|, |R154|, P3 ;  /* 0x4000009a04057208 */ /* 0x000fe20001800200 */
[----:B------:R-:W-:Y:S01]  /*47830*/  IMAD.MOV.U32 R4, RZ, RZ, R30 ;  /* 0x000000ffff047224 */ /* 0x000fe200078e001e */
[----:B------:R-:W-:-:S04]  /*47840*/  @P4 LOP3.LUT R5, R154, 0x80000, RZ, 0xfc, !PT ;  /* 0x000800009a054812 */ /* 0x000fc800078efcff */
[----:B------:R-:W-:Y:S01]  /*47850*/  SEL R4, R4, R9, P3 ;  /* 0x0000000904047207 */ /* 0x000fe20001800000 */
[----:B------:R-:W-:Y:S01]  /*47860*/  DSETP.GEU.AND P3, PT, |R40|, R10, PT ;  /* 0x0000000a2800722a */ /* 0x000fe20003f6e200 */
        /* <DEDUP_REMOVED lines=18> */
.L_x_1596:
[----:B------:R-:W-:-:S13]  /*47990*/  ISETP.GT.AND P3, PT, R201, 0x1, PT ;  /* 0x00000001c900780c */ /* 0x000fda0003f64270 */
[----:B------:R-:W-:Y:S05]  /*479a0*/  @!P3 BREAK.RELIABLE B0 ;  /* 0x000000000000b942 */ /* 0x000fea0003800100 */
[----:B------:R-:W-:Y:S05]  /*479b0*/  @!P3 BRA `(.L_x_1583) ;  /* 0x000000000044b947 */ /* 0x000fea0003800000 */
[----:B------:R-:W-:Y:S05]  /*479c0*/  BSYNC.RELIABLE B0 ;  /* 0x0000000000007941 */ /* 0x000fea0003800100 */
.L_x_1595:
[----:B------:R-:W-:Y:S02]  /*479d0*/  VIADD R200, R200, 0x1 ;  /* 0x00000001c8c87836 */ /* 0x000fe40000000000 */
[----:B------:R-:W-:-:S03]  /*479e0*/  VIADD R201, R201, 0xffffffff ;  /* 0xffffffffc9c97836 */ /* 0x000fc60000000000 */
[----:B------:R-:W-:-:S13]  /*479f0*/  ISETP.GE.AND P3, PT, R200, R198, PT ;  /* 0x000000c6c800720c */ /* 0x000fda0003f66270 */
[----:B------:R-:W-:Y:S05]  /*47a00*/  @!P3 BRA `(.L_x_1598) ;  /* 0xffffffe800ccb947 */ /* 0x000fea000383ffff */
[----:B------:R-:W-:Y:S05]  /*47a10*/  BRA `(.L_x_1583) ;  /* 0x00000000002c7947 */ /* 0x000fea0003800000 */
.L_x_1597:
        /* <DEDUP_REMOVED lines=11> */
.L_x_1583:
[----:B------:R-:W-:Y:S05]  /*47ad0*/  BSYNC.RECONVERGENT B1 ;  /* 0x0000000000017941 */ /* 0x000fea0003800200 */
.L_x_1582:
[C---:B------:R-:W-:Y:S01]  /*47ae0*/  ISETP.LT.U32.AND P3, PT, R199.reuse, 0x20, PT ;  /* 0x00000020c700780c */ /* 0x040fe20003f61070 */
[----:B------:R-:W-:-:S12]  /*47af0*/  VIADD R199, R199, 0x1 ;  /* 0x00000001c7c77836 */ /* 0x000fd80000000000 */
[----:B------:R-:W-:Y:S05]  /*47b00*/  @P2 BRA P3, `(.L_x_1599) ;  /* 0xffffffe400f82947 */ /* 0x000fea000183ffff */
.L_x_1581:
[----:B------:R-:W-:Y:S05]  /*47b10*/  BSYNC.RECONVERGENT B2 ;  /* 0x0000000000027941 */ /* 0x000fea0003800200 */
.L_x_1580:
[----:B0-----:R-:W0:Y:S08]  /*47b20*/  LDC R9, c[0x0][0x2f8] ;  /* 0x0000be00ff097b82 */ /* 0x001e300000000800 */
[----:B------:R-:W1:Y:S08]  /*47b30*/  LDC R4, c[0x0][0x2f8] ;  /* 0x0000be00ff047b82 */ /* 0x000e700000000800 */
[----:B------:R-:W2:Y:S01]  /*47b40*/  LDC R5, c[0x0][0x2f8] ;  /* 0x0000be00ff057b82 */ /* 0x000ea20000000800 */
[----:B0-----:R-:W-:-:S05]  /*47b50*/  IMAD.IADD R9, R1, 0x1, R9 ;  /* 0x0000000101097824 */ /* 0x001fca00078e0209 */
[----:B-1----:R-:W-:-:S05]  /*47b60*/  IADD3 R4, PT, PT, -R4, 0x1b, R9 ;  /* 0x0000001b04047810 */ /* 0x002fca0007ffe109 */
[----:B------:R-:W-:Y:S02]  /*47b70*/  IMAD.IADD R155, R198, 0x1, R4 ;  /* 0x00000001c69b7824 */ /* 0x000fe400078e0204 */
[----:B--2---:R-:W-:-:S04]  /*47b80*/  IMAD.IADD R5, R9, 0x1, -R5 ;  /* 0x0000000109057824 */ /* 0x004fc800078e0a05 */
[----:B------:R-:W5:Y:S01]  /*47b90*/  LDL.U8 R155, [R155] ;  /* 0x000000009b9b7983 */ /* 0x000f620000100000 */
[----:B------:R-:W-:-:S06]  /*47ba0*/  IMAD.IADD R154, R3, 0x1, R5 ;  /* 0x00000001039a7824 */ /* 0x000fcc00078e0205 */
[----:B------:R-:W5:Y:S01]  /*47bb0*/  LDL.U8 R154, [R154] ;  /* 0x000000009a9a7983 */ /* 0x000f620000100000 */
[----:B------:R-:W-:Y:S05]  /*47bc0*/  BRA `(.L_x_1600) ;  /* 0xffffffc800687947 */ /* 0x000fea000383ffff */
.L_x_1577:
[----:B------:R-:W-:Y:S05]  /*47bd0*/  BSYNC.RECONVERGENT B3 ;  /* 0x0000000000037941 */ /* 0x000fea0003800200 */
.L_x_1553:
        /* <DEDUP_REMOVED lines=28> */
.L_x_1607:
        /* <DEDUP_REMOVED lines=70> */
.L_x_1606:
[----:B------:R-:W-:Y:S05]  /*48200*/  BSYNC.RECONVERGENT B2 ;  /* 0x0000000000027941 */ /* 0x000fea0003800200 */
.L_x_1605:
        /* <DEDUP_REMOVED lines=41> */
.L_x_1609:
[----:B------:R-:W-:Y:S05]  /*484a0*/  BSYNC.RECONVERGENT B2 ;  /* 0x0000000000027941 */ /* 0x000fea0003800200 */
.L_x_1608:
        /* <DEDUP_REMOVED lines=26> */
.L_x_1611:
[----:B------:R-:W-:Y:S05]  /*48650*/  BSYNC.RECONVERGENT B2 ;  /* 0x0000000000027941 */ /* 0x000fea0003800200 */
.L_x_1610:
        /* <DEDUP_REMOVED lines=22> */
.L_x_1604:
[----:B------:R-:W-:Y:S05]  /*487c0*/  BSYNC.RECONVERGENT B1 ;  /* 0x0000000000017941 */ /* 0x000fea0003800200 */
.L_x_1603:
        /* <DEDUP_REMOVED lines=12> */
.L_x_1616:
        /* <DEDUP_REMOVED lines=75> */
.L_x_1615:
[----:B------:R-:W-:Y:S05]  /*48d40*/  BSYNC.RECONVERGENT B2 ;  /* 0x0000000000027941 */ /* 0x000fea0003800200 */
.L_x_1614:
        /* <DEDUP_REMOVED lines=46> */
.L_x_1618:
[----:B------:R-:W-:Y:S05]  /*49030*/  BSYNC.RECONVERGENT B2 ;  /* 0x0000000000027941 */ /* 0x000fea0003800200 */
.L_x_1617:
        /* <DEDUP_REMOVED lines=31> */
.L_x_1620:
[----:B------:R-:W-:Y:S05]  /*49230*/  BSYNC.RECONVERGENT B2 ;  /* 0x0000000000027941 */ /* 0x000fea0003800200 */
.L_x_1619:
        /* <DEDUP_REMOVED lines=27> */
.L_x_1613:
[----:B------:R-:W-:Y:S05]  /*493f0*/  BSYNC.RECONVERGENT B1 ;  /* 0x0000000000017941 */ /* 0x000fea0003800200 */
.L_x_1612:
        /* <DEDUP_REMOVED lines=34> */
.L_x_1622:
[----:B------:R-:W-:Y:S05]  /*49620*/  BSYNC.RECONVERGENT B1 ;  /* 0x0000000000017941 */ /* 0x000fea0003800200 */
.L_x_1621:
[----:B------:R-:W-:Y:S01]  /*49630*/  UMOV UR6, 0x66666666 ;  /* 0x6666666600067882 */ /* 0x000fe20000000000 */
[----:B------:R-:W-:Y:S02]  /*49640*/  UMOV UR7, 0x40711266 ;  /* 0x4071126600077882 */ /* 0x000fe40000000000 */
[----:B------:R-:W-:Y:S01]  /*49650*/  DADD R4, R10, -UR6 ;  /* 0x800000060a047e29 */ /* 0x000fe20008000000 */
[----:B------:R-:W-:Y:S02]  /*49660*/  IMAD.MOV.U32 R10, RZ, RZ, 0x0 ;  /* 0x00000000ff0a7424 */ /* 0x000fe400078e00ff */
[----:B------:R-:W-:-:S06]  /*49670*/  IMAD.MOV.U32 R11, RZ, RZ, 0x40590000 ;  /* 0x40590000ff0b7424 */ /* 0x000fcc00078e00ff */
[----:B------:R-:W-:-:S11]  /*49680*/  DFMA R4, R4, R10, 0.5 ;  /* 0x3fe000000404742b */ /* 0x000fd6000000000a */
.L_x_1602:
[----:B------:R-:W-:Y:S05]  /*49690*/  BSYNC.RECONVERGENT B0 ;  /* 0x0000000000007941 */ /* 0x000fea0003800200 */
.L_x_1601:
        /* <DEDUP_REMOVED lines=25> */
.L_x_1624:
[----:B------:R-:W-:Y:S05]  /*49830*/  BSYNC.RECONVERGENT B0 ;  /* 0x0000000000007941 */ /* 0x000fea0003800200 */
.L_x_1623:
[----:B------:R-:W-:Y:S02]  /*49840*/  IMAD.MOV.U32 R4, RZ, RZ, R10 ;  /* 0x000000ffff047224 */ /* 0x000fe400078e000a */
[----:B------:R-:W-:-:S07]  /*49850*/  IMAD.MOV.U32 R5, RZ, RZ, R11 ;  /* 0x000000ffff057224 */ /* 0x000fce00078e000b */
.L_x_1552:
[----:B------:R-:W-:Y:S05]  /*49860*/  BSYNC.RECONVERGENT B4 ;  /* 0x0000000000047941 */ /* 0x000fea0003800200 */
.L_x_1551:
        /* <DEDUP_REMOVED lines=9> */
[----:B------:R-:W1:Y:S01]  /*49900*/  LDC.64 R10, c[0x0][0x388] ;  /* 0x0000e200ff0a7b82 */ /* 0x000e620000000a00 */
        /* <DEDUP_REMOVED lines=9> */
[----:B0-----:R1:W5:Y:S01]  /*499a0*/  LDG.E R4, desc[UR4][R12.64] ;  /* 0x000000040c047981 */ /* 0x001362000c1e1900 */
[----:B------:R-:W-:Y:S05]  /*499b0*/  BMOV.32.CLEAR RZ, B0 ;  /* 0x0000000000ff7355 */ /* 0x000fea0000100000 */
[----:B------:R-:W-:Y:S01]  /*499c0*/  BSSY.RECONVERGENT B0, `(.L_x_1625) ;  /* 0x00000c6000007945 */ /* 0x000fe20003800200 */
[----:B--2---:R-:W-:-:S04]  /*499d0*/  LOP3.LUT R9, R19, 0x80000001, RZ, 0xc0, !PT ;  /* 0x8000000113097812 */ /* 0x004fc800078ec0ff */
[----:B------:R-:W-:Y:S01]  /*499e0*/  ISETP.NE.AND P0, PT, R9, 0x1, PT ;  /* 0x000000010900780c */ /* 0x000fe20003f05270 */
[----:B------:R-:W-:-:S04]  /*499f0*/  IMAD.SHL.U32 R9, R245, 0x4, RZ ;  /* 0x00000004f5097824 */ /* 0x000fc800078e00ff */
[----:B------:R-:W-:-:S08]  /*49a00*/  IMAD.WIDE R10, R9, 0x4, R10 ;  /* 0x00000004090a7825 */ /* 0x000fd000078e020a */
[----:B-1----:R-:W-:Y:S05]  /*49a10*/  @!P0 BRA `(.L_x_1626) ;  /* 0x0000000800248947 */ /* 0x002fea0003800000 */
[----:B------:R-:W-:-:S13]  /*49a20*/  ISETP.GE.AND P0, PT, R19, 0x2, PT ;  /* 0x000000021300780c */ /* 0x000fda0003f06270 */
[----:B------:R-:W-:Y:S05]  /*49a30*/  @!P0 BRA `(.L_x_1627) ;  /* 0x0000000000908947 */ /* 0x000fea0003800000 */
[----:B------:R-:W-:Y:S01]  /*49a40*/  LEA.HI R5, R19, R19, RZ, 0x1 ;  /* 0x0000001313057211 */ /* 0x000fe200078f08ff */
[----:B-----5:R-:W-:Y:S02]  /*49a50*/  IMAD.IADD R16, R4, 0x1, R19 ;  /* 0x0000000104107824 */ /* 0x020fe400078e0213 */
[----:B------:R-:W-:Y:S01]  /*49a60*/  IMAD.MOV.U32 R9, RZ, RZ, RZ ;  /* 0x000000ffff097224 */ /* 0x000fe200078e00ff */
[----:B------:R-:W-:-:S07]  /*49a70*/  SHF.R.S32.HI R18, RZ, 0x1, R5 ;  /* 0x00000001ff127819 */ /* 0x000fce0000011405 */
.L_x_1628:
        /* <DEDUP_REMOVED lines=32> */
.L_x_1627:
        /* <DEDUP_REMOVED lines=11> */
.L_x_1630:
        /* <DEDUP_REMOVED lines=32> */
.L_x_1629:
        /* <DEDUP_REMOVED lines=56> */
.L_x_1626:
        /* <DEDUP_REMOVED lines=55> */
.L_x_1631:
[----:B------:R-:W-:Y:S05]  /*4a620*/  BSYNC.RECONVERGENT B0 ;  /* 0x0000000000007941 */ /* 0x000fea0003800200 */
.L_x_1625:
[----:B------:R0:W5:Y:S02]  /*4a630*/  LDG.E R18, desc[UR4][R10.64+0x4] ;  /* 0x000004040a127981 */ /* 0x000164000c1e1900 */
[----:B-----5:R-:W-:Y:S01]  /*4a640*/  ISETP.NE.AND P0, PT, R3, 0x1, PT ;  /* 0x000000010300780c */ /* 0x020fe20003f05270 */
[----:B------:R-:W-:-:S12]  /*4a650*/  BSSY.RECONVERGENT B1, `(.L_x_1632) ;  /* 0x0000180000017945 */ /* 0x000fd80003800200 */
[----:B0-----:R-:W-:Y:S05]  /*4a660*/  @!P0 BRA `(.L_x_1633) ;  /* 0x0000000800fc8947 */ /* 0x001fea0003800000 */
[----:B------:R-:W-:-:S13]  /*4a670*/  ISETP.GE.AND P0, PT, R18, 0x1, PT ;  /* 0x000000011200780c */ /* 0x000fda0003f06270 */
        /* <DEDUP_REMOVED lines=10> */
.L_x_1657:
        /* <DEDUP_REMOVED lines=15> */
.L_x_1639:
[----:B------:R-:W-:Y:S01]  /*4a810*/  IMAD.MOV.U32 R13, RZ, RZ, 0x3 ;  /* 0x00000003ff0d7424 */ /* 0x000fe200078e00ff */
[----:B------:R-:W-:Y:S06]  /*4a820*/  BRA `(.L_x_1641) ;  /* 0x0000000000187947 */ /* 0x000fec0003800000 */
.L_x_1638:
[----:B------:R-:W-:-:S13]  /*4a830*/  ISETP.NE.AND P0, PT, R14, 0x54, PT ;  /* 0x000000540e00780c */ /* 0x000fda0003f05270 */
[----:B------:R-:W-:Y:S05]  /*4a840*/  @!P0 BRA `(.L_x_1641) ;  /* 0x0000000000108947 */ /* 0x000fea0003800000 */
[----:B------:R-:W-:Y:S01]  /*4a850*/  ISETP.NE.AND P0, PT, R14, 0x47, PT ;  /* 0x000000470e00780c */ /* 0x000fe20003f05270 */
[----:B------:R-:W-:-:S12]  /*4a860*/  IMAD.MOV.U32 R13, RZ, RZ, 0x1 ;  /* 0x00000001ff0d7424 */ /* 0x000fd800078e00ff */
[----:B------:R-:W-:Y:S05]  /*4a870*/  @!P0 BRA `(.L_x_1641) ;  /* 0x0000000000048947 */ /* 0x000fea0003800000 */
.L_x_1640:
[----:B------:R-:W-:-:S07]  /*4a880*/  IMAD.MOV.U32 R13, RZ, RZ, 0x4 ;  /* 0x00000004ff0d7424 */ /* 0x000fce00078e00ff */
.L_x_1641:
[----:B------:R-:W-:Y:S05]  /*4a890*/  BSYNC.RECONVERGENT B2 ;  /* 0x0000000000027941 */ /* 0x000fea0003800200 */
.L_x_1637:
        /* <DEDUP_REMOVED lines=17> */
.L_x_1644:
[----:B------:R-:W-:Y:S01]  /*4a9b0*/  IMAD.MOV.U32 R14, RZ, RZ, 0x3 ;  /* 0x00000003ff0e7424 */ /* 0x000fe200078e00ff */
[----:B------:R-:W-:Y:S06]  /*4a9c0*/  BRA `(.L_x_1646) ;  /* 0x0000000000187947 */ /* 0x000fec0003800000 */
.L_x_1643:
[----:B------:R-:W-:-:S13]  /*4a9d0*/  ISETP.NE.AND P0, PT, R15, 0x54, PT ;  /* 0x000000540f00780c */ /* 0x000fda0003f05270 */
[----:B------:R-:W-:Y:S05]  /*4a9e0*/  @!P0 BRA `(.L_x_1646) ;  /* 0x0000000000108947 */ /* 0x000fea0003800000 */
[----:B------:R-:W-:Y:S01]  /*4a9f0*/  ISETP.NE.AND P0, PT, R15, 0x47, PT ;  /* 0x000000470f00780c */ /* 0x000fe20003f05270 */
[----:B------:R-:W-:-:S12]  /*4aa00*/  IMAD.MOV.U32 R14, RZ, RZ, 0x1 ;  /* 0x00000001ff0e7424 */ /* 0x000fd800078e00ff */
[----:B------:R-:W-:Y:S05]  /*4aa10*/  @!P0 BRA `(.L_x_1646) ;  /* 0x0000000000048947 */ /* 0x000fea0003800000 */
.L_x_1645:
[----:B------:R-:W-:-:S07]  /*4aa20*/  IMAD.MOV.U32 R14, RZ, RZ, 0x4 ;  /* 0x00000004ff0e7424 */ /* 0x000fce00078e00ff */
.L_x_1646:
[----:B------:R-:W-:Y:S05]  /*4aa30*/  BSYNC.RECONVERGENT B2 ;  /* 0x0000000000027941 */ /* 0x000fea0003800200 */
.L_x_1642:
        /* <DEDUP_REMOVED lines=12> */
.L_x_1649:
[----:B------:R-:W-:Y:S01]  /*4ab00*/  IMAD.MOV.U32 R13, RZ, RZ, 0x3 ;  /* 0x00000003ff0d7424 */ /* 0x000fe200078e00ff */
[----:B------:R-:W-:Y:S06]  /*4ab10*/  BRA `(.L_x_1651) ;  /* 0x0000000000187947 */ /* 0x000fec0003800000 */
.L_x_1648:
[----:B------:R-:W-:-:S13]  /*4ab20*/  ISETP.NE.AND P0, PT, R15, 0x54, PT ;  /* 0x000000540f00780c */ /* 0x000fda0003f05270 */
[----:B------:R-:W-:Y:S05]  /*4ab30*/  @!P0 BRA `(.L_x_1651) ;  /* 0x0000000000108947 */ /* 0x000fea0003800000 */
[----:B------:R-:W-:Y:S01]  /*4ab40*/  ISETP.NE.AND P0, PT, R15, 0x47, PT ;  /* 0x000000470f00780c */ /* 0x000fe20003f05270 */
[----:B------:R-:W-:-:S12]  /*4ab50*/  IMAD.MOV.U32 R13, RZ, RZ, 0x1 ;  /* 0x00000001ff0d7424 */ /* 0x000fd800078e00ff */
[----:B------:R-:W-:Y:S05]  /*4ab60*/  @!P0 BRA `(.L_x_1651) ;  /* 0x0000000000048947 */ /* 0x000fea0003800000 */
.L_x_1650:
[----:B------:R-:W-:-:S07]  /*4ab70*/  IMAD.MOV.U32 R13, RZ, RZ, 0x4 ;  /* 0x00000004ff0d7424 */ /* 0x000fce00078e00ff */
.L_x_1651:
[----:B------:R-:W-:Y:S05]  /*4ab80*/  BSYNC.RECONVERGENT B2 ;  /* 0x0000000000027941 */ /* 0x000fea0003800200 */
.L_x_1647:
        /* <DEDUP_REMOVED lines=12> */
.L_x_1654:
[----:B------:R-:W-:Y:S01]  /*4ac50*/  IMAD.MOV.U32 R11, RZ, RZ, 0x3 ;  /* 0x00000003ff0b7424 */ /* 0x000fe200078e00ff */
[----:B------:R-:W-:Y:S06]  /*4ac60*/  BRA `(.L_x_1656) ;  /* 0x0000000000187947 */ /* 0x000fec0003800000 */
.L_x_1653:
[----:B------:R-:W-:-:S13]  /*4ac70*/  ISETP.NE.AND P0, PT, R10, 0x54, PT ;  /* 0x000000540a00780c */ /* 0x000fda0003f05270 */
[----:B------:R-:W-:Y:S05]  /*4ac80*/  @!P0 BRA `(.L_x_1656) ;  /* 0x0000000000108947 */ /* 0x000fea0003800000 */
[----:B------:R-:W-:Y:S01]  /*4ac90*/  ISETP.NE.AND P0, PT, R10, 0x47, PT ;  /* 0x000000470a00780c */ /* 0x000fe20003f05270 */
[----:B------:R-:W-:-:S12]  /*4aca0*/  IMAD.MOV.U32 R11, RZ, RZ, 0x1 ;  /* 0x00000001ff0b7424 */ /* 0x000fd800078e00ff */
[----:B------:R-:W-:Y:S05]  /*4acb0*/  @!P0 BRA `(.L_x_1656) ;  /* 0x0000000000048947 */ /* 0x000fea0003800000 */
.L_x_1655:
[----:B------:R-:W-:-:S07]  /*4acc0*/  IMAD.MOV.U32 R11, RZ, RZ, 0x4 ;  /* 0x00000004ff0b7424 */ /* 0x000fce00078e00ff */
.L_x_1656:
[----:B------:R-:W-:Y:S05]  /*4acd0*/  BSYNC.RECONVERGENT B2 ;  /* 0x0000000000027941 */ /* 0x000fea0003800200 */
.L_x_1652:
[----:B------:R0:W-:Y:S01]  /*4ace0*/  STL.U8 [R16+0x3], R11 ;  /* 0x0000030b10007387 */ /* 0x0001e20000100000 */
[C---:B------:R-:W-:Y:S02]  /*4acf0*/  VIADD R13, R5.reuse, 0x3 ;  /* 0x00000003050d7836 */ /* 0x040fe40000000000 */
[----:B------:R-:W-:-:S03]  /*4ad00*/  VIADD R5, R5, 0x4 ;  /* 0x0000000405057836 */ /* 0x000fc60000000000 */
[----:B------:R-:W-:-:S13]  /*4ad10*/  ISETP.NE.AND P0, PT, R13, R12, PT ;  /* 0x0000000c0d00720c */ /* 0x000fda0003f05270 */
[----:B0-----:R-:W-:Y:S05]  /*4ad20*/  @P0 BRA `(.L_x_1657) ;  /* 0xfffffff8007c0947 */ /* 0x001fea000383ffff */
.L_x_1636:
[----:B------:R-:W-:Y:S05]  /*4ad30*/  BSYNC.RECONVERGENT B0 ;  /* 0x0000000000007941 */ /* 0x000fea0003800200 */
.L_x_1635:
        /* <DEDUP_REMOVED lines=18> */
.L_x_1660:
[----:B------:R-:W-:Y:S01]  /*4ae60*/  IMAD.MOV.U32 R9, RZ, RZ, 0x3 ;  /* 0x00000003ff097424 */ /* 0x000fe200078e00ff */
[----:B------:R-:W-:Y:S06]  /*4ae70*/  BRA `(.L_x_1662) ;  /* 0x0000000000187947 */ /* 0x000fec0003800000 */
.L_x_1659:
[----:B------:R-:W-:-:S13]  /*4ae80*/  ISETP.NE.AND P0, PT, R12, 0x54, PT ;  /* 0x000000540c00780c */ /* 0x000fda0003f05270 */
[----:B------:R-:W-:Y:S05]  /*4ae90*/  @!P0 BRA `(.L_x_1662) ;  /* 0x0000000000108947 */ /* 0x000fea0003800000 */
[----:B------:R-:W-:Y:S01]  /*4aea0*/  ISETP.NE.AND P0, PT, R12, 0x47, PT ;  /* 0x000000470c00780c */ /* 0x000fe20003f05270 */
[----:B------:R-:W-:-:S12]  /*4aeb0*/  IMAD.MOV.U32 R9, RZ, RZ, 0x1 ;  /* 0x00000001ff097424 */ /* 0x000fd800078e00ff */
[----:B------:R-:W-:Y:S05]  /*4aec0*/  @!P0 BRA `(.L_x_1662) ;  /* 0x0000000000048947 */ /* 0x000fea0003800000 */
.L_x_1661:
[----:B------:R-:W-:-:S07]  /*4aed0*/  IMAD.MOV.U32 R9, RZ, RZ, 0x4 ;  /* 0x00000004ff097424 */ /* 0x000fce00078e00ff */
.L_x_1662:
[----:B------:R-:W-:Y:S05]  /*4aee0*/  BSYNC.RECONVERGENT B0 ;  /* 0x0000000000007941 */ /* 0x000fea0003800200 */
.L_x_1658:
        /* <DEDUP_REMOVED lines=20> */
.L_x_1665:
[----:B------:R-:W-:Y:S01]  /*4b030*/  IMAD.MOV.U32 R5, RZ, RZ, 0x3 ;  /* 0x00000003ff057424 */ /* 0x000fe200078e00ff */
[----:B------:R-:W-:Y:S06]  /*4b040*/  BRA `(.L_x_1667) ;  /* 0x0000000000187947 */ /* 0x000fec0003800000 */
.L_x_1664:
[----:B------:R-:W-:-:S13]  /*4b050*/  ISETP.NE.AND P0, PT, R9, 0x54, PT ;  /* 0x000000540900780c */ /* 0x000fda0003f05270 */
[----:B------:R-:W-:Y:S05]  /*4b060*/  @!P0 BRA `(.L_x_1667) ;  /* 0x0000000000108947 */ /* 0x000fea0003800000 */
[----:B------:R-:W-:Y:S01]  /*4b070*/  ISETP.NE.AND P0, PT, R9, 0x47, PT ;  /* 0x000000470900780c */ /* 0x000fe20003f05270 */
[----:B------:R-:W-:-:S12]  /*4b080*/  IMAD.MOV.U32 R5, RZ, RZ, 0x1 ;  /* 0x00000001ff057424 */ /* 0x000fd800078e00ff */
[----:B------:R-:W-:Y:S05]  /*4b090*/  @!P0 BRA `(.L_x_1667) ;  /* 0x0000000000048947 */ /* 0x000fea0003800000 */
.L_x_1666:
[----:B------:R-:W-:-:S07]  /*4b0a0*/  IMAD.MOV.U32 R5, RZ, RZ, 0x4 ;  /* 0x00000004ff057424 */ /* 0x000fce00078e00ff */
.L_x_1667:
[----:B------:R-:W-:Y:S05]  /*4b0b0*/  BSYNC.RECONVERGENT B0 ;  /* 0x0000000000007941 */ /* 0x000fea0003800200 */
.L_x_1663:
        /* <DEDUP_REMOVED lines=15> */
.L_x_1670:
[----:B------:R-:W-:Y:S01]  /*4b1b0*/  IMAD.MOV.U32 R3, RZ, RZ, 0x3 ;  /* 0x00000003ff037424 */ /* 0x000fe200078e00ff */
[----:B------:R-:W-:Y:S06]  /*4b1c0*/  BRA `(.L_x_1672) ;  /* 0x0000000000187947 */ /* 0x000fec0003800000 */
.L_x_1669:
[----:B------:R-:W-:-:S13]  /*4b1d0*/  ISETP.NE.AND P0, PT, R10, 0x54, PT ;  /* 0x000000540a00780c */ /* 0x000fda0003f05270 */
[----:B------:R-:W-:Y:S05]  /*4b1e0*/  @!P0 BRA `(.L_x_1672) ;  /* 0x0000000000108947 */ /* 0x000fea0003800000 */
[----:B------:R-:W-:Y:S01]  /*4b1f0*/  ISETP.NE.AND P0, PT, R10, 0x47, PT ;  /* 0x000000470a00780c */ /* 0x000fe20003f05270 */
[----:B------:R-:W-:-:S12]  /*4b200*/  IMAD.MOV.U32 R3, RZ, RZ, 0x1 ;  /* 0x00000001ff037424 */ /* 0x000fd800078e00ff */
[----:B------:R-:W-:Y:S05]  /*4b210*/  @!P0 BRA `(.L_x_1672) ;  /* 0x0000000000048947 */ /* 0x000fea0003800000 */
.L_x_1671:
[----:B------:R-:W-:-:S07]  /*4b220*/  IMAD.MOV.U32 R3, RZ, RZ, 0x4 ;  /* 0x00000004ff037424 */ /* 0x000fce00078e00ff */
.L_x_1672:
[----:B------:R-:W-:Y:S05]  /*4b230*/  BSYNC.RECONVERGENT B0 ;  /* 0x0000000000007941 */ /* 0x000fea0003800200 */
.L_x_1668:
[----:B------:R3:W-:Y:S01]  /*4b240*/  STL.U8 [R12+0x2], R3 ;  /* 0x000002030c007387 */ /* 0x0007e20000100000 */
[----:B------:R-:W-:Y:S05]  /*4b250*/  BRA `(.L_x_1634) ;  /* 0x0000000800fc7947 */ /* 0x000fea0003800000 */
.L_x_1633:
[----:B------:R-:W-:-:S13]  /*4b260*/  ISETP.GE.AND P0, PT, R18, 0x1, PT ;  /* 0x000000011200780c */ /* 0x000fda0003f06270 */
        /* <DEDUP_REMOVED lines=11> */
.L_x_1695:
        /* <DEDUP_REMOVED lines=15> */
.L_x_1676:
[----:B------:R-:W-:Y:S01]  /*4b410*/  ISETP.NE.AND P0, PT, R14, 0x47, PT ;  /* 0x000000470e00780c */ /* 0x000fe20003f05270 */
[----:B------:R-:W-:-:S12]  /*4b420*/  IMAD.MOV.U32 R13, RZ, RZ, 0x2 ;  /* 0x00000002ff0d7424 */ /* 0x000fd800078e00ff */
[----:B------:R-:W-:Y:S05]  /*4b430*/  @!P0 BRA `(.L_x_1677) ;  /* 0x0000000000148947 */ /* 0x000fea0003800000 */
[----:B------:R-:W-:-:S13]  /*4b440*/  ISETP.NE.AND P0, PT, R14, 0x54, PT ;  /* 0x000000540e00780c */ /* 0x000fda0003f05270 */
[----:B------:R-:W-:Y:S05]  /*4b450*/  @!P0 BRA `(.L_x_1679) ;  /* 0x0000000000088947 */ /* 0x000fea0003800000 */
.L_x_1678:
[----:B------:R-:W-:Y:S01]  /*4b460*/  IMAD.MOV.U32 R13, RZ, RZ, 0x4 ;  /* 0x00000004ff0d7424 */ /* 0x000fe200078e00ff */
[----:B------:R-:W-:Y:S06]  /*4b470*/  BRA `(.L_x_1677) ;  /* 0x0000000000047947 */ /* 0x000fec0003800000 */
.L_x_1679:
[----:B------:R-:W-:-:S07]  /*4b480*/  IMAD.MOV.U32 R13, RZ, RZ, 0x3 ;  /* 0x00000003ff0d7424 */ /* 0x000fce00078e00ff */
.L_x_1677:
[----:B------:R-:W-:Y:S05]  /*4b490*/  BSYNC.RECONVERGENT B2 ;  /* 0x0000000000027941 */ /* 0x000fea0003800200 */
.L_x_1675:
        /* <DEDUP_REMOVED lines=17> */
.L_x_1681:
[----:B------:R-:W-:-:S13]  /*4b5b0*/  ISETP.NE.AND P0, PT, R14, 0x47, PT ;  /* 0x000000470e00780c */ /* 0x000fda0003f05270 */
[----:B------:R-:W-:Y:S05]  /*4b5c0*/  @!P0 BRA `(.L_x_1684) ;  /* 0x0000000000148947 */ /* 0x000fea0003800000 */
[----:B------:R-:W-:Y:S01]  /*4b5d0*/  ISETP.NE.AND P0, PT, R14, 0x54, PT ;  /* 0x000000540e00780c */ /* 0x000fe20003f05270 */
[----:B------:R-:W-:-:S12]  /*4b5e0*/  IMAD.MOV.U32 R13, RZ, RZ, 0x3 ;  /* 0x00000003ff0d7424 */ /* 0x000fd800078e00ff */
[----:B------:R-:W-:Y:S05]  /*4b5f0*/  @!P0 BRA `(.L_x_1682) ;  /* 0x00000000000c8947 */ /* 0x000fea0003800000 */
.L_x_1683:
[----:B------:R-:W-:Y:S01]  /*4b600*/  IMAD.MOV.U32 R13, RZ, RZ, 0x4 ;  /* 0x00000004ff0d7424 */ /* 0x000fe200078e00ff */
[----:B------:R-:W-:Y:S06]  /*4b610*/  BRA `(.L_x_1682) ;  /* 0x0000000000047947 */ /* 0x000fec0003800000 */
.L_x_1684:
[----:B------:R-:W-:-:S07]  /*4b620*/  IMAD.MOV.U32 R13, RZ, RZ, 0x2 ;  /* 0x00000002ff0d7424 */ /* 0x000fce00078e00ff */
.L_x_1682:
[----:B------:R-:W-:Y:S05]  /*4b630*/  BSYNC.RECONVERGENT B2 ;  /* 0x0000000000027941 */ /* 0x000fea0003800200 */
.L_x_1680:
        /* <DEDUP_REMOVED lines=12> */
.L_x_1686:
[----:B------:R-:W-:-:S13]  /*4b700*/  ISETP.NE.AND P0, PT, R14, 0x47, PT ;  /* 0x000000470e00780c */ /* 0x000fda0003f05270 */
[----:B------:R-:W-:Y:S05]  /*4b710*/  @!P0 BRA `(.L_x_1689) ;  /* 0x0000000000148947 */ /* 0x000fea0003800000 */
[----:B------:R-:W-:Y:S01]  /*4b720*/  ISETP.NE.AND P0, PT, R14, 0x54, PT ;  /* 0x000000540e00780c */ /* 0x000fe20003f05270 */
[----:B------:R-:W-:-:S12]  /*4b730*/  IMAD.MOV.U32 R13, RZ, RZ, 0x3 ;  /* 0x00000003ff0d7424 */ /* 0x000fd800078e00ff */
[----:B------:R-:W-:Y:S05]  /*4b740*/  @!P0 BRA `(.L_x_1687) ;  /* 0x00000000000c8947 */ /* 0x000fea0003800000 */
.L_x_1688:
[----:B------:R-:W-:Y:S01]  /*4b750*/  IMAD.MOV.U32 R13, RZ, RZ, 0x4 ;  /* 0x00000004ff0d7424 */ /* 0x000fe200078e00ff */
[----:B------:R-:W-:Y:S06]  /*4b760*/  BRA `(.L_x_1687) ;  /* 0x0000000000047947 */ /* 0x000fec0003800000 */
.L_x_1689:
[----:B------:R-:W-:-:S07]  /*4b770*/  IMAD.MOV.U32 R13, RZ, RZ, 0x2 ;  /* 0x00000002ff0d7424 */ /* 0x000fce00078e00ff */
.L_x_1687:
[----:B------:R-:W-:Y:S05]  /*4b780*/  BSYNC.RECONVERGENT B2 ;  /* 0x0000000000027941 */ /* 0x000fea0003800200 */
.L_x_1685:
        /* <DEDUP_REMOVED lines=12> */
.L_x_1691:
[----:B------:R-:W-:-:S13]  /*4b850*/  ISETP.NE.AND P0, PT, R11, 0x47, PT ;  /* 0x000000470b00780c */ /* 0x000fda0003f05270 */
[----:B------:R-:W-:Y:S05]  /*4b860*/  @!P0 BRA `(.L_x_1694) ;  /* 0x0000000000148947 */ /* 0x000fea0003800000 */
[----:B------:R-:W-:Y:S01]  /*4b870*/  ISETP.NE.AND P0, PT, R11, 0x54, PT ;  /* 0x000000540b00780c */ /* 0x000fe20003f05270 */
[----:B------:R-:W-:-:S12]  /*4b880*/  IMAD.MOV.U32 R10, RZ, RZ, 0x3 ;  /* 0x00000003ff0a7424 */ /* 0x000fd800078e00ff */
[----:B------:R-:W-:Y:S05]  /*4b890*/  @!P0 BRA `(.L_x_1692) ;  /* 0x00000000000c8947 */ /* 0x000fea0003800000 */
.L_x_1693:
[----:B------:R-:W-:Y:S01]  /*4b8a0*/  IMAD.MOV.U32 R10, RZ, RZ, 0x4 ;  /* 0x00000004ff0a7424 */ /* 0x000fe200078e00ff */
[----:B------:R-:W-:Y:S06]  /*4b8b0*/  BRA `(.L_x_1692) ;  /* 0x0000000000047947 */ /* 0x000fec0003800000 */
.L_x_1694:
[----:B------:R-:W-:-:S07]  /*4b8c0*/  IMAD.MOV.U32 R10, RZ, RZ, 0x2 ;  /* 0x00000002ff0a7424 */ /* 0x000fce00078e00ff */
.L_x_1692:
[----:B------:R-:W-:Y:S05]  /*4b8d0*/  BSYNC.RECONVERGENT B2 ;  /* 0x0000000000027941 */ /* 0x000fea0003800200 */
.L_x_1690:
[----:B------:R0:W-:Y:S01]  /*4b8e0*/  STL.U8 [R16+0x3], R10 ;  /* 0x0000030a10007387 */ /* 0x0001e20000100000 */
[C---:B------:R-:W-:Y:S02]  /*4b8f0*/  VIADD R14, R5.reuse, 0x3 ;  /* 0x00000003050e7836 */ /* 0x040fe40000000000 */
[----:B------:R-:W-:-:S03]  /*4b900*/  VIADD R5, R5, 0x4 ;  /* 0x0000000405057836 */ /* 0x000fc60000000000 */
[----:B------:R-:W-:-:S13]  /*4b910*/  ISETP.NE.AND P0, PT, R14, R9, PT ;  /* 0x000000090e00720c */ /* 0x000fda0003f05270 */
[----:B0-----:R-:W-:Y:S05]  /*4b920*/  @P0 BRA `(.L_x_1695) ;  /* 0xfffffff8007c0947 */ /* 0x001fea000383ffff */
.L_x_1674:
[----:B------:R-:W-:Y:S05]  /*4b930*/  BSYNC.RECONVERGENT B0 ;  /* 0x0000000000007941 */ /* 0x000fea0003800200 */
.L_x_1673:
        /* <DEDUP_REMOVED lines=18> */
.L_x_1697:
[----:B------:R-:W-:-:S13]  /*4ba60*/  ISETP.NE.AND P0, PT, R12, 0x47, PT ;  /* 0x000000470c00780c */ /* 0x000fda0003f05270 */
[----:B------:R-:W-:Y:S05]  /*4ba70*/  @!P0 BRA `(.L_x_1700) ;  /* 0x0000000000148947 */ /* 0x000fea0003800000 */
[----:B------:R-:W-:Y:S01]  /*4ba80*/  ISETP.NE.AND P0, PT, R12, 0x54, PT ;  /* 0x000000540c00780c */ /* 0x000fe20003f05270 */
[----:B------:R-:W-:-:S12]  /*4ba90*/  IMAD.MOV.U32 R9, RZ, RZ, 0x3 ;  /* 0x00000003ff097424 */ /* 0x000fd800078e00ff */
[----:B------:R-:W-:Y:S05]  /*4baa0*/  @!P0 BRA `(.L_x_1698) ;  /* 0x00000000000c8947 */ /* 0x000fea0003800000 */
.L_x_1699:
[----:B------:R-:W-:Y:S01]  /*4bab0*/  IMAD.MOV.U32 R9, RZ, RZ, 0x4 ;  /* 0x00000004ff097424 */ /* 0x000fe200078e00ff */
[----:B------:R-:W-:Y:S06]  /*4bac0*/  BRA `(.L_x_1698) ;  /* 0x0000000000047947 */ /* 0x000fec0003800000 */
.L_x_1700:
[----:B------:R-:W-:-:S07]  /*4bad0*/  IMAD.MOV.U32 R9, RZ, RZ, 0x2 ;  /* 0x00000002ff097424 */ /* 0x000fce00078e00ff */
.L_x_1698:
[----:B------:R-:W-:Y:S05]  /*4bae0*/  BSYNC.RECONVERGENT B0 ;  /* 0x0000000000007941 */ /* 0x000fea0003800200 */
.L_x_1696:
        /* <DEDUP_REMOVED lines=20> */
.L_x_1702:
[----:B------:R-:W-:-:S13]  /*4bc30*/  ISETP.NE.AND P0, PT, R9, 0x47, PT ;  /* 0x000000470900780c */ /* 0x000fda0003f05270 */
[----:B------:R-:W-:Y:S05]  /*4bc40*/  @!P0 BRA `(.L_x_1705) ;  /* 0x0000000000148947 */ /* 0x000fea0003800000 */
[----:B------:R-:W-:Y:S01]  /*4bc50*/  ISETP.NE.AND P0, PT, R9, 0x54, PT ;  /* 0x000000540900780c */ /* 0x000fe20003f05270 */
[----:B------:R-:W-:-:S12]  /*4bc60*/  IMAD.MOV.U32 R5, RZ, RZ, 0x3 ;  /* 0x00000003ff057424 */ /* 0x000fd800078e00ff */
[----:B------:R-:W-:Y:S05]  /*4bc70*/  @!P0 BRA `(.L_x_1703) ;  /* 0x00000000000c8947 */ /* 0x000fea0003800000 */
.L_x_1704:
[----:B------:R-:W-:Y:S01]  /*4bc80*/  IMAD.MOV.U32 R5, RZ, RZ, 0x4 ;  /* 0x00000004ff057424 */ /* 0x000fe200078e00ff */
[----:B------:R-:W-:Y:S06]  /*4bc90*/  BRA `(.L_x_1703) ;  /* 0x0000000000047947 */ /* 0x000fec0003800000 */
.L_x_1705:
[----:B------:R-:W-:-:S07]  /*4bca0*/  IMAD.MOV.U32 R5, RZ, RZ, 0x2 ;  /* 0x00000002ff057424 */ /* 0x000fce00078e00ff */
.L_x_1703:
[----:B------:R-:W-:Y:S05]  /*4bcb0*/  BSYNC.RECONVERGENT B0 ;  /* 0x0000000000007941 */ /* 0x000fea0003800200 */
.L_x_1701:
        /* <DEDUP_REMOVED lines=15> */
.L_x_1707:
[----:B------:R-:W-:-:S13]  /*4bdb0*/  ISETP.NE.AND P0, PT, R10, 0x47, PT ;  /* 0x000000470a00780c */ /* 0x000fda0003f05270 */
[----:B------:R-:W-:Y:S05]  /*4bdc0*/  @!P0 BRA `(.L_x_1710) ;  /* 0x0000000000148947 */ /* 0x000fea0003800000 */
[----:B------:R-:W-:Y:S01]  /*4bdd0*/  ISETP.NE.AND P0, PT, R10, 0x54, PT ;  /* 0x000000540a00780c */ /* 0x000fe20003f05270 */
[----:B------:R-:W-:-:S12]  /*4bde0*/  IMAD.MOV.U32 R3, RZ, RZ, 0x3 ;  /* 0x00000003ff037424 */ /* 0x000fd800078e00ff */
[----:B------:R-:W-:Y:S05]  /*4bdf0*/  @!P0 BRA `(.L_x_1708) ;  /* 0x00000000000c8947 */ /* 0x000fea0003800000 */
.L_x_1709:
[----:B------:R-:W-:Y:S01]  /*4be00*/  IMAD.MOV.U32 R3, RZ, RZ, 0x4 ;  /* 0x00000004ff037424 */ /* 0x000fe200078e00ff */
[----:B------:R-:W-:Y:S06]  /*4be10*/  BRA `(.L_x_1708) ;  /* 0x0000000000047947 */ /* 0x000fec0003800000 */
.L_x_1710:
[----:B------:R-:W-:-:S07]  /*4be20*/  IMAD.MOV.U32 R3, RZ, RZ, 0x2 ;  /* 0x00000002ff037424 */ /* 0x000fce00078e00ff */
.L_x_1708:
[----:B------:R-:W-:Y:S05]  /*4be30*/  BSYNC.RECONVERGENT B0 ;  /* 0x0000000000007941 */ /* 0x000fea0003800200 */
.L_x_1706:
[----:B------:R1:W-:Y:S02]  /*4be40*/  STL.U8 [R12+0x2], R3 ;  /* 0x000002030c007387 */ /* 0x0003e40000100000 */
.L_x_1634:
[----:B------:R-:W-:Y:S05]  /*4be50*/  BSYNC.RECONVERGENT B1 ;  /* 0x0000000000017941 */ /* 0x000fea0003800200 */
.L_x_1632:
[----:B------:R-:W-:Y:S01]  /*4be60*/  ISETP.NE.AND P0, PT, R0, 0x1, PT ;  /* 0x000000010000780c */ /* 0x000fe20003f05270 */
[----:B------:R-:W-:-:S12]  /*4be70*/  BSSY.RECONVERGENT B1, `(.L_x_1711) ;  /* 0x000017e000017945 */ /* 0x000fd80003800200 */
[----:B------:R-:W-:Y:S05]  /*4be80*/  @!P0 BRA `(.L_x_1712) ;  /* 0x0000000800fc8947 */ /* 0x000fea0003800000 */
[----:B------:R-:W-:-:S13]  /*4be90*/  ISETP.GE.AND P0, PT, R19, 0x1, PT ;  /* 0x000000011300780c */ /* 0x000fda0003f06270 */
[----:B------:R-:W-:Y:S05]  /*4bea0*/  @!P0 BRA `(.L_x_1713) ;  /* 0x0000001400e88947 */ /* 0x000fea0003800000 */
[C---:B------:R-:W-:Y:S01]  /*4beb0*/  ISETP.GE.U32.AND P0, PT, R19.reuse, 0x4, PT ;  /* 0x000000041300780c */ /* 0x040fe20003f06070 */
[----:B------:R-:W-:Y:S05]  /*4bec0*/  BMOV.32.CLEAR RZ, B0 ;  /* 0x0000000000ff7355 */ /* 0x000fea0000100000 */
[----:B------:R-:W-:Y:S01]  /*4bed0*/  BSSY.RECONVERGENT B0, `(.L_x_1714) ;  /* 0x0000068000007945 */ /* 0x000fe20003800200 */
[----:B-1-3--:R-:W-:Y:S01]  /*4bee0*/  VIADD R3, R4, 0xffffffff ;  /* 0xffffffff04037836 */ /* 0x00afe20000000000 */
[----:B------:R-:W-:Y:S01]  /*4bef0*/  LOP3.LUT R13, R19, 0x3, RZ, 0xc0, !PT ;  /* 0x00000003130d7812 */ /* 0x000fe200078ec0ff */
[----:B------:R-:W-:-:S04]  /*4bf00*/  IMAD.MOV.U32 R0, RZ, RZ, 0x1 ;  /* 0x00000001ff007424 */ /* 0x000fc800078e00ff */
[----:B------:R-:W-:Y:S05]  /*4bf10*/  @!P0 BRA `(.L_x_1715) ;  /* 0x00000004008c8947 */ /* 0x000fea0003800000 */
[----:B0-2--5:R-:W-:Y:S01]  /*4bf20*/  LOP3.LUT R9, R19, 0x7ffffffc, RZ, 0xc0, !PT ;  /* 0x7ffffffc13097812 */ /* 0x025fe200078ec0ff */
[----:B------:R-:W-:-:S07]  /*4bf30*/  IMAD.MOV.U32 R0, RZ, RZ, 0x1 ;  /* 0x00000001ff007424 */ /* 0x000fce00078e00ff */
.L_x_1736:
        /* <DEDUP_REMOVED lines=15> */
.L_x_1718:
[----:B------:R-:W-:Y:S01]  /*4c030*/  IMAD.MOV.U32 R10, RZ, RZ, 0x3 ;  /* 0x00000003ff0a7424 */ /* 0x000fe200078e00ff */
[----:B------:R-:W-:Y:S06]  /*4c040*/  BRA `(.L_x_1720) ;  /* 0x0000000000187947 */ /* 0x000fec0003800000 */
.L_x_1717:
[----:B------:R-:W-:-:S13]  /*4c050*/  ISETP.NE.AND P0, PT, R11, 0x54, PT ;  /* 0x000000540b00780c */ /* 0x000fda0003f05270 */
[----:B------:R-:W-:Y:S05]  /*4c060*/  @!P0 BRA `(.L_x_1720) ;  /* 0x0000000000108947 */ /* 0x000fea0003800000 */
[----:B------:R-:W-:Y:S01]  /*4c070*/  ISETP.NE.AND P0, PT, R11, 0x47, PT ;  /* 0x000000470b00780c */ /* 0x000fe20003f05270 */
[----:B------:R-:W-:-:S12]  /*4c080*/  IMAD.MOV.U32 R10, RZ, RZ, 0x1 ;  /* 0x00000001ff0a7424 */ /* 0x000fd800078e00ff */
[----:B------:R-:W-:Y:S05]  /*4c090*/  @!P0 BRA `(.L_x_1720) ;  /* 0x0000000000048947 */ /* 0x000fea0003800000 */
.L_x_1719:
[----:B------:R-:W-:-:S07]  /*4c0a0*/  IMAD.MOV.U32 R10, RZ, RZ, 0x4 ;  /* 0x00000004ff0a7424 */ /* 0x000fce00078e00ff */
.L_x_1720:
[----:B------:R-:W-:Y:S05]  /*4c0b0*/  BSYNC.RECONVERGENT B2 ;  /* 0x0000000000027941 */ /* 0x000fea0003800200 */
.L_x_1716:
        /* <DEDUP_REMOVED lines=17> */
.L_x_1723:
[----:B------:R-:W-:Y:S01]  /*4c1d0*/  IMAD.MOV.U32 R11, RZ, RZ, 0x3 ;  /* 0x00000003ff0b7424 */ /* 0x000fe200078e00ff */
[----:B------:R-:W-:Y:S06]  /*4c1e0*/  BRA `(.L_x_1725) ;  /* 0x0000000000187947 */ /* 0x000fec0003800000 */
.L_x_1722:
[----:B------:R-:W-:-:S13]  /*4c1f0*/  ISETP.NE.AND P0, PT, R14, 0x54, PT ;  /* 0x000000540e00780c */ /* 0x000fda0003f05270 */
[----:B------:R-:W-:Y:S05]  /*4c200*/  @!P0 BRA `(.L_x_1725) ;  /* 0x0000000000108947 */ /* 0x000fea0003800000 */
[----:B------:R-:W-:Y:S01]  /*4c210*/  ISETP.NE.AND P0, PT, R14, 0x47, PT ;  /* 0x000000470e00780c */ /* 0x000fe20003f05270 */
[----:B------:R-:W-:-:S12]  /*4c220*/  IMAD.MOV.U32 R11, RZ, RZ, 0x1 ;  /* 0x00000001ff0b7424 */ /* 0x000fd800078e00ff */
[----:B------:R-:W-:Y:S05]  /*4c230*/  @!P0 BRA `(.L_x_1725) ;  /* 0x0000000000048947 */ /* 0x000fea0003800000 */
.L_x_1724:
[----:B------:R-:W-:-:S07]  /*4c240*/  IMAD.MOV.U32 R11, RZ, RZ, 0x4 ;  /* 0x00000004ff0b7424 */ /* 0x000fce00078e00ff */
.L_x_1725:
[----:B------:R-:W-:Y:S05]  /*4c250*/  BSYNC.RECONVERGENT B2 ;  /* 0x0000000000027941 */ /* 0x000fea0003800200 */
.L_x_1721:
        /* <DEDUP_REMOVED lines=12> */
.L_x_1728:
[----:B------:R-:W-:Y:S01]  /*4c320*/  IMAD.MOV.U32 R10, RZ, RZ, 0x3 ;  /* 0x00000003ff0a7424 */ /* 0x000fe200078e00ff */
[----:B------:R-:W-:Y:S06]  /*4c330*/  BRA `(.L_x_1730) ;  /* 0x0000000000187947 */ /* 0x000fec0003800000 */
.L_x_1727:
[----:B------:R-:W-:-:S13]  /*4c340*/  ISETP.NE.AND P0, PT, R14, 0x54, PT ;  /* 0x000000540e00780c */ /* 0x000fda0003f05270 */
[----:B------:R-:W-:Y:S05]  /*4c350*/  @!P0 BRA `(.L_x_1730) ;  /* 0x0000000000108947 */ /* 0x000fea0003800000 */
[----:B------:R-:W-:Y:S01]  /*4c360*/  ISETP.NE.AND P0, PT, R14, 0x47, PT ;  /* 0x000000470e00780c */ /* 0x000fe20003f05270 */
[----:B------:R-:W-:-:S12]  /*4c370*/  IMAD.MOV.U32 R10, RZ, RZ, 0x1 ;  /* 0x00000001ff0a7424 */ /* 0x000fd800078e00ff */
[----:B------:R-:W-:Y:S05]  /*4c380*/  @!P0 BRA `(.L_x_1730) ;  /* 0x0000000000048947 */ /* 0x000fea0003800000 */
.L_x_1729:
[----:B------:R-:W-:-:S07]  /*4c390*/  IMAD.MOV.U32 R10, RZ, RZ, 0x4 ;  /* 0x00000004ff0a7424 */ /* 0x000fce00078e00ff */
.L_x_1730:
[----:B------:R-:W-:Y:S05]  /*4c3a0*/  BSYNC.RECONVERGENT B2 ;  /* 0x0000000000027941 */ /* 0x000fea0003800200 */
.L_x_1726:
        /* <DEDUP_REMOVED lines=12> */
.L_x_1733:
[----:B------:R-:W-:Y:S01]  /*4c470*/  IMAD.MOV.U32 R5, RZ, RZ, 0x3 ;  /* 0x00000003ff057424 */ /* 0x000fe200078e00ff */
[----:B------:R-:W-:Y:S06]  /*4c480*/  BRA `(.L_x_1735) ;  /* 0x0000000000187947 */ /* 0x000fec0003800000 */
.L_x_1732:
[----:B------:R-:W-:-:S13]  /*4c490*/  ISETP.NE.AND P0, PT, R4, 0x54, PT ;  /* 0x000000540400780c */ /* 0x000fda0003f05270 */
[----:B------:R-:W-:Y:S05]  /*4c4a0*/  @!P0 BRA `(.L_x_1735) ;  /* 0x0000000000108947 */ /* 0x000fea0003800000 */
[----:B------:R-:W-:Y:S01]  /*4c4b0*/  ISETP.NE.AND P0, PT, R4, 0x47, PT ;  /* 0x000000470400780c */ /* 0x000fe20003f05270 */
[----:B------:R-:W-:-:S12]  /*4c4c0*/  IMAD.MOV.U32 R5, RZ, RZ, 0x1 ;  /* 0x00000001ff057424 */ /* 0x000fd800078e00ff */
[----:B------:R-:W-:Y:S05]  /*4c4d0*/  @!P0 BRA `(.L_x_1735) ;  /* 0x0000000000048947 */ /* 0x000fea0003800000 */
.L_x_1734:
[----:B------:R-:W-:-:S07]  /*4c4e0*/  IMAD.MOV.U32 R5, RZ, RZ, 0x4 ;  /* 0x00000004ff057424 */ /* 0x000fce00078e00ff */
.L_x_1735:
[----:B------:R-:W-:Y:S05]  /*4c4f0*/  BSYNC.RECONVERGENT B2 ;  /* 0x0000000000027941 */ /* 0x000fea0003800200 */
.L_x_1731:
[----:B------:R1:W-:Y:S01]  /*4c500*/  STL.U8 [R12+0x3], R5 ;  /* 0x000003050c007387 */ /* 0x0003e20000100000 */
[C---:B------:R-:W-:Y:S02]  /*4c510*/  VIADD R4, R0.reuse, 0x3 ;  /* 0x0000000300047836 */ /* 0x040fe40000000000 */
[----:B------:R-:W-:-:S03]  /*4c520*/  VIADD R0, R0, 0x4 ;  /* 0x0000000400007836 */ /* 0x000fc60000000000 */
[----:B------:R-:W-:-:S13]  /*4c530*/  ISETP.NE.AND P0, PT, R4, R9, PT ;  /* 0x000000090400720c */ /* 0x000fda0003f05270 */
[----:B-1----:R-:W-:Y:S05]  /*4c540*/  @P0 BRA `(.L_x_1736) ;  /* 0xfffffff8007c0947 */ /* 0x002fea000383ffff */
.L_x_1715:
[----:B------:R-:W-:Y:S05]  /*4c550*/  BSYNC.RECONVERGENT B0 ;  /* 0x0000000000007941 */ /* 0x000fea0003800200 */
.L_x_1714:
[----:B------:R-:W-:-:S13]  /*4c560*/  ISETP.NE.AND P0, PT, R13, RZ, PT ;  /* 0x000000ff0d00720c */ /* 0x000fda0003f05270 */
[----:B------:R-:W-:Y:S05]  /*4c570*/  @!P0 BRA `(.L_x_1713) ;  /* 0x0000001000348947 */ /* 0x000fea0003800000 */
[----:B------:R-:W1:Y:S01]  /*4c580*/  LDCU.64 UR6, c[0x0][0x380] ;  /* 0x00007000ff0677ac */ /* 0x000e620008000a00 */
[----:B------:R-:W-:-:S05]  /*4c590*/  IMAD.IADD R3, R3, 0x1, R0 ;  /* 0x0000000103037824 */ /* 0x000fca00078e0200 */
[----:B-1----:R-:W-:-:S04]  /*4c5a0*/  IADD3 R4, P0, PT, R3, UR6, RZ ;  /* 0x0000000603047c10 */ /* 0x002fc8000ff1e0ff */
[----:B------:R-:W-:-:S05]  /*4c5b0*/  LEA.HI.X.SX32 R5, R3, UR7, 0x1, P0 ;  /* 0x0000000703057c11 */ /* 0x000fca00080f0eff */
[----:B0-2--5:R-:W2:Y:S01]  /*4c5c0*/  LDG.E.U8 R9, desc[UR4][R4.64] ;  /* 0x0000000404097981 */ /* 0x025ea2000c1e1100 */
        /* <DEDUP_REMOVED lines=11> */
.L_x_1739:
[----:B------:R-:W-:Y:S01]  /*4c680*/  IMAD.MOV.U32 R3, RZ, RZ, 0x3 ;  /* 0x00000003ff037424 */ /* 0x000fe200078e00ff */
[----:B------:R-:W-:Y:S06]  /*4c690*/  BRA `(.L_x_1741) ;  /* 0x0000000000187947 */ /* 0x000fec0003800000 */
.L_x_1738:
[----:B------:R-:W-:-:S13]  /*4c6a0*/  ISETP.NE.AND P0, PT, R9, 0x54, PT ;  /* 0x000000540900780c */ /* 0x000fda0003f05270 */
[----:B------:R-:W-:Y:S05]  /*4c6b0*/  @!P0 BRA `(.L_x_1741) ;  /* 0x0000000000108947 */ /* 0x000fea0003800000 */
[----:B------:R-:W-:Y:S01]  /*4c6c0*/  ISETP.NE.AND P0, PT, R9, 0x47, PT ;  /* 0x000000470900780c */ /* 0x000fe20003f05270 */
[----:B------:R-:W-:-:S12]  /*4c6d0*/  IMAD.MOV.U32 R3, RZ, RZ, 0x1 ;  /* 0x00000001ff037424 */ /* 0x000fd800078e00ff */
[----:B------:R-:W-:Y:S05]  /*4c6e0*/  @!P0 BRA `(.L_x_1741) ;  /* 0x0000000000048947 */ /* 0x000fea0003800000 */
.L_x_1740:
[----:B------:R-:W-:-:S07]  /*4c6f0*/  IMAD.MOV.U32 R3, RZ, RZ, 0x4 ;  /* 0x00000004ff037424 */ /* 0x000fce00078e00ff */
.L_x_1741:
[----:B------:R-:W-:Y:S05]  /*4c700*/  BSYNC.RECONVERGENT B0 ;  /* 0x0000000000007941 */ /* 0x000fea0003800200 */
.L_x_1737:
        /* <DEDUP_REMOVED lines=20> */
.L_x_1744:
[----:B------:R-:W-:Y:S01]  /*4c850*/  IMAD.MOV.U32 R0, RZ, RZ, 0x3 ;  /* 0x00000003ff007424 */ /* 0x000fe200078e00ff */
[----:B------:R-:W-:Y:S06]  /*4c860*/  BRA `(.L_x_1746) ;  /* 0x0000000000187947 */ /* 0x000fec0003800000 */
.L_x_1743:
[----:B------:R-:W-:-:S13]  /*4c870*/  ISETP.NE.AND P0, PT, R3, 0x54, PT ;  /* 0x000000540300780c */ /* 0x000fda0003f05270 */
[----:B------:R-:W-:Y:S05]  /*4c880*/  @!P0 BRA `(.L_x_1746) ;  /* 0x0000000000108947 */ /* 0x000fea0003800000 */
[----:B------:R-:W-:Y:S01]  /*4c890*/  ISETP.NE.AND P0, PT, R3, 0x47, PT ;  /* 0x000000470300780c */ /* 0x000fe20003f05270 */
[----:B------:R-:W-:-:S12]  /*4c8a0*/  IMAD.MOV.U32 R0, RZ, RZ, 0x1 ;  /* 0x00000001ff007424 */ /* 0x000fd800078e00ff */
[----:B------:R-:W-:Y:S05]  /*4c8b0*/  @!P0 BRA `(.L_x_1746) ;  /* 0x0000000000048947 */ /* 0x000fea0003800000 */
.L_x_1745:
[----:B------:R-:W-:-:S07]  /*4c8c0*/  IMAD.MOV.U32 R0, RZ, RZ, 0x4 ;  /* 0x00000004ff007424 */ /* 0x000fce00078e00ff */
.L_x_1746:
[----:B------:R-:W-:Y:S05]  /*4c8d0*/  BSYNC.RECONVERGENT B0 ;  /* 0x0000000000007941 */ /* 0x000fea0003800200 */
.L_x_1742:
        /* <DEDUP_REMOVED lines=15> */
.L_x_1749:
[----:B------:R-:W-:Y:S01]  /*4c9d0*/  IMAD.MOV.U32 R0, RZ, RZ, 0x3 ;  /* 0x00000003ff007424 */ /* 0x000fe200078e00ff */
[----:B------:R-:W-:Y:S06]  /*4c9e0*/  BRA `(.L_x_1751) ;  /* 0x0000000000187947 */ /* 0x000fec0003800000 */
.L_x_1748:
[----:B------:R-:W-:-:S13]  /*4c9f0*/  ISETP.NE.AND P0, PT, R4, 0x54, PT ;  /* 0x000000540400780c */ /* 0x000fda0003f05270 */
[----:B------:R-:W-:Y:S05]  /*4ca00*/  @!P0 BRA `(.L_x_1751) ;  /* 0x0000000000108947 */ /* 0x000fea0003800000 */
[----:B------:R-:W-:Y:S01]  /*4ca10*/  ISETP.NE.AND P0, PT, R4, 0x47, PT ;  /* 0x000000470400780c */ /* 0x000fe20003f05270 */
[----:B------:R-:W-:-:S12]  /*4ca20*/  IMAD.MOV.U32 R0, RZ, RZ, 0x1 ;  /* 0x00000001ff007424 */ /* 0x000fd800078e00ff */
[----:B------:R-:W-:Y:S05]  /*4ca30*/  @!P0 BRA `(.L_x_1751) ;  /* 0x0000000000048947 */ /* 0x000fea0003800000 */
.L_x_1750:
[----:B------:R-:W-:-:S07]  /*4ca40*/  IMAD.MOV.U32 R0, RZ, RZ, 0x4 ;  /* 0x00000004ff007424 */ /* 0x000fce00078e00ff */
.L_x_1751:
[----:B------:R-:W-:Y:S05]  /*4ca50*/  BSYNC.RECONVERGENT B0 ;  /* 0x0000000000007941 */ /* 0x000fea0003800200 */
.L_x_1747:
[----:B------:R0:W-:Y:S01]  /*4ca60*/  STL.U8 [R9+0x2], R0 ;  /* 0x0000020009007387 */ /* 0x0001e20000100000 */
[----:B------:R-:W-:Y:S05]  /*4ca70*/  BRA `(.L_x_1713) ;  /* 0x0000000800f47947 */ /* 0x000fea0003800000 */
.L_x_1712:
        /* <DEDUP_REMOVED lines=8> */
[----:B-1-3--:R-:W-:Y:S01]  /*4cb00*/  LOP3.LUT R3, R19, 0x7ffffffc, RZ, 0xc0, !PT ;  /* 0x7ffffffc13037812 */ /* 0x00afe200078ec0ff */
[----:B------:R-:W-:-:S07]  /*4cb10*/  IMAD.MOV.U32 R0, RZ, RZ, 0x1 ;  /* 0x00000001ff007424 */ /* 0x000fce00078e00ff */
.L_x_1774:
[----:B------:R-:W1:Y:S01]  /*4cb20*/  LDCU.64 UR6, c[0x0][0x380] ;  /* 0x00007000ff0677ac */ /* 0x000e620008000a00 */
[----:B------:R-:W-:-:S04]  /*4cb30*/  IADD3 R5, PT, PT, R19, R4, -R0 ;  /* 0x0000000413057210 */ /* 0x000fc80007ffe800 */
[----:B-1----:R-:W-:-:S04]  /*4cb40*/  IADD3 R10, P0, PT, R5, UR6, RZ ;  /* 0x00000006050a7c10 */ /* 0x002fc8000ff1e0ff */
[----:B------:R-:W-:-:S05]  /*4cb50*/  LEA.HI.X.SX32 R11, R5, UR7, 0x1, P0 ;  /* 0x00000007050b7c11 */ /* 0x000fca00080f0eff */
[----:B0-2--5:R-:W2:Y:S01]  /*4cb60*/  LDG.E.U8 R9, desc[UR4][R10.64] ;  /* 0x000000040a097981 */ /* 0x025ea2000c1e1100 */
        /* <DEDUP_REMOVED lines=10> */
.L_x_1755:
[----:B------:R-:W-:Y:S01]  /*4cc10*/  ISETP.NE.AND P0, PT, R9, 0x47, PT ;  /* 0x000000470900780c */ /* 0x000fe20003f05270 */
[----:B------:R-:W-:-:S12]  /*4cc20*/  IMAD.MOV.U32 R5, RZ, RZ, 0x2 ;  /* 0x00000002ff057424 */ /* 0x000fd800078e00ff */
[----:B------:R-:W-:Y:S05]  /*4cc30*/  @!P0 BRA `(.L_x_1756) ;  /* 0x0000000000148947 */ /* 0x000fea0003800000 */
[----:B------:R-:W-:-:S13]  /*4cc40*/  ISETP.NE.AND P0, PT, R9, 0x54, PT ;  /* 0x000000540900780c */ /* 0x000fda0003f05270 */
[----:B------:R-:W-:Y:S05]  /*4cc50*/  @!P0 BRA `(.L_x_1758) ;  /* 0x0000000000088947 */ /* 0x000fea0003800000 */
.L_x_1757:
[----:B------:R-:W-:Y:S01]  /*4cc60*/  IMAD.MOV.U32 R5, RZ, RZ, 0x4 ;  /* 0x00000004ff057424 */ /* 0x000fe200078e00ff */
[----:B------:R-:W-:Y:S06]  /*4cc70*/  BRA `(.L_x_1756) ;  /* 0x0000000000047947 */ /* 0x000fec0003800000 */
.L_x_1758:
[----:B------:R-:W-:-:S07]  /*4cc80*/  IMAD.MOV.U32 R5, RZ, RZ, 0x3 ;  /* 0x00000003ff057424 */ /* 0x000fce00078e00ff */
.L_x_1756:
[----:B------:R-:W-:Y:S05]  /*4cc90*/  BSYNC.RECONVERGENT B2 ;  /* 0x0000000000027941 */ /* 0x000fea0003800200 */
.L_x_1754:
        /* <DEDUP_REMOVED lines=17> */
.L_x_1760:
[----:B------:R-:W-:-:S13]  /*4cdb0*/  ISETP.NE.AND P0, PT, R9, 0x47, PT ;  /* 0x000000470900780c */ /* 0x000fda0003f05270 */
[----:B------:R-:W-:Y:S05]  /*4cdc0*/  @!P0 BRA `(.L_x_1763) ;  /* 0x0000000000148947 */ /* 0x000fea0003800000 */
[----:B------:R-:W-:Y:S01]  /*4cdd0*/  ISETP.NE.AND P0, PT, R9, 0x54, PT ;  /* 0x000000540900780c */ /* 0x000fe20003f05270 */
[----:B------:R-:W-:-:S12]  /*4cde0*/  IMAD.MOV.U32 R5, RZ, RZ, 0x3 ;  /* 0x00000003ff057424 */ /* 0x000fd800078e00ff */
[----:B------:R-:W-:Y:S05]  /*4cdf0*/  @!P0 BRA `(.L_x_1761) ;  /* 0x00000000000c8947 */ /* 0x000fea0003800000 */
.L_x_1762:
[----:B------:R-:W-:Y:S01]  /*4ce00*/  IMAD.MOV.U32 R5, RZ, RZ, 0x4 ;  /* 0x00000004ff057424 */ /* 0x000fe200078e00ff */
[----:B------:R-:W-:Y:S06]  /*4ce10*/  BRA `(.L_x_1761) ;  /* 0x0000000000047947 */ /* 0x000fec0003800000 */
.L_x_1763:
[----:B------:R-:W-:-:S07]  /*4ce20*/  IMAD.MOV.U32 R5, RZ, RZ, 0x2 ;  /* 0x00000002ff057424 */ /* 0x000fce00078e00ff */
.L_x_1761:
[----:B------:R-:W-:Y:S05]  /*4ce30*/  BSYNC.RECONVERGENT B2 ;  /* 0x0000000000027941 */ /* 0x000fea0003800200 */
.L_x_1759:
        /* <DEDUP_REMOVED lines=12> */
.L_x_1765:
[----:B------:R-:W-:-:S13]  /*4cf00*/  ISETP.NE.AND P0, PT, R9, 0x47, PT ;  /* 0x000000470900780c */ /* 0x000fda0003f05270 */
[----:B------:R-:W-:Y:S05]  /*4cf10*/  @!P0 BRA `(.L_x_1768) ;  /* 0x0000000000148947 */ /* 0x000fea0003800000 */
[----:B------:R-:W-:Y:S01]  /*4cf20*/  ISETP.NE.AND P0, PT, R9, 0x54, PT ;  /* 0x000000540900780c */ /* 0x000fe20003f05270 */
[----:B------:R-:W-:-:S12]  /*4cf30*/  IMAD.MOV.U32 R5, RZ, RZ, 0x3 ;  /* 0x00000003ff057424 */ /* 0x000fd800078e00ff */
[----:B------:R-:W-:Y:S05]  /*4cf40*/  @!P0 BRA `(.L_x_1766) ;  /* 0x00000000000c8947 */ /* 0x000fea0003800000 */
.L_x_1767:
[----:B------:R-:W-:Y:S01]  /*4cf50*/  IMAD.MOV.U32 R5, RZ, RZ, 0x4 ;  /* 0x00000004ff057424 */ /* 0x000fe200078e00ff */
[----:B------:R-:W-:Y:S06]  /*4cf60*/  BRA `(.L_x_1766) ;  /* 0x0000000000047947 */ /* 0x000fec0003800000 */
.L_x_1768:
[----:B------:R-:W-:-:S07]  /*4cf70*/  IMAD.MOV.U32 R5, RZ, RZ, 0x2 ;  /* 0x00000002ff057424 */ /* 0x000fce00078e00ff */
.L_x_1766:
[----:B------:R-:W-:Y:S05]  /*4cf80*/  BSYNC.RECONVERGENT B2 ;  /* 0x0000000000027941 */ /* 0x000fea0003800200 */
.L_x_1764:
        /* <DEDUP_REMOVED lines=12> */
.L_x_1770:
[----:B------:R-:W-:-:S13]  /*4d050*/  ISETP.NE.AND P0, PT, R10, 0x47, PT ;  /* 0x000000470a00780c */ /* 0x000fda0003f05270 */
[----:B------:R-:W-:Y:S05]  /*4d060*/  @!P0 BRA `(.L_x_1773) ;  /* 0x0000000000148947 */ /* 0x000fea0003800000 */
[----:B------:R-:W-:Y:S01]  /*4d070*/  ISETP.NE.AND P0, PT, R10, 0x54, PT ;  /* 0x000000540a00780c */ /* 0x000fe20003f05270 */
[----:B------:R-:W-:-:S12]  /*4d080*/  IMAD.MOV.U32 R5, RZ, RZ, 0x3 ;  /* 0x00000003ff057424 */ /* 0x000fd800078e00ff */
[----:B------:R-:W-:Y:S05]  /*4d090*/  @!P0 BRA `(.L_x_1771) ;  /* 0x00000000000c8947 */ /* 0x000fea0003800000 */
.L_x_1772:
[----:B------:R-:W-:Y:S01]  /*4d0a0*/  IMAD.MOV.U32 R5, RZ, RZ, 0x4 ;  /* 0x00000004ff057424 */ /* 0x000fe200078e00ff */
[----:B------:R-:W-:Y:S06]  /*4d0b0*/  BRA `(.L_x_1771) ;  /* 0x0000000000047947 */ /* 0x000fec0003800000 */
.L_x_1773:
[----:B------:R-:W-:-:S07]  /*4d0c0*/  IMAD.MOV.U32 R5, RZ, RZ, 0x2 ;  /* 0x00000002ff057424 */ /* 0x000fce00078e00ff */
.L_x_1771:
[----:B------:R-:W-:Y:S05]  /*4d0d0*/  BSYNC.RECONVERGENT B2 ;  /* 0x0000000000027941 */ /* 0x000fea0003800200 */
.L_x_1769:
[----:B------:R0:W-:Y:S01]  /*4d0e0*/  STL.U8 [R12+0x3], R5 ;  /* 0x000003050c007387 */ /* 0x0001e20000100000 */
[C---:B------:R-:W-:Y:S02]  /*4d0f0*/  VIADD R10, R0.reuse, 0x3 ;  /* 0x00000003000a7836 */ /* 0x040fe40000000000 */
[----:B------:R-:W-:-:S03]  /*4d100*/  VIADD R0, R0, 0x4 ;  /* 0x0000000400007836 */ /* 0x000fc60000000000 */
[----:B------:R-:W-:-:S13]  /*4d110*/  ISETP.NE.AND P0, PT, R10, R3, PT ;  /* 0x000000030a00720c */ /* 0x000fda0003f05270 */
[----:B0-----:R-:W-:Y:S05]  /*4d120*/  @P0 BRA `(.L_x_1774) ;  /* 0xfffffff8007c0947 */ /* 0x001fea000383ffff */
.L_x_1753:
[----:B------:R-:W-:Y:S05]  /*4d130*/  BSYNC.RECONVERGENT B0 ;  /* 0x0000000000007941 */ /* 0x000fea0003800200 */
.L_x_1752:
[----:B------:R-:W-:-:S13]  /*4d140*/  ISETP.NE.AND P0, PT, R13, RZ, PT ;  /* 0x000000ff0d00720c */ /* 0x000fda0003f05270 */
[----:B------:R-:W-:Y:S05]  /*4d150*/  @!P0 BRA `(.L_x_1713) ;  /* 0x00000004003c8947 */ /* 0x000fea0003800000 */
[----:B------:R-:W0:Y:S01]  /*4d160*/  LDCU.64 UR6, c[0x0][0x380] ;  /* 0x00007000ff0677ac */ /* 0x000e220008000a00 */
[----:B-1-3--:R-:W-:-:S04]  /*4d170*/  IADD3 R3, PT, PT, R19, R4, -R0 ;  /* 0x0000000413037210 */ /* 0x00afc80007ffe800 */
[----:B0-----:R-:W-:-:S04]  /*4d180*/  IADD3 R4, P0, PT, R3, UR6, RZ ;  /* 0x0000000603047c10 */ /* 0x001fc8000ff1e0ff */
[----:B------:R-:W-:-:S05]  /*4d190*/  LEA.HI.X.SX32 R5, R3, UR7, 0x1, P0 ;  /* 0x0000000703057c11 */ /* 0x000fca00080f0eff */
[----:B--2--5:R-:W2:Y:S01]  /*4d1a0*/  LDG.E.U8 R9, desc[UR4][R4.64] ;  /* 0x0000000404097981 */ /* 0x024ea2000c1e1100 */
        /* <DEDUP_REMOVED lines=11> */
.L_x_1776:
[----:B------:R-:W-:-:S13]  /*4d260*/  ISETP.NE.AND P0, PT, R9, 0x47, PT ;  /* 0x000000470900780c */ /* 0x000fda0003f05270 */
[----:B------:R-:W-:Y:S05]  /*4d270*/  @!P0 BRA `(.L_x_1779) ;  /* 0x0000000000148947 */ /* 0x000fea0003800000 */
[----:B------:R-:W-:Y:S01]  /*4d280*/  ISETP.NE.AND P0, PT, R9, 0x54, PT ;  /* 0x000000540900780c */ /* 0x000fe20003f05270 */
[----:B------:R-:W-:-:S12]  /*4d290*/  IMAD.MOV.U32 R3, RZ, RZ, 0x3 ;  /* 0x00000003ff037424 */ /* 0x000fd800078e00ff */
[----:B------:R-:W-:Y:S05]  /*4d2a0*/  @!P0 BRA `(.L_x_1777) ;  /* 0x00000000000c8947 */ /* 0x000fea0003800000 */
.L_x_1778:
[----:B------:R-:W-:Y:S01]  /*4d2b0*/  IMAD.MOV.U32 R3, RZ, RZ, 0x4 ;  /* 0x00000004ff037424 */ /* 0x000fe200078e00ff */
[----:B------:R-:W-:Y:S06]  /*4d2c0*/  BRA `(.L_x_1777) ;  /* 0x0000000000047947 */ /* 0x000fec0003800000 */
.L_x_1779:
[----:B------:R-:W-:-:S07]  /*4d2d0*/  IMAD.MOV.U32 R3, RZ, RZ, 0x2 ;  /* 0x00000002ff037424 */ /* 0x000fce00078e00ff */
.L_x_1777:
[----:B------:R-:W-:Y:S05]  /*4d2e0*/  BSYNC.RECONVERGENT B0 ;  /* 0x0000000000007941 */ /* 0x000fea0003800200 */
.L_x_1775:
        /* <DEDUP_REMOVED lines=20> */
.L_x_1781:
[----:B------:R-:W-:-:S13]  /*4d430*/  ISETP.NE.AND P0, PT, R3, 0x47, PT ;  /* 0x000000470300780c */ /* 0x000fda0003f05270 */
[----:B------:R-:W-:Y:S05]  /*4d440*/  @!P0 BRA `(.L_x_1784) ;  /* 0x0000000000148947 */ /* 0x000fea0003800000 */
[----:B------:R-:W-:Y:S01]  /*4d450*/  ISETP.NE.AND P0, PT, R3, 0x54, PT ;  /* 0x000000540300780c */ /* 0x000fe20003f05270 */
[----:B------:R-:W-:-:S12]  /*4d460*/  IMAD.MOV.U32 R0, RZ, RZ, 0x3 ;  /* 0x00000003ff007424 */ /* 0x000fd800078e00ff */
[----:B------:R-:W-:Y:S05]  /*4d470*/  @!P0 BRA `(.L_x_1782) ;  /* 0x00000000000c8947 */ /* 0x000fea0003800000 */
.L_x_1783:
[----:B------:R-:W-:Y:S01]  /*4d480*/  IMAD.MOV.U32 R0, RZ, RZ, 0x4 ;  /* 0x00000004ff007424 */ /* 0x000fe200078e00ff */
[----:B------:R-:W-:Y:S06]  /*4d490*/  BRA `(.L_x_1782) ;  /* 0x0000000000047947 */ /* 0x000fec0003800000 */
.L_x_1784:
[----:B------:R-:W-:-:S07]  /*4d4a0*/  IMAD.MOV.U32 R0, RZ, RZ, 0x2 ;  /* 0x00000002ff007424 */ /* 0x000fce00078e00ff */
.L_x_1782:
[----:B------:R-:W-:Y:S05]  /*4d4b0*/  BSYNC.RECONVERGENT B0 ;  /* 0x0000000000007941 */ /* 0x000fea0003800200 */
.L_x_1780:
        /* <DEDUP_REMOVED lines=15> */
.L_x_1786:
[----:B------:R-:W-:-:S13]  /*4d5b0*/  ISETP.NE.AND P0, PT, R4, 0x47, PT ;  /* 0x000000470400780c */ /* 0x000fda0003f05270 */
[----:B------:R-:W-:Y:S05]  /*4d5c0*/  @!P0 BRA `(.L_x_1789) ;  /* 0x0000000000148947 */ /* 0x000fea0003800000 */
[----:B------:R-:W-:Y:S01]  /*4d5d0*/  ISETP.NE.AND P0, PT, R4, 0x54, PT ;  /* 0x000000540400780c */ /* 0x000fe20003f05270 */
[----:B------:R-:W-:-:S12]  /*4d5e0*/  IMAD.MOV.U32 R0, RZ, RZ, 0x3 ;  /* 0x00000003ff007424 */ /* 0x000fd800078e00ff */
[----:B------:R-:W-:Y:S05]  /*4d5f0*/  @!P0 BRA `(.L_x_1787) ;  /* 0x00000000000c8947 */ /* 0x000fea0003800000 */
.L_x_1788:
[----:B------:R-:W-:Y:S01]  /*4d600*/  IMAD.MOV.U32 R0, RZ, RZ, 0x4 ;  /* 0x00000004ff007424 */ /* 0x000fe200078e00ff */
[----:B------:R-:W-:Y:S06]  /*4d610*/  BRA `(.L_x_1787) ;  /* 0x0000000000047947 */ /* 0x000fec0003800000 */
.L_x_1789:
[----:B------:R-:W-:-:S07]  /*4d620*/  IMAD.MOV.U32 R0, RZ, RZ, 0x2 ;  /* 0x00000002ff007424 */ /* 0x000fce00078e00ff */
.L_x_1787:
[----:B------:R-:W-:Y:S05]  /*4d630*/  BSYNC.RECONVERGENT B0 ;  /* 0x0000000000007941 */ /* 0x000fea0003800200 */
.L_x_1785:
[----:B------:R0:W-:Y:S02]  /*4d640*/  STL.U8 [R9+0x2], R0 ;  /* 0x0000020009007387 */ /* 0x0001e40000100000 */
.L_x_1713:
[----:B------:R-:W-:Y:S05]  /*4d650*/  BSYNC.RECONVERGENT B1 ;  /* 0x0000000000017941 */ /* 0x000fea0003800200 */
.L_x_1711:
[----:B0-----:R-:W0:Y:S01]  /*4d660*/  LDC R0, c[0x0][0x2f8] ;  /* 0x0000be00ff007b82 */ /* 0x001e220000000800 */
[----:B------:R-:W-:Y:S01]  /*4d670*/  IMAD.MOV.U32 R4, RZ, RZ, 0x4 ;  /* 0x00000004ff047424 */ /* 0x000fe200078e00ff */
[----:B------:R-:W-:Y:S01]  /*4d680*/  ISETP.GE.AND P0, PT, R18, 0x1, PT ;  /* 0x000000011200780c */ /* 0x000fe20003f06270 */
[----:B------:R-:W-:Y:S05]  /*4d690*/  BSSY.RECONVERGENT B5, `(.L_x_1790) ;  /* 0x00004a3000057945 */ /* 0x000fea0003800200 */
[----:B--2--5:R-:W2:Y:S08]  /*4d6a0*/  LDC R9, c[0x0][0x2f8] ;  /* 0x0000be00ff097b82 */ /* 0x024eb00000000800 */
[----:B------:R-:W4:Y:S01]  /*4d6b0*/  LDC R5, c[0x0][0x2f8] ;  /* 0x0000be00ff057b82 */ /* 0x000f220000000800 */
[----:B0-----:R-:W-:-:S05]  /*4d6c0*/  IMAD.IADD R0, R1, 0x1, R0 ;  /* 0x0000000101007824 */ /* 0x001fca00078e0200 */
[----:B--2---:R-:W-:-:S05]  /*4d6d0*/  IADD3 R9, PT, PT, -R9, 0x1b, R0 ;  /* 0x0000001b09097810 */ /* 0x004fca0007ffe100 */
[----:B-1-3--:R-:W-:Y:S02]  /*4d6e0*/  IMAD.IADD R3, R19, 0x1, R9 ;  /* 0x0000000113037824 */ /* 0x00afe400078e0209 */
[----:B----4-:R-:W-:-:S03]  /*4d6f0*/  IMAD.IADD R5, R0, 0x1, -R5 ;  /* 0x0000000100057824 */ /* 0x010fc600078e0a05 */
[----:B------:R0:W-:Y:S01]  /*4d700*/  STL.U8 [R3+0x1], R4 ;  /* 0x0000010403007387 */ /* 0x0001e20000100000 */
[----:B------:R-:W-:-:S03]  /*4d710*/  IMAD.IADD R0, R18, 0x1, R5 ;  /* 0x0000000112007824 */ /* 0x000fc600078e0205 */
[----:B------:R0:W-:Y:S04]  /*4d720*/  STL.U8 [R9], R4 ;  /* 0x0000000409007387 */ /* 0x0001e80000100000 */
        /* <DEDUP_REMOVED lines=10> */
.L_x_1799:
[----:B------:R-:W-:Y:S01]  /*4d7d0*/  ISETP.GE.AND P0, PT, R19, 0x1, PT ;  /* 0x000000011300780c */ /* 0x000fe20003f06270 */
[----:B------:R-:W-:-:S12]  /*4d7e0*/  BSSY.RECONVERGENT B1, `(.L_x_1793) ;  /* 0x0000087000017945 */ /* 0x000fd80003800200 */
[----:B0----5:R-:W-:Y:S05]  /*4d7f0*/  @!P0 BRA `(.L_x_1794) ;  /* 0x0000000800148947 */ /* 0x021fea0003800000 */
        /* <DEDUP_REMOVED lines=13> */
.L_x_1798:
        /* <DEDUP_REMOVED lines=8> */
[----:B------:R-:W4:Y:S04]  /*4d950*/  LDL.S8 R15, [R10+0x2] ;  /* 0x000002000a0f7983 */ /* 0x000f280000100200 */
[----:B------:R-:W4:Y:S01]  /*4d960*/  LDL.S8 R17, [R10+0x3] ;  /* 0x000003000a117983 */ /* 0x000f220000100200 */
[----:B--2--5:R-:W-:-:S02]  /*4d970*/  IMAD.IADD R11, R30, 0x1, R11 ;  /* 0x000000011e0b7824 */ /* 0x024fc400078e020b */
[----:B---3--:R-:W-:-:S03]  /*4d980*/  IMAD.IADD R13, R30, 0x1, R13 ;  /* 0x000000011e0d7824 */ /* 0x008fc600078e020d */
[----:B------:R-:W-:Y:S01]  /*4d990*/  ISETP.NE.AND P2, PT, R11, 0x3, PT ;  /* 0x000000030b00780c */ /* 0x000fe20003f45270 */
[----:B------:R-:W-:Y:S02]  /*4d9a0*/  IMAD.IADD R11, R31, 0x1, R34 ;  /* 0x000000011f0b7824 */ /* 0x000fe400078e0222 */
[----:B----4-:R-:W-:Y:S01]  /*4d9b0*/  IMAD.IADD R15, R30, 0x1, R15 ;  /* 0x000000011e0f7824 */ /* 0x010fe200078e020f */
[----:B------:R-:W-:Y:S01]  /*4d9c0*/  ISETP.NE.AND P3, PT, R13, 0x3, PT ;  /* 0x000000030d00780c */ /* 0x000fe20003f65270 */
[----:B0-----:R-:W-:-:S03]  /*4d9d0*/  IMAD.WIDE R4, R11, 0x8, R4 ;  /* 0x000000080b047825 */ /* 0x001fc600078e0204 */
[----:B------:R-:W-:Y:S01]  /*4d9e0*/  ISETP.NE.AND P4, PT, R15, 0x3, PT ;  /* 0x000000030f00780c */ /* 0x000fe20003f85270 */
[----:B------:R-:W-:-:S04]  /*4d9f0*/  IMAD.IADD R17, R30, 0x1, R17 ;  /* 0x000000011e117824 */ /* 0x000fc800078e0211 */
        /* <DEDUP_REMOVED lines=46> */
.L_x_1797:
[----:B------:R-:W-:-:S07]  /*4dce0*/  IMAD.MOV.U32 R10, RZ, RZ, R34 ;  /* 0x000000ffff0a7224 */ /* 0x000fce00078e0022 */
.L_x_1796:
[----:B------:R-:W-:Y:S05]  /*4dcf0*/  BSYNC.RECONVERGENT B2 ;  /* 0x0000000000027941 */ /* 0x000fea0003800200 */
.L_x_1795:
        /* <DEDUP_REMOVED lines=11> */
[----:B--2--5:R-:W-:-:S05]  /*4ddb0*/  IMAD.IADD R11, R30, 0x1, R11 ;  /* 0x000000011e0b7824 */ /* 0x024fca00078e020b */
        /* <DEDUP_REMOVED lines=41> */
.L_x_1794:
[----:B------:R-:W-:Y:S05]  /*4e050*/  BSYNC.RECONVERGENT B1 ;  /* 0x0000000000017941 */ /* 0x000fea0003800200 */
.L_x_1793:
[C---:B------:R-:W-:Y:S01]  /*4e060*/  ISETP.NE.AND P2, PT, R9.reuse, R18, PT ;  /* 0x000000120900720c */ /* 0x040fe20003f45270 */
[----:B------:R-:W-:-:S12]  /*4e070*/  VIADD R9, R9, 0x1 ;  /* 0x0000000109097836 */ /* 0x000fd80000000000 */
[----:B------:R-:W-:Y:S05]  /*4e080*/  @P2 BRA `(.L_x_1799) ;  /* 0xfffffff400d02947 */ /* 0x000fea000383ffff */
[----:B------:R-:W-:Y:S05]  /*4e090*/  BSYNC.RECONVERGENT B0 ;  /* 0x0000000000007941 */ /* 0x000fea0003800200 */
.L_x_1792:
[----:B------:R-:W-:-:S07]  /*4e0a0*/  IMAD.MOV.U32 R17, RZ, RZ, 0x1 ;  /* 0x00000001ff117424 */ /* 0x000fce00078e00ff */
.L_x_1862:
        /* <DEDUP_REMOVED lines=8> */
.L_x_1861:
[----:B01----:R-:W0:Y:S01]  /*4e130*/  LDC.64 R24, c[0x0][0x428] ;  /* 0x00010a00ff187b82 */ /* 0x003e220000000a00 */
[----:B------:R-:W-:-:S04]  /*4e140*/  VIADD R198, R17, 0xffffffff ;  /* 0xffffffff11c67836 */ /* 0x000fc80000000000 */
[----:B------:R-:W-:-:S04]  /*4e150*/  IMAD R0, R19, R198, R7 ;  /* 0x000000c613007224 */ /* 0x000fc800078e0207 */
[----:B------:R-:W-:-:S04]  /*4e160*/  IMAD.IADD R3, R0, 0x1, R15 ;  /* 0x0000000100037824 */ /* 0x000fc800078e020f */
[----:B0-----:R-:W-:-:S05]  /*4e170*/  IMAD.WIDE R24, R3, 0x8, R24 ;  /* 0x0000000803187825 */ /* 0x001fca00078e0218 */
[----:B------:R-:W2:Y:S01]  /*4e180*/  LDG.E.64 R4, desc[UR4][R24.64] ;  /* 0x0000000418047981 */ /* 0x000ea2000c1e1b00 */
[----:B------:R-:W-:Y:S01]  /*4e190*/  IMAD.MOV.U32 R10, RZ, RZ, -0x800000 ;  /* 0xff800000ff0a7424 */ /* 0x000fe200078e00ff */
        /* <DEDUP_REMOVED lines=19> */
[----:B-----5:R-:W-:Y:S02]  /*4e2d0*/  @P1 IMAD.MOV.U32 R30, RZ, RZ, 0x0 ;  /* 0x00000000ff1e1424 */ /* 0x020fe400078e00ff */
        /* <DEDUP_REMOVED lines=10> */
[----:B------:R-:W3:Y:S01]  /*4e380*/  LDL.U8 R199, [R16+-0x1] ;  /* 0xffffff0010c77983 */ /* 0x000ee20000100000 */
        /* <DEDUP_REMOVED lines=86> */
.L_x_1810:
[----:B------:R-:W-:Y:S05]  /*4e8f0*/  BSYNC.RECONVERGENT B2 ;  /* 0x0000000000027941 */ /* 0x000fea0003800200 */
.L_x_1809:
        /* <DEDUP_REMOVED lines=31> */
.L_x_1813:
[----:B------:R-:W-:Y:S05]  /*4eaf0*/  BSYNC.RECONVERGENT B2 ;  /* 0x0000000000027941 */ /* 0x000fea0003800200 */
.L_x_1812:
        /* <DEDUP_REMOVED lines=8> */
.L_x_1808:
        /* <DEDUP_REMOVED lines=35> */
.L_x_1815:
[----:B------:R-:W-:Y:S05]  /*4edb0*/  BSYNC.RECONVERGENT B2 ;  /* 0x0000000000027941 */ /* 0x000fea0003800200 */
.L_x_1814:
        /* <DEDUP_REMOVED lines=33> */
.L_x_1817:
[----:B------:R-:W-:Y:S05]  /*4efd0*/  BSYNC.RECONVERGENT B2 ;  /* 0x0000000000027941 */ /* 0x000fea0003800200 */
.L_x_1816:
        /* <DEDUP_REMOVED lines=8> */
.L_x_1807:
        /* <DEDUP_REMOVED lines=49> */
.L_x_1819:
[----:B------:R-:W-:Y:S05]  /*4f370*/  BSYNC.RECONVERGENT B2 ;  /* 0x0000000000027941 */ /* 0x000fea0003800200 */
.L_x_1818:
        /* <DEDUP_REMOVED lines=33> */
.L_x_1821:
[----:B------:R-:W-:Y:S05]  /*4f590*/  BSYNC.RECONVERGENT B2 ;  /* 0x0000000000027941 */ /* 0x000fea0003800200 */
.L_x_1820:
[----:B------:R-:W-:-:S06]  /*4f5a0*/  DSETP.GEU.AND P1, PT, R200, R162, PT ;  /* 0x000000a2c800722a */ /* 0x000fcc0003f2e000 */
[----:B------:R-:W-:Y:S02]  /*4f5b0*/  FSEL R162, R162, R200, !P1 ;  /* 0x000000c8a2a27208 */ /* 0x000fe40004800000 */
[----:B------:R-:W-:Y:S02]  /*4f5c0*/  FSEL R163, R163, R201, !P1 ;  /* 0x000000c9a3a37208 */ /* 0x000fe40004800000 */
[----:B------:R-:W-:Y:S02]  /*4f5d0*/  FSEL R40, R40, R38, !P1 ;  /* 0x0000002628287208 */ /* 0x000fe40004800000 */
[----:B------:R-:W-:Y:S02]  /*4f5e0*/  FSEL R41, R41, R39, !P1 ;  /* 0x0000002729297208 */ /* 0x000fe40004800000 */
[----:B------:R-:W-:Y:S02]  /*4f5f0*/  FSEL R154, R154, R36, !P1 ;  /* 0x000000249a9a7208 */ /* 0x000fe40004800000 */
[----:B------:R-:W-:-:S07]  /*4f600*/  FSEL R155, R155, R37, !P1 ;  /* 0x000000259b9b7208 */ /* 0x000fce0004800000 */
.L_x_1811:
[----:B------:R-:W-:Y:S05]  /*4f610*/  BSYNC.RECONVERGENT B0 ;  /* 0x0000000000007941 */ /* 0x000fea0003800200 */
.L_x_1806:
        /* <DEDUP_REMOVED lines=32> */
.L_x_1823:
[----:B------:R-:W-:Y:S05]  /*4f820*/  BSYNC.RECONVERGENT B0 ;  /* 0x0000000000007941 */ /* 0x000fea0003800200 */
.L_x_1822:
[----:B------:R-:W-:-:S06]  /*4f830*/  DSETP.GEU.AND P1, PT, R162, R36, PT ;  /* 0x00000024a200722a */ /* 0x000fcc0003f2e000 */
[----:B------:R-:W-:Y:S02]  /*4f840*/  FSEL R30, R30, R40, !P1 ;  /* 0x000000281e1e7208 */ /* 0x000fe40004800000 */
[----:B------:R-:W-:Y:S02]  /*4f850*/  FSEL R31, R31, R41, !P1 ;  /* 0x000000291f1f7208 */ /* 0x000fe40004800000 */
[----:B------:R-:W-:Y:S02]  /*4f860*/  FSEL R34, R34, R154, !P1 ;  /* 0x0000009a22227208 */ /* 0x000fe40004800000 */
[----:B------:R-:W-:-:S07]  /*4f870*/  FSEL R35, R35, R155, !P1 ;  /* 0x0000009b23237208 */ /* 0x000fce0004800000 */
.L_x_1805:
[----:B------:R-:W-:Y:S05]  /*4f880*/  BSYNC.RECONVERGENT B1 ;  /* 0x0000000000017941 */ /* 0x000fea0003800200 */
.L_x_1804:
        /* <DEDUP_REMOVED lines=43> */
.L_x_1825:
[----:B------:R-:W-:Y:S05]  /*4fb40*/  BSYNC.RECONVERGENT B0 ;  /* 0x0000000000007941 */ /* 0x000fea0003800200 */
.L_x_1824:
        /* <DEDUP_REMOVED lines=14> */
[----:B------:R-:W3:Y:S01]  /*4fc30*/  LDL.U8 R199, [R14+-0x1] ;  /* 0xffffff000ec77983 */ /* 0x000ee20000100000 */
        /* <DEDUP_REMOVED lines=14> */
.L_x_1827:
[----:B------:R-:W-:Y:S05]  /*4fd20*/  BSYNC.RECONVERGENT B0 ;  /* 0x0000000000007941 */ /* 0x000fea0003800200 */
.L_x_1826:
        /* <DEDUP_REMOVED lines=28> */
.L_x_1829:
[----:B------:R-:W-:Y:S05]  /*4fef0*/  BSYNC.RECONVERGENT B0 ;  /* 0x0000000000007941 */ /* 0x000fea0003800200 */
.L_x_1828:
        /* <DEDUP_REMOVED lines=30> */
.L_x_1831:
[----:B------:R-:W-:Y:S05]  /*500e0*/  BSYNC.RECONVERGENT B0 ;  /* 0x0000000000007941 */ /* 0x000fea0003800200 */
.L_x_1830:
        /* <DEDUP_REMOVED lines=11> */
.L_x_1860:
        /* <DEDUP_REMOVED lines=12> */
.L_x_1859:
        /* <DEDUP_REMOVED lines=61> */
.L_x_1840:
[----:B------:R-:W-:Y:S05]  /*50630*/  BSYNC.RECONVERGENT B6 ;  /* 0x0000000000067941 */ /* 0x000fea0003800200 */
.L_x_1839:
        /* <DEDUP_REMOVED lines=34> */
.L_x_1842:
[----:B------:R-:W-:Y:S05]  /*50860*/  BSYNC.RECONVERGENT B6 ;  /* 0x0000000000067941 */ /* 0x000fea0003800200 */
.L_x_1841:
        /* <DEDUP_REMOVED lines=27> */
.L_x_1844:
[----:B------:R-:W-:Y:S05]  /*50a20*/  BSYNC.RECONVERGENT B6 ;  /* 0x0000000000067941 */ /* 0x000fea0003800200 */
.L_x_1843:
[----:B------:R-:W-:-:S06]  /*50a30*/  DSETP.GT.AND P2, PT, R4, R202, PT ;  /* 0x000000ca0400722a */ /* 0x000fcc0003f44000 */
[----:B------:R-:W-:Y:S02]  /*50a40*/  FSEL R10, R40, RZ, P2 ;  /* 0x000000ff280a7208 */ /* 0x000fe40001000000 */
[----:B------:R-:W-:Y:S02]  /*50a50*/  FSEL R11, R41, -1.875, P2 ;  /* 0xbff00000290b7808 */ /* 0x000fe40001000000 */
[----:B------:R-:W-:Y:S02]  /*50a60*/  FSEL R12, R154, RZ, P2 ;  /* 0x000000ff9a0c7208 */ /* 0x000fe40001000000 */
[----:B------:R-:W-:Y:S01]  /*50a70*/  FSEL R13, R155, +QNAN , P2 ;  /* 0x7ff000009b0d7808 */ /* 0x000fe20001000000 */
[----:B------:R-:W-:Y:S06]  /*50a80*/  BRA `(.L_x_1845) ;  /* 0x0000001400147947 */ /* 0x000fec0003800000 */
.L_x_1838:
        /* <DEDUP_REMOVED lines=62> */
.L_x_1847:
[----:B------:R-:W-:Y:S05]  /*50e70*/  BSYNC.RECONVERGENT B6 ;  /* 0x0000000000067941 */ /* 0x000fea0003800200 */
.L_x_1846:
        /* <DEDUP_REMOVED lines=27> */
.L_x_1849:
[----:B------:R-:W-:Y:S05]  /*51030*/  BSYNC.RECONVERGENT B6 ;  /* 0x0000000000067941 */ /* 0x000fea0003800200 */
.L_x_1848:
[----:B------:R-:W-:-:S06]  /*51040*/  DSETP.GT.AND P2, PT, R4, R202, PT ;  /* 0x000000ca0400722a */ /* 0x000fcc0003f44000 */
[----:B------:R-:W-:Y:S02]  /*51050*/  FSEL R10, R40, RZ, P2 ;  /* 0x000000ff280a7208 */ /* 0x000fe40001000000 */
[----:B------:R-:W-:Y:S02]  /*51060*/  FSEL R11, R41, -1.875, P2 ;  /* 0xbff00000290b7808 */ /* 0x000fe40001000000 */
[----:B------:R-:W-:Y:S02]  /*51070*/  FSEL R12, R154, RZ, P2 ;  /* 0x000000ff9a0c7208 */ /* 0x000fe40001000000 */
[----:B------:R-:W-:Y:S01]  /*51080*/  FSEL R13, R155, +QNAN , P2 ;  /* 0x7ff000009b0d7808 */ /* 0x000fe20001000000 */
[----:B------:R-:W-:Y:S06]  /*51090*/  BRA `(.L_x_1845) ;  /* 0x0000000c00907947 */ /* 0x000fec0003800000 */
.L_x_1837:
        /* <DEDUP_REMOVED lines=71> */
.L_x_1852:
[----:B------:R-:W-:Y:S05]  /*51510*/  BSYNC.RECONVERGENT B6 ;  /* 0x0000000000067941 */ /* 0x000fea0003800200 */
.L_x_1851:
        /* <DEDUP_REMOVED lines=27> */
.L_x_1854:
[----:B------:R-:W-:Y:S05]  /*516d0*/  BSYNC.RECONVERGENT B6 ;  /* 0x0000000000067941 */ /* 0x000fea0003800200 */
.L_x_1853:
        /* <DEDUP_REMOVED lines=15> */
.L_x_1850:
        /* <DEDUP_REMOVED lines=79> */
.L_x_1856:
[----:B------:R-:W-:Y:S05]  /*51cc0*/  BSYNC.RECONVERGENT B6 ;  /* 0x0000000000067941 */ /* 0x000fea0003800200 */
.L_x_1855:
        /* <DEDUP_REMOVED lines=27> */
.L_x_1858:
[----:B------:R-:W-:Y:S05]  /*51e80*/  BSYNC.RECONVERGENT B6 ;  /* 0x0000000000067941 */ /* 0x000fea0003800200 */
.L_x_1857:
[----:B------:R-:W-:-:S06]  /*51e90*/  DSETP.GT.AND P2, PT, R4, R202, PT ;  /* 0x000000ca0400722a */ /* 0x000fcc0003f44000 */
[----:B------:R-:W-:Y:S02]  /*51ea0*/  FSEL R10, R40, RZ, P2 ;  /* 0x000000ff280a7208 */ /* 0x000fe40001000000 */
[----:B------:R-:W-:Y:S02]  /*51eb0*/  FSEL R11, R41, -1.875, P2 ;  /* 0xbff00000290b7808 */ /* 0x000fe40001000000 */
[----:B------:R-:W-:Y:S02]  /*51ec0*/  FSEL R12, R154, RZ, P2 ;  /* 0x000000ff9a0c7208 */ /* 0x000fe40001000000 */
[----:B------:R-:W-:-:S07]  /*51ed0*/  FSEL R13, R155, +QNAN , P2 ;  /* 0x7ff000009b0d7808 */ /* 0x000fce0001000000 */
.L_x_1845:
[----:B------:R-:W-:Y:S05]  /*51ee0*/  BSYNC.RECONVERGENT B0 ;  /* 0x0000000000007941 */ /* 0x000fea0003800200 */
.L_x_1836:
        /* <DEDUP_REMOVED lines=14> */
.L_x_1835:
[----:B------:R-:W-:Y:S05]  /*51fd0*/  BSYNC.RECONVERGENT B1 ;  /* 0x0000000000017941 */ /* 0x000fea0003800200 */
.L_x_1834:
[----:B------:R-:W-:Y:S01]  /*51fe0*/  VIADD R200, R200, 0x1 ;  /* 0x00000001c8c87836 */ /* 0x000fe20000000000 */
[----:B------:R-:W-:-:S04]  /*51ff0*/  ISETP.GT.U32.AND P3, PT, R201, 0x1, PT ;  /* 0x00000001c900780c */ /* 0x000fc80003f64070 */
[----:B------:R-:W-:-:S13]  /*52000*/  ISETP.GE.AND P2, PT, R200, R15, PT ;  /* 0x0000000fc800720c */ /* 0x000fda0003f46270 */
[----:B------:R-:W-:Y:S05]  /*52010*/  @!P2 BRA P3, `(.L_x_1859) ;  /* 0xffffffe00090a947 */ /* 0x000fea000183ffff */
.L_x_1833:
[----:B------:R-:W-:Y:S05]  /*52020*/  BSYNC.RECONVERGENT B2 ;  /* 0x0000000000027941 */ /* 0x000fea0003800200 */
.L_x_1832:
[----:B------:R-:W-:Y:S05]  /*52030*/  @P1 BRA `(.L_x_1860) ;  /* 0xffffffe000581947 */ /* 0x000fea000383ffff */
.L_x_1803:
[----:B------:R-:W-:Y:S05]  /*52040*/  BSYNC.RECONVERGENT B3 ;  /* 0x0000000000037941 */ /* 0x000fea0003800200 */
.L_x_1802:
[C---:B------:R-:W-:Y:S01]  /*52050*/  ISETP.NE.AND P1, PT, R15.reuse, R19, PT ;  /* 0x000000130f00720c */ /* 0x040fe20003f25270 */
[----:B------:R-:W-:-:S12]  /*52060*/  VIADD R15, R15, 0x1 ;  /* 0x000000010f0f7836 */ /* 0x000fd80000000000 */
[----:B------:R-:W-:Y:S05]  /*52070*/  @P1 BRA `(.L_x_1861) ;  /* 0xffffffc0002c1947 */ /* 0x000fea000383ffff */
.L_x_1801:
[----:B------:R-:W-:Y:S05]  /*52080*/  BSYNC.RECONVERGENT B4 ;  /* 0x0000000000047941 */ /* 0x000fea0003800200 */
.L_x_1800:
[C---:B------:R-:W-:Y:S01]  /*52090*/  ISETP.NE.AND P1, PT, R17.reuse, R18, PT ;  /* 0x000000121100720c */ /* 0x040fe20003f25270 */
[----:B------:R-:W-:-:S12]  /*520a0*/  VIADD R17, R17, 0x1 ;  /* 0x0000000111117836 */ /* 0x000fd80000000000 */
[----:B------:R-:W-:Y:S05]  /*520b0*/  @P1 BRA `(.L_x_1862) ;  /* 0xffffffbc00fc1947 */ /* 0x000fea000383ffff */
.L_x_1791:
[----:B------:R-:W-:Y:S05]  /*520c0*/  BSYNC.RECONVERGENT B5 ;  /* 0x0000000000057941 */ /* 0x000fea0003800200 */
.L_x_1790:
        /* <DEDUP_REMOVED lines=14> */
[----:B------:R-:W-:Y:S02]  /*521b0*/  IMAD.MOV.U32 R199, RZ, RZ, 0x1 ;  /* 0x00000001ffc77424 */ /* 0x000fe400078e00ff */
[----:B------:R-:W-:Y:S02]  /*521c0*/  IMAD.MOV.U32 R38, RZ, RZ, 0x0 ;  /* 0x00000000ff267424 */ /* 0x000fe400078e00ff */
[----:B------:R-:W-:Y:S02]  /*521d0*/  IMAD.MOV.U32 R39, RZ, RZ, -0x100000 ;  /* 0xfff00000ff277424 */ /* 0x000fe400078e00ff */
[----:B------:R-:W-:Y:S01]  /*521e0*/  IMAD R198, R19, R198, R7 ;  /* 0x000000c613c67224 */ /* 0x000fe200078e0207 */
[----:B--2---:R-:W-:-:S04]  /*521f0*/  PRMT R200, R201, 0x8880, RZ ;  /* 0x00008880c9c87816 */ /* 0x004fc800000000ff */
[----:B------:R-:W-:-:S07]  /*52200*/  SHF.R.S32.HI R3, RZ, 0x1f, R200 ;  /* 0x0000001fff037819 */ /* 0x000fce00000114c8 */
.L_x_1889:
        /* <DEDUP_REMOVED lines=31> */
[----:B------:R-:W4:Y:S01]  /*52400*/  LDG.E.64 R36, desc[UR4][R36.64+0xb180] ;  /* 0x00b1800424247981 */ /* 0x000f22000c1e1b00 */
        /* <DEDUP_REMOVED lines=8> */
[----:B------:R-:W2:Y:S01]  /*52490*/  LDG.E.64 R12, desc[UR4][R12.64+0x8a70] ;  /* 0x008a70040c0c7981 */ /* 0x000ea2000c1e1b00 */
[----:B-----5:R-:W-:-:S05]  /*524a0*/  IMAD.WIDE R30, R11, 0x8, R16 ;  /* 0x000000080b1e7825 */ /* 0x020fca00078e0210 */
[----:B------:R-:W3:Y:S01]  /*524b0*/  LDG.E.64 R24, desc[UR4][R30.64+0x5208] ;  /* 0x005208041e187981 */ /* 0x000ee2000c1e1b00 */
        /* <DEDUP_REMOVED lines=10> */
[----:B--2---:R-:W-:-:S06]  /*52560*/  DADD R12, R36, R12 ;  /* 0x00000000240c7229 */ /* 0x004fcc000000000c */
[----:B------:R-:W-:-:S06]  /*52570*/  DSETP.GT.AND P0, PT, |R4|, R10, PT ;  /* 0x0000000a0400722a */ /* 0x000fcc0003f04200 */
[----:B------:R-:W-:Y:S02]  /*52580*/  FSEL R154, R4, RZ, !P0 ;  /* 0x000000ff049a7208 */ /* 0x000fe40004000000 */
[----:B------:R-:W-:Y:S02]  /*52590*/  FSEL R40, R12, RZ, !P0 ;  /* 0x000000ff0c287208 */ /* 0x000fe40004000000 */
[----:B------:R-:W-:Y:S02]  /*525a0*/  FSEL R41, R13, -1.875, !P0 ;  /* 0xbff000000d297808 */ /* 0x000fe40004000000 */
[----:B------:R-:W-:Y:S01]  /*525b0*/  FSEL R155, R5, +QNAN , !P0 ;  /* 0x7ff00000059b7808 */ /* 0x000fe20004000000 */
[----:B---3--:R-:W-:Y:S01]  /*525c0*/  DSETP.GEU.AND P0, PT, |R24|, R10, PT ;  /* 0x0000000a1800722a */ /* 0x008fe20003f0e200 */
        /* <DEDUP_REMOVED lines=50> */
.L_x_1870:
[----:B------:R-:W-:Y:S05]  /*528f0*/  BSYNC.RECONVERGENT B3 ;  /* 0x0000000000037941 */ /* 0x000fea0003800200 */
.L_x_1869:
        /* <DEDUP_REMOVED lines=31> */
.L_x_1872:
[----:B------:R-:W-:Y:S05]  /*52af0*/  BSYNC.RECONVERGENT B3 ;  /* 0x0000000000037941 */ /* 0x000fea0003800200 */
.L_x_1871:
[----:B------:R-:W-:-:S06]  /*52b00*/  DSETP.GEU.AND P1, PT, R204, R160, PT ;  /* 0x000000a0cc00722a */ /* 0x000fcc0003f2e000 */
[----:B------:R-:W-:Y:S02]  /*52b10*/  FSEL R160, R160, R204, !P1 ;  /* 0x000000cca0a07208 */ /* 0x000fe40004800000 */
[----:B------:R-:W-:Y:S02]  /*52b20*/  FSEL R161, R161, R205, !P1 ;  /* 0x000000cda1a17208 */ /* 0x000fe40004800000 */
[----:B------:R-:W-:Y:S02]  /*52b30*/  FSEL R14, R14, R40, !P1 ;  /* 0x000000280e0e7208 */ /* 0x000fe40004800000 */
[----:B------:R-:W-:Y:S02]  /*52b40*/  FSEL R15, R15, R41, !P1 ;  /* 0x000000290f0f7208 */ /* 0x000fe40004800000 */
[----:B------:R-:W-:Y:S02]  /*52b50*/  FSEL R4, R4, R154, !P1 ;  /* 0x0000009a04047208 */ /* 0x000fe40004800000 */
[----:B------:R-:W-:-:S07]  /*52b60*/  FSEL R5, R5, R155, !P1 ;  /* 0x0000009b05057208 */ /* 0x000fce0004800000 */
.L_x_1868:
[----:B------:R-:W-:Y:S05]  /*52b70*/  BSYNC.RECONVERGENT B0 ;  /* 0x0000000000007941 */ /* 0x000fea0003800200 */
.L_x_1867:
        /* <DEDUP_REMOVED lines=44> */
.L_x_1876:
[----:B------:R-:W-:Y:S05]  /*52e40*/  BSYNC.RECONVERGENT B3 ;  /* 0x0000000000037941 */ /* 0x000fea0003800200 */
.L_x_1875:
        /* <DEDUP_REMOVED lines=31> */
.L_x_1878:
[----:B------:R-:W-:Y:S05]  /*53040*/  BSYNC.RECONVERGENT B3 ;  /* 0x0000000000037941 */ /* 0x000fea0003800200 */
.L_x_1877:
[----:B------:R-:W-:-:S06]  /*53050*/  DSETP.GEU.AND P0, PT, R24, R160, PT ;  /* 0x000000a01800722a */ /* 0x000fcc0003f0e000 */
[----:B------:R-:W-:Y:S02]  /*53060*/  FSEL R40, R40, R14, !P0 ;  /* 0x0000000e28287208 */ /* 0x000fe40004000000 */
[----:B------:R-:W-:Y:S02]  /*53070*/  FSEL R41, R41, R15, !P0 ;  /* 0x0000000f29297208 */ /* 0x000fe40004000000 */
[----:B------:R-:W-:Y:S02]  /*53080*/  FSEL R154, R154, R4, !P0 ;  /* 0x000000049a9a7208 */ /* 0x000fe40004000000 */
[----:B------:R-:W-:Y:S02]  /*53090*/  FSEL R155, R155, R5, !P0 ;  /* 0x000000059b9b7208 */ /* 0x000fe40004000000 */
[----:B------:R-:W-:Y:S02]  /*530a0*/  FSEL R160, R160, R24, !P0 ;  /* 0x00000018a0a07208 */ /* 0x000fe40004000000 */
[----:B------:R-:W-:-:S07]  /*530b0*/  FSEL R161, R161, R25, !P0 ;  /* 0x00000019a1a17208 */ /* 0x000fce0004000000 */
.L_x_1874:
[----:B------:R-:W-:Y:S05]  /*530c0*/  BSYNC.RECONVERGENT B0 ;  /* 0x0000000000007941 */ /* 0x000fea0003800200 */
.L_x_1873:
        /* <DEDUP_REMOVED lines=46> */
.L_x_1882:
[----:B------:R-:W-:Y:S05]  /*533b0*/  BSYNC.RECONVERGENT B3 ;  /* 0x0000000000037941 */ /* 0x000fea0003800200 */
.L_x_1881:
        /* <DEDUP_REMOVED lines=33> */
.L_x_1884:
[----:B------:R-:W-:Y:S05]  /*535d0*/  BSYNC.RECONVERGENT B3 ;  /* 0x0000000000037941 */ /* 0x000fea0003800200 */
.L_x_1883:
[----:B------:R-:W-:-:S06]  /*535e0*/  DSETP.GEU.AND P0, PT, R16, R160, PT ;  /* 0x000000a01000722a */ /* 0x000fcc0003f0e000 */
[----:B------:R-:W-:Y:S02]  /*535f0*/  FSEL R4, R4, R40, !P0 ;  /* 0x0000002804047208 */ /* 0x000fe40004000000 */
[----:B------:R-:W-:Y:S02]  /*53600*/  FSEL R5, R5, R41, !P0 ;  /* 0x0000002905057208 */ /* 0x000fe40004000000 */
[----:B------:R-:W-:Y:S02]  /*53610*/  FSEL R14, R14, R154, !P0 ;  /* 0x0000009a0e0e7208 */ /* 0x000fe40004000000 */
[----:B------:R-:W-:Y:S02]  /*53620*/  FSEL R15, R15, R155, !P0 ;  /* 0x0000009b0f0f7208 */ /* 0x000fe40004000000 */
[----:B------:R-:W-:Y:S02]  /*53630*/  FSEL R160, R160, R16, !P0 ;  /* 0x00000010a0a07208 */ /* 0x000fe40004000000 */
[----:B------:R-:W-:-:S07]  /*53640*/  FSEL R161, R161, R17, !P0 ;  /* 0x00000011a1a17208 */ /* 0x000fce0004000000 */
.L_x_1880:
[----:B------:R-:W-:Y:S05]  /*53650*/  BSYNC.RECONVERGENT B0 ;  /* 0x0000000000007941 */ /* 0x000fea0003800200 */
.L_x_1879:
        /* <DEDUP_REMOVED lines=32> */
.L_x_1886:
[----:B------:R-:W-:Y:S05]  /*53860*/  BSYNC.RECONVERGENT B0 ;  /* 0x0000000000007941 */ /* 0x000fea0003800200 */
.L_x_1885:
[----:B------:R-:W-:-:S06]  /*53870*/  DSETP.GEU.AND P0, PT, R160, R16, PT ;  /* 0x00000010a000722a */ /* 0x000fcc0003f0e000 */
[----:B------:R-:W-:Y:S02]  /*53880*/  FSEL R34, R34, R14, !P0 ;  /* 0x0000000e22227208 */ /* 0x000fe40004000000 */
[----:B------:R-:W-:Y:S02]  /*53890*/  FSEL R35, R35, R15, !P0 ;  /* 0x0000000f23237208 */ /* 0x000fe40004000000 */
[----:B------:R-:W-:Y:S02]  /*538a0*/  FSEL R36, R36, R4, !P0 ;  /* 0x0000000424247208 */ /* 0x000fe40004000000 */
[----:B------:R-:W-:-:S07]  /*538b0*/  FSEL R37, R37, R5, !P0 ;  /* 0x0000000525257208 */ /* 0x000fce0004000000 */
.L_x_1866:
[----:B------:R-:W-:Y:S05]  /*538c0*/  BSYNC.RECONVERGENT B1 ;  /* 0x0000000000017941 */ /* 0x000fea0003800200 */
.L_x_1865:
        /* <DEDUP_REMOVED lines=39> */
.L_x_1888:
[----:B------:R-:W-:Y:S05]  /*53b40*/  BSYNC.RECONVERGENT B0 ;  /* 0x0000000000007941 */ /* 0x000fea0003800200 */
.L_x_1887:
        /* <DEDUP_REMOVED lines=13> */
.L_x_1864:
[----:B------:R-:W-:Y:S05]  /*53c20*/  BSYNC.RECONVERGENT B2 ;  /* 0x0000000000027941 */ /* 0x000fea0003800200 */
.L_x_1863:
[----:B------:R-:W0:Y:S01]  /*53c30*/  LDC R9, c[0x0][0x2f8] ;  /* 0x0000be00ff097b82 */ /* 0x000e220000000800 */
[----:B-1----:R-:W-:Y:S02]  /*53c40*/  IMAD.MOV.U32 R10, RZ, RZ, -0x800000 ;  /* 0xff800000ff0a7424 */ /* 0x002fe400078e00ff */
        /* <DEDUP_REMOVED lines=70> */
[----:B----4-:R-:W-:Y:S02]  /*540b0*/  DSETP.GEU.AND P1, PT, |R34|, R10, PT ;  /* 0x0000000a2200722a */ /* 0x010fe40003f2e200 */
        /* <DEDUP_REMOVED lines=48> */
.L_x_1895:
[----:B------:R-:W-:Y:S05]  /*543c0*/  BSYNC.RECONVERGENT B2 ;  /* 0x0000000000027941 */ /* 0x000fea0003800200 */
.L_x_1894:
        /* <DEDUP_REMOVED lines=31> */
.L_x_1897:
[----:B------:R-:W-:Y:S05]  /*545c0*/  BSYNC.RECONVERGENT B2 ;  /* 0x0000000000027941 */ /* 0x000fea0003800200 */
.L_x_1896:
[----:B------:R-:W-:-:S06]  /*545d0*/  DSETP.GEU.AND P3, PT, R200, R158, PT ;  /* 0x0000009ec800722a */ /* 0x000fcc0003f6e000 */
[----:B------:R-:W-:Y:S02]  /*545e0*/  FSEL R158, R158, R200, !P3 ;  /* 0x000000c89e9e7208 */ /* 0x000fe40005800000 */
[----:B------:R-:W-:Y:S02]  /*545f0*/  FSEL R159, R159, R201, !P3 ;  /* 0x000000c99f9f7208 */ /* 0x000fe40005800000 */
[----:B------:R-:W-:Y:S02]  /*54600*/  FSEL R24, R24, R38, !P3 ;  /* 0x0000002618187208 */ /* 0x000fe40005800000 */
[----:B------:R-:W-:Y:S02]  /*54610*/  FSEL R25, R25, R39, !P3 ;  /* 0x0000002719197208 */ /* 0x000fe40005800000 */
[----:B------:R-:W-:Y:S02]  /*54620*/  FSEL R4, R4, R40, !P3 ;  /* 0x0000002804047208 */ /* 0x000fe40005800000 */
[----:B------:R-:W-:-:S07]  /*54630*/  FSEL R5, R5, R41, !P3 ;  /* 0x0000002905057208 */ /* 0x000fce0005800000 */
.L_x_1893:
[----:B------:R-:W-:Y:S05]  /*54640*/  BSYNC.RECONVERGENT B0 ;  /* 0x0000000000007941 */ /* 0x000fea0003800200 */
.L_x_1892:
        /* <DEDUP_REMOVED lines=44> */
.L_x_1901:
[----:B------:R-:W-:Y:S05]  /*54910*/  BSYNC.RECONVERGENT B2 ;  /* 0x0000000000027941 */ /* 0x000fea0003800200 */
.L_x_1900:
        /* <DEDUP_REMOVED lines=31> */
.L_x_1903:
[----:B------:R-:W-:Y:S05]  /*54b10*/  BSYNC.RECONVERGENT B2 ;  /* 0x0000000000027941 */ /* 0x000fea0003800200 */
.L_x_1902:
[----:B------:R-:W-:-:S06]  /*54b20*/  DSETP.GEU.AND P1, PT, R34, R158, PT ;  /* 0x0000009e2200722a */ /* 0x000fcc0003f2e000 */
[----:B------:R-:W-:Y:S02]  /*54b30*/  FSEL R38, R38, R24, !P1 ;  /* 0x0000001826267208 */ /* 0x000fe40004800000 */
[----:B------:R-:W-:Y:S02]  /*54b40*/  FSEL R39, R39, R25, !P1 ;  /* 0x0000001927277208 */ /* 0x000fe40004800000 */
[----:B------:R-:W-:Y:S02]  /*54b50*/  FSEL R40, R40, R4, !P1 ;  /* 0x0000000428287208 */ /* 0x000fe40004800000 */
[----:B------:R-:W-:Y:S02]  /*54b60*/  FSEL R41, R41, R5, !P1 ;  /* 0x0000000529297208 */ /* 0x000fe40004800000 */
[----:B------:R-:W-:Y:S02]  /*54b70*/  FSEL R158, R158, R34, !P1 ;  /* 0x000000229e9e7208 */ /* 0x000fe40004800000 */
[----:B------:R-:W-:-:S07]  /*54b80*/  FSEL R159, R159, R35, !P1 ;  /* 0x000000239f9f7208 */ /* 0x000fce0004800000 */
.L_x_1899:
[----:B------:R-:W-:Y:S05]  /*54b90*/  BSYNC.RECONVERGENT B0 ;  /* 0x0000000000007941 */ /* 0x000fea0003800200 */
.L_x_1898:
        /* <DEDUP_REMOVED lines=46> */
.L_x_1907:
[----:B------:R-:W-:Y:S05]  /*54e80*/  BSYNC.RECONVERGENT B2 ;  /* 0x0000000000027941 */ /* 0x000fea0003800200 */
.L_x_1906:
        /* <DEDUP_REMOVED lines=33> */
.L_x_1909:
[----:B------:R-:W-:Y:S05]  /*550a0*/  BSYNC.RECONVERGENT B2 ;  /* 0x0000000000027941 */ /* 0x000fea0003800200 */
.L_x_1908:
[----:B------:R-:W-:-:S06]  /*550b0*/  DSETP.GEU.AND P1, PT, R30, R158, PT ;  /* 0x0000009e1e00722a */ /* 0x000fcc0003f2e000 */
[----:B------:R-:W-:Y:S02]  /*550c0*/  FSEL R4, R4, R38, !P1 ;  /* 0x0000002604047208 */ /* 0x000fe40004800000 */
[----:B------:R-:W-:Y:S02]  /*550d0*/  FSEL R5, R5, R39, !P1 ;  /* 0x0000002705057208 */ /* 0x000fe40004800000 */
[----:B------:R-:W-:Y:S02]  /*550e0*/  FSEL R24, R24, R40, !P1 ;  /* 0x0000002818187208 */ /* 0x000fe40004800000 */
[----:B------:R-:W-:Y:S02]  /*550f0*/  FSEL R25, R25, R41, !P1 ;  /* 0x0000002919197208 */ /* 0x000fe40004800000 */
[----:B------:R-:W-:Y:S02]  /*55100*/  FSEL R158, R158, R30, !P1 ;  /* 0x0000001e9e9e7208 */ /* 0x000fe40004800000 */
[----:B------:R-:W-:-:S07]  /*55110*/  FSEL R159, R159, R31, !P1 ;  /* 0x0000001f9f9f7208 */ /* 0x000fce0004800000 */
.L_x_1905:
[----:B------:R-:W-:Y:S05]  /*55120*/  BSYNC.RECONVERGENT B0 ;  /* 0x0000000000007941 */ /* 0x000fea0003800200 */
.L_x_1904:
        /* <DEDUP_REMOVED lines=32> */
.L_x_1911:
[----:B------:R-:W-:Y:S05]  /*55330*/  BSYNC.RECONVERGENT B0 ;  /* 0x0000000000007941 */ /* 0x000fea0003800200 */
.L_x_1910:
[----:B------:R-:W-:-:S06]  /*55340*/  DSETP.GEU.AND P1, PT, R158, R30, PT ;  /* 0x0000001e9e00722a */ /* 0x000fcc0003f2e000 */
[----:B------:R-:W-:Y:S02]  /*55350*/  FSEL R16, R16, R24, !P1 ;  /* 0x0000001810107208 */ /* 0x000fe40004800000 */
[----:B------:R-:W-:Y:S02]  /*55360*/  FSEL R17, R17, R25, !P1 ;  /* 0x0000001911117208 */ /* 0x000fe40004800000 */
[----:B------:R-:W-:Y:S02]  /*55370*/  FSEL R14, R14, R4, !P1 ;  /* 0x000000040e0e7208 */ /* 0x000fe40004800000 */
[----:B------:R-:W-:-:S07]  /*55380*/  FSEL R15, R15, R5, !P1 ;  /* 0x000000050f0f7208 */ /* 0x000fce0004800000 */
.L_x_1891:
[----:B------:R-:W-:Y:S05]  /*55390*/  BSYNC.RECONVERGENT B1 ;  /* 0x0000000000017941 */ /* 0x000fea0003800200 */
.L_x_1890:
        /* <DEDUP_REMOVED lines=13> */
.L_x_1916:
        /* <DEDUP_REMOVED lines=14> */
.L_x_1915:
[----:B------:R-:W-:Y:S05]  /*55550*/  BSYNC.RECONVERGENT B1 ;  /* 0x0000000000017941 */ /* 0x000fea0003800200 */
.L_x_1914:
        /* <DEDUP_REMOVED lines=25> */
.L_x_1913:
[----:B------:R-:W-:Y:S05]  /*556f0*/  BSYNC.RECONVERGENT B0 ;  /* 0x0000000000007941 */ /* 0x000fea0003800200 */
.L_x_1912:
        /* <DEDUP_REMOVED lines=14> */
.L_x_1921:
        /* <DEDUP_REMOVED lines=19> */
.L_x_1920:
[----:B------:R-:W-:Y:S05]  /*55910*/  BSYNC.RECONVERGENT B1 ;  /* 0x0000000000017941 */ /* 0x000fea0003800200 */
.L_x_1919:
        /* <DEDUP_REMOVED lines=18> */
.L_x_1923:
[----:B------:R-:W-:Y:S05]  /*55a40*/  BSYNC.RECONVERGENT B1 ;  /* 0x0000000000017941 */ /* 0x000fea0003800200 */
.L_x_1922:
[----:B------:R-:W-:Y:S05]  /*55a50*/  @!P3 BRA `(.L_x_1918) ;  /* 0x00000000005cb947 */ /* 0x000fea0003800000 */
[----:B01234-:R-:W-:Y:S01]  /*55a60*/  LOP3.LUT R4, R19, 0x1, RZ, 0xc0, !PT ;  /* 0x0000000113047812 */ /* 0x01ffe200078ec0ff */
        /* <DEDUP_REMOVED lines=16> */
.L_x_1925:
[----:B------:R-:W-:Y:S05]  /*55b70*/  BSYNC.RECONVERGENT B1 ;  /* 0x0000000000017941 */ /* 0x000fea0003800200 */
.L_x_1924:
[----:B------:R-:W-:-:S04]  /*55b80*/  @!P2 IADD3 R25, P3, PT, R9, R25, RZ ;  /* 0x000000190919a210 */ /* 0x000fc80007f7e0ff */
[----:B-1----:R-:W-:Y:S02]  /*55b90*/  @!P2 LEA.HI.X.SX32 R10, R9, RZ, 0x1, P3 ;  /* 0x000000ff090aa211 */ /* 0x002fe400018f0eff */
[----:B0-----:R-:W-:-:S04]  /*55ba0*/  @!P2 LEA R4, P3, R25, R4, 0x2 ;  /* 0x000000041904a211 */ /* 0x001fc800078610ff */
[----:B------:R-:W-:-:S05]  /*55bb0*/  @!P2 LEA.HI.X R5, R25, R5, R10, 0x2, P3 ;  /* 0x000000051905a211 */ /* 0x000fca00018f140a */
[----:B------:R0:W-:Y:S04]  /*55bc0*/  @!P2 STG.E desc[UR4][R4.64+0x64], RZ ;  /* 0x000064ff0400a986 */ /* 0x0001e8000c101904 */
.L_x_1918:
[----:B------:R-:W-:Y:S05]  /*55bd0*/  BSYNC.RECONVERGENT B0 ;  /* 0x0000000000007941 */ /* 0x000fea0003800200 */
.L_x_1917:
[----:B01234-:R-:W0:Y:S01]  /*55be0*/  LDC.64 R4, c[0x0][0x428] ;  /* 0x00010a00ff047b82 */ /* 0x01fe220000000a00 */
        /* <DEDUP_REMOVED lines=19> */
.L_x_1975:
        /* <DEDUP_REMOVED lines=24> */
.L_x_1930:
        /* <DEDUP_REMOVED lines=98> */
.L_x_1936:
[----:B------:R-:W-:Y:S05]  /*564c0*/  BSYNC.RECONVERGENT B2 ;  /* 0x0000000000027941 */ /* 0x000fea0003800200 */
.L_x_1935:
        /* <DEDUP_REMOVED lines=31> */
.L_x_1939:
[----:B------:R-:W-:Y:S05]  /*566c0*/  BSYNC.RECONVERGENT B2 ;  /* 0x0000000000027941 */ /* 0x000fea0003800200 */
.L_x_1938:
        /* <DEDUP_REMOVED lines=8> */
.L_x_1934:
        /* <DEDUP_REMOVED lines=35> */
.L_x_1941:
[----:B------:R-:W-:Y:S05]  /*56980*/  BSYNC.RECONVERGENT B2 ;  /* 0x0000000000027941 */ /* 0x000fea0003800200 */
.L_x_1940:
        /* <DEDUP_REMOVED lines=33> */
.L_x_1943:
[----:B------:R-:W-:Y:S05]  /*56ba0*/  BSYNC.RECONVERGENT B2 ;  /* 0x0000000000027941 */ /* 0x000fea0003800200 */
.L_x_1942:
        /* <DEDUP_REMOVED lines=8> */
.L_x_1933:
        /* <DEDUP_REMOVED lines=48> */
.L_x_1945:
[----:B------:R-:W-:Y:S05]  /*56f30*/  BSYNC.RECONVERGENT B2 ;  /* 0x0000000000027941 */ /* 0x000fea0003800200 */
.L_x_1944:
        /* <DEDUP_REMOVED lines=33> */
.L_x_1947:
[----:B------:R-:W-:Y:S05]  /*57150*/  BSYNC.RECONVERGENT B2 ;  /* 0x0000000000027941 */ /* 0x000fea0003800200 */
.L_x_1946:
[----:B------:R-:W-:-:S06]  /*57160*/  DSETP.GEU.AND P2, PT, R154, R156, PT ;  /* 0x0000009c9a00722a */ /* 0x000fcc0003f4e000 */
[----:B------:R-:W-:Y:S02]  /*57170*/  FSEL R156, R156, R154, !P2 ;  /* 0x0000009a9c9c7208 */ /* 0x000fe40005000000 */
[----:B------:R-:W-:Y:S02]  /*57180*/  FSEL R157, R157, R155, !P2 ;  /* 0x0000009b9d9d7208 */ /* 0x000fe40005000000 */
[----:B------:R-:W-:Y:S02]  /*57190*/  FSEL R36, R36, R34, !P2 ;  /* 0x0000002224247208 */ /* 0x000fe40005000000 */
[----:B------:R-:W-:Y:S02]  /*571a0*/  FSEL R37, R37, R35, !P2 ;  /* 0x0000002325257208 */ /* 0x000fe40005000000 */
[----:B------:R-:W-:Y:S02]  /*571b0*/  FSEL R38, R38, R30, !P2 ;  /* 0x0000001e26267208 */ /* 0x000fe40005000000 */
[----:B------:R-:W-:-:S07]  /*571c0*/  FSEL R39, R39, R31, !P2 ;  /* 0x0000001f27277208 */ /* 0x000fce0005000000 */
.L_x_1937:
[----:B------:R-:W-:Y:S05]  /*571d0*/  BSYNC.RECONVERGENT B0 ;  /* 0x0000000000007941 */ /* 0x000fea0003800200 */
.L_x_1932:
        /* <DEDUP_REMOVED lines=32> */
.L_x_1949:
[----:B------:R-:W-:Y:S05]  /*573e0*/  BSYNC.RECONVERGENT B0 ;  /* 0x0000000000007941 */ /* 0x000fea0003800200 */
.L_x_1948:
[----:B------:R-:W-:-:S06]  /*573f0*/  DSETP.GEU.AND P2, PT, R156, R30, PT ;  /* 0x0000001e9c00722a */ /* 0x000fcc0003f4e000 */
[----:B------:R-:W-:Y:S02]  /*57400*/  FSEL R24, R24, R36, !P2 ;  /* 0x0000002418187208 */ /* 0x000fe40005000000 */
[----:B------:R-:W-:Y:S02]  /*57410*/  FSEL R25, R25, R37, !P2 ;  /* 0x0000002519197208 */ /* 0x000fe40005000000 */
[----:B------:R-:W-:Y:S02]  /*57420*/  FSEL R4, R4, R38, !P2 ;  /* 0x0000002604047208 */ /* 0x000fe40005000000 */
[----:B------:R-:W-:-:S07]  /*57430*/  FSEL R5, R5, R39, !P2 ;  /* 0x0000002705057208 */ /* 0x000fce0005000000 */
.L_x_1931:
[----:B------:R-:W-:Y:S05]  /*57440*/  BSYNC.RECONVERGENT B1 ;  /* 0x0000000000017941 */ /* 0x000fea0003800200 */
.L_x_1929:
[----:B------:R-:W0:Y:S01]  /*57450*/  LDC.64 R10, c[0x0][0x428] ;  /* 0x00010a00ff0a7b82 */ /* 0x000e220000000a00 */
[----:B------:R-:W-:Y:S02]  /*57460*/  VIADD R9, R3, 0xffffffff ;  /* 0xffffffff03097836 */ /* 0x000fe40000000000 */
[----:B------:R-:W-:Y:S02]  /*57470*/  IMAD.IADD R40, R198, 0x1, R40 ;  /* 0x00000001c6287824 */ /* 0x000fe400078e0228 */
[----:B------:R-:W-:-:S04]  /*57480*/  IMAD R39, R19, R9, RZ ;  /* 0x0000000913277224 */ /* 0x000fc800078e02ff */
[----:B------:R-:W-:-:S04]  /*57490*/  IMAD.IADD R35, R39, 0x1, R40 ;  /* 0x0000000127237824 */ /* 0x000fc800078e0228 */
[----:B0-----:R-:W-:-:S05]  /*574a0*/  IMAD.WIDE R34, R35, 0x8, R10 ;  /* 0x0000000823227825 */ /* 0x001fca00078e020a */
[----:B-----5:R-:W2:Y:S01]  /*574b0*/  LDG.E.64 R30, desc[UR4][R34.64] ;  /* 0x00000004221e7981 */ /* 0x020ea2000c1e1b00 */
        /* <DEDUP_REMOVED lines=21> */
[----:B------:R-:W-:Y:S01]  /*57610*/  IMAD.MOV.U32 R199, RZ, RZ, R4 ;  /* 0x000000ffffc77224 */ /* 0x000fe200078e0004 */
        /* <DEDUP_REMOVED lines=12> */
.L_x_1951:
[----:B------:R-:W-:Y:S05]  /*576e0*/  BSYNC.RELIABLE B0 ;  /* 0x0000000000007941 */ /* 0x000fea0003800100 */
.L_x_1950:
        /* <DEDUP_REMOVED lines=19> */
[----:B------:R-:W-:-:S02]  /*57820*/  IMAD.IADD R199, R198, 0x1, R5 ;  /* 0x00000001c6c77824 */ /* 0x000fc400078e0205 */
        /* <DEDUP_REMOVED lines=35> */
.L_x_1954:
[----:B------:R-:W-:Y:S05]  /*57a60*/  BSYNC.RECONVERGENT B0 ;  /* 0x0000000000007941 */ /* 0x000fea0003800200 */
.L_x_1953:
[----:B------:R-:W-:Y:S04]  /*57a70*/  BSSY.RECONVERGENT B2, `(.L_x_1955) ;  /* 0x0000185000027945 */ /* 0x000fe80003800200 */
[----:B------:R-:W-:Y:S05]  /*57a80*/  @!P2 BRA `(.L_x_1956) ;  /* 0x00000018000ca947 */ /* 0x000fea0003800000 */
[----:B------:R-:W-:-:S07]  /*57a90*/  IMAD.MOV.U32 R199, RZ, RZ, 0x3 ;  /* 0x00000003ffc77424 */ /* 0x000fce00078e00ff */
.L_x_1974:
        /* <DEDUP_REMOVED lines=37> */
.L_x_1973:
        /* <DEDUP_REMOVED lines=56> */
.L_x_1963:
[----:B------:R-:W-:Y:S05]  /*58070*/  BSYNC.RECONVERGENT B5 ;  /* 0x0000000000057941 */ /* 0x000fea0003800200 */
.L_x_1962:
        /* <DEDUP_REMOVED lines=10> */
.L_x_1961:
        /* <DEDUP_REMOVED lines=48> */
.L_x_1960:
        /* <DEDUP_REMOVED lines=82> */
.L_x_1967:
[----:B------:R-:W-:Y:S05]  /*58940*/  BSYNC.RECONVERGENT B5 ;  /* 0x0000000000057941 */ /* 0x000fea0003800200 */
.L_x_1966:
        /* <DEDUP_REMOVED lines=26> */
.L_x_1969:
[----:B------:R-:W-:Y:S05]  /*58af0*/  BSYNC.RECONVERGENT B5 ;  /* 0x0000000000057941 */ /* 0x000fea0003800200 */
.L_x_1968:
[----:B------:R-:W-:-:S06]  /*58b00*/  DSETP.GE.AND P3, PT, R4, R12, PT ;  /* 0x0000000c0400722a */ /* 0x000fcc0003f66000 */
[----:B------:R-:W-:Y:S02]  /*58b10*/  FSEL R4, R40, RZ, P3 ;  /* 0x000000ff28047208 */ /* 0x000fe40001800000 */
[----:B------:R-:W-:Y:S02]  /*58b20*/  FSEL R5, R41, -1.875, P3 ;  /* 0xbff0000029057808 */ /* 0x000fe40001800000 */
[----:B------:R-:W-:Y:S02]  /*58b30*/  FSEL R12, R154, RZ, P3 ;  /* 0x000000ff9a0c7208 */ /* 0x000fe40001800000 */
[----:B------:R-:W-:Y:S01]  /*58b40*/  FSEL R13, R155, +QNAN , P3 ;  /* 0x7ff000009b0d7808 */ /* 0x000fe20001800000 */
[----:B------:R-:W-:Y:S06]  /*58b50*/  BRA `(.L_x_1964) ;  /* 0x0000000000f47947 */ /* 0x000fec0003800000 */
.L_x_1965:
        /* <DEDUP_REMOVED lines=61> */
.L_x_1964:
[----:B------:R-:W-:Y:S05]  /*58f30*/  BSYNC.RECONVERGENT B0 ;  /* 0x0000000000007941 */ /* 0x000fea0003800200 */
.L_x_1959:
        /* <DEDUP_REMOVED lines=32> */
.L_x_1971:
[----:B------:R-:W-:-:S13]  /*59140*/  ISETP.GT.AND P3, PT, R201, 0x1, PT ;  /* 0x00000001c900780c */ /* 0x000fda0003f64270 */
[----:B------:R-:W-:Y:S05]  /*59150*/  @!P3 BREAK.RELIABLE B0 ;  /* 0x000000000000b942 */ /* 0x000fea0003800100 */
[----:B------:R-:W-:Y:S05]  /*59160*/  @!P3 BRA `(.L_x_1958) ;  /* 0x000000000044b947 */ /* 0x000fea0003800000 */
[----:B------:R-:W-:Y:S05]  /*59170*/  BSYNC.RELIABLE B0 ;  /* 0x0000000000007941 */ /* 0x000fea0003800100 */
.L_x_1970:
[----:B------:R-:W-:Y:S02]  /*59180*/  VIADD R200, R200, 0x1 ;  /* 0x00000001c8c87836 */ /* 0x000fe40000000000 */
[----:B------:R-:W-:-:S03]  /*59190*/  VIADD R201, R201, 0xffffffff ;  /* 0xffffffffc9c97836 */ /* 0x000fc60000000000 */
[----:B------:R-:W-:-:S13]  /*591a0*/  ISETP.GE.AND P3, PT, R200, R198, PT ;  /* 0x000000c6c800720c */ /* 0x000fda0003f66270 */
[----:B------:R-:W-:Y:S05]  /*591b0*/  @!P3 BRA `(.L_x_1973) ;  /* 0xffffffe800ccb947 */ /* 0x000fea000383ffff */
[----:B------:R-:W-:Y:S05]  /*591c0*/  BRA `(.L_x_1958) ;  /* 0x00000000002c7947 */ /* 0x000fea0003800000 */
.L_x_1972:
        /* <DEDUP_REMOVED lines=11> */
.L_x_1958:
[----:B------:R-:W-:Y:S05]  /*59280*/  BSYNC.RECONVERGENT B1 ;  /* 0x0000000000017941 */ /* 0x000fea0003800200 */
.L_x_1957:
[C---:B------:R-:W-:Y:S01]  /*59290*/  ISETP.LT.U32.AND P3, PT, R199.reuse, 0x20, PT ;  /* 0x00000020c700780c */ /* 0x040fe20003f61070 */
[----:B------:R-:W-:-:S12]  /*592a0*/  VIADD R199, R199, 0x1 ;  /* 0x00000001c7c77836 */ /* 0x000fd80000000000 */
[----:B------:R-:W-:Y:S05]  /*592b0*/  @P2 BRA P3, `(.L_x_1974) ;  /* 0xffffffe400f82947 */ /* 0x000fea000183ffff */
.L_x_1956:
[----:B------:R-:W-:Y:S05]  /*592c0*/  BSYNC.RECONVERGENT B2 ;  /* 0x0000000000027941 */ /* 0x000fea0003800200 */
.L_x_1955:
        /* <DEDUP_REMOVED lines=11> */
.L_x_1952:
[----:B------:R-:W-:Y:S05]  /*59380*/  BSYNC.RECONVERGENT B3 ;  /* 0x0000000000037941 */ /* 0x000fea0003800200 */
.L_x_1928:
        /* <DEDUP_REMOVED lines=28> */
.L_x_1982:
        /* <DEDUP_REMOVED lines=70> */
.L_x_1981:
[----:B------:R-:W-:Y:S05]  /*599b0*/  BSYNC.RECONVERGENT B2 ;  /* 0x0000000000027941 */ /* 0x000fea0003800200 */
.L_x_1980:
        /* <DEDUP_REMOVED lines=41> */
.L_x_1984:
[----:B------:R-:W-:Y:S05]  /*59c50*/  BSYNC.RECONVERGENT B2 ;  /* 0x0000000000027941 */ /* 0x000fea0003800200 */
.L_x_1983:
        /* <DEDUP_REMOVED lines=26> */
.L_x_1986:
[----:B------:R-:W-:Y:S05]  /*59e00*/  BSYNC.RECONVERGENT B2 ;  /* 0x0000000000027941 */ /* 0x000fea0003800200 */
.L_x_1985:
        /* <DEDUP_REMOVED lines=22> */
.L_x_1979:
[----:B------:R-:W-:Y:S05]  /*59f70*/  BSYNC.RECONVERGENT B1 ;  /* 0x0000000000017941 */ /* 0x000fea0003800200 */
.L_x_1978:
        /* <DEDUP_REMOVED lines=12> */
.L_x_1991:
        /* <DEDUP_REMOVED lines=75> */
.L_x_1990:
[----:B------:R-:W-:Y:S05]  /*5a4f0*/  BSYNC.RECONVERGENT B2 ;  /* 0x0000000000027941 */ /* 0x000fea0003800200 */
.L_x_1989:
        /* <DEDUP_REMOVED lines=46> */
.L_x_1993:
[----:B------:R-:W-:Y:S05]  /*5a7e0*/  BSYNC.RECONVERGENT B2 ;  /* 0x0000000000027941 */ /* 0x000fea0003800200 */
.L_x_1992:
        /* <DEDUP_REMOVED lines=31> */
.L_x_1995:
[----:B------:R-:W-:Y:S05]  /*5a9e0*/  BSYNC.RECONVERGENT B2 ;  /* 0x0000000000027941 */ /* 0x000fea0003800200 */
.L_x_1994:
        /* <DEDUP_REMOVED lines=27> */
.L_x_1988:
[----:B------:R-:W-:Y:S05]  /*5aba0*/  BSYNC.RECONVERGENT B1 ;  /* 0x0000000000017941 */ /* 0x000fea0003800200 */
.L_x_1987:
[----:B------:R-:W-:Y:S01]  /*5abb0*/  LEA.HI R3, R3, 0xffffffff, RZ, 0x1f ;  /* 0xffffffff03037811 */ /* 0x000fe200078ff8ff */
[----:B------:R-:W-:Y:S01]  /*5abc0*/  UMOV UR6, 0xcccccccd ;  /* 0xcccccccd00067882 */ /* 0x000fe20000000000 */
[----:B------:R-:W-:Y:S01]  /*5abd0*/  UMOV UR7, 0x4016cccc ;  /* 0x4016cccc00077882 */ /* 0x000fe20000000000 */
[----:B------:R-:W-:Y:S01]  /*5abe0*/  BSSY.RECONVERGENT B1, `(.L_x_1996) ;  /* 0x000001d000017945 */ /* 0x000fe20003800200 */
[----:B------:R-:W0:Y:S01]  /*5abf0*/  I2F.F64 R12, R3 ;  /* 0x00000003000c7312 */ /* 0x000e220000201c00 */
[----:B------:R-:W-:Y:S01]  /*5ac00*/  DADD R10, R10, -UR6 ;  /* 0x800000060a0a7e29 */ /* 0x000fe20008000000 */
[----:B------:R-:W-:Y:S01]  /*5ac10*/  UMOV UR6, 0x704ff434 ;  /* 0x704ff43400067882 */ /* 0x000fe20000000000 */
[----:B------:R-:W-:-:S06]  /*5ac20*/  UMOV UR7, 0x3fe0a2b1 ;  /* 0x3fe0a2b100077882 */ /* 0x000fcc0000000000 */
[----:B0-----:R-:W-:Y:S01]  /*5ac30*/  DFMA R10, R12, -UR6, R10 ;  /* 0x800000060c0a7c2b */ /* 0x001fe2000800000a */
[----:B------:R-:W-:Y:S01]  /*5ac40*/  UMOV UR6, 0x3a29c77a ;  /* 0x3a29c77a00067882 */ /* 0x000fe20000000000 */
[----:B------:R-:W-:Y:S01]  /*5ac50*/  UMOV UR7, 0x3fffcb92 ;  /* 0x3fffcb9200077882 */ /* 0x000fe20000000000 */
[----:B------:R-:W-:-:S05]  /*5ac60*/  IMAD.MOV.U32 R12, RZ, RZ, 0x1 ;  /* 0x00000001ff0c7424 */ /* 0x000fca00078e00ff */
        /* <DEDUP_REMOVED lines=20> */
.L_x_1997:
[----:B------:R-:W-:Y:S05]  /*5adb0*/  BSYNC.RECONVERGENT B1 ;  /* 0x0000000000017941 */ /* 0x000fea0003800200 */
.L_x_1996:
[----:B------:R-:W-:Y:S01]  /*5adc0*/  UMOV UR6, 0x66666666 ;  /* 0x6666666600067882 */ /* 0x000fe20000000000 */
[----:B------:R-:W-:Y:S01]  /*5add0*/  UMOV UR7, 0x40711266 ;  /* 0x4071126600077882 */ /* 0x000fe20000000000 */
[----:B------:R-:W-:Y:S01]  /*5ade0*/  IMAD.MOV.U32 R12, RZ, RZ, 0x0 ;  /* 0x00000000ff0c7424 */ /* 0x000fe200078e00ff */
[----:B------:R-:W-:Y:S01]  /*5adf0*/  DADD R4, R4, -UR6 ;  /* 0x8000000604047e29 */ /* 0x000fe20008000000 */
[----:B------:R-:W-:-:S07]  /*5ae00*/  IMAD.MOV.U32 R13, RZ, RZ, 0x40590000 ;  /* 0x40590000ff0d7424 */ /* 0x000fce00078e00ff */
[----:B------:R-:W-:-:S11]  /*5ae10*/  DFMA R12, R4, R12, 0.5 ;  /* 0x3fe00000040c742b */ /* 0x000fd6000000000c */
.L_x_1977:
[----:B------:R-:W-:Y:S05]  /*5ae20*/  BSYNC.RECONVERGENT B0 ;  /* 0x0000000000007941 */ /* 0x000fea0003800200 */
.L_x_1976:
[----:B------:R-:W0:Y:S01]  /*5ae30*/  MUFU.RCP64H R11, 100 ;  /* 0x40590000000b7908 */ /* 0x000e220000001800 */
[----:B------:R-:W-:Y:S01]  /*5ae40*/  IMAD.MOV.U32 R4, RZ, RZ, 0x0 ;  /* 0x00000000ff047424 */ /* 0x000fe200078e00ff */
[----:B------:R-:W-:Y:S05]  /*5ae50*/  BMOV.32.CLEAR RZ, B0 ;  /* 0x0000000000ff7355 */ /* 0x000fea0000100000 */
[----:B------:R-:W-:Y:S01]  /*5ae60*/  IMAD.MOV.U32 R5, RZ, RZ, 0x40590000 ;  /* 0x40590000ff057424 */ /* 0x000fe200078e00ff */
[----:B------:R-:W1:Y:S01]  /*5ae70*/  F2I.F64.TRUNC R12, R12 ;  /* 0x0000000c000c7311 */ /* 0x000e62000030d100 */
[----:B------:R-:W-:Y:S01]  /*5ae80*/  IMAD.MOV.U32 R10, RZ, RZ, 0x1 ;  /* 0x00000001ff0a7424 */ /* 0x000fe200078e00ff */
[----:B------:R-:W-:Y:S05]  /*5ae90*/  BSSY.RECONVERGENT B0, `(.L_x_1998) ;  /* 0x0000013000007945 */ /* 0x000fea0003800200 */
[----:B0-----:R-:W-:Y:S01]  /*5aea0*/  DFMA R14, R10, -R4, 1 ;  /* 0x3ff000000a0e742b */ /* 0x001fe20000000804 */
[----:B-1----:R-:W0:Y:S07]  /*5aeb0*/  I2F.F64 R12, R12 ;  /* 0x0000000c000c7312 */ /* 0x002e2e0000201c00 */
[----:B------:R-:W-:-:S08]  /*5aec0*/  DFMA R14, R14, R14, R14 ;  /* 0x0000000e0e0e722b */ /* 0x000fd0000000000e */
[----:B------:R-:W-:Y:S01]  /*5aed0*/  DFMA R14, R10, R14, R10 ;  /* 0x0000000e0a0e722b */ /* 0x000fe2000000000a */
[----:B0-----:R-:W-:-:S07]  /*5aee0*/  FSETP.GEU.AND P1, PT, |R13|, 6.5827683646048100446e-37, PT ;  /* 0x036000000d00780b */ /* 0x001fce0003f2e200 */
[----:B------:R-:W-:-:S08]  /*5aef0*/  DFMA R4, R14, -R4, 1 ;  /* 0x3ff000000e04742b */ /* 0x000fd00000000804 */
[----:B------:R-:W-:-:S08]  /*5af00*/  DFMA R14, R14, R4, R14 ;  /* 0x000000040e0e722b */ /* 0x000fd0000000000e */
        /* <DEDUP_REMOVED lines=11> */
.L_x_1999:
[----:B------:R-:W-:Y:S05]  /*5afc0*/  BSYNC.RECONVERGENT B0 ;  /* 0x0000000000007941 */ /* 0x000fea0003800200 */
.L_x_1998:
[----:B------:R-:W-:Y:S02]  /*5afd0*/  IMAD.MOV.U32 R4, RZ, RZ, R10 ;  /* 0x000000ffff047224 */ /* 0x000fe400078e000a */
[----:B------:R-:W-:-:S07]  /*5afe0*/  IMAD.MOV.U32 R5, RZ, RZ, R11 ;  /* 0x000000ffff057224 */ /* 0x000fce00078e000b */
.L_x_1927:
[----:B------:R-:W-:Y:S05]  /*5aff0*/  BSYNC.RECONVERGENT B4 ;  /* 0x0000000000047941 */ /* 0x000fea0003800200 */
.L_x_1926:
[----:B------:R-:W0:Y:S02]  /*5b000*/  LDC.64 R12, c[0x0][0x3f8] ;  /* 0x0000fe00ff0c7b82 */ /* 0x000e240000000a00 */
[----:B0-----:R-:W2:Y:S01]  /*5b010*/  LDG.E R12, desc[UR4][R12.64+0x24] ;  /* 0x000024040c0c7981 */ /* 0x001ea2000c1e1900 */
[----:B------:R-:W-:-:S04]  /*5b020*/  IMAD.MOV.U32 R3, RZ, RZ, 0x5 ;  /* 0x00000005ff037424 */ /* 0x000fc800078e00ff */
[----:B--2---:R-:W-:-:S06]  /*5b030*/  IMAD R10, R12, R3, 0x2c ;  /* 0x0000002c0c0a7424 */ /* 0x004fcc00078e0203 */
[----:B------:R-:W0:Y:S02]  /*5b040*/  I2F.F64 R10, R10 ;  /* 0x0000000a000a7312 */ /* 0x000e240000201c00 */
[----:B0-----:R-:W-:-:S14]  /*5b050*/  DSETP.GT.AND P0, PT, R4, R10, PT ;  /* 0x0000000a0400722a */ /* 0x001fdc0003f04000 */
[----:B------:R-:W-:Y:S05]  /*5b060*/  @P0 BRA `(.L_x_24) ;  /* 0x00000000005c0947 */ /* 0x000fea0003800000 */
[----:B------:R-:W0:Y:S01]  /*5b070*/  LDC.64 R10, c[0x0][0x420] ;  /* 0x00010800ff0a7b82 */ /* 0x000e220000000a00 */
[----:B------:R-:W-:-:S04]  /*5b080*/  IMAD.SHL.U32 R13, R2, 0x2, RZ ;  /* 0x00000002020d7824 */ /* 0x000fc800078e00ff */
[----:B0-----:R-:W-:-:S05]  /*5b090*/  IMAD.WIDE R12, R13, 0x8, R10 ;  /* 0x000000080d0c7825 */ /* 0x001fca00078e020a */
[----:B------:R-:W2:Y:S02]  /*5b0a0*/  LDG.E.64 R10, desc[UR4][R12.64+0x8] ;  /* 0x000008040c0a7981 */ /* 0x000ea4000c1e1b00 */
[----:B--2---:R-:W-:-:S14]  /*5b0b0*/  DSETP.GT.AND P0, PT, R4, R10, PT ;  /* 0x0000000a0400722a */ /* 0x004fdc0003f04000 */
[----:B------:R0:W-:Y:S02]  /*5b0c0*/  @P0 STG.E.64 desc[UR4][R12.64+0x8], R4 ;  /* 0x000008040c000986 */ /* 0x0001e4000c101b04 */
.L_x_125:
[----:B------:R-:W-:-:S05]  /*5b0d0*/  VIADD R8, R8, 0x1 ;  /* 0x0000000108087836 */ /* 0x000fca0000000000 */
[----:B------:R-:W-:-:S13]  /*5b0e0*/  ISETP.NE.AND P0, PT, R8, 0x5, PT ;  /* 0x000000050800780c */ /* 0x000fda0003f05270 */
[----:B------:R-:W-:Y:S05]  /*5b0f0*/  @P0 BRA `(.L_x_2000) ;  /* 0xfffffaa400980947 */ /* 0x000fea000383ffff */
[----:B------:R-:W-:-:S07]  /*5b100*/  IMAD.MOV.U32 R0, RZ, RZ, 0x1 ;  /* 0x00000001ff007424 */ /* 0x000fce00078e00ff */
.L_x_124:
[----:B0-2---:R-:W0:Y:S02]  /*5b110*/  LDC.64 R4, c[0x0][0x3f8] ;  /* 0x0000fe00ff047b82 */ /* 0x005e240000000a00 */
[----:B0-----:R-:W2:Y:S02]  /*5b120*/  LDG.E R4, desc[UR4][R4.64+0x14] ;  /* 0x0000140404047981 */ /* 0x001ea4000c1e1900 */
[----:B--2---:R-:W-:-:S13]  /*5b130*/  ISETP.NE.AND P0, PT, R4, RZ, PT ;  /* 0x000000ff0400720c */ /* 0x004fda0003f05270 */
[----:B------:R-:W-:Y:S05]  /*5b140*/  @!P0 BREAK.RELIABLE B9 ;  /* 0x0000000000098942 */ /* 0x000fea0003800100 */
[----:B------:R-:W-:Y:S05]  /*5b150*/  @!P0 BRA `(.L_x_2001) ;  /* 0x0000000000508947 */ /* 0x000fea0003800000 */
[----:B------:R-:W-:Y:S05]  /*5b160*/  BMOV.32.CLEAR RZ, B0 ;  /* 0x0000000000ff7355 */ /* 0x000fea0000100000 */
[----:B------:R-:W-:Y:S05]  /*5b170*/  BMOV.32.CLEAR RZ, B11 ;  /* 0x000000000bff7355 */ /* 0x000fea0000100000 */
[----:B------:R-:W-:-:S07]  /*5b180*/  IMAD.MOV.U32 R4, RZ, RZ, R2 ;  /* 0x000000ffff047224 */ /* 0x000fce00078e0002 */
[----:B-1-345:R-:W-:Y:S05]  /*5b190*/  CALL.REL.NOINC `($_Z4LAMPPcPiS0_S0_S0_S0_S0_S0_S0_S0_S0_S0_S0_S0_S0_S0_S0_S0_PdS0_S1_S1_S0_$_Z11design_loopPiS_S_S_PcS_S_S_S_S_S_S_PdS1_iS_) ;  /* 0x0000000400e87944 */ /* 0x03afea0003c00000 */
[----:B------:R-:W-:Y:S01]  /*5b1a0*/  ISETP.NE.AND P0, PT, R210, RZ, PT ;  /* 0x000000ffd200720c */ /* 0x000fe20003f05270 */
[----:B------:R-:W-:-:S12]  /*5b1b0*/  IMAD.MOV.U32 R0, RZ, RZ, 0x1 ;  /* 0x00000001ff007424 */ /* 0x000fd800078e00ff */
[----:B------:R-:W-:Y:S05]  /*5b1c0*/  @P0 BREAK.RELIABLE B9 ;  /* 0x0000000000090942 */ /* 0x000fea0003800100 */
[----:B------:R-:W-:Y:S05]  /*5b1d0*/  @P0 BRA `(.L_x_2001) ;  /* 0x0000000000300947 */ /* 0x000fea0003800000 */
.L_x_24:
[----:B------:R-:W-:Y:S05]  /*5b1e0*/  BSYNC.RELIABLE B9 ;  /* 0x0000000000097941 */ /* 0x000fea0003800100 */
.L_x_23:
[----:B--2---:R-:W2:Y:S01]  /*5b1f0*/  LDC.64 R4, c[0x0][0x3f8] ;  /* 0x0000fe00ff047b82 */ /* 0x004ea20000000a00 */
[----:B------:R-:W3:Y:S04]  /*5b200*/  LDL.LU R3, [R1+0x194] ;  /* 0x0001940001037983 */ /* 0x000ee80000300800 */
[----:B--2---:R-:W2:Y:S01]  /*5b210*/  LDG.E R9, desc[UR4][R4.64] ;  /* 0x0000000404097981 */ /* 0x004ea2000c1e1900 */
[----:B---3--:R-:W-:-:S05]  /*5b220*/  VIADD R0, R3, 0x1 ;  /* 0x0000000103007836 */ /* 0x008fca0000000000 */
[----:B------:R3:W-:Y:S01]  /*5b230*/  STL [R1+0x4c], R0 ;  /* 0x00004c0001007387 */ /* 0x0007e20000100800 */
[----:B--2---:R-:W-:-:S13]  /*5b240*/  ISETP.GE.AND P0, PT, R0, R9, PT ;  /* 0x000000090000720c */ /* 0x004fda0003f06270 */
[----:B---3--:R-:W-:Y:S05]  /*5b250*/  @P0 BRA `(.L_x_22) ;  /* 0x0000000000a80947 */ /* 0x008fea0003800000 */
[----:B------:R2:W-:Y:S01]  /*5b260*/  STL [R1+0x194], R0 ;  /* 0x0001940001007387 */ /* 0x0005e20000100800 */
[----:B------:R-:W-:-:S13]  /*5b270*/  ISETP.NE.AND P0, PT, R0, -0x1, PT ;  /* 0xffffffff0000780c */ /* 0x000fda0003f05270 */
[----:B--2---:R-:W-:Y:S05]  /*5b280*/  @P0 BRA `(.L_x_2002) ;  /* 0xfffffa5c00340947 */ /* 0x004fea000383ffff */
[----:B------:R-:W-:Y:S05]  /*5b290*/  BRA `(.L_x_22) ;  /* 0x0000000000987947 */ /* 0x000fea0003800000 */
.L_x_2001:
[----:B------:R-:W2:Y:S01]  /*5b2a0*/  LDL.64 R12, [R1+0x1b0] ;  /* 0x0001b000010c7983 */ /* 0x000ea20000100a00 */
[----:B------:R-:W0:Y:S01]  /*5b2b0*/  LDC.64 R4, c[0x0][0x400] ;  /* 0x00010000ff047b82 */ /* 0x000e220000000a00 */
[----:B------:R-:W-:Y:S02]  /*5b2c0*/  IMAD.SHL.U32 R9, R2, 0x10, RZ ;  /* 0x0000001002097824 */ /* 0x000fe400078e00ff */
[----:B------:R-:W3:Y:S04]  /*5b2d0*/  LDL.64 R10, [R1+0x198] ;  /* 0x00019800010a7983 */ /* 0x000ee80000100a00 */
[----:B------:R-:W4:Y:S04]  /*5b2e0*/  LDL.LU.64 R24, [R1+0x110] ;  /* 0x0001100001187983 */ /* 0x000f280000300a00 */
[----:B--2---:R-:W2:Y:S01]  /*5b2f0*/  LDG.E R3, desc[UR4][R12.64] ;  /* 0x000000040c037981 */ /* 0x004ea2000c1e1900 */
[----:B0-----:R-:W-:-:S02]  /*5b300*/  IMAD.WIDE R4, R9, 0x4, R4 ;  /* 0x0000000409047825 */ /* 0x001fc400078e0204 */
[----:B------:R-:W0:Y:S03]  /*5b310*/  LDC.64 R8, c[0x0][0x388] ;  /* 0x0000e200ff087b82 */ /* 0x000e260000000a00 */
[----:B--2---:R-:W-:Y:S04]  /*5b320*/  STG.E desc[UR4][R4.64], R3 ;  /* 0x0000000304007986 */ /* 0x004fe8000c101904 */
[----:B------:R-:W2:Y:S04]  /*5b330*/  LDG.E R13, desc[UR4][R12.64+0x4] ;  /* 0x000004040c0d7981 */ /* 0x000ea8000c1e1900 */
[----:B--2---:R2:W-:Y:S04]  /*5b340*/  STG.E desc[UR4][R4.64+0x4], R13 ;  /* 0x0000040d04007986 */ /* 0x0045e8000c101904 */
[----:B---3--:R-:W3:Y:S04]  /*5b350*/  LDG.E R15, desc[UR4][R10.64] ;  /* 0x000000040a0f7981 */ /* 0x008ee8000c1e1900 */
[----:B---3--:R3:W-:Y:S04]  /*5b360*/  STG.E desc[UR4][R4.64+0x8], R15 ;  /* 0x0000080f04007986 */ /* 0x0087e8000c101904 */
[----:B-1----:R1:W4:Y:S02]  /*5b370*/  LDG.E R17, desc[UR4][R10.64+0x4] ;  /* 0x000004040a117981 */ /* 0x002324000c1e1900 */
[----:B-1----:R-:W-:-:S04]  /*5b380*/  IMAD.SHL.U32 R11, R245, 0x4, RZ ;  /* 0x00000004f50b7824 */ /* 0x002fc800078e00ff */
[----:B0-----:R-:W-:Y:S01]  /*5b390*/  IMAD.WIDE R10, R11, 0x4, R8 ;  /* 0x000000040b0a7825 */ /* 0x001fe200078e0208 */
[----:B----4-:R0:W-:Y:S04]  /*5b3a0*/  STG.E desc[UR4][R4.64+0xc], R17 ;  /* 0x00000c1104007986 */ /* 0x0101e8000c101904 */
[----:B------:R-:W4:Y:S01]  /*5b3b0*/  LDG.E R19, desc[UR4][R10.64] ;  /* 0x000000040a137981 */ /* 0x000f22000c1e1900 */
[----:B--2---:R-:W-:-:S03]  /*5b3c0*/  IMAD.SHL.U32 R13, R242, 0x4, RZ ;  /* 0x00000004f20d7824 */ /* 0x004fc600078e00ff */
[----:B----4-:R1:W-:Y:S04]  /*5b3d0*/  STG.E desc[UR4][R4.64+0x10], R19 ;  /* 0x0000101304007986 */ /* 0x0103e8000c101904 */
[----:B------:R-:W2:Y:S01]  /*5b3e0*/  LDG.E R3, desc[UR4][R10.64+0x4] ;  /* 0x000004040a037981 */ /* 0x000ea2000c1e1900 */
[----:B------:R-:W-:-:S03]  /*5b3f0*/  IMAD.WIDE R8, R13, 0x4, R8 ;  /* 0x000000040d087825 */ /* 0x000fc600078e0208 */
[----:B--2---:R2:W-:Y:S04]  /*5b400*/  STG.E desc[UR4][R4.64+0x14], R3 ;  /* 0x0000140304007986 */ /* 0x0045e8000c101904 */
[----:B------:R-:W4:Y:S04]  /*5b410*/  LDG.E R13, desc[UR4][R8.64] ;  /* 0x00000004080d7981 */ /* 0x000f28000c1e1900 */
[----:B----4-:R4:W-:Y:S04]  /*5b420*/  STG.E desc[UR4][R4.64+0x18], R13 ;  /* 0x0000180d04007986 */ /* 0x0109e8000c101904 */
[----:B---3--:R-:W3:Y:S04]  /*5b430*/  LDG.E R15, desc[UR4][R8.64+0x4] ;  /* 0x00000404080f7981 */ /* 0x008ee8000c1e1900 */
[----:B---3--:R4:W-:Y:S04]  /*5b440*/  STG.E desc[UR4][R4.64+0x1c], R15 ;  /* 0x00001c0f04007986 */ /* 0x0089e8000c101904 */
[----:B0-----:R-:W3:Y:S04]  /*5b450*/  LDG.E R17, desc[UR4][R250.64] ;  /* 0x00000004fa117981 */ /* 0x001ee8000c1e1900 */
[----:B---3--:R4:W-:Y:S04]  /*5b460*/  STG.E desc[UR4][R4.64+0x20], R17 ;  /* 0x0000201104007986 */ /* 0x0089e8000c101904 */
[----:B-1----:R-:W3:Y:S04]  /*5b470*/  LDG.E R19, desc[UR4][R250.64+0x4] ;  /* 0x00000404fa137981 */ /* 0x002ee8000c1e1900 */
[----:B---3--:R4:W-:Y:S04]  /*5b480*/  STG.E desc[UR4][R4.64+0x24], R19 ;  /* 0x0000241304007986 */ /* 0x0089e8000c101904 */
[----:B------:R-:W3:Y:S01]  /*5b490*/  LDG.E R23, desc[UR4][R24.64] ;  /* 0x0000000418177981 */ /* 0x000ee2000c1e1900 */
[----:B------:R-:W0:Y:S03]  /*5b4a0*/  LDC.64 R10, c[0x0][0x3f8] ;  /* 0x0000fe00ff0a7b82 */ /* 0x000e260000000a00 */
[----:B---3--:R4:W-:Y:S04]  /*5b4b0*/  STG.E desc[UR4][R4.64+0x28], R23 ;  /* 0x0000281704007986 */ /* 0x0089e8000c101904 */
[----:B--2---:R-:W2:Y:S01]  /*5b4c0*/  LDG.E R3, desc[UR4][R24.64+0x4] ;  /* 0x0000040418037981 */ /* 0x004ea2000c1e1900 */
[----:B------:R-:W-:-:S03]  /*5b4d0*/  ISETP.NE.AND P5, PT, R0, RZ, PT ;  /* 0x000000ff0000720c */ /* 0x000fc60003fa5270 */
[----:B--2---:R4:W-:Y:S04]  /*5b4e0*/  STG.E desc[UR4][R4.64+0x2c], R3 ;  /* 0x00002c0304007986 */ /* 0x0049e8000c101904 */
[----:B0-----:R4:W5:Y:S06]  /*5b4f0*/  LDG.E R9, desc[UR4][R10.64] ;  /* 0x000000040a097981 */ /* 0x00196c000c1e1900 */
.L_x_22:
[----:B------:R-:W2:Y:S02]  /*5b500*/  LDL.LU R0, [R1+0x1bc] ;  /* 0x0001bc0001007983 */ /* 0x000ea40000300800 */
[----:B--2---:R2:W-:Y:S05]  /*5b510*/  BMOV.32 B11, R0 ;  /* 0x000000000b007356 */ /* 0x0045ea0000000000 */
[----:B------:R-:W-:Y:S05]  /*5b520*/  BSYNC.RECONVERGENT B11 ;  /* 0x00000000000b7941 */ /* 0x000fea0003800200 */
.L_x_17:
[----:B------:R-:W-:Y:S05]  /*5b530*/  BSYNC.RELIABLE B10 ;  /* 0x00000000000a7941 */ /* 0x000fea0003800100 */
.L_x_16:
[----:B------:R-:W-:-:S05]  /*5b540*/  VIADD R252, R252, 0x1 ;  /* 0x00000001fcfc7836 */ /* 0x000fca0000000000 */
[C---:B-----5:R-:W-:Y:S01]  /*5b550*/  ISETP.GE.AND P0, PT, R252.reuse, R9, PT ;  /* 0x00000009fc00720c */ /* 0x060fe20003f06270 */
[----:B------:R3:W-:Y:S03]  /*5b560*/  STL [R1+0x48], R252 ;  /* 0x000048fc01007387 */ /* 0x0007e60000100800 */
[----:B------:R-:W-:-:S04]  /*5b570*/  ISETP.EQ.OR P0, PT, R252, -0x1, P0 ;  /* 0xfffffffffc00780c */ /* 0x000fc80000702670 */
[----:B------:R-:W-:-:S13]  /*5b580*/  PLOP3.LUT P0, PT, P0, P5, PT, 0xf8, 0x8f ;  /* 0x00000000008f781c */ /* 0x000fda000070bf70 */
[----:B---3--:R-:W-:Y:S05]  /*5b590*/  @!P0 BRA `(.L_x_2003) ;  /* 0xfffffa5400208947 */ /* 0x008fea000383ffff */
.L_x_18:
[----:B--2---:R-:W2:Y:S02]  /*5b5a0*/  LDL.LU R0, [R1+0x1c4] ;  /* 0x0001c40001007983 */ /* 0x004ea40000300800 */
[----:B--2---:R2:W-:Y:S05]  /*5b5b0*/  BMOV.32 B11, R0 ;  /* 0x000000000b007356 */ /* 0x0045ea0000000000 */
[----:B------:R-:W-:Y:S05]  /*5b5c0*/  BSYNC.RECONVERGENT B11 ;  /* 0x00000000000b7941 */ /* 0x000fea0003800200 */
.L_x_15:
[----:B----4-:R-:W2:Y:S02]  /*5b5d0*/  LDC.64 R4, c[0x0][0x3f8] ;  /* 0x0000fe00ff047b82 */ /* 0x010ea40000000a00 */
[----:B--2---:R2:W5:Y:S02]  /*5b5e0*/  LDG.E R0, desc[UR4][R4.64+0x4] ;  /* 0x0000040404007981 */ /* 0x004564000c1e1900 */
.L_x_14:
[----:B------:R-:W3:Y:S02]  /*5b5f0*/  LDL.LU R3, [R1+0x1c8] ;  /* 0x0001c80001037983 */ /* 0x000ee40000300800 */
[----:B---3--:R3:W-:Y:S05]  /*5b600*/  BMOV.32 B0, R3 ;  /* 0x0000000300007356 */ /* 0x0087ea0000000000 */
[----:B------:R-:W-:Y:S05]  /*5b610*/  BSYNC.RECONVERGENT B0 ;  /* 0x0000000000007941 */ /* 0x000fea0003800200 */
.L_x_13:
[----:B------:R-:W-:Y:S02]  /*5b620*/  VIADD R242, R242, 0x1 ;  /* 0x00000001f2f27836 */ /* 0x000fe40000000000 */
[----:B---3-5:R-:W-:-:S03]  /*5b630*/  IMAD.IADD R3, R9, 0x1, R0 ;  /* 0x0000000109037824 */ /* 0x028fc600078e0200 */
[----:B------:R3:W-:Y:S02]  /*5b640*/  STL [R1+0x44], R242 ;  /* 0x000044f201007387 */ /* 0x0007e40000100800 */
[----:B------:R-:W-:-:S04]  /*5b650*/  ISETP.GE.AND P0, PT, R242, R3, PT ;  /* 0x00000003f200720c */ /* 0x000fc80003f06270 */
[----:B------:R-:W-:-:S04]  /*5b660*/  ISETP.EQ.OR P0, PT, R242, -0x1, P0 ;  /* 0xfffffffff200780c */ /* 0x000fc80000702670 */
[----:B------:R-:W-:-:S13]  /*5b670*/  PLOP3.LUT P0, PT, P0, P5, PT, 0xf8, 0x8f ;  /* 0x00000000008f781c */ /* 0x000fda000070bf70 */
[----:B---3--:R-:W-:Y:S05]  /*5b680*/  @!P0 BRA `(.L_x_2004) ;  /* 0xfffffa5000648947 */ /* 0x008fea000383ffff */
.L_x_12:
[----:B0-----:R-:W3:Y:S02]  /*5b690*/  LDL.LU R3, [R1+0x1d0] ;  /* 0x0001d00001037983 */ /* 0x001ee40000300800 */
[----:B---3--:R0:W-:Y:S05]  /*5b6a0*/  BMOV.32 B11, R3 ;  /* 0x000000030b007356 */ /* 0x0081ea0000000000 */
[----:B------:R-:W-:Y:S05]  /*5b6b0*/  BSYNC.RECONVERGENT B11 ;  /* 0x00000000000b7941 */ /* 0x000fea0003800200 */
.L_x_11:
[----:B------:R-:W-:Y:S02]  /*5b6c0*/  VIADD R245, R245, 0x1 ;  /* 0x00000001f5f57836 */ /* 0x000fe40000000000 */
[----:B--2---:R-:W-:-:S03]  /*5b6d0*/  IMAD.IADD R4, R9, 0x1, R0 ;  /* 0x0000000109047824 */ /* 0x004fc600078e0200 */
[----:B------:R2:W-:Y:S02]  /*5b6e0*/  STL [R1+0x40], R245 ;  /* 0x000040f501007387 */ /* 0x0005e40000100800 */
[----:B------:R-:W-:-:S04]  /*5b6f0*/  ISETP.GE.AND P0, PT, R245, R4, PT ;  /* 0x00000004f500720c */ /* 0x000fc80003f06270 */
[----:B------:R-:W-:-:S04]  /*5b700*/  ISETP.EQ.OR P0, PT, R245, -0x1, P0 ;  /* 0xfffffffff500780c */ /* 0x000fc80000702670 */
[----:B------:R-:W-:-:S13]  /*5b710*/  PLOP3.LUT P0, PT, P0, P5, PT, 0xf8, 0x8f ;  /* 0x00000000008f781c */ /* 0x000fda000070bf70 */
[----:B--2---:R-:W-:Y:S05]  /*5b720*/  @!P0 BRA `(.L_x_2005) ;  /* 0xfffffa4c00c48947 */ /* 0x004fea000383ffff */
.L_x_10:
[----:B0-----:R-:W2:Y:S02]  /*5b730*/  LDL.LU R3, [R1+0x1d8] ;  /* 0x0001d80001037983 */ /* 0x001ea40000300800 */
[----:B--2---:R0:W-:Y:S05]  /*5b740*/  BMOV.32 B11, R3 ;  /* 0x000000030b007356 */ /* 0x0041ea0000000000 */
[----:B------:R-:W-:Y:S05]  /*5b750*/  BSYNC.RECONVERGENT B11 ;  /* 0x00000000000b7941 */ /* 0x000fea0003800200 */
.L_x_9:
[----:B------:R-:W2:Y:S02]  /*5b760*/  LDL.LU R0, [R1+0x190] ;  /* 0x0001900001007983 */ /* 0x000ea40000300800 */
[----:B--2---:R-:W-:-:S05]  /*5b770*/  VIADD R0, R0, 0x1 ;  /* 0x0000000100007836 */ /* 0x004fca0000000000 */
[C---:B------:R-:W-:Y:S01]  /*5b780*/  ISETP.GE.AND P0, PT, R0.reuse, R9, PT ;  /* 0x000000090000720c */ /* 0x040fe20003f06270 */
[----:B------:R2:W-:Y:S03]  /*5b790*/  STL [R1+0x190], R0 ;  /* 0x0001900001007387 */ /* 0x0005e60000100800 */
[----:B------:R-:W-:Y:S01]  /*5b7a0*/  ISETP.EQ.OR P0, PT, R0, -0x1, P0 ;  /* 0xffffffff0000780c */ /* 0x000fe20000702670 */
[----:B------:R2:W-:Y:S03]  /*5b7b0*/  STL [R1+0x3c], R0 ;  /* 0x00003c0001007387 */ /* 0x0005e60000100800 */
[----:B------:R-:W-:-:S13]  /*5b7c0*/  PLOP3.LUT P0, PT, P0, P5, PT, 0xf8, 0x8f ;  /* 0x00000000008f781c */ /* 0x000fda000070bf70 */
[----:B--2---:R-:W-:Y:S05]  /*5b7d0*/  @!P0 BRA `(.L_x_2006) ;  /* 0xfffffa4c001c8947 */ /* 0x004fea000383ffff */
.L_x_8:
[----:B0-----:R-:W2:Y:S02]  /*5b7e0*/  LDL.LU R0, [R1+0x1dc] ;  /* 0x0001dc0001007983 */ /* 0x001ea40000300800 */
[----:B--2---:R0:W-:Y:S05]  /*5b7f0*/  BMOV.32 B11, R0 ;  /* 0x000000000b007356 */ /* 0x0041ea0000000000 */
[----:B------:R-:W-:Y:S05]  /*5b800*/  BSYNC.RECONVERGENT B11 ;  /* 0x00000000000b7941 */ /* 0x000fea0003800200 */
.L_x_7:
[----:B------:R-:W-:Y:S05]  /*5b810*/  BRA `(.L_x_2007) ;  /* 0x0000000000107947 */ /* 0x000fea0003800000 */
.L_x_5:
[----:B------:R-:W0:Y:S02]  /*5b820*/  LDC.64 R6, c[0x0][0x3f8] ;  /* 0x0000fe00ff067b82 */ /* 0x000e240000000a00 */
[----:B0-----:R0:W5:Y:S01]  /*5b830*/  LDG.E R9, desc[UR4][R6.64] ;  /* 0x0000000406097981 */ /* 0x001162000c1e1900 */
[----:B------:R-:W-:-:S05]  /*5b840*/  IMAD.MOV.U32 R4, RZ, RZ, 0x1 ;  /* 0x00000001ff047424 */ /* 0x000fca00078e00ff */
[----:B------:R0:W-:Y:S02]  /*5b850*/  STL.64 [R1+0x38], R4 ;  /* 0x0000380401007387 */ /* 0x0001e40000100a00 */
.L_x_2007:
[----:B0-----:R-:W2:Y:S02]  /*5b860*/  LDL.LU R0, [R1+0x1e0] ;  /* 0x0001e00001007983 */ /* 0x001ea40000300800 */
[----:B--2---:R0:W-:Y:S05]  /*5b870*/  BMOV.32 B11, R0 ;  /* 0x000000000b007356 */ /* 0x0041ea0000000000 */
[----:B------:R-:W-:Y:S05]  /*5b880*/  BSYNC.RECONVERGENT B11 ;  /* 0x00000000000b7941 */ /* 0x000fea0003800200 */
.L_x_2:
[----:B------:R-:W2:Y:S01]  /*5b890*/  LDCU UR6, c[0x0][0x370] ;  /* 0x00006e00ff0677ac */ /* 0x000ea20008000800 */
[----:B------:R-:W2:Y:S02]  /*5b8a0*/  LDC R3, c[0x0][0x360] ;  /* 0x0000d800ff037b82 */ /* 0x000ea40000000800 */
[----:B--2---:R-:W-:-:S05]  /*5b8b0*/  IMAD R2, R3, UR6, R2 ;  /* 0x0000000603027c24 */ /* 0x004fca000f8e0202 */
[----:B-----5:R-:W-:-:S13]  /*5b8c0*/  ISETP.GE.AND P0, PT, R2, R9, PT ;  /* 0x000000090200720c */ /* 0x020fda0003f06270 */
[----:B------:R-:W-:Y:S05]  /*5b8d0*/  @!P0 BRA `(.L_x_2008) ;  /* 0xfffffa4800108947 */ /* 0x000fea000383ffff */
.L_x_1:
[----:B0-----:R-:W2:Y:S02]  /*5b8e0*/  LDL.LU R0, [R1+0x1e4] ;  /* 0x0001e40001007983 */ /* 0x001ea40000300800 */
[----:B--2---:R0:W-:Y:S05]  /*5b8f0*/  BMOV.32 B0, R0 ;  /* 0x0000000000007356 */ /* 0x0041ea0000000000 */
[----:B------:R-:W-:Y:S05]  /*5b900*/  BSYNC.RECONVERGENT B0 ;  /* 0x0000000000007941 */ /* 0x000fea0003800200 */
.L_x_0:
[----:B------:R-:W-:Y:S05]  /*5b910*/  WARPSYNC.ALL ;  /* 0x0000000000007948 */ /* 0x000fea0003800000 */
[----:B------:R-:W-:Y:S06]  /*5b920*/  BAR.SYNC.DEFER_BLOCKING 0x0 ;  /* 0x0000000000007b1d */ /* 0x000fec0000010000 */
[----:B------:R-:W-:Y:S05]  /*5b930*/  EXIT ;  /* 0x000000000000794d */ /* 0x000fea0003800000 */
        .type           $_Z4LAMPPcPiS0_S0_S0_S0_S0_S0_S0_S0_S0_S0_S0_S0_S0_S0_S0_S0_PdS0_S1_S1_S0_$_Z11design_loopPiS_S_S_PcS_S_S_S_S_S_S_PdS1_iS_,@function
        .size           $_Z4LAMPPcPiS0_S0_S0_S0_S0_S0_S0_S0_S0_S0_S0_S0_S0_S0_S0_S0_PdS0_S1_S1_S0_$_Z11design_loopPiS_S_S_PcS_S_S_S_S_S_S_PdS1_iS_,($_Z4LAMPPcPiS0_S0_S0_S0_S0_S0_S0_S0_S0_S0_S0_S0_S0_S0_S0_S0_PdS0_S1_S1_S0_$_Z20check_structure_loopPcPiS0_S0_iiPdS1_iS0_ - $_Z4LAMPPcPiS0_S0_S0_S0_S0_S0_S0_S0_S0_S0_S0_S0_S0_S0_S0_S0_PdS0_S1_S1_S0_$_Z11design_loopPiS_S_S_PcS_S_S_S_S_S_S_PdS1_iS_)
$_Z4LAMPPcPiS0_S0_S0_S0_S0_S0_S0_S0_S0_S0_S0_S0_S0_S0_S0_S0_PdS0_S1_S1_S0_$_Z11design_loopPiS_S_S_PcS_S_S_S_S_S_S_PdS1_iS_:
[----:B------:R-:W0:Y:S08]  /*5b940*/  LDC R0, c[0x0][0x2f8] ;  /* 0x0000be00ff007b82 */ /* 0x000e300000000800 */
[----:B------:R-:W1:Y:S08]  /*5b950*/  LDC R12, c[0x0][0x2f8] ;  /* 0x0000be00ff0c7b82 */ /* 0x000e700000000800 */
[----:B------:R-:W2:Y:S01]  /*5b960*/  LDC.64 R154, c[0x0][0x358] ;  /* 0x0000d600ff9a7b82 */ /* 0x000ea20000000a00 */
[----:B0-----:R-:W-:-:S07]  /*5b970*/  IMAD.IADD R0, R1, 0x1, R0 ;  /* 0x0000000101007824 */ /* 0x001fce00078e0200 */
[----:B------:R-:W0:Y:S01]  /*5b980*/  LDC.64 R8, c[0x0][0x3d0] ;  /* 0x0000f400ff087b82 */ /* 0x000e220000000a00 */
[----:B------:R-:W-:-:S04]  /*5b990*/  VIADD R0, R0, 0x38 ;  /* 0x0000003800007836 */ /* 0x000fc80000000000 */
[----:B-1----:R-:W-:-:S05]  /*5b9a0*/  IMAD.IADD R6, R0, 0x1, -R12 ;  /* 0x0000000100067824 */ /* 0x002fca00078e0a0c */
[----:B------:R-:W0:Y:S01]  /*5b9b0*/  LDL R3, [R6+0x4] ;  /* 0x0000040006037983 */ /* 0x000e220000100800 */
[----:B------:R-:W1:Y:S01]  /*5b9c0*/  LDC.64 R10, c[0x0][0x3f8] ;  /* 0x0000fe00ff0a7b82 */ /* 0x000e620000000a00 */
[C---:B--2---:R-:W-:Y:S02]  /*5b9d0*/  R2UR UR8, R154.reuse ;  /* 0x000000009a0872ca */ /* 0x044fe400000e0000 */
[C---:B------:R-:W-:Y:S02]  /*5b9e0*/  R2UR UR9, R155.reuse ;  /* 0x000000009b0972ca */ /* 0x040fe400000e0000 */
[C---:B------:R-:W-:Y:S02]  /*5b9f0*/  R2UR UR10, R154.reuse ;  /* 0x000000009a0a72ca */ /* 0x040fe400000e0000 */
[----:B------:R-:W-:Y:S02]  /*5ba00*/  R2UR UR11, R155 ;  /* 0x000000009b0b72ca */ /* 0x000fe400000e0000 */
[----:B------:R-:W-:-:S02]  /*5ba10*/  R2UR UR12, R154 ;  /* 0x000000009a0c72ca */ /* 0x000fc400000e0000 */
[C---:B------:R-:W-:Y:S02]  /*5ba20*/  R2UR UR13, R155.reuse ;  /* 0x000000009b0d72ca */ /* 0x040fe400000e0000 */
[----:B------:R-:W-:Y:S02]  /*5ba30*/  R2UR UR6, R154 ;  /* 0x000000009a0672ca */ /* 0x000fe400000e0000 */
[----:B------:R-:W-:Y:S01]  /*5ba40*/  R2UR UR7, R155 ;  /* 0x000000009b0772ca */ /* 0x000fe200000e0000 */
[----:B-1----:R-:W2:Y:S08]  /*5ba50*/  LDG.E R22, desc[UR8][R10.64+0x8] ;  /* 0x000008080a167981 */ /* 0x002eb0000c1e1900 */
[----:B------:R-:W2:Y:S01]  /*5ba60*/  LDG.E R23, desc[UR12][R10.64+0x4] ;  /* 0x0000040c0a177981 */ /* 0x000ea2000c1e1900 */
[----:B0-----:R-:W-:-:S03]  /*5ba70*/  IMAD.WIDE R8, R3, 0x4, R8 ;  /* 0x0000000403087825 */ /* 0x001fc600078e0208 */
[----:B------:R-:W2:Y:S04]  /*5ba80*/  LDG.E R3, desc[UR10][R10.64] ;  /* 0x0000000a0a037981 */ /* 0x000ea8000c1e1900 */
[----:B------:R-:W3:Y:S01]  /*5ba90*/  LDG.E R5, desc[UR6][R8.64] ;  /* 0x0000000608057981 */ /* 0x000ee2000c1e1900 */
[----:B------:R-:W-:Y:S01]  /*5baa0*/  BSSY.RECONVERGENT B0, `(.L_x_2009) ;  /* 0x0008bb4000007945 */ /* 0x000fe20003800200 */
[----:B--2---:R-:W-:-:S04]  /*5bab0*/  IADD3 R0, PT, PT, R23, R3, R22 ;  /* 0x0000000317007210 */ /* 0x004fc80007ffe016 */
[C---:B---3--:R-:W-:Y:S02]  /*5bac0*/  ISETP.GE.AND P0, PT, R5.reuse, R0, PT ;  /* 0x000000000500720c */ /* 0x048fe40003f06270 */
[----:B------:R-:W0:Y:S05]  /*5bad0*/  BMOV.32.CLEAR R0, B0 ;  /* 0x0000000000007355 */ /* 0x000e2a0000100000 */
[----:B0-----:R0:W-:Y:S01]  /*5bae0*/  STL [R1+0x1b8], R0 ;  /* 0x0001b80001007387 */ /* 0x0011e20000100800 */
[----:B------:R-:W-:-:S13]  /*5baf0*/  ISETP.EQ.OR P0, PT, R5, -0x1, P0 ;  /* 0xffffffff0500780c */ /* 0x000fda0000702670 */
[----:B0-----:R-:W-:Y:S05]  /*5bb00*/  @P0 BRA `(.L_x_2010) ;  /* 0x0000083c00300947 */ /* 0x001fea0003800000 */
[----:B------:R-:W-:Y:S02]  /*5bb10*/  VIADD R247, R1, 0x50 ;  /* 0x0000005001f77836 */ /* 0x000fe40000000000 */
[C---:B------:R-:W-:Y:S02]  /*5bb20*/  IMAD R16, R4.reuse, 0x4e2, RZ ;  /* 0x000004e204107824 */ /* 0x040fe400078e02ff */
[----:B------:R-:W-:Y:S02]  /*5bb30*/  IMAD.IADD R17, R247, 0x1, R12 ;  /* 0x00000001f7117824 */ /* 0x000fe400078e020c */
[----:B------:R-:W-:Y:S02]  /*5bb40*/  IMAD R19, R4, 0x32, RZ ;  /* 0x0000003204137824 */ /* 0x000fe400078e02ff */
[----:B------:R-:W-:Y:S01]  /*5bb50*/  VIADD R18, R16, 0xffffffff ;  /* 0xffffffff10127836 */ /* 0x000fe20000000000 */
[----:B------:R-:W-:Y:S01]  /*5bb60*/  IADD3 R17, PT, PT, -R12, 0x1b, R17 ;  /* 0x0000001b0c117810 */ /* 0x000fe20007ffe111 */
[----:B------:R-:W-:-:S02]  /*5bb70*/  VIADD R16, R16, 0x270 ;  /* 0x0000027010107836 */ /* 0x000fc40000000000 */
[----:B------:R-:W-:-:S07]  /*5bb80*/  VIADD R15, R19, 0xffffffff ;  /* 0xffffffff130f7836 */ /* 0x000fce0000000000 */
.L_x_4450:
[----:B0-----:R-:W0:Y:S01]  /*5bb90*/  LDC.64 R8, c[0x0][0x388] ;  /* 0x0000e200ff087b82 */ /* 0x001e220000000a00 */
[----:B------:R-:W-:Y:S01]  /*5bba0*/  R2UR UR6, R154 ;  /* 0x000000009a0672ca */ /* 0x000fe200000e0000 */
[----:B------:R-:W-:Y:S01]  /*5bbb0*/  IMAD.SHL.U32 R11, R5, 0x4, RZ ;  /* 0x00000004050b7824 */ /* 0x000fe200078e00ff */
[----:B------:R-:W-:-:S03]  /*5bbc0*/  R2UR UR7, R155 ;  /* 0x000000009b0772ca */ /* 0x000fc600000e0000 */
[----:B0-----:R-:W-:-:S10]  /*5bbd0*/  IMAD.WIDE R10, R11, 0x4, R8 ;  /* 0x000000040b0a7825 */ /* 0x001fd400078e0208 */
[----:B------:R-:W2:Y:S01]  /*5bbe0*/  LDG.E R0, desc[UR6][R10.64+0xc] ;  /* 0x00000c060a007981 */ /* 0x000ea2000c1e1900 */
[----:B------:R-:W-:Y:S01]  /*5bbf0*/  BSSY.RELIABLE B8, `(.L_x_2011) ;  /* 0x00083b2000087945 */ /* 0x000fe20003800100 */
[----:B--2---:R-:W-:-:S13]  /*5bc00*/  ISETP.NE.AND P0, PT, R0, 0x1, PT ;  /* 0x000000010000780c */ /* 0x004fda0003f05270 */
[----:B-1----:R-:W-:Y:S05]  /*5bc10*/  @P0 BRA `(.L_x_2012) ;  /* 0x0000083800bc0947 */ /* 0x002fea0003800000 */
[----:B------:R-:W2:Y:S01]  /*5bc20*/  LDL R0, [R6+0x8] ;  /* 0x0000080006007983 */ /* 0x000ea20000100800 */
[C---:B------:R-:W-:Y:S02]  /*5bc30*/  R2UR UR6, R154.reuse ;  /* 0x000000009a0672ca */ /* 0x040fe400000e0000 */
[C---:B------:R-:W-:Y:S02]  /*5bc40*/  R2UR UR7, R155.reuse ;  /* 0x000000009b0772ca */ /* 0x040fe400000e0000 */
[----:B------:R-:W-:Y:S02]  /*5bc50*/  R2UR UR8, R154 ;  /* 0x000000009a0872ca */ /* 0x000fe400000e0000 */
[----:B------:R-:W-:-:S09]  /*5bc60*/  R2UR UR9, R155 ;  /* 0x000000009b0972ca */ /* 0x000fd200000e0000 */
[----:B------:R-:W3:Y:S01]  /*5bc70*/  LDG.E R10, desc[UR6][R10.64] ;  /* 0x000000060a0a7981 */ /* 0x000ee2000c1e1900 */
[----:B--2---:R-:W-:-:S04]  /*5bc80*/  IMAD.SHL.U32 R13, R0, 0x4, RZ ;  /* 0x00000004000d7824 */ /* 0x004fc800078e00ff */
[----:B------:R-:W-:-:S06]  /*5bc90*/  IMAD.WIDE R12, R13, 0x4, R8 ;  /* 0x000000040d0c7825 */ /* 0x000fcc00078e0208 */
[----:B------:R-:W2:Y:S01]  /*5bca0*/  LDG.E R13, desc[UR8][R12.64] ;  /* 0x000000080c0d7981 */ /* 0x000ea2000c1e1900 */
[----:B---3--:R-:W-:-:S05]  /*5bcb0*/  VIADD R0, R10, 0x12 ;  /* 0x000000120a007836 */ /* 0x008fca0000000000 */
[----:B--2---:R-:W-:-:S13]  /*5bcc0*/  ISETP.GT.AND P0, PT, R0, R13, PT ;  /* 0x0000000d0000720c */ /* 0x004fda0003f04270 */
[----:B------:R-:W-:Y:S05]  /*5bcd0*/  @P0 BREAK.RELIABLE B8 ;  /* 0x0000000000080942 */ /* 0x000fea0003800100 */
[----:B------:R-:W-:Y:S05]  /*5bce0*/  @P0 BRA `(.L_x_2013) ;  /* 0x0000083800a00947 */ /* 0x000fea0003800000 */
[----:B------:R-:W2:Y:S01]  /*5bcf0*/  LDL R0, [R6+0xc] ;  /* 0x00000c0006007983 */ /* 0x000ea20000100800 */
[----:B------:R-:W0:Y:S01]  /*5bd00*/  LDC.64 R10, c[0x0][0x3e8] ;  /* 0x0000fa00ff0a7b82 */ /* 0x000e220000000a00 */
[----:B------:R-:W-:Y:S02]  /*5bd10*/  R2UR UR6, R154 ;  /* 0x000000009a0672ca */ /* 0x000fe400000e0000 */
[----:B------:R-:W-:Y:S01]  /*5bd20*/  R2UR UR7, R155 ;  /* 0x000000009b0772ca */ /* 0x000fe200000e0000 */
[----:B--2---:R-:W-:-:S04]  /*5bd30*/  IMAD.IADD R13, R0, 0x1, -R3 ;  /* 0x00000001000d7824 */ /* 0x004fc800078e0a03 */
[----:B0-----:R-:W-:-:S08]  /*5bd40*/  IMAD.WIDE R10, R13, 0x4, R10 ;  /* 0x000000040d0a7825 */ /* 0x001fd000078e020a */
[----:B------:R-:W2:Y:S02]  /*5bd50*/  LDG.E R14, desc[UR6][R10.64] ;  /* 0x000000060a0e7981 */ /* 0x000ea4000c1e1900 */
[----:B--2---:R-:W-:-:S13]  /*5bd60*/  ISETP.NE.AND P0, PT, R14, -0x1, PT ;  /* 0xffffffff0e00780c */ /* 0x004fda0003f05270 */
[----:B------:R-:W-:Y:S05]  /*5bd70*/  @!P0 BREAK.RELIABLE B8 ;  /* 0x0000000000088942 */ /* 0x000fea0003800100 */
[----:B------:R-:W-:Y:S05]  /*5bd80*/  @!P0 BRA `(.L_x_2013) ;  /* 0x0000083800788947 */ /* 0x000fea0003800000 */
[----:B------:R-:W2:Y:S01]  /*5bd90*/  LDL R0, [R6+0x10] ;  /* 0x0000100006007983 */ /* 0x000ea20000100800 */
[----:B------:R-:W-:Y:S01]  /*5bda0*/  R2UR UR6, R154 ;  /* 0x000000009a0672ca */ /* 0x000fe200000e0000 */
[----:B------:R-:W-:Y:S01]  /*5bdb0*/  IMAD.SHL.U32 R11, R14, 0x4, RZ ;  /* 0x000000040e0b7824 */ /* 0x000fe200078e00ff */
[----:B------:R-:W-:Y:S02]  /*5bdc0*/  R2UR UR7, R155 ;  /* 0x000000009b0772ca */ /* 0x000fe400000e0000 */
[----:B------:R-:W-:Y:S01]  /*5bdd0*/  R2UR UR8, R154 ;  /* 0x000000009a0872ca */ /* 0x000fe200000e0000 */
[----:B------:R-:W-:Y:S01]  /*5bde0*/  IMAD.WIDE R10, R11, 0x4, R8 ;  /* 0x000000040b0a7825 */ /* 0x000fe200078e0208 */
        /* <DEDUP_REMOVED lines=9> */
[----:B------:R-:W-:-:S04]  /*5be80*/  IADD3 R9, PT, PT, R23, R3, R22 ;  /* 0x0000000317097210 */ /* 0x000fc80007ffe016 */
[----:B------:R-:W-:-:S13]  /*5be90*/  ISETP.GE.AND P0, PT, R14, R9, PT ;  /* 0x000000090e00720c */ /* 0x000fda0003f06270 */
[----:B------:R-:W-:Y:S05]  /*5bea0*/  @P0 BRA `(.L_x_2012) ;  /* 0x0000083800180947 */ /* 0x000fea0003800000 */
.L_x_4449:
[----:B0-----:R-:W0:Y:S01]  /*5beb0*/  LDC.64 R10, c[0x0][0x388] ;  /* 0x0000e200ff0a7b82 */ /* 0x001e220000000a00 */
[----:B------:R-:W-:Y:S01]  /*5bec0*/  R2UR UR6, R154 ;  /* 0x000000009a0672ca */ /* 0x000fe200000e0000 */
[----:B------:R-:W-:Y:S01]  /*5bed0*/  IMAD.SHL.U32 R9, R14, 0x4, RZ ;  /* 0x000000040e097824 */ /* 0x000fe200078e00ff */
[----:B------:R-:W-:-:S03]  /*5bee0*/  R2UR UR7, R155 ;  /* 0x000000009b0772ca */ /* 0x000fc600000e0000 */
[----:B0-----:R-:W-:-:S10]  /*5bef0*/  IMAD.WIDE R8, R9, 0x4, R10 ;  /* 0x0000000409087825 */ /* 0x001fd400078e020a */
[----:B------:R-:W2:Y:S02]  /*5bf00*/  LDG.E R0, desc[UR6][R8.64+0x8] ;  /* 0x0000080608007981 */ /* 0x000ea4000c1e1900 */
        /* <DEDUP_REMOVED lines=13> */
[----:B------:R-:W-:Y:S05]  /*5bfe0*/  @P0 BRA `(.L_x_2012) ;  /* 0x0000083400c80947 */ /* 0x000fea0003800000 */
[----:B------:R-:W0:Y:S01]  /*5bff0*/  LDC.64 R24, c[0x0][0x3f8] ;  /* 0x0000fe00ff187b82 */ /* 0x000e220000000a00 */
[----:B------:R-:W-:Y:S02]  /*5c000*/  R2UR UR6, R154 ;  /* 0x000000009a0672ca */ /* 0x000fe400000e0000 */
[----:B------:R-:W-:-:S13]  /*5c010*/  R2UR UR7, R155 ;  /* 0x000000009b0772ca */ /* 0x000fda00000e0000 */
[----:B0-----:R-:W2:Y:S02]  /*5c020*/  LDG.E R3, desc[UR6][R24.64+0xc] ;  /* 0x00000c0618037981 */ /* 0x001ea4000c1e1900 */
[----:B--2---:R-:W-:-:S13]  /*5c030*/  ISETP.NE.AND P0, PT, R3, RZ, PT ;  /* 0x000000ff0300720c */ /* 0x004fda0003f05270 */
[----:B------:R-:W-:Y:S05]  /*5c040*/  @!P0 BRA `(.L_x_2015) ;  /* 0x0000002c00548947 */ /* 0x000fea0003800000 */
[----:B------:R-:W2:Y:S01]  /*5c050*/  LDL R3, [R6] ;  /* 0x0000000006037983 */ /* 0x000ea20000100800 */
[----:B------:R-:W2:Y:S01]  /*5c060*/  LDC.64 R8, c[0x0][0x3a0] ;  /* 0x0000e800ff087b82 */ /* 0x000ea20000000a00 */
[C---:B------:R-:W-:Y:S02]  /*5c070*/  R2UR UR6, R154.reuse ;  /* 0x000000009a0672ca */ /* 0x040fe400000e0000 */
[C---:B------:R-:W-:Y:S02]  /*5c080*/  R2UR UR7, R155.reuse ;  /* 0x000000009b0772ca */ /* 0x040fe400000e0000 */
[----:B------:R-:W-:Y:S02]  /*5c090*/  R2UR UR8, R154 ;  /* 0x000000009a0872ca */ /* 0x000fe400000e0000 */
[----:B------:R-:W-:Y:S01]  /*5c0a0*/  R2UR UR9, R155 ;  /* 0x000000009b0972ca */ /* 0x000fe200000e0000 */
[----:B------:R-:W0:Y:S01]  /*5c0b0*/  LDC.64 R10, c[0x0][0x3a8] ;  /* 0x0000ea00ff0a7b82 */ /* 0x000e220000000a00 */
[----:B--2---:R-:W-:-:S04]  /*5c0c0*/  IMAD.WIDE R8, R3, 0x4, R8 ;  /* 0x0000000403087825 */ /* 0x004fc800078e0208 */
[----:B0-----:R-:W-:-:S03]  /*5c0d0*/  IMAD.WIDE R10, R3, 0x4, R10 ;  /* 0x00000004030a7825 */ /* 0x001fc600078e020a */
[----:B------:R-:W2:Y:S04]  /*5c0e0*/  LDG.E R8, desc[UR6][R8.64] ;  /* 0x0000000608087981 */ /* 0x000ea8000c1e1900 */
[----:B------:R-:W2:Y:S01]  /*5c0f0*/  LDG.E R11, desc[UR8][R10.64] ;  /* 0x000000080a0b7981 */ /* 0x000ea2000c1e1900 */
[----:B------:R-:W-:Y:S01]  /*5c100*/  BSSY.RECONVERGENT B6, `(.L_x_2016) ;  /* 0x0000161000067945 */ /* 0x000fe20003800200 */
[----:B--2---:R-:W-:-:S13]  /*5c110*/  ISETP.GE.AND P0, PT, R8, R11, PT ;  /* 0x0000000b0800720c */ /* 0x004fda0003f06270 */
[----:B------:R-:W-:Y:S05]  /*5c120*/  @P0 BRA `(.L_x_2017) ;  /* 0x0000001400780947 */ /* 0x000fea0003800000 */
[----:B------:R-:W-:Y:S01]  /*5c130*/  BSSY.RECONVERGENT B5, `(.L_x_2018) ;  /* 0x0000158000057945 */ /* 0x000fe20003800200 */
.L_x_2041:
[----:B------:R-:W0:Y:S01]  /*5c140*/  LDC.64 R30, c[0x0][0x390] ;  /* 0x0000e400ff1e7b82 */ /* 0x000e220000000a00 */
[----:B------:R-:W-:Y:S01]  /*5c150*/  R2UR UR6, R154 ;  /* 0x000000009a0672ca */ /* 0x000fe200000e0000 */
[----:B------:R-:W-:Y:S01]  /*5c160*/  IMAD.SHL.U32 R9, R8, 0x4, RZ ;  /* 0x0000000408097824 */ /* 0x000fe200078e00ff */
[----:B------:R-:W-:-:S03]  /*5c170*/  R2UR UR7, R155 ;  /* 0x000000009b0772ca */ /* 0x000fc600000e0000 */
[----:B0-----:R-:W-:-:S10]  /*5c180*/  IMAD.WIDE R30, R9, 0x4, R30 ;  /* 0x00000004091e7825 */ /* 0x001fd400078e021e */
[----:B------:R-:W2:Y:S01]  /*5c190*/  LDG.E R9, desc[UR6][R30.64+0x8] ;  /* 0x000008061e097981 */ /* 0x000ea2000c1e1900 */
[----:B------:R-:W-:Y:S01]  /*5c1a0*/  BSSY.RECONVERGENT B4, `(.L_x_2019) ;  /* 0x0000148000047945 */ /* 0x000fe20003800200 */
[----:B--2---:R-:W-:-:S13]  /*5c1b0*/  ISETP.NE.AND P0, PT, R9, 0x1, PT ;  /* 0x000000010900780c */ /* 0x004fda0003f05270 */
[----:B-1----:R-:W-:Y:S05]  /*5c1c0*/  @P0 BRA `(.L_x_2020) ;  /* 0x0000001400140947 */ /* 0x002fea0003800000 */
[C---:B------:R-:W-:Y:S01]  /*5c1d0*/  R2UR UR6, R154.reuse ;  /* 0x000000009a0672ca */ /* 0x040fe200000e0000 */
[----:B------:R-:W0:Y:S01]  /*5c1e0*/  LDC.64 R10, c[0x0][0x408] ;  /* 0x00010200ff0a7b82 */ /* 0x000e220000000a00 */
[C---:B------:R-:W-:Y:S02]  /*5c1f0*/  R2UR UR7, R155.reuse ;  /* 0x000000009b0772ca */ /* 0x040fe400000e0000 */
[----:B------:R-:W-:Y:S02]  /*5c200*/  R2UR UR8, R154 ;  /* 0x000000009a0872ca */ /* 0x000fe400000e0000 */
[----:B------:R-:W-:-:S09]  /*5c210*/  R2UR UR9, R155 ;  /* 0x000000009b0972ca */ /* 0x000fd200000e0000 */
[----:B------:R-:W2:Y:S04]  /*5c220*/  LDG.E R9, desc[UR6][R30.64] ;  /* 0x000000061e097981 */ /* 0x000ea8000c1e1900 */
[----:B------:R-:W2:Y:S02]  /*5c230*/  LDG.E R12, desc[UR8][R24.64+0x1c] ;  /* 0x00001c08180c7981 */ /* 0x000ea4000c1e1900 */
[----:B--2---:R-:W-:-:S04]  /*5c240*/  IMAD R13, R3, R12, R9 ;  /* 0x0000000c030d7224 */ /* 0x004fc800078e0209 */
[----:B0-----:R-:W-:-:S06]  /*5c250*/  IMAD.WIDE R10, R13, 0x4, R10 ;  /* 0x000000040d0a7825 */ /* 0x001fcc00078e020a */
[----:B------:R-:W2:Y:S02]  /*5c260*/  LDG.E R10, desc[UR6][R10.64] ;  /* 0x000000060a0a7981 */ /* 0x000ea4000c1e1900 */
[----:B--2---:R-:W-:-:S04]  /*5c270*/  LOP3.LUT R12, R10, 0x2, RZ, 0xfc, !PT ;  /* 0x000000020a0c7812 */ /* 0x004fc800078efcff */
[----:B------:R-:W-:-:S13]  /*5c280*/  ISETP.NE.AND P0, PT, R12, 0x2, PT ;  /* 0x000000020c00780c */ /* 0x000fda0003f05270 */
[----:B------:R-:W-:Y:S05]  /*5c290*/  @!P0 BRA `(.L_x_2020) ;  /* 0x0000001000e08947 */ /* 0x000fea0003800000 */
[----:B------:R-:W2:Y:S01]  /*5c2a0*/  LDL R10, [R6+0x4] ;  /* 0x00000400060a7983 */ /* 0x000ea20000100800 */
[----:B------:R-:W2:Y:S01]  /*5c2b0*/  LDC.64 R12, c[0x0][0x3a8] ;  /* 0x0000ea00ff0c7b82 */ /* 0x000ea20000000a00 */
[C---:B------:R-:W-:Y:S02]  /*5c2c0*/  R2UR UR6, R154.reuse ;  /* 0x000000009a0672ca */ /* 0x040fe400000e0000 */
[C---:B------:R-:W-:Y:S02]  /*5c2d0*/  R2UR UR7, R155.reuse ;  /* 0x000000009b0772ca */ /* 0x040fe400000e0000 */
[----:B------:R-:W-:Y:S02]  /*5c2e0*/  R2UR UR8, R154 ;  /* 0x000000009a0872ca */ /* 0x000fe400000e0000 */
[----:B------:R-:W-:Y:S01]  /*5c2f0*/  R2UR UR9, R155 ;  /* 0x000000009b0972ca */ /* 0x000fe200000e0000 */
[----:B------:R-:W0:Y:S01]  /*5c300*/  LDC.64 R22, c[0x0][0x3a0] ;  /* 0x0000e800ff167b82 */ /* 0x000e220000000a00 */
[----:B--2---:R-:W-:-:S04]  /*5c310*/  IMAD.WIDE R12, R10, 0x4, R12 ;  /* 0x000000040a0c7825 */ /* 0x004fc800078e020c */
[----:B0-----:R-:W-:-:S07]  /*5c320*/  IMAD.WIDE R22, R10, 0x4, R22 ;  /* 0x000000040a167825 */ /* 0x001fce00078e0216 */
[----:B------:R-:W2:Y:S04]  /*5c330*/  LDG.E R12, desc[UR8][R12.64] ;  /* 0x000000080c0c7981 */ /* 0x000ea8000c1e1900 */
[----:B------:R-:W2:Y:S02]  /*5c340*/  LDG.E R11, desc[UR6][R22.64] ;  /* 0x00000006160b7981 */ /* 0x000ea4000c1e1900 */
[----:B--2---:R-:W-:-:S13]  /*5c350*/  ISETP.GE.AND P0, PT, R11, R12, PT ;  /* 0x0000000c0b00720c */ /* 0x004fda0003f06270 */
[----:B------:R-:W-:Y:S05]  /*5c360*/  @P0 BRA `(.L_x_2020) ;  /* 0x0000001000ac0947 */ /* 0x000fea0003800000 */
.L_x_2040:
[----:B------:R-:W0:Y:S01]  /*5c370*/  LDC.64 R34, c[0x0][0x390] ;  /* 0x0000e400ff227b82 */ /* 0x000e220000000a00 */
[----:B------:R-:W-:Y:S01]  /*5c380*/  R2UR UR6, R154 ;  /* 0x000000009a0672ca */ /* 0x000fe200000e0000 */
[----:B------:R-:W-:Y:S01]  /*5c390*/  IMAD.SHL.U32 R13, R11, 0x4, RZ ;  /* 0x000000040b0d7824 */ /* 0x000fe200078e00ff */
[----:B------:R-:W-:-:S03]  /*5c3a0*/  R2UR UR7, R155 ;  /* 0x000000009b0772ca */ /* 0x000fc600000e0000 */
[----:B0-----:R-:W-:-:S10]  /*5c3b0*/  IMAD.WIDE R34, R13, 0x4, R34 ;  /* 0x000000040d227825 */ /* 0x001fd400078e0222 */
[----:B------:R-:W2:Y:S01]  /*5c3c0*/  LDG.E R12, desc[UR6][R34.64] ;  /* 0x00000006220c7981 */ /* 0x000ea2000c1e1900 */
[----:B------:R-:W-:Y:S01]  /*5c3d0*/  BSSY.RECONVERGENT B3, `(.L_x_2021) ;  /* 0x000011c000037945 */ /* 0x000fe20003800200 */
[----:B--2---:R-:W-:-:S13]  /*5c3e0*/  ISETP.NE.AND P0, PT, R12, R9, PT ;  /* 0x000000090c00720c */ /* 0x004fda0003f05270 */
[----:B-1----:R-:W-:Y:S05]  /*5c3f0*/  @P0 BRA `(.L_x_2022) ;  /* 0x0000001000640947 */ /* 0x002fea0003800000 */
[----:B------:R-:W-:Y:S02]  /*5c400*/  R2UR UR6, R154 ;  /* 0x000000009a0672ca */ /* 0x000fe400000e0000 */
[----:B------:R-:W-:-:S13]  /*5c410*/  R2UR UR7, R155 ;  /* 0x000000009b0772ca */ /* 0x000fda00000e0000 */
[----:B------:R-:W2:Y:S02]  /*5c420*/  LDG.E R12, desc[UR6][R34.64+0x8] ;  /* 0x00000806220c7981 */ /* 0x000ea4000c1e1900 */
[----:B--2---:R-:W-:-:S13]  /*5c430*/  ISETP.NE.AND P0, PT, R12, 0x1, PT ;  /* 0x000000010c00780c */ /* 0x004fda0003f05270 */
[----:B------:R-:W-:Y:S05]  /*5c440*/  @P0 BRA `(.L_x_2022) ;  /* 0x0000001000500947 */ /* 0x000fea0003800000 */
        /* <DEDUP_REMOVED lines=13> */
.L_x_2039:
        /* <DEDUP_REMOVED lines=27> */
.L_x_2038:
        /* <DEDUP_REMOVED lines=14> */
[----:B------:R-:W0:Y:S01]  /*5c7b0*/  LDC.64 R40, c[0x0][0x3a0] ;  /* 0x0000e800ff287b82 */ /* 0x000e220000000a00 */
[C---:B------:R-:W-:Y:S02]  /*5c7c0*/  R2UR UR6, R154.reuse ;  /* 0x000000009a0672ca */ /* 0x040fe400000e0000 */
[C---:B------:R-:W-:Y:S02]  /*5c7d0*/  R2UR UR7, R155.reuse ;  /* 0x000000009b0772ca */ /* 0x040fe400000e0000 */
[----:B------:R-:W-:Y:S02]  /*5c7e0*/  R2UR UR8, R154 ;  /* 0x000000009a0872ca */ /* 0x000fe400000e0000 */
[----:B------:R-:W-:Y:S01]  /*5c7f0*/  R2UR UR9, R155 ;  /* 0x000000009b0972ca */ /* 0x000fe200000e0000 */
[----:B------:R-:W1:Y:S01]  /*5c800*/  LDC.64 R198, c[0x0][0x3a8] ;  /* 0x0000ea00ffc67b82 */ /* 0x000e620000000a00 */
[----:B0-----:R-:W-:-:S07]  /*5c810*/  IMAD.WIDE R40, R0, 0x4, R40 ;  /* 0x0000000400287825 */ /* 0x001fce00078e0228 */
[----:B------:R-:W2:Y:S01]  /*5c820*/  LDG.E R40, desc[UR6][R40.64] ;  /* 0x0000000628287981 */ /* 0x000ea2000c1e1900 */
[----:B-1----:R-:W-:-:S06]  /*5c830*/  IMAD.WIDE R198, R0, 0x4, R198 ;  /* 0x0000000400c67825 */ /* 0x002fcc00078e02c6 */
[----:B------:R-:W2:Y:S02]  /*5c840*/  LDG.E R198, desc[UR8][R198.64] ;  /* 0x00000008c6c67981 */ /* 0x000ea4000c1e1900 */
[----:B--2---:R-:W-:-:S13]  /*5c850*/  ISETP.GE.AND P0, PT, R40, R198, PT ;  /* 0x000000c62800720c */ /* 0x004fda0003f06270 */
[----:B------:R-:W-:Y:S05]  /*5c860*/  @P0 BRA `(.L_x_2026) ;  /* 0x0000000c00000947 */ /* 0x000fea0003800000 */
[----:B------:R-:W-:-:S07]  /*5c870*/  IMAD.MOV.U32 R204, RZ, RZ, R40 ;  /* 0x000000ffffcc7224 */ /* 0x000fce00078e0028 */
.L_x_2037:
        /* <DEDUP_REMOVED lines=24> */
[----:B------:R-:W2:Y:S02]  /*5ca00*/  LDG.E R200, desc[UR8][R200.64] ;  /* 0x00000008c8c87981 */ /* 0x000ea4000c1e1900 */
[----:B--2---:R-:W-:-:S13]  /*5ca10*/  ISETP.GE.AND P0, PT, R198, R200, PT ;  /* 0x000000c8c600720c */ /* 0x004fda0003f06270 */
[----:B------:R-:W-:Y:S05]  /*5ca20*/  @P0 BRA `(.L_x_2028) ;  /* 0x00000008006c0947 */ /* 0x000fea0003800000 */
[----:B------:R-:W-:-:S07]  /*5ca30*/  IMAD.MOV.U32 R206, RZ, RZ, R198 ;  /* 0x000000ffffce7224 */ /* 0x000fce00078e00c6 */
.L_x_2036:
[----:B------:R-:W0:Y:S01]  /*5ca40*/  LDC.64 R198, c[0x0][0x390] ;  /* 0x0000e400ffc67b82 */ /* 0x000e220000000a00 */
[----:B------:R-:W-:Y:S01]  /*5ca50*/  R2UR UR6, R154 ;  /* 0x000000009a0672ca */ /* 0x000fe200000e0000 */
[----:B------:R-:W-:Y:S01]  /*5ca60*/  IMAD.SHL.U32 R200, R206, 0x4, RZ ;  /* 0x00000004cec87824 */ /* 0x000fe200078e00ff */
[----:B------:R-:W-:-:S03]  /*5ca70*/  R2UR UR7, R155 ;  /* 0x000000009b0772ca */ /* 0x000fc600000e0000 */
[----:B0-----:R-:W-:-:S10]  /*5ca80*/  IMAD.WIDE R198, R200, 0x4, R198 ;  /* 0x00000004c8c67825 */ /* 0x001fd400078e02c6 */
[----:B------:R-:W2:Y:S01]  /*5ca90*/  LDG.E R200, desc[UR6][R198.64] ;  /* 0x00000006c6c87981 */ /* 0x000ea2000c1e1900 */
[----:B------:R-:W-:Y:S04]  /*5caa0*/  BSSY.RECONVERGENT B7, `(.L_x_2029) ;  /* 0x000008b000077945 */ /* 0x000fe80003800200 */
[----:B-1----:R-:W0:Y:S05]  /*5cab0*/  BMOV.32.CLEAR R207, B7 ;  /* 0x0000000007cf7355 */ /* 0x002e2a0000100000 */
[----:B--2---:R-:W-:-:S13]  /*5cac0*/  ISETP.NE.AND P0, PT, R200, R9, PT ;  /* 0x00000009c800720c */ /* 0x004fda0003f05270 */
[----:B0-----:R-:W-:Y:S05]  /*5cad0*/  @P0 BRA `(.L_x_2030) ;  /* 0x0000000800180947 */ /* 0x001fea0003800000 */
[----:B------:R-:W-:Y:S02]  /*5cae0*/  R2UR UR6, R154 ;  /* 0x000000009a0672ca */ /* 0x000fe400000e0000 */
[----:B------:R-:W-:-:S13]  /*5caf0*/  R2UR UR7, R155 ;  /* 0x000000009b0772ca */ /* 0x000fda00000e0000 */
[----:B------:R-:W2:Y:S02]  /*5cb00*/  LDG.E R200, desc[UR6][R198.64+0xc] ;  /* 0x00000c06c6c87981 */ /* 0x000ea4000c1e1900 */
[----:B--2---:R-:W-:-:S13]  /*5cb10*/  ISETP.NE.AND P0, PT, R200, 0x1, PT ;  /* 0x00000001c800780c */ /* 0x004fda0003f05270 */
[----:B------:R-:W-:Y:S05]  /*5cb20*/  @P0 BRA `(.L_x_2030) ;  /* 0x0000000800040947 */ /* 0x000fea0003800000 */
[----:B------:R-:W0:Y:S01]  /*5cb30*/  LDC.64 R200, c[0x0][0x388] ;  /* 0x0000e200ffc87b82 */ /* 0x000e220000000a00 */
[C---:B------:R-:W-:Y:S01]  /*5cb40*/  R2UR UR6, R154.reuse ;  /* 0x000000009a0672ca */ /* 0x040fe200000e0000 */
[----:B------:R-:W-:Y:S01]  /*5cb50*/  IMAD.SHL.U32 R202, R3, 0x4, RZ ;  /* 0x0000000403ca7824 */ /* 0x000fe200078e00ff */
[C---:B------:R-:W-:Y:S02]  /*5cb60*/  R2UR UR7, R155.reuse ;  /* 0x000000009b0772ca */ /* 0x040fe400000e0000 */
[C---:B------:R-:W-:Y:S02]  /*5cb70*/  R2UR UR8, R154.reuse ;  /* 0x000000009a0872ca */ /* 0x040fe400000e0000 */
[C---:B------:R-:W-:Y:S02]  /*5cb80*/  R2UR UR9, R155.reuse ;  /* 0x000000009b0972ca */ /* 0x040fe400000e0000 */
[----:B------:R-:W-:Y:S02]  /*5cb90*/  R2UR UR10, R154 ;  /* 0x000000009a0a72ca */ /* 0x000fe400000e0000 */
[----:B------:R-:W-:-:S05]  /*5cba0*/  R2UR UR11, R155 ;  /* 0x000000009b0b72ca */ /* 0x000fca00000e0000 */
[----:B------:R-:W2:Y:S04]  /*5cbb0*/  LDG.E R208, desc[UR6][R34.64+0x4] ;  /* 0x0000040622d07981 */ /* 0x000ea8000c1e1900 */
[----:B------:R-:W2:Y:S01]  /*5cbc0*/  LDG.E R209, desc[UR8][R30.64+0x4] ;  /* 0x000004081ed17981 */ /* 0x000ea2000c1e1900 */
[----:B0-----:R-:W-:-:S06]  /*5cbd0*/  IMAD.WIDE R202, R202, 0x4, R200 ;  /* 0x00000004caca7825 */ /* 0x001fcc00078e02c8 */
[----:B------:R-:W2:Y:S02]  /*5cbe0*/  LDG.E R202, desc[UR10][R202.64+0x4] ;  /* 0x0000040acaca7981 */ /* 0x000ea4000c1e1900 */
[----:B--2---:R-:W-:-:S04]  /*5cbf0*/  IADD3 R202, PT, PT, R208, -R209, -R202 ;  /* 0x800000d1d0ca7210 */ /* 0x004fc80007ffe8ca */
[----:B------:R-:W-:-:S13]  /*5cc00*/  ISETP.GT.U32.AND P0, PT, R202, 0x14, PT ;  /* 0x00000014ca00780c */ /* 0x000fda0003f04070 */
[----:B------:R-:W-:Y:S05]  /*5cc10*/  @P0 BRA `(.L_x_2030) ;  /* 0x0000000400c80947 */ /* 0x000fea0003800000 */
[----:B------:R-:W-:Y:S02]  /*5cc20*/  R2UR UR6, R154 ;  /* 0x000000009a0672ca */ /* 0x000fe400000e0000 */
[----:B------:R-:W-:-:S13]  /*5cc30*/  R2UR UR7, R155 ;  /* 0x000000009b0772ca */ /* 0x000fda00000e0000 */
[----:B------:R-:W2:Y:S02]  /*5cc40*/  LDG.E R209, desc[UR6][R36.64+0x4] ;  /* 0x0000040624d17981 */ /* 0x000ea4000c1e1900 */
[----:B--2---:R-:W-:-:S04]  /*5cc50*/  IADD3 R202, PT, PT, R208, 0x3d, -R209 ;  /* 0x0000003dd0ca7810 */ /* 0x004fc80007ffe8d1 */
[----:B------:R-:W-:-:S13]  /*5cc60*/  ISETP.GT.U32.AND P0, PT, R202, 0x14, PT ;  /* 0x00000014ca00780c */ /* 0x000fda0003f04070 */
[----:B------:R-:W-:Y:S05]  /*5cc70*/  @P0 BRA `(.L_x_2030) ;  /* 0x0000000400b00947 */ /* 0x000fea0003800000 */
[----:B------:R-:W-:Y:S01]  /*5cc80*/  R2UR UR6, R154 ;  /* 0x000000009a0672ca */ /* 0x000fe200000e0000 */
[----:B------:R-:W-:Y:S01]  /*5cc90*/  IMAD.SHL.U32 R202, R12, 0x4, RZ ;  /* 0x000000040cca7824 */ /* 0x000fe200078e00ff */
[C---:B------:R-:W-:Y:S02]  /*5cca0*/  R2UR UR7, R155.reuse ;  /* 0x000000009b0772ca */ /* 0x040fe400000e0000 */
[----:B------:R-:W-:Y:S01]  /*5ccb0*/  R2UR UR8, R154 ;  /* 0x000000009a0872ca */ /* 0x000fe200000e0000 */
[----:B------:R-:W-:Y:S01]  /*5ccc0*/  IMAD.WIDE R202, R202, 0x4, R200 ;  /* 0x00000004caca7825 */ /* 0x000fe200078e02c8 */
[----:B------:R-:W-:-:S09]  /*5ccd0*/  R2UR UR9, R155 ;  /* 0x000000009b0972ca */ /* 0x000fd200000e0000 */
[----:B------:R-:W2:Y:S04]  /*5cce0*/  LDG.E R210, desc[UR6][R38.64+0x4] ;  /* 0x0000040626d27981 */ /* 0x000ea8000c1e1900 */
[----:B------:R-:W2:Y:S02]  /*5ccf0*/  LDG.E R202, desc[UR8][R202.64+0x4] ;  /* 0x00000408caca7981 */ /* 0x000ea4000c1e1900 */
[----:B--2---:R-:W-:-:S04]  /*5cd00*/  IADD3 R202, PT, PT, R210, -R209, -R202 ;  /* 0x800000d1d2ca7210 */ /* 0x004fc80007ffe8ca */
[----:B------:R-:W-:-:S13]  /*5cd10*/  ISETP.GE.AND P0, PT, R202, RZ, PT ;  /* 0x000000ffca00720c */ /* 0x000fda0003f06270 */
[----:B------:R-:W-:Y:S05]  /*5cd20*/  @!P0 BRA `(.L_x_2030) ;  /* 0x0000000400848947 */ /* 0x000fea0003800000 */
[----:B------:R-:W-:Y:S01]  /*5cd30*/  R2UR UR6, R154 ;  /* 0x000000009a0672ca */ /* 0x000fe200000e0000 */
[----:B------:R-:W-:Y:S01]  /*5cd40*/  IMAD.SHL.U32 R202, R0, 0x4, RZ ;  /* 0x0000000400ca7824 */ /* 0x000fe200078e00ff */
[C---:B------:R-:W-:Y:S02]  /*5cd50*/  R2UR UR7, R155.reuse ;  /* 0x000000009b0772ca */ /* 0x040fe400000e0000 */
[----:B------:R-:W-:Y:S01]  /*5cd60*/  R2UR UR8, R154 ;  /* 0x000000009a0872ca */ /* 0x000fe200000e0000 */
[----:B------:R-:W-:Y:S01]  /*5cd70*/  IMAD.WIDE R202, R202, 0x4, R200 ;  /* 0x00000004caca7825 */ /* 0x000fe200078e02c8 */
[C---:B------:R-:W-:Y:S02]  /*5cd80*/  R2UR UR9, R155.reuse ;  /* 0x000000009b0972ca */ /* 0x040fe400000e0000 */
[----:B------:R-:W-:Y:S02]  /*5cd90*/  R2UR UR10, R154 ;  /* 0x000000009a0a72ca */ /* 0x000fe400000e0000 */
[----:B------:R-:W-:-:S05]  /*5cda0*/  R2UR UR11, R155 ;  /* 0x000000009b0b72ca */ /* 0x000fca00000e0000 */
[----:B------:R-:W2:Y:S04]  /*5cdb0*/  LDG.E R211, desc[UR6][R40.64+0x4] ;  /* 0x0000040628d37981 */ /* 0x000ea8000c1e1900 */
[----:B------:R0:W2:Y:S02]  /*5cdc0*/  LDG.E R202, desc[UR8][R202.64+0x4] ;  /* 0x00000408caca7981 */ /* 0x0000a4000c1e1900 */
[----:B0-----:R-:W-:-:S04]  /*5cdd0*/  IMAD.SHL.U32 R203, R22, 0x4, RZ ;  /* 0x0000000416cb7824 */ /* 0x001fc800078e00ff */
[----:B------:R-:W-:-:S06]  /*5cde0*/  IMAD.WIDE R200, R203, 0x4, R200 ;  /* 0x00000004cbc87825 */ /* 0x000fcc00078e02c8 */
[----:B------:R0:W3:Y:S01]  /*5cdf0*/  LDG.E R200, desc[UR10][R200.64+0x4] ;  /* 0x0000040ac8c87981 */ /* 0x0000e2000c1e1900 */
[----:B--2---:R-:W-:-:S04]  /*5ce00*/  IMAD.IADD R202, R211, 0x1, R202 ;  /* 0x00000001d3ca7824 */ /* 0x004fc800078e02ca */
[----:B0-----:R-:W-:-:S05]  /*5ce10*/  VIADD R201, R202, 0xffffffc3 ;  /* 0xffffffc3cac97836 */ /* 0x001fca0000000000 */
[----:B------:R-:W-:-:S04]  /*5ce20*/  IADD3 R203, PT, PT, R208, 0x79, -R201 ;  /* 0x00000079d0cb7810 */ /* 0x000fc80007ffe8c9 */
[----:B------:R-:W-:Y:S02]  /*5ce30*/  ISETP.GT.U32.AND P0, PT, R203, 0x3c, PT ;  /* 0x0000003ccb00780c */ /* 0x000fe40003f04070 */
[----:B---3--:R-:W-:-:S04]  /*5ce40*/  IADD3 R200, PT, PT, -R201, R200, R210 ;  /* 0x000000c8c9c87210 */ /* 0x008fc80007ffe1d2 */
[----:B------:R-:W-:-:S13]  /*5ce50*/  ISETP.GT.U32.OR P0, PT, R200, 0x14, P0 ;  /* 0x00000014c800780c */ /* 0x000fda0000704470 */
[----:B------:R-:W-:Y:S05]  /*5ce60*/  @P0 BRA `(.L_x_2030) ;  /* 0x0000000400340947 */ /* 0x000fea0003800000 */
[----:B------:R-:W-:Y:S02]  /*5ce70*/  R2UR UR6, R154 ;  /* 0x000000009a0672ca */ /* 0x000fe400000e0000 */
[----:B------:R-:W-:-:S13]  /*5ce80*/  R2UR UR7, R155 ;  /* 0x000000009b0772ca */ /* 0x000fda00000e0000 */
[----:B------:R-:W2:Y:S02]  /*5ce90*/  LDG.E R198, desc[UR6][R198.64+0x4] ;  /* 0x00000406c6c67981 */ /* 0x000ea4000c1e1900 */
[----:B--2---:R-:W-:-:S05]  /*5cea0*/  IMAD.IADD R198, R198, 0x1, -R202 ;  /* 0x00000001c6c67824 */ /* 0x004fca00078e0aca */
[----:B------:R-:W-:-:S13]  /*5ceb0*/  ISETP.GT.U32.AND P0, PT, R198, 0x14, PT ;  /* 0x00000014c600780c */ /* 0x000fda0003f04070 */
        /* <DEDUP_REMOVED lines=9> */
[----:B-1----:R-:W-:-:S05]  /*5cf50*/  IMAD.WIDE R200, R5, 0x4, R200 ;  /* 0x0000000405c87825 */ /* 0x002fca00078e02c8 */
[----:B------:R-:W2:Y:S02]  /*5cf60*/  LDG.E R210, desc[UR8][R200.64] ;  /* 0x00000008c8d27981 */ /* 0x000ea4000c1e1900 */
[----:B--2---:R-:W-:-:S13]  /*5cf70*/  ISETP.GE.AND P0, PT, R198, R210, PT ;  /* 0x000000d2c600720c */ /* 0x004fda0003f06270 */
[----:B------:R-:W-:Y:S05]  /*5cf80*/  @P0 BRA `(.L_x_2030) ;  /* 0x0000000000ec0947 */ /* 0x000fea0003800000 */
[----:B------:R-:W-:-:S07]  /*5cf90*/  IMAD.MOV.U32 R211, RZ, RZ, R198 ;  /* 0x000000ffffd37224 */ /* 0x000fce00078e00c6 */
.L_x_2033:
[----:B------:R-:W0:Y:S01]  /*5cfa0*/  LDC.64 R198, c[0x0][0x390] ;  /* 0x0000e400ffc67b82 */ /* 0x000e220000000a00 */
[----:B------:R-:W-:Y:S01]  /*5cfb0*/  R2UR UR6, R154 ;  /* 0x000000009a0672ca */ /* 0x000fe200000e0000 */
[----:B------:R-:W-:Y:S01]  /*5cfc0*/  IMAD.SHL.U32 R200, R211, 0x4, RZ ;  /* 0x00000004d3c87824 */ /* 0x000fe200078e00ff */
[----:B------:R-:W-:-:S03]  /*5cfd0*/  R2UR UR7, R155 ;  /* 0x000000009b0772ca */ /* 0x000fc600000e0000 */
[----:B0-----:R-:W-:-:S10]  /*5cfe0*/  IMAD.WIDE R198, R200, 0x4, R198 ;  /* 0x00000004c8c67825 */ /* 0x001fd400078e02c6 */
[----:B------:R-:W2:Y:S02]  /*5cff0*/  LDG.E R200, desc[UR6][R198.64] ;  /* 0x00000006c6c87981 */ /* 0x000ea4000c1e1900 */
[----:B--2---:R-:W-:-:S13]  /*5d000*/  ISETP.NE.AND P0, PT, R200, R9, PT ;  /* 0x00000009c800720c */ /* 0x004fda0003f05270 */
[----:B------:R-:W-:Y:S05]  /*5d010*/  @P0 BRA `(.L_x_2031) ;  /* 0x0000000000640947 */ /* 0x000fea0003800000 */
[----:B------:R-:W-:Y:S02]  /*5d020*/  R2UR UR6, R154 ;  /* 0x000000009a0672ca */ /* 0x000fe400000e0000 */
[----:B------:R-:W-:-:S13]  /*5d030*/  R2UR UR7, R155 ;  /* 0x000000009b0772ca */ /* 0x000fda00000e0000 */
[----:B------:R-:W2:Y:S02]  /*5d040*/  LDG.E R200, desc[UR6][R198.64+0xc] ;  /* 0x00000c06c6c87981 */ /* 0x000ea4000c1e1900 */
[----:B--2---:R-:W-:-:S13]  /*5d050*/  ISETP.NE.AND P0, PT, R200, 0x1, PT ;  /* 0x00000001c800780c */ /* 0x004fda0003f05270 */
[----:B------:R-:W-:Y:S05]  /*5d060*/  @P0 BRA `(.L_x_2031) ;  /* 0x0000000000500947 */ /* 0x000fea0003800000 */
[----:B------:R-:W0:Y:S01]  /*5d070*/  LDC.64 R200, c[0x0][0x388] ;  /* 0x0000e200ffc87b82 */ /* 0x000e220000000a00 */
[----:B------:R-:W-:Y:S01]  /*5d080*/  R2UR UR6, R154 ;  /* 0x000000009a0672ca */ /* 0x000fe200000e0000 */
[----:B------:R-:W-:Y:S01]  /*5d090*/  IMAD.SHL.U32 R202, R10, 0x4, RZ ;  /* 0x000000040aca7824 */ /* 0x000fe200078e00ff */
[C---:B------:R-:W-:Y:S02]  /*5d0a0*/  R2UR UR7, R155.reuse ;  /* 0x000000009b0772ca */ /* 0x040fe400000e0000 */
[----:B------:R-:W-:Y:S02]  /*5d0b0*/  R2UR UR8, R154 ;  /* 0x000000009a0872ca */ /* 0x000fe400000e0000 */
[----:B------:R-:W-:-:S13]  /*5d0c0*/  R2UR UR9, R155 ;  /* 0x000000009b0972ca */ /* 0x000fda00000e0000 */
[----:B------:R-:W2:Y:S01]  /*5d0d0*/  LDG.E R198, desc[UR8][R198.64+0x4] ;  /* 0x00000408c6c67981 */ /* 0x000ea2000c1e1900 */
[----:B0-----:R-:W-:-:S06]  /*5d0e0*/  IMAD.WIDE R202, R202, 0x4, R200 ;  /* 0x00000004caca7825 */ /* 0x001fcc00078e02c8 */
[----:B------:R-:W3:Y:S02]  /*5d0f0*/  LDG.E R202, desc[UR6][R202.64+0x4] ;  /* 0x00000406caca7981 */ /* 0x000ee4000c1e1900 */
[----:B---3--:R-:W-:-:S05]  /*5d100*/  IMAD.IADD R202, R208, 0x1, R202 ;  /* 0x00000001d0ca7824 */ /* 0x008fca00078e02ca */
[----:B--2---:R-:W-:-:S13]  /*5d110*/  ISETP.GT.AND P0, PT, R202, R198, PT ;  /* 0x000000c6ca00720c */ /* 0x004fda0003f04270 */
[----:B------:R-:W-:Y:S05]  /*5d120*/  @P0 BRA `(.L_x_2031) ;  /* 0x0000000000200947 */ /* 0x000fea0003800000 */
[----:B------:R-:W-:Y:S01]  /*5d130*/  R2UR UR6, R154 ;  /* 0x000000009a0672ca */ /* 0x000fe200000e0000 */
[----:B------:R-:W-:Y:S01]  /*5d140*/  IMAD.SHL.U32 R199, R5, 0x4, RZ ;  /* 0x0000000405c77824 */ /* 0x000fe200078e00ff */
[----:B------:R-:W-:-:S03]  /*5d150*/  R2UR UR7, R155 ;  /* 0x000000009b0772ca */ /* 0x000fc600000e0000 */
[----:B------:R-:W-:-:S10]  /*5d160*/  IMAD.WIDE R200, R199, 0x4, R200 ;  /* 0x00000004c7c87825 */ /* 0x000fd400078e02c8 */
[----:B------:R-:W2:Y:S02]  /*5d170*/  LDG.E R200, desc[UR6][R200.64+0x4] ;  /* 0x00000406c8c87981 */ /* 0x000ea4000c1e1900 */
[----:B--2---:R-:W-:-:S05]  /*5d180*/  IMAD.IADD R200, R198, 0x1, R200 ;  /* 0x00000001c6c87824 */ /* 0x004fca00078e02c8 */
[----:B------:R-:W-:-:S13]  /*5d190*/  ISETP.GT.AND P0, PT, R200, R209, PT ;  /* 0x000000d1c800720c */ /* 0x000fda0003f04270 */
[----:B------:R-:W-:Y:S05]  /*5d1a0*/  @!P0 BRA `(.L_x_2032) ;  /* 0x0000000000108947 */ /* 0x000fea0003800000 */
.L_x_2031:
[----:B------:R-:W-:-:S05]  /*5d1b0*/  VIADD R211, R211, 0x1 ;  /* 0x00000001d3d37836 */ /* 0x000fca0000000000 */
[----:B------:R-:W-:-:S13]  /*5d1c0*/  ISETP.GE.AND P0, PT, R211, R210, PT ;  /* 0x000000d2d300720c */ /* 0x000fda0003f06270 */
[----:B------:R-:W-:Y:S05]  /*5d1d0*/  @!P0 BRA `(.L_x_2033) ;  /* 0xfffffffc00708947 */ /* 0x000fea000383ffff */
[----:B------:R-:W-:Y:S05]  /*5d1e0*/  BRA `(.L_x_2030) ;  /* 0x0000000000547947 */ /* 0x000fea0003800000 */
.L_x_2032:
[----:B------:R-:W-:Y:S01]  /*5d1f0*/  ISETP.NE.AND P0, PT, R14, -0x1, PT ;  /* 0xffffffff0e00780c */ /* 0x000fe20003f05270 */
[----:B------:R-:W-:Y:S05]  /*5d200*/  BMOV.32.CLEAR RZ, B11 ;  /* 0x000000000bff7355 */ /* 0x000fea0000100000 */
[----:B------:R-:W-:Y:S07]  /*5d210*/  BSSY.RELIABLE B11, `(.L_x_2034) ;  /* 0x000000a0000b7945 */ /* 0x000fee0003800100 */
[----:B------:R-:W-:Y:S05]  /*5d220*/  @!P0 BRA `(.L_x_2035) ;  /* 0x0000000000208947 */ /* 0x000fea0003800000 */
[----:B------:R-:W0:Y:S01]  /*5d230*/  LDC.64 R198, c[0x0][0x3a8] ;  /* 0x0000ea00ffc67b82 */ /* 0x000e220000000a00 */
[----:B------:R-:W-:Y:S02]  /*5d240*/  R2UR UR6, R154 ;  /* 0x000000009a0672ca */ /* 0x000fe400000e0000 */
[----:B------:R-:W-:Y:S01]  /*5d250*/  R2UR UR7, R155 ;  /* 0x000000009b0772ca */ /* 0x000fe200000e0000 */
[----:B0-----:R-:W-:-:S12]  /*5d260*/  IMAD.WIDE R198, R14, 0x4, R198 ;  /* 0x000000040ec67825 */ /* 0x001fd800078e02c6 */
[----:B------:R-:W2:Y:S02]  /*5d270*/  LDG.E R198, desc[UR6][R198.64] ;  /* 0x00000006c6c67981 */ /* 0x000ea4000c1e1900 */
[----:B--2---:R-:W-:-:S13]  /*5d280*/  ISETP.NE.AND P0, PT, R198, RZ, PT ;  /* 0x000000ffc600720c */ /* 0x004fda0003f05270 */
[----:B------:R-:W-:Y:S05]  /*5d290*/  @!P0 BREAK.RELIABLE B11 ;  /* 0x00000000000b8942 */ /* 0x000fea0003800100 */
[----:B------:R-:W-:Y:S05]  /*5d2a0*/  @!P0 BRA `(.L_x_2030) ;  /* 0x0000000000248947 */ /* 0x000fea0003800000 */
.L_x_2035:
[----:B------:R-:W-:Y:S05]  /*5d2b0*/  BSYNC.RELIABLE B11 ;  /* 0x00000000000b7941 */ /* 0x000fea0003800100 */
.L_x_2034:
[----:B------:R-:W-:Y:S01]  /*5d2c0*/  R2UR UR6, R154 ;  /* 0x000000009a0672ca */ /* 0x000fe200000e0000 */
[----:B------:R-:W0:Y:S01]  /*5d2d0*/  LDC.64 R198, c[0x0][0x408] ;  /* 0x00010200ffc67b82 */ /* 0x000e220000000a00 */
[----:B------:R-:W-:-:S13]  /*5d2e0*/  R2UR UR7, R155 ;  /* 0x000000009b0772ca */ /* 0x000fda00000e0000 */
[----:B------:R-:W2:Y:S01]  /*5d2f0*/  LDG.E R201, desc[UR6][R24.64+0x1c] ;  /* 0x00001c0618c97981 */ /* 0x000ea2000c1e1900 */
[----:B------:R-:W-:Y:S02]  /*5d300*/  IMAD.MOV.U32 R200, RZ, RZ, 0x2 ;  /* 0x00000002ffc87424 */ /* 0x000fe400078e00ff */
[----:B--2---:R-:W-:-:S04]  /*5d310*/  IMAD R201, R3, R201, R9 ;  /* 0x000000c903c97224 */ /* 0x004fc800078e0209 */
[----:B0-----:R-:W-:-:S05]  /*5d320*/  IMAD.WIDE R198, R201, 0x4, R198 ;  /* 0x00000004c9c67825 */ /* 0x001fca00078e02c6 */
[----:B------:R0:W-:Y:S02]  /*5d330*/  STG.E desc[UR6][R198.64], R200 ;  /* 0x000000c8c6007986 */ /* 0x0001e4000c101906 */
.L_x_2030:
[----:B------:R1:W-:Y:S05]  /*5d340*/  BMOV.32 B7, R207 ;  /* 0x000000cf07007356 */ /* 0x0003ea0000000000 */
[----:B------:R-:W-:Y:S05]  /*5d350*/  BSYNC.RECONVERGENT B7 ;  /* 0x0000000000077941 */ /* 0x000fea0003800200 */
.L_x_2029:
[----:B0-----:R-:W0:Y:S01]  /*5d360*/  LDC.64 R198, c[0x0][0x3a8] ;  /* 0x0000ea00ffc67b82 */ /* 0x001e220000000a00 */
[----:B------:R-:W-:Y:S02]  /*5d370*/  R2UR UR6, R154 ;  /* 0x000000009a0672ca */ /* 0x000fe400000e0000 */
[----:B------:R-:W-:Y:S01]  /*5d380*/  R2UR UR7, R155 ;  /* 0x000000009b0772ca */ /* 0x000fe200000e0000 */
[----:B0-----:R-:W-:-:S12]  /*5d390*/  IMAD.WIDE R198, R205, 0x4, R198 ;  /* 0x00000004cdc67825 */ /* 0x001fd800078e02c6 */
[----:B------:R-:W2:Y:S01]  /*5d3a0*/  LDG.E R198, desc[UR6][R198.64] ;  /* 0x00000006c6c67981 */ /* 0x000ea2000c1e1900 */
[----:B------:R-:W-:-:S05]  /*5d3b0*/  VIADD R206, R206, 0x1 ;  /* 0x00000001cece7836 */ /* 0x000fca0000000000 */
[----:B--2---:R-:W-:-:S13]  /*5d3c0*/  ISETP.GE.AND P0, PT, R206, R198, PT ;  /* 0x000000c6ce00720c */ /* 0x004fda0003f06270 */
[----:B------:R-:W-:Y:S05]  /*5d3d0*/  @!P0 BRA `(.L_x_2036) ;  /* 0xfffffff400988947 */ /* 0x000fea000383ffff */
.L_x_2028:
[----:B------:R-:W-:Y:S05]  /*5d3e0*/  BSYNC.RECONVERGENT B0 ;  /* 0x0000000000007941 */ /* 0x000fea0003800200 */
.L_x_2027:
[----:B------:R-:W0:Y:S01]  /*5d3f0*/  LDC.64 R40, c[0x0][0x3a8] ;  /* 0x0000ea00ff287b82 */ /* 0x000e220000000a00 */
[----:B------:R-:W-:Y:S02]  /*5d400*/  R2UR UR6, R154 ;  /* 0x000000009a0672ca */ /* 0x000fe400000e0000 */
[----:B------:R-:W-:Y:S01]  /*5d410*/  R2UR UR7, R155 ;  /* 0x000000009b0772ca */ /* 0x000fe200000e0000 */
[----:B0-----:R-:W-:-:S12]  /*5d420*/  IMAD.WIDE R40, R0, 0x4, R40 ;  /* 0x0000000400287825 */ /* 0x001fd800078e0228 */
[----:B------:R-:W2:Y:S01]  /*5d430*/  LDG.E R40, desc[UR6][R40.64] ;  /* 0x0000000628287981 */ /* 0x000ea2000c1e1900 */
[----:B------:R-:W-:-:S05]  /*5d440*/  VIADD R204, R204, 0x1 ;  /* 0x00000001cccc7836 */ /* 0x000fca0000000000 */
[----:B--2---:R-:W-:-:S13]  /*5d450*/  ISETP.GE.AND P0, PT, R204, R40, PT ;  /* 0x00000028cc00720c */ /* 0x004fda0003f06270 */
[----:B------:R-:W-:Y:S05]  /*5d460*/  @!P0 BRA `(.L_x_2037) ;  /* 0xfffffff400048947 */ /* 0x000fea000383ffff */
.L_x_2026:
[----:B------:R-:W-:Y:S05]  /*5d470*/  BSYNC.RECONVERGENT B1 ;  /* 0x0000000000017941 */ /* 0x000fea0003800200 */
.L_x_2025:
        /* <DEDUP_REMOVED lines=8> */
.L_x_2024:
[----:B------:R-:W-:Y:S05]  /*5d500*/  BSYNC.RECONVERGENT B2 ;  /* 0x0000000000027941 */ /* 0x000fea0003800200 */
.L_x_2023:
        /* <DEDUP_REMOVED lines=8> */
.L_x_2022:
[----:B------:R-:W-:Y:S05]  /*5d590*/  BSYNC.RECONVERGENT B3 ;  /* 0x0000000000037941 */ /* 0x000fea0003800200 */
.L_x_2021:
        /* <DEDUP_REMOVED lines=8> */
.L_x_2020:
[----:B------:R-:W-:Y:S05]  /*5d620*/  BSYNC.RECONVERGENT B4 ;  /* 0x0000000000047941 */ /* 0x000fea0003800200 */
.L_x_2019:
        /* <DEDUP_REMOVED lines=8> */
[----:B------:R-:W-:Y:S05]  /*5d6b0*/  BSYNC.RECONVERGENT B5 ;  /* 0x0000000000057941 */ /* 0x000fea0003800200 */
.L_x_2018:
[----:B------:R-:W0:Y:S01]  /*5d6c0*/  LDC.64 R8, c[0x0][0x3a0] ;  /* 0x0000e800ff087b82 */ /* 0x000e220000000a00 */
[----:B------:R-:W-:Y:S02]  /*5d6d0*/  R2UR UR6, R154 ;  /* 0x000000009a0672ca */ /* 0x000fe400000e0000 */
[----:B------:R-:W-:Y:S01]  /*5d6e0*/  R2UR UR7, R155 ;  /* 0x000000009b0772ca */ /* 0x000fe200000e0000 */
[----:B0-----:R-:W-:-:S12]  /*5d6f0*/  IMAD.WIDE R8, R3, 0x4, R8 ;  /* 0x0000000403087825 */ /* 0x001fd800078e0208 */
[----:B------:R0:W5:Y:S02]  /*5d700*/  LDG.E R8, desc[UR6][R8.64] ;  /* 0x0000000608087981 */ /* 0x000164000c1e1900 */
.L_x_2017:
[----:B------:R-:W-:Y:S05]  /*5d710*/  BSYNC.RECONVERGENT B6 ;  /* 0x0000000000067941 */ /* 0x000fea0003800200 */
.L_x_2016:
[----:B-----5:R-:W-:Y:S01]  /*5d720*/  ISETP.GE.AND P0, PT, R8, R11, PT ;  /* 0x0000000b0800720c */ /* 0x020fe20003f06270 */
[----:B------:R-:W-:-:S12]  /*5d730*/  BSSY.RECONVERGENT B0, `(.L_x_2042) ;  /* 0x0000154000007945 */ /* 0x000fd80003800200 */
[----:B------:R-:W-:Y:S05]  /*5d740*/  @P0 BRA `(.L_x_2043) ;  /* 0x0000001400480947 */ /* 0x000fea0003800000 */
.L_x_2067:
[----:B------:R-:W2:Y:S01]  /*5d750*/  LDC.64 R30, c[0x0][0x390] ;  /* 0x0000e400ff1e7b82 */ /* 0x000ea20000000a00 */
[----:B------:R-:W-:Y:S01]  /*5d760*/  R2UR UR6, R154 ;  /* 0x000000009a0672ca */ /* 0x000fe200000e0000 */
[----:B0-----:R-:W-:Y:S01]  /*5d770*/  IMAD.SHL.U32 R9, R8, 0x4, RZ ;  /* 0x0000000408097824 */ /* 0x001fe200078e00ff */
[----:B------:R-:W-:-:S03]  /*5d780*/  R2UR UR7, R155 ;  /* 0x000000009b0772ca */ /* 0x000fc600000e0000 */
[----:B--2---:R-:W-:-:S10]  /*5d790*/  IMAD.WIDE R30, R9, 0x4, R30 ;  /* 0x00000004091e7825 */ /* 0x004fd400078e021e */
[----:B------:R-:W2:Y:S01]  /*5d7a0*/  LDG.E R9, desc[UR6][R30.64+0xc] ;  /* 0x00000c061e097981 */ /* 0x000ea2000c1e1900 */
[----:B------:R-:W-:Y:S01]  /*5d7b0*/  BSSY.RECONVERGENT B1, `(.L_x_2044) ;  /* 0x0000143000017945 */ /* 0x000fe20003800200 */
[----:B--2---:R-:W-:-:S13]  /*5d7c0*/  ISETP.NE.AND P0, PT, R9, 0x1, PT ;  /* 0x000000010900780c */ /* 0x004fda0003f05270 */
[----:B------:R-:W-:Y:S05]  /*5d7d0*/  @P0 BRA `(.L_x_2045) ;  /* 0x0000001400000947 */ /* 0x000fea0003800000 */
        /* <DEDUP_REMOVED lines=26> */
.L_x_2066:
        /* <DEDUP_REMOVED lines=8> */
[----:B------:R-:W-:Y:S05]  /*5da00*/  @P0 BRA `(.L_x_2047) ;  /* 0x0000001000500947 */ /* 0x000fea0003800000 */
        /* <DEDUP_REMOVED lines=18> */
.L_x_2065:
        /* <DEDUP_REMOVED lines=27> */
.L_x_2064:
        /* <DEDUP_REMOVED lines=19> */
[----:B------:R-:W2:Y:S01]  /*5de10*/  LDC.64 R198, c[0x0][0x3a8] ;  /* 0x0000ea00ffc67b82 */ /* 0x000ea20000000a00 */
[----:B0-----:R-:W-:-:S07]  /*5de20*/  IMAD.WIDE R40, R0, 0x4, R40 ;  /* 0x0000000400287825 */ /* 0x001fce00078e0228 */
[----:B------:R-:W3:Y:S01]  /*5de30*/  LDG.E R40, desc[UR6][R40.64] ;  /* 0x0000000628287981 */ /* 0x000ee2000c1e1900 */
[----:B--2---:R-:W-:-:S06]  /*5de40*/  IMAD.WIDE R198, R0, 0x4, R198 ;  /* 0x0000000400c67825 */ /* 0x004fcc00078e02c6 */
[----:B------:R-:W3:Y:S02]  /*5de50*/  LDG.E R198, desc[UR8][R198.64] ;  /* 0x00000008c6c67981 */ /* 0x000ee4000c1e1900 */
[----:B---3--:R-:W-:-:S13]  /*5de60*/  ISETP.GE.AND P0, PT, R40, R198, PT ;  /* 0x000000c62800720c */ /* 0x008fda0003f06270 */
[----:B------:R-:W-:Y:S05]  /*5de70*/  @P0 BRA `(.L_x_2051) ;  /* 0x0000000800ec0947 */ /* 0x000fea0003800000 */
[----:B------:R-:W-:-:S07]  /*5de80*/  IMAD.MOV.U32 R204, RZ, RZ, R40 ;  /* 0x000000ffffcc7224 */ /* 0x000fce00078e0028 */
.L_x_2063:
        /* <DEDUP_REMOVED lines=28> */
.L_x_2062:
        /* <DEDUP_REMOVED lines=18> */
[C---:B------:R-:W-:Y:S02]  /*5e170*/  R2UR UR10, R154.reuse ;  /* 0x000000009a0a72ca */ /* 0x040fe400000e0000 */
[C---:B------:R-:W-:Y:S02]  /*5e180*/  R2UR UR11, R155.reuse ;  /* 0x000000009b0b72ca */ /* 0x040fe400000e0000 */
[----:B------:R-:W-:Y:S02]  /*5e190*/  R2UR UR6, R154 ;  /* 0x000000009a0672ca */ /* 0x000fe400000e0000 */
[----:B------:R-:W-:-:S05]  /*5e1a0*/  R2UR UR7, R155 ;  /* 0x000000009b0772ca */ /* 0x000fca00000e0000 */
[----:B-1----:R-:W2:Y:S01]  /*5e1b0*/  LDG.E R207, desc[UR8][R34.64+0x4] ;  /* 0x0000040822cf7981 */ /* 0x002ea2000c1e1900 */
[----:B0-----:R-:W-:-:S06]  /*5e1c0*/  IMAD.WIDE R202, R202, 0x4, R200 ;  /* 0x00000004caca7825 */ /* 0x001fcc00078e02c8 */
[----:B------:R-:W2:Y:S04]  /*5e1d0*/  LDG.E R203, desc[UR10][R202.64+0x4] ;  /* 0x0000040acacb7981 */ /* 0x000ea8000c1e1900 */
[----:B------:R-:W3:Y:S01]  /*5e1e0*/  LDG.E R202, desc[UR6][R30.64+0x4] ;  /* 0x000004061eca7981 */ /* 0x000ee2000c1e1900 */
[----:B--2---:R-:W-:-:S04]  /*5e1f0*/  IMAD.IADD R210, R207, 0x1, R203 ;  /* 0x00000001cfd27824 */ /* 0x004fc800078e02cb */
[----:B---3--:R-:W-:-:S05]  /*5e200*/  IMAD.IADD R202, R202, 0x1, -R210 ;  /* 0x00000001caca7824 */ /* 0x008fca00078e0ad2 */
        /* <DEDUP_REMOVED lines=10> */
[----:B--2---:R-:W-:-:S05]  /*5e2b0*/  IMAD.IADD R208, R209, 0x1, R202 ;  /* 0x00000001d1d07824 */ /* 0x004fca00078e02ca */
[----:B------:R-:W-:-:S04]  /*5e2c0*/  IADD3 R202, PT, PT, R208, 0x3d, -R210 ;  /* 0x0000003dd0ca7810 */ /* 0x000fc80007ffe8d2 */
        /* <DEDUP_REMOVED lines=13> */
[----:B------:R-:W-:Y:S02]  /*5e3a0*/  R2UR UR6, R154 ;  /* 0x000000009a0672ca */ /* 0x000fe400000e0000 */
[----:B------:R-:W-:-:S13]  /*5e3b0*/  R2UR UR7, R155 ;  /* 0x000000009b0772ca */ /* 0x000fda00000e0000 */
[----:B------:R-:W2:Y:S02]  /*5e3c0*/  LDG.E R202, desc[UR6][R40.64+0x4] ;  /* 0x0000040628ca7981 */ /* 0x000ea4000c1e1900 */
[C---:B--2---:R-:W-:Y:S02]  /*5e3d0*/  IADD3 R210, PT, PT, R202.reuse, 0xb6, -R210 ;  /* 0x000000b6cad27810 */ /* 0x044fe40007ffe8d2 */
[----:B------:R-:W-:Y:S02]  /*5e3e0*/  IADD3 R211, PT, PT, R202, 0x3d, -R211 ;  /* 0x0000003dcad37810 */ /* 0x000fe40007ffe8d3 */
[----:B------:R-:W-:-:S04]  /*5e3f0*/  ISETP.GT.U32.AND P0, PT, R210, 0x3c, PT ;  /* 0x0000003cd200780c */ /* 0x000fc80003f04070 */
[----:B------:R-:W-:-:S13]  /*5e400*/  ISETP.GT.U32.OR P0, PT, R211, 0x14, P0 ;  /* 0x00000014d300780c */ /* 0x000fda0000704470 */
[----:B------:R-:W-:Y:S05]  /*5e410*/  @P0 BRA `(.L_x_2055) ;  /* 0x00000004003c0947 */ /* 0x000fea0003800000 */
[C---:B------:R-:W-:Y:S01]  /*5e420*/  R2UR UR6, R154.reuse ;  /* 0x000000009a0672ca */ /* 0x040fe200000e0000 */
[----:B------:R-:W-:Y:S01]  /*5e430*/  IMAD.SHL.U32 R203, R205, 0x4, RZ ;  /* 0x00000004cdcb7824 */ /* 0x000fe200078e00ff */
[----:B------:R-:W-:Y:S02]  /*5e440*/  R2UR UR7, R155 ;  /* 0x000000009b0772ca */ /* 0x000fe400000e0000 */
[----:B------:R-:W-:Y:S01]  /*5e450*/  R2UR UR8, R154 ;  /* 0x000000009a0872ca */ /* 0x000fe200000e0000 */
[----:B------:R-:W-:Y:S01]  /*5e460*/  IMAD.WIDE R200, R203, 0x4, R200 ;  /* 0x00000004cbc87825 */ /* 0x000fe200078e02c8 */
[----:B------:R-:W-:-:S09]  /*5e470*/  R2UR UR9, R155 ;  /* 0x000000009b0972ca */ /* 0x000fd200000e0000 */
[----:B------:R-:W2:Y:S04]  /*5e480*/  LDG.E R198, desc[UR6][R198.64+0x4] ;  /* 0x00000406c6c67981 */ /* 0x000ea8000c1e1900 */
[----:B------:R-:W2:Y:S02]  /*5e490*/  LDG.E R200, desc[UR8][R200.64+0x4] ;  /* 0x00000408c8c87981 */ /* 0x000ea4000c1e1900 */
[----:B--2---:R-:W-:-:S04]  /*5e4a0*/  IADD3 R198, PT, PT, R202, -R198, -R200 ;  /* 0x800000c6cac67210 */ /* 0x004fc80007ffe8c8 */
        /* <DEDUP_REMOVED lines=15> */
.L_x_2059:
[----:B------:R-:W0:Y:S01]  /*5e5a0*/  LDC.64 R198, c[0x0][0x390] ;  /* 0x0000e400ffc67b82 */ /* 0x000e220000000a00 */
[----:B------:R-:W-:Y:S01]  /*5e5b0*/  R2UR UR6, R154 ;  /* 0x000000009a0672ca */ /* 0x000fe200000e0000 */
[----:B------:R-:W-:Y:S01]  /*5e5c0*/  IMAD.SHL.U32 R202, R201, 0x4, RZ ;  /* 0x00000004c9ca7824 */ /* 0x000fe200078e00ff */
[----:B------:R-:W-:-:S03]  /*5e5d0*/  R2UR UR7, R155 ;  /* 0x000000009b0772ca */ /* 0x000fc600000e0000 */
[----:B0-----:R-:W-:-:S10]  /*5e5e0*/  IMAD.WIDE R198, R202, 0x4, R198 ;  /* 0x00000004cac67825 */ /* 0x001fd400078e02c6 */
[----:B------:R-:W2:Y:S01]  /*5e5f0*/  LDG.E R202, desc[UR6][R198.64] ;  /* 0x00000006c6ca7981 */ /* 0x000ea2000c1e1900 */
[----:B------:R-:W-:Y:S01]  /*5e600*/  BSSY.RELIABLE B7, `(.L_x_2056) ;  /* 0x0000017000077945 */ /* 0x000fe20003800100 */
[----:B--2---:R-:W-:-:S13]  /*5e610*/  ISETP.NE.AND P0, PT, R202, R9, PT ;  /* 0x00000009ca00720c */ /* 0x004fda0003f05270 */
[----:B------:R-:W-:Y:S05]  /*5e620*/  @P0 BRA `(.L_x_2057) ;  /* 0x0000000000500947 */ /* 0x000fea0003800000 */
[----:B------:R-:W-:Y:S02]  /*5e630*/  R2UR UR6, R154 ;  /* 0x000000009a0672ca */ /* 0x000fe400000e0000 */
[----:B------:R-:W-:-:S13]  /*5e640*/  R2UR UR7, R155 ;  /* 0x000000009b0772ca */ /* 0x000fda00000e0000 */
[----:B------:R-:W2:Y:S02]  /*5e650*/  LDG.E R202, desc[UR6][R198.64+0x8] ;  /* 0x00000806c6ca7981 */ /* 0x000ea4000c1e1900 */
[----:B--2---:R-:W-:-:S13]  /*5e660*/  ISETP.NE.AND P0, PT, R202, 0x1, PT ;  /* 0x00000001ca00780c */ /* 0x004fda0003f05270 */
[----:B------:R-:W-:Y:S05]  /*5e670*/  @P0 BRA `(.L_x_2057) ;  /* 0x00000000003c0947 */ /* 0x000fea0003800000 */
[----:B------:R-:W-:Y:S02]  /*5e680*/  R2UR UR6, R154 ;  /* 0x000000009a0672ca */ /* 0x000fe400000e0000 */
[----:B------:R-:W-:-:S13]  /*5e690*/  R2UR UR7, R155 ;  /* 0x000000009b0772ca */ /* 0x000fda00000e0000 */
[----:B------:R-:W2:Y:S02]  /*5e6a0*/  LDG.E R202, desc[UR6][R198.64+0x4] ;  /* 0x00000406c6ca7981 */ /* 0x000ea4000c1e1900 */
[----:B--2---:R-:W-:-:S13]  /*5e6b0*/  ISETP.GT.AND P0, PT, R208, R202, PT ;  /* 0x000000cad000720c */ /* 0x004fda0003f04270 */
[----:B------:R-:W-:Y:S05]  /*5e6c0*/  @P0 BRA `(.L_x_2057) ;  /* 0x0000000000280947 */ /* 0x000fea0003800000 */
[----:B------:R-:W0:Y:S01]  /*5e6d0*/  LDC.64 R198, c[0x0][0x388] ;  /* 0x0000e200ffc67b82 */ /* 0x000e220000000a00 */
[----:B------:R-:W-:Y:S01]  /*5e6e0*/  R2UR UR6, R154 ;  /* 0x000000009a0672ca */ /* 0x000fe200000e0000 */
[----:B------:R-:W-:Y:S01]  /*5e6f0*/  IMAD.SHL.U32 R203, R5, 0x4, RZ ;  /* 0x0000000405cb7824 */ /* 0x000fe200078e00ff */
[----:B------:R-:W-:-:S03]  /*5e700*/  R2UR UR7, R155 ;  /* 0x000000009b0772ca */ /* 0x000fc600000e0000 */
[----:B0-----:R-:W-:-:S10]  /*5e710*/  IMAD.WIDE R198, R203, 0x4, R198 ;  /* 0x00000004cbc67825 */ /* 0x001fd400078e02c6 */
[----:B------:R-:W2:Y:S02]  /*5e720*/  LDG.E R198, desc[UR6][R198.64+0x4] ;  /* 0x00000406c6c67981 */ /* 0x000ea4000c1e1900 */
[----:B--2---:R-:W-:-:S05]  /*5e730*/  IMAD.IADD R198, R202, 0x1, R198 ;  /* 0x00000001cac67824 */ /* 0x004fca00078e02c6 */
[----:B------:R-:W-:-:S13]  /*5e740*/  ISETP.GT.AND P0, PT, R198, R207, PT ;  /* 0x000000cfc600720c */ /* 0x000fda0003f04270 */
[----:B------:R-:W-:Y:S05]  /*5e750*/  @!P0 BREAK.RELIABLE B7 ;  /* 0x0000000000078942 */ /* 0x000fea0003800100 */
[----:B------:R-:W-:Y:S05]  /*5e760*/  @!P0 BRA `(.L_x_2058) ;  /* 0x0000000000148947 */ /* 0x000fea0003800000 */
.L_x_2057:
[----:B------:R-:W-:Y:S05]  /*5e770*/  BSYNC.RELIABLE B7 ;  /* 0x0000000000077941 */ /* 0x000fea0003800100 */
.L_x_2056:
[----:B------:R-:W-:-:S05]  /*5e780*/  VIADD R201, R201, 0x1 ;  /* 0x00000001c9c97836 */ /* 0x000fca0000000000 */
[----:B------:R-:W-:-:S13]  /*5e790*/  ISETP.GE.AND P0, PT, R201, R200, PT ;  /* 0x000000c8c900720c */ /* 0x000fda0003f06270 */
[----:B------:R-:W-:Y:S05]  /*5e7a0*/  @!P0 BRA `(.L_x_2059) ;  /* 0xfffffffc007c8947 */ /* 0x000fea000383ffff */
[----:B------:R-:W-:Y:S05]  /*5e7b0*/  BRA `(.L_x_2055) ;  /* 0x0000000000547947 */ /* 0x000fea0003800000 */
.L_x_2058:
        /* <DEDUP_REMOVED lines=12> */
.L_x_2061:
[----:B------:R-:W-:Y:S05]  /*5e880*/  BSYNC.RELIABLE B11 ;  /* 0x00000000000b7941 */ /* 0x000fea0003800100 */
.L_x_2060:
        /* <DEDUP_REMOVED lines=8> */
.L_x_2055:
[----:B------:R-:W-:Y:S05]  /*5e910*/  BSYNC.RECONVERGENT B6 ;  /* 0x0000000000067941 */ /* 0x000fea0003800200 */
.L_x_2054:
        /* <DEDUP_REMOVED lines=8> */
.L_x_2053:
[----:B------:R-:W-:Y:S05]  /*5e9a0*/  BSYNC.RECONVERGENT B5 ;  /* 0x0000000000057941 */ /* 0x000fea0003800200 */
.L_x_2052:
        /* <DEDUP_REMOVED lines=8> */
.L_x_2051:
[----:B------:R-:W-:Y:S05]  /*5ea30*/  BSYNC.RECONVERGENT B4 ;  /* 0x0000000000047941 */ /* 0x000fea0003800200 */
.L_x_2050:
        /* <DEDUP_REMOVED lines=8> */
.L_x_2049:
[----:B------:R-:W-:Y:S05]  /*5eac0*/  BSYNC.RECONVERGENT B3 ;  /* 0x0000000000037941 */ /* 0x000fea0003800200 */
.L_x_2048:
        /* <DEDUP_REMOVED lines=8> */
.L_x_2047:
[----:B------:R-:W-:Y:S05]  /*5eb50*/  BSYNC.RECONVERGENT B2 ;  /* 0x0000000000027941 */ /* 0x000fea0003800200 */
.L_x_2046:
        /* <DEDUP_REMOVED lines=8> */
.L_x_2045:
[----:B------:R-:W-:Y:S05]  /*5ebe0*/  BSYNC.RECONVERGENT B1 ;  /* 0x0000000000017941 */ /* 0x000fea0003800200 */
.L_x_2044:
        /* <DEDUP_REMOVED lines=8> */
.L_x_2043:
[----:B------:R-:W-:Y:S05]  /*5ec70*/  BSYNC.RECONVERGENT B0 ;  /* 0x0000000000007941 */ /* 0x000fea0003800200 */
.L_x_2042:
[----:B------:R-:W-:Y:S02]  /*5ec80*/  R2UR UR6, R154 ;  /* 0x000000009a0672ca */ /* 0x000fe400000e0000 */
[----:B------:R-:W-:-:S13]  /*5ec90*/  R2UR UR7, R155 ;  /* 0x000000009b0772ca */ /* 0x000fda00000e0000 */
[----:B------:R-:W2:Y:S02]  /*5eca0*/  LDG.E R0, desc[UR6][R24.64+0x1c] ;  /* 0x00001c0618007981 */ /* 0x000ea4000c1e1900 */
[----:B--2---:R-:W-:-:S13]  /*5ecb0*/  ISETP.GE.AND P0, PT, R0, 0x1, PT ;  /* 0x000000010000780c */ /* 0x004fda0003f06270 */
[----:B------:R-:W-:Y:S05]  /*5ecc0*/  @!P0 BRA `(.L_x_2015) ;  /* 0x0000000000348947 */ /* 0x000fea0003800000 */
[----:B------:R-:W-:Y:S02]  /*5ecd0*/  IMAD R3, R3, R0, RZ ;  /* 0x0000000003037224 */ /* 0x000fe400078e02ff */
[----:B------:R-:W-:-:S07]  /*5ece0*/  IMAD.MOV.U32 R10, RZ, RZ, RZ ;  /* 0x000000ffff0a7224 */ /* 0x000fce00078e00ff */
.L_x_2068:
[----:B0-----:R-:W0:Y:S01]  /*5ecf0*/  LDC.64 R8, c[0x0][0x408] ;  /* 0x00010200ff087b82 */ /* 0x001e220000000a00 */
[----:B------:R-:W-:Y:S01]  /*5ed00*/  R2UR UR6, R154 ;  /* 0x000000009a0672ca */ /* 0x000fe200000e0000 */
[----:B------:R-:W-:Y:S01]  /*5ed10*/  IMAD.IADD R11, R3, 0x1, R10 ;  /* 0x00000001030b7824 */ /* 0x000fe200078e020a */
[----:B------:R-:W-:-:S03]  /*5ed20*/  R2UR UR7, R155 ;  /* 0x000000009b0772ca */ /* 0x000fc600000e0000 */
[----:B0-----:R-:W-:-:S10]  /*5ed30*/  IMAD.WIDE R8, R11, 0x4, R8 ;  /* 0x000000040b087825 */ /* 0x001fd400078e0208 */
[----:B------:R-:W2:Y:S02]  /*5ed40*/  LDG.E R8, desc[UR6][R8.64] ;  /* 0x0000000608087981 */ /* 0x000ea4000c1e1900 */
[----:B--2---:R-:W-:-:S13]  /*5ed50*/  ISETP.NE.AND P0, PT, R8, 0x1, PT ;  /* 0x000000010800780c */ /* 0x004fda0003f05270 */
[----:B------:R-:W-:Y:S05]  /*5ed60*/  @!P0 BRA `(.L_x_2014) ;  /* 0x0000080800308947 */ /* 0x000fea0003800000 */
[----:B------:R-:W-:-:S05]  /*5ed70*/  VIADD R10, R10, 0x1 ;  /* 0x000000010a0a7836 */ /* 0x000fca0000000000 */
[----:B------:R-:W-:-:S13]  /*5ed80*/  ISETP.GE.AND P0, PT, R10, R0, PT ;  /* 0x000000000a00720c */ /* 0x000fda0003f06270 */
[----:B------:R-:W-:Y:S05]  /*5ed90*/  @!P0 BRA `(.L_x_2068) ;  /* 0xfffffffc00d48947 */ /* 0x000fea000383ffff */
.L_x_2015:
[----:B------:R-:W-:Y:S02]  /*5eda0*/  R2UR UR6, R154 ;  /* 0x000000009a0672ca */ /* 0x000fe400000e0000 */
[----:B------:R-:W-:-:S13]  /*5edb0*/  R2UR UR7, R155 ;  /* 0x000000009b0772ca */ /* 0x000fda00000e0000 */
[----:B------:R-:W2:Y:S02]  /*5edc0*/  LDG.E R24, desc[UR6][R24.64+0x18] ;  /* 0x0000180618187981 */ /* 0x000ea4000c1e1900 */
[----:B--2---:R-:W-:-:S13]  /*5edd0*/  ISETP.NE.AND P0, PT, R24, RZ, PT ;  /* 0x000000ff1800720c */ /* 0x004fda0003f05270 */
[----:B------:R-:W-:Y:S05]  /*5ede0*/  @!P0 BREAK.RELIABLE B8 ;  /* 0x0000000000088942 */ /* 0x000fea0003800100 */
[----:B------:R-:W-:Y:S05]  /*5edf0*/  @!P0 BRA `(.L_x_2069) ;  /* 0x0000088400988947 */ /* 0x000fea0003800000 */
[----:B------:R-:W-:Y:S01]  /*5ee00*/  PLOP3.LUT P0, PT, PT, PT, PT, 0x80, 0x8 ;  /* 0x000000000008781c */ /* 0x000fe20003f0f070 */
[----:B------:R-:W-:Y:S02]  /*5ee10*/  IMAD.MOV.U32 R3, RZ, RZ, RZ ;  /* 0x000000ffff037224 */ /* 0x000fe400078e00ff */
[----:B------:R-:W-:-:S10]  /*5ee20*/  IMAD.MOV.U32 R228, RZ, RZ, RZ ;  /* 0x000000ffffe47224 */ /* 0x000fd400078e00ff */
.L_x_3749:
[----:B------:R-:W-:Y:S01]  /*5ee30*/  IMAD.SHL.U32 R37, R3, 0x4, RZ ;  /* 0x0000000403257824 */ /* 0x000fe200078e00ff */
[----:B0-----:R-:W0:Y:S01]  /*5ee40*/  LDC.64 R8, c[0x0][0x388] ;  /* 0x0000e200ff087b82 */ /* 0x001e220000000a00 */
[----:B------:R-:W-:Y:S01]  /*5ee50*/  R2UR UR8, R154 ;  /* 0x000000009a0872ca */ /* 0x000fe200000e0000 */
[----:B------:R-:W2:Y:S01]  /*5ee60*/  LDCU.64 UR6, c[0x0][0x3f8] ;  /* 0x00007f00ff0677ac */ /* 0x000ea20008000a00 */
[----:B------:R-:W-:-:S05]  /*5ee70*/  IMAD.IADD R0, R37, 0x1, R6 ;  /* 0x0000000125007824 */ /* 0x000fca00078e0206 */
[----:B------:R-:W3:Y:S01]  /*5ee80*/  LDL R211, [R0] ;  /* 0x0000000000d37983 */ /* 0x000ee20000100800 */
[----:B------:R-:W-:Y:S01]  /*5ee90*/  R2UR UR9, R155 ;  /* 0x000000009b0972ca */ /* 0x000fe200000e0000 */
[----:B---3--:R-:W-:-:S04]  /*5eea0*/  IMAD.SHL.U32 R211, R211, 0x4, RZ ;  /* 0x00000004d3d37824 */ /* 0x008fc800078e00ff */
[----:B0-----:R-:W-:-:S08]  /*5eeb0*/  IMAD.WIDE R38, R211, 0x4, R8 ;  /* 0x00000004d3267825 */ /* 0x001fd000078e0208 */
[----:B------:R-:W3:Y:S01]  /*5eec0*/  LDG.E R210, desc[UR8][R38.64+0x4] ;  /* 0x0000040826d27981 */ /* 0x000ee2000c1e1900 */
[----:B------:R-:W-:Y:S02]  /*5eed0*/  SHF.L.U64.HI R3, R3, 0x2, R228 ;  /* 0x0000000203037819 */ /* 0x000fe400000102e4 */
[----:B--2---:R-:W-:Y:S02]  /*5eee0*/  IADD3 R36, P1, PT, R37, UR6, RZ ;  /* 0x0000000625247c10 */ /* 0x004fe4000ff3e0ff */
[----:B------:R-:W-:Y:S02]  /*5eef0*/  R2UR UR10, R154 ;  /* 0x000000009a0a72ca */ /* 0x000fe400000e0000 */
[----:B------:R-:W-:Y:S02]  /*5ef00*/  R2UR UR11, R155 ;  /* 0x000000009b0b72ca */ /* 0x000fe400000e0000 */
[----:B------:R-:W-:Y:S01]  /*5ef10*/  IADD3.X R37, PT, PT, R3, UR7, RZ, P1, !PT ;  /* 0x0000000703257c10 */ /* 0x000fe20008ffe4ff */
[----:B------:R-:W-:Y:S01]  /*5ef20*/  IMAD.SHL.U32 R11, R5, 0x4, RZ ;  /* 0x00000004050b7824 */ /* 0x000fe200078e00ff */
[----:B------:R-:W-:Y:S03]  /*5ef30*/  BSSY.RECONVERGENT B0, `(.L_x_2070) ;  /* 0x00000d4000007945 */ /* 0x000fe60003800200 */
[----:B------:R0:W5:Y:S01]  /*5ef40*/  LDG.E R3, desc[UR8][R36.64+0x2c] ;  /* 0x00002c0824037981 */ /* 0x000162000c1e1900 */
[----:B------:R-:W-:Y:S01]  /*5ef50*/  PLOP3.LUT P4, PT, P0, PT, PT, 0x80, 0x8 ;  /* 0x000000000008781c */ /* 0x000fe2000078f070 */
[----:B------:R-:W-:-:S04]  /*5ef60*/  IMAD.WIDE R8, R11, 0x4, R8 ;  /* 0x000000040b087825 */ /* 0x000fc800078e0208 */
[----:B------:R0:W5:Y:S01]  /*5ef70*/  LDG.E R38, desc[UR10][R38.64] ;  /* 0x0000000a26267981 */ /* 0x000162000c1e1900 */
[----:B---3--:R-:W-:-:S04]  /*5ef80*/  LOP3.LUT R10, R210, 0x80000001, RZ, 0xc0, !PT ;  /* 0x80000001d20a7812 */ /* 0x008fc800078ec0ff */
[----:B------:R-:W-:-:S13]  /*5ef90*/  ISETP.NE.AND P1, PT, R10, 0x1, PT ;  /* 0x000000010a00780c */ /* 0x000fda0003f25270 */
[----:B0-----:R-:W-:Y:S05]  /*5efa0*/  @!P1 BRA `(.L_x_2071) ;  /* 0x0000000800549947 */ /* 0x001fea0003800000 */
[----:B------:R-:W-:-:S13]  /*5efb0*/  ISETP.GE.AND P0, PT, R210, 0x2, PT ;  /* 0x00000002d200780c */ /* 0x000fda0003f06270 */
[----:B------:R-:W-:Y:S05]  /*5efc0*/  @!P0 BRA `(.L_x_2072) ;  /* 0x0000000000a08947 */ /* 0x000fea0003800000 */
[----:B------:R-:W-:Y:S01]  /*5efd0*/  LEA.HI R24, R210, R210, RZ, 0x1 ;  /* 0x000000d2d2187211 */ /* 0x000fe200078f08ff */
[----:B-----5:R-:W-:Y:S02]  /*5efe0*/  IMAD.IADD R22, R38, 0x1, R210 ;  /* 0x0000000126167824 */ /* 0x020fe400078e02d2 */
[----:B------:R-:W-:Y:S01]  /*5eff0*/  IMAD.MOV.U32 R23, RZ, RZ, RZ ;  /* 0x000000ffff177224 */ /* 0x000fe200078e00ff */
[----:B------:R-:W-:-:S07]  /*5f000*/  SHF.R.S32.HI R24, RZ, 0x1, R24 ;  /* 0x00000001ff187819 */ /* 0x000fce0000011418 */
.L_x_2073:
[----:B------:R-:W0:Y:S01]  /*5f010*/  LDCU.64 UR6, c[0x0][0x380] ;  /* 0x00007000ff0677ac */ /* 0x000e220008000a00 */
[----:B------:R-:W-:Y:S01]  /*5f020*/  LOP3.LUT R11, RZ, R23, RZ, 0x33, !PT ;  /* 0x00000017ff0b7212 */ /* 0x000fe200078e33ff */
[----:B------:R-:W-:Y:S01]  /*5f030*/  IMAD.IADD R25, R38, 0x1, R23 ;  /* 0x0000000126197824 */ /* 0x000fe200078e0217 */
[----:B------:R-:W-:Y:S02]  /*5f040*/  R2UR UR8, R154 ;  /* 0x000000009a0872ca */ /* 0x000fe400000e0000 */
[C---:B------:R-:W-:Y:S01]  /*5f050*/  R2UR UR9, R155.reuse ;  /* 0x000000009b0972ca */ /* 0x040fe200000e0000 */
[----:B------:R-:W-:Y:S01]  /*5f060*/  IMAD.IADD R13, R22, 0x1, R11 ;  /* 0x00000001160d7824 */ /* 0x000fe200078e020b */
[----:B------:R-:W-:Y:S02]  /*5f070*/  R2UR UR10, R154 ;  /* 0x000000009a0a72ca */ /* 0x000fe400000e0000 */
[----:B------:R-:W-:Y:S02]  /*5f080*/  R2UR UR11, R155 ;  /* 0x000000009b0b72ca */ /* 0x000fe400000e0000 */
[----:B0-----:R-:W-:-:S02]  /*5f090*/  IADD3 R10, P0, PT, R25, UR6, RZ ;  /* 0x00000006190a7c10 */ /* 0x001fc4000ff1e0ff */
        /* <DEDUP_REMOVED lines=27> */
.L_x_2072:
[----:B------:R-:W-:Y:S02]  /*5f250*/  R2UR UR6, R154 ;  /* 0x000000009a0672ca */ /* 0x000fe400000e0000 */
[----:B------:R-:W-:-:S13]  /*5f260*/  R2UR UR7, R155 ;  /* 0x000000009b0772ca */ /* 0x000fda00000e0000 */
[----:B------:R-:W2:Y:S02]  /*5f270*/  LDG.E R25, desc[UR6][R8.64+0x4] ;  /* 0x0000040608197981 */ /* 0x000ea4000c1e1900 */
[----:B--2---:R-:W-:-:S04]  /*5f280*/  LOP3.LUT R10, R25, 0x80000001, RZ, 0xc0, !PT ;  /* 0x80000001190a7812 */ /* 0x004fc800078ec0ff */
[----:B------:R-:W-:-:S13]  /*5f290*/  ISETP.NE.AND P0, PT, R10, 0x1, PT ;  /* 0x000000010a00780c */ /* 0x000fda0003f05270 */
[----:B------:R-:W-:Y:S05]  /*5f2a0*/  @!P0 BRA `(.L_x_2071) ;  /* 0x0000000400948947 */ /* 0x000fea0003800000 */
[----:B------:R-:W-:-:S13]  /*5f2b0*/  ISETP.GE.AND P0, PT, R25, 0x2, PT ;  /* 0x000000021900780c */ /* 0x000fda0003f06270 */
[----:B------:R-:W-:Y:S05]  /*5f2c0*/  @!P0 BRA `(.L_x_2074) ;  /* 0x0000000000ac8947 */ /* 0x000fea0003800000 */
[----:B------:R-:W-:Y:S02]  /*5f2d0*/  R2UR UR6, R154 ;  /* 0x000000009a0672ca */ /* 0x000fe400000e0000 */
[----:B------:R-:W-:-:S13]  /*5f2e0*/  R2UR UR7, R155 ;  /* 0x000000009b0772ca */ /* 0x000fda00000e0000 */
[----:B------:R-:W2:Y:S01]  /*5f2f0*/  LDG.E R22, desc[UR6][R8.64] ;  /* 0x0000000608167981 */ /* 0x000ea2000c1e1900 */
[----:B------:R-:W-:Y:S01]  /*5f300*/  LEA.HI R24, R25, R25, RZ, 0x1 ;  /* 0x0000001919187211 */ /* 0x000fe200078f08ff */
[----:B------:R-:W-:-:S03]  /*5f310*/  IMAD.MOV.U32 R23, RZ, RZ, RZ ;  /* 0x000000ffff177224 */ /* 0x000fc600078e00ff */
[----:B------:R-:W-:Y:S01]  /*5f320*/  SHF.R.S32.HI R24, RZ, 0x1, R24 ;  /* 0x00000001ff187819 */ /* 0x000fe20000011418 */
[----:B--2---:R-:W-:-:S07]  /*5f330*/  IMAD.IADD R25, R22, 0x1, R25 ;  /* 0x0000000116197824 */ /* 0x004fce00078e0219 */
.L_x_2075:
[----:B------:R-:W0:Y:S01]  /*5f340*/  LDCU.64 UR6, c[0x0][0x380] ;  /* 0x00007000ff0677ac */ /* 0x000e220008000a00 */
[----:B------:R-:W-:Y:S01]  /*5f350*/  LOP3.LUT R10, RZ, R23, RZ, 0x33, !PT ;  /* 0x00000017ff0a7212 */ /* 0x000fe200078e33ff */
[----:B------:R-:W-:Y:S01]  /*5f360*/  IMAD.IADD R11, R22, 0x1, R23 ;  /* 0x00000001160b7824 */ /* 0x000fe200078e0217 */
[C---:B------:R-:W-:Y:S02]  /*5f370*/  R2UR UR8, R154.reuse ;  /* 0x000000009a0872ca */ /* 0x040fe400000e0000 */
[----:B------:R-:W-:Y:S01]  /*5f380*/  R2UR UR9, R155 ;  /* 0x000000009b0972ca */ /* 0x000fe200000e0000 */
        /* <DEDUP_REMOVED lines=31> */
.L_x_2074:
        /* <DEDUP_REMOVED lines=47> */
[----:B------:R-:W-:Y:S01]  /*5f870*/  DMUL R24, R10, R24 ;  /* 0x000000180a187228 */ /* 0x000fe20000000000 */
[----:B------:R-:W-:Y:S02]  /*5f880*/  IMAD.MOV.U32 R10, RZ, RZ, 0x3b39803f ;  /* 0x3b39803fff0a7424 */ /* 0x000fe400078e00ff */
[----:B------:R-:W-:Y:S02]  /*5f890*/  IMAD.MOV.U32 R11, RZ, RZ, 0x3c7abc9e ;  /* 0x3c7abc9eff0b7424 */ /* 0x000fe400078e00ff */
[----:B------:R-:W-:-:S08]  /*5f8a0*/  DMUL R30, R22, R30 ;  /* 0x0000001e161e7228 */ /* 0x000fd00000000000 */
[----:B------:R-:W-:-:S08]  /*5f8b0*/  DFMA R24, R12, R30, R24 ;  /* 0x0000001e0c18722b */ /* 0x000fd00000000018 */
[----:B------:R-:W-:-:S08]  /*5f8c0*/  DADD R24, R24, -R34 ;  /* 0x0000000018187229 */ /* 0x000fd00000000822 */
[----:B------:R-:W-:-:S08]  /*5f8d0*/  DFMA R10, R10, -UR10, R24 ;  /* 0x8000000a0a0a7c2b */ /* 0x000fd00008000018 */
[----:B------:R-:W-:Y:S01]  /*5f8e0*/  DADD R40, R40, R10 ;  /* 0x0000000028287229 */ /* 0x000fe2000000000a */
[----:B------:R-:W-:Y:S10]  /*5f8f0*/  BRA `(.L_x_2076) ;  /* 0x0000000000dc7947 */ /* 0x000ff40003800000 */
.L_x_2071:
        /* <DEDUP_REMOVED lines=21> */
[----:B------:R-:W-:-:S08]  /*5fa50*/  DMUL R22, R12, R12 ;  /* 0x0000000c0c167228 */ /* 0x000fd00000000000 */
[----:B------:R-:W-:Y:S01]  /*5fa60*/  DFMA R24, R22, UR6, R24 ;  /* 0x0000000616187c2b */ /* 0x000fe20008000018 */
[----:B------:R-:W-:Y:S01]  /*5fa70*/  UMOV UR6, 0x9f02676f ;  /* 0x9f02676f00067882 */ /* 0x000fe20000000000 */
[----:B------:R-:W-:-:S06]  /*5fa80*/  UMOV UR7, 0x3ef3b266 ;  /* 0x3ef3b26600077882 */ /* 0x000fcc0000000000 */
[----:B------:R-:W-:Y:S01]  /*5fa90*/  DFMA R24, R22, R24, UR6 ;  /* 0x0000000616187e2b */ /* 0x000fe20008000018 */
[----:B------:R-:W-:Y:S01]  /*5faa0*/  UMOV UR6, 0xa9ab0956 ;  /* 0xa9ab095600067882 */ /* 0x000fe20000000000 */
[----:B------:R-:W-:-:S06]  /*5fab0*/  UMOV UR7, 0x3f1745cb ;  /* 0x3f1745cb00077882 */ /* 0x000fcc0000000000 */
        /* <DEDUP_REMOVED lines=14> */
[----:B------:R-:W-:Y:S02]  /*5fba0*/  DFMA R24, -R12, UR8, R24 ;  /* 0x000000080c187c2b */ /* 0x000fe40008000118 */
[----:B------:R-:W-:-:S03]  /*5fbb0*/  DFMA R40, R40, -UR6, R12 ;  /* 0x8000000628287c2b */ /* 0x000fc6000800000c */
[----:B------:R-:W-:-:S03]  /*5fbc0*/  DFMA R30, R22, R30, UR10 ;  /* 0x0000000a161e7e2b */ /* 0x000fc6000800001e */
[----:B------:R-:W-:Y:S02]  /*5fbd0*/  DMUL R24, R10, R24 ;  /* 0x000000180a187228 */ /* 0x000fe40000000000 */
[----:B------:R-:W-:Y:S01]  /*5fbe0*/  DFMA R34, -R34, -27, R40 ;  /* 0xc03b00002222782b */ /* 0x000fe20000000128 */
[----:B------:R-:W-:Y:S02]  /*5fbf0*/  IMAD.MOV.U32 R10, RZ, RZ, 0x3b39803f ;  /* 0x3b39803fff0a7424 */ /* 0x000fe400078e00ff */
[----:B------:R-:W-:Y:S01]  /*5fc00*/  DMUL R30, R22, R30 ;  /* 0x0000001e161e7228 */ /* 0x000fe20000000000 */
[----:B------:R-:W-:-:S04]  /*5fc10*/  IMAD.MOV.U32 R11, RZ, RZ, 0x3c7abc9e ;  /* 0x3c7abc9eff0b7424 */ /* 0x000fc800078e00ff */
[----:B------:R-:W-:-:S03]  /*5fc20*/  DADD R34, -R12, R34 ;  /* 0x000000000c227229 */ /* 0x000fc60000000122 */
[----:B------:R-:W-:-:S08]  /*5fc30*/  DFMA R24, R12, R30, R24 ;  /* 0x0000001e0c18722b */ /* 0x000fd00000000018 */
[----:B------:R-:W-:-:S08]  /*5fc40*/  DADD R24, R24, -R34 ;  /* 0x0000000018187229 */ /* 0x000fd00000000822 */
[----:B------:R-:W-:-:S08]  /*5fc50*/  DFMA R10, R10, -UR6, R24 ;  /* 0x800000060a0a7c2b */ /* 0x000fd00008000018 */
[----:B------:R-:W-:-:S11]  /*5fc60*/  DADD R40, R40, R10 ;  /* 0x0000000028287229 */ /* 0x000fd6000000000a */
.L_x_2076:
[----:B------:R-:W-:Y:S05]  /*5fc70*/  BSYNC.RECONVERGENT B0 ;  /* 0x0000000000007941 */ /* 0x000fea0003800200 */
.L_x_2070:
[----:B------:R-:W-:Y:S02]  /*5fc80*/  R2UR UR6, R154 ;  /* 0x000000009a0672ca */ /* 0x000fe400000e0000 */
[----:B------:R-:W-:Y:S02]  /*5fc90*/  R2UR UR7, R155 ;  /* 0x000000009b0772ca */ /* 0x000fe400000e0000 */
[----:B-----5:R-:W-:Y:S01]  /*5fca0*/  ISETP.NE.AND P0, PT, R3, RZ, PT ;  /* 0x000000ff0300720c */ /* 0x020fe20003f05270 */
[----:B------:R-:W-:Y:S10]  /*5fcb0*/  BSSY.RECONVERGENT B1, `(.L_x_2077) ;  /* 0x0000183000017945 */ /* 0x000ff40003800200 */
[----:B------:R0:W5:Y:S02]  /*5fcc0*/  LDG.E R35, desc[UR6][R8.64+0x4] ;  /* 0x0000040608237981 */ /* 0x000164000c1e1900 */
[----:B------:R-:W-:Y:S05]  /*5fcd0*/  @!P0 BRA `(.L_x_2078) ;  /* 0x0000000c00008947 */ /* 0x000fea0003800000 */
[----:B------:R-:W-:-:S13]  /*5fce0*/  ISETP.GE.AND P0, PT, R210, 0x1, PT ;  /* 0x00000001d200780c */ /* 0x000fda0003f06270 */
[----:B------:R-:W-:Y:S05]  /*5fcf0*/  @!P0 BRA `(.L_x_2079) ;  /* 0x0000001400f88947 */ /* 0x000fea0003800000 */
[C---:B------:R-:W-:Y:S01]  /*5fd00*/  ISETP.GE.U32.AND P0, PT, R210.reuse, 0x4, PT ;  /* 0x00000004d200780c */ /* 0x040fe20003f06070 */
[----:B------:R-:W-:Y:S01]  /*5fd10*/  BSSY.RECONVERGENT B0, `(.L_x_2080) ;  /* 0x000006b000007945 */ /* 0x000fe20003800200 */
[----:B------:R-:W-:Y:S01]  /*5fd20*/  LOP3.LUT R13, R210, 0x3, RZ, 0xc0, !PT ;  /* 0x00000003d20d7812 */ /* 0x000fe200078ec0ff */
[----:B------:R-:W-:-:S10]  /*5fd30*/  IMAD.MOV.U32 R12, RZ, RZ, 0x1 ;  /* 0x00000001ff0c7424 */ /* 0x000fd400078e00ff */
[----:B------:R-:W-:Y:S05]  /*5fd40*/  @!P0 BRA `(.L_x_2081) ;  /* 0x00000004009c8947 */ /* 0x000fea0003800000 */
[----:B------:R-:W-:Y:S01]  /*5fd50*/  LOP3.LUT R23, R210, 0x7ffffffc, RZ, 0xc0, !PT ;  /* 0x7ffffffcd2177812 */ /* 0x000fe200078ec0ff */
[----:B------:R-:W-:-:S07]  /*5fd60*/  IMAD.MOV.U32 R12, RZ, RZ, 0x1 ;  /* 0x00000001ff0c7424 */ /* 0x000fce00078e00ff */
.L_x_2102:
[----:B------:R-:W2:Y:S01]  /*5fd70*/  LDCU.64 UR6, c[0x0][0x380] ;  /* 0x00007000ff0677ac */ /* 0x000ea20008000a00 */
[----:B------:R-:W-:Y:S02]  /*5fd80*/  IADD3 R3, PT, PT, R210, R38, -R12 ;  /* 0x00000026d2037210 */ /* 0x000fe40007ffe80c */
[----:B------:R-:W-:Y:S02]  /*5fd90*/  R2UR UR8, R154 ;  /* 0x000000009a0872ca */ /* 0x000fe400000e0000 */
[----:B------:R-:W-:Y:S02]  /*5fda0*/  R2UR UR9, R155 ;  /* 0x000000009b0972ca */ /* 0x000fe400000e0000 */
[----:B--2---:R-:W-:-:S04]  /*5fdb0*/  IADD3 R10, P0, PT, R3, UR6, RZ ;  /* 0x00000006030a7c10 */ /* 0x004fc8000ff1e0ff */
[----:B------:R-:W-:-:S07]  /*5fdc0*/  LEA.HI.X.SX32 R11, R3, UR7, 0x1, P0 ;  /* 0x00000007030b7c11 */ /* 0x000fce00080f0eff */
        /* <DEDUP_REMOVED lines=11> */
.L_x_2084:
[----:B------:R-:W-:Y:S01]  /*5fe80*/  IMAD.MOV.U32 R3, RZ, RZ, 0x3 ;  /* 0x00000003ff037424 */ /* 0x000fe200078e00ff */
[----:B------:R-:W-:Y:S06]  /*5fe90*/  BRA `(.L_x_2086) ;  /* 0x0000000000187947 */ /* 0x000fec0003800000 */
.L_x_2083:
[----:B------:R-:W-:-:S13]  /*5fea0*/  ISETP.NE.AND P0, PT, R22, 0x54, PT ;  /* 0x000000541600780c */ /* 0x000fda0003f05270 */
[----:B------:R-:W-:Y:S05]  /*5feb0*/  @!P0 BRA `(.L_x_2086) ;  /* 0x0000000000108947 */ /* 0x000fea0003800000 */
[----:B------:R-:W-:Y:S01]  /*5fec0*/  ISETP.NE.AND P0, PT, R22, 0x47, PT ;  /* 0x000000471600780c */ /* 0x000fe20003f05270 */
[----:B------:R-:W-:-:S12]  /*5fed0*/  IMAD.MOV.U32 R3, RZ, RZ, 0x1 ;  /* 0x00000001ff037424 */ /* 0x000fd800078e00ff */
[----:B------:R-:W-:Y:S05]  /*5fee0*/  @!P0 BRA `(.L_x_2086) ;  /* 0x0000000000048947 */ /* 0x000fea0003800000 */
.L_x_2085:
[----:B------:R-:W-:-:S07]  /*5fef0*/  IMAD.MOV.U32 R3, RZ, RZ, 0x4 ;  /* 0x00000004ff037424 */ /* 0x000fce00078e00ff */
.L_x_2086:
[----:B------:R-:W-:Y:S05]  /*5ff00*/  BSYNC.RECONVERGENT B2 ;  /* 0x0000000000027941 */ /* 0x000fea0003800200 */
.L_x_2082:
[----:B------:R-:W-:Y:S02]  /*5ff10*/  R2UR UR6, R154 ;  /* 0x000000009a0672ca */ /* 0x000fe400000e0000 */
[----:B------:R-:W-:-:S13]  /*5ff20*/  R2UR UR7, R155 ;  /* 0x000000009b0772ca */ /* 0x000fda00000e0000 */
[----:B------:R-:W2:Y:S01]  /*5ff30*/  LDG.E.U8 R24, desc[UR6][R10.64+-0x1] ;  /* 0xffffff060a187981 */ /* 0x000ea2000c1e1100 */
[----:B------:R-:W-:Y:S01]  /*5ff40*/  IMAD.IADD R22, R247, 0x1, R12 ;  /* 0x00000001f7167824 */ /* 0x000fe200078e020c */
[----:B------:R-:W-:Y:S04]  /*5ff50*/  BSSY.RECONVERGENT B2, `(.L_x_2087) ;  /* 0x0000013000027945 */ /* 0x000fe80003800200 */
[----:B------:R3:W-:Y:S02]  /*5ff60*/  STL.U8 [R22], R3 ;  /* 0x0000000316007387 */ /* 0x0007e40000100000 */
[----:B---3--:R-:W-:Y:S02]  /*5ff70*/  PRMT R3, RZ, 0x7610, R3 ;  /* 0x00007610ff037816 */ /* 0x008fe40000000003 */
        /* <DEDUP_REMOVED lines=8> */
.L_x_2089:
[----:B------:R-:W-:Y:S01]  /*60000*/  IMAD.MOV.U32 R3, RZ, RZ, 0x3 ;  /* 0x00000003ff037424 */ /* 0x000fe200078e00ff */
[----:B------:R-:W-:Y:S06]  /*60010*/  BRA `(.L_x_2091) ;  /* 0x0000000000187947 */ /* 0x000fec0003800000 */
.L_x_2088:
[----:B------:R-:W-:-:S13]  /*60020*/  ISETP.NE.AND P0, PT, R24, 0x54, PT ;  /* 0x000000541800780c */ /* 0x000fda0003f05270 */
[----:B------:R-:W-:Y:S05]  /*60030*/  @!P0 BRA `(.L_x_2091) ;  /* 0x0000000000108947 */ /* 0x000fea0003800000 */
[----:B------:R-:W-:Y:S01]  /*60040*/  ISETP.NE.AND P0, PT, R24, 0x47, PT ;  /* 0x000000471800780c */ /* 0x000fe20003f05270 */
[----:B------:R-:W-:-:S12]  /*60050*/  IMAD.MOV.U32 R3, RZ, RZ, 0x1 ;  /* 0x00000001ff037424 */ /* 0x000fd800078e00ff */
[----:B------:R-:W-:Y:S05]  /*60060*/  @!P0 BRA `(.L_x_2091) ;  /* 0x0000000000048947 */ /* 0x000fea0003800000 */
.L_x_2090:
[----:B------:R-:W-:-:S07]  /*60070*/  IMAD.MOV.U32 R3, RZ, RZ, 0x4 ;  /* 0x00000004ff037424 */ /* 0x000fce00078e00ff */
.L_x_2091:
[----:B------:R-:W-:Y:S05]  /*60080*/  BSYNC.RECONVERGENT B2 ;  /* 0x0000000000027941 */ /* 0x000fea0003800200 */
.L_x_2087:
[----:B------:R-:W-:Y:S02]  /*60090*/  R2UR UR6, R154 ;  /* 0x000000009a0672ca */ /* 0x000fe400000e0000 */
[----:B------:R-:W-:-:S13]  /*600a0*/  R2UR UR7, R155 ;  /* 0x000000009b0772ca */ /* 0x000fda00000e0000 */
[----:B------:R-:W2:Y:S01]  /*600b0*/  LDG.E.U8 R24, desc[UR6][R10.64+-0x2] ;  /* 0xfffffe060a187981 */ /* 0x000ea2000c1e1100 */
[----:B------:R-:W-:Y:S03]  /*600c0*/  BSSY.RECONVERGENT B2, `(.L_x_2092) ;  /* 0x0000013000027945 */ /* 0x000fe60003800200 */
[----:B------:R3:W-:Y:S02]  /*600d0*/  STL.U8 [R22+0x1], R3 ;  /* 0x0000010316007387 */ /* 0x0007e40000100000 */
        /* <DEDUP_REMOVED lines=9> */
.L_x_2094:
[----:B------:R-:W-:Y:S01]  /*60170*/  IMAD.MOV.U32 R3, RZ, RZ, 0x3 ;  /* 0x00000003ff037424 */ /* 0x000fe200078e00ff */
[----:B------:R-:W-:Y:S06]  /*60180*/  BRA `(.L_x_2096) ;  /* 0x0000000000187947 */ /* 0x000fec0003800000 */
.L_x_2093:
[----:B------:R-:W-:-:S13]  /*60190*/  ISETP.NE.AND P0, PT, R24, 0x54, PT ;  /* 0x000000541800780c */ /* 0x000fda0003f05270 */
[----:B------:R-:W-:Y:S05]  /*601a0*/  @!P0 BRA `(.L_x_2096) ;  /* 0x0000000000108947 */ /* 0x000fea0003800000 */
[----:B------:R-:W-:Y:S01]  /*601b0*/  ISETP.NE.AND P0, PT, R24, 0x47, PT ;  /* 0x000000471800780c */ /* 0x000fe20003f05270 */
[----:B------:R-:W-:-:S12]  /*601c0*/  IMAD.MOV.U32 R3, RZ, RZ, 0x1 ;  /* 0x00000001ff037424 */ /* 0x000fd800078e00ff */
[----:B------:R-:W-:Y:S05]  /*601d0*/  @!P0 BRA `(.L_x_2096) ;  /* 0x0000000000048947 */ /* 0x000fea0003800000 */
.L_x_2095:
[----:B------:R-:W-:-:S07]  /*601e0*/  IMAD.MOV.U32 R3, RZ, RZ, 0x4 ;  /* 0x00000004ff037424 */ /* 0x000fce00078e00ff */
.L_x_2096:
[----:B------:R-:W-:Y:S05]  /*601f0*/  BSYNC.RECONVERGENT B2 ;  /* 0x0000000000027941 */ /* 0x000fea0003800200 */
.L_x_2092:
[----:B------:R-:W-:Y:S02]  /*60200*/  R2UR UR6, R154 ;  /* 0x000000009a0672ca */ /* 0x000fe400000e0000 */
[----:B------:R-:W-:-:S13]  /*60210*/  R2UR UR7, R155 ;  /* 0x000000009b0772ca */ /* 0x000fda00000e0000 */
[----:B------:R2:W3:Y:S01]  /*60220*/  LDG.E.U8 R10, desc[UR6][R10.64+-0x3] ;  /* 0xfffffd060a0a7981 */ /* 0x0004e2000c1e1100 */
[----:B------:R-:W-:Y:S03]  /*60230*/  BSSY.RECONVERGENT B2, `(.L_x_2097) ;  /* 0x0000013000027945 */ /* 0x000fe60003800200 */
[----:B------:R4:W-:Y:S01]  /*60240*/  STL.U8 [R22+0x2], R3 ;  /* 0x0000020316007387 */ /* 0x0009e20000100000 */
[----:B--2---:R-:W-:Y:S02]  /*60250*/  PRMT R11, RZ, 0x7610, R11 ;  /* 0x00007610ff0b7816 */ /* 0x004fe4000000000b */
[----:B---3--:R-:W-:-:S13]  /*60260*/  ISETP.GT.AND P0, PT, R10, 0x46, PT ;  /* 0x000000460a00780c */ /* 0x008fda0003f04270 */
[----:B----4-:R-:W-:Y:S05]  /*60270*/  @P0 BRA `(.L_x_2098) ;  /* 0x0000000000200947 */ /* 0x010fea0003800000 */
[----:B------:R-:W-:-:S13]  /*60280*/  ISETP.NE.AND P0, PT, R10, 0x41, PT ;  /* 0x000000410a00780c */ /* 0x000fda0003f05270 */
[----:B------:R-:W-:Y:S05]  /*60290*/  @!P0 BRA `(.L_x_2099) ;  /* 0x0000000000108947 */ /* 0x000fea0003800000 */
[----:B------:R-:W-:-:S13]  /*602a0*/  ISETP.NE.AND P0, PT, R10, 0x43, PT ;  /* 0x000000430a00780c */ /* 0x000fda0003f05270 */
[----:B------:R-:W-:Y:S05]  /*602b0*/  @P0 BRA `(.L_x_2100) ;  /* 0x0000000000240947 */ /* 0x000fea0003800000 */
[----:B------:R-:W-:Y:S01]  /*602c0*/  IMAD.MOV.U32 R11, RZ, RZ, 0x2 ;  /* 0x00000002ff0b7424 */ /* 0x000fe200078e00ff */
[----:B------:R-:W-:Y:S06]  /*602d0*/  BRA `(.L_x_2101) ;  /* 0x0000000000207947 */ /* 0x000fec0003800000 */
.L_x_2099:
[----:B------:R-:W-:Y:S01]  /*602e0*/  IMAD.MOV.U32 R11, RZ, RZ, 0x3 ;  /* 0x00000003ff0b7424 */ /* 0x000fe200078e00ff */
[----:B------:R-:W-:Y:S06]  /*602f0*/  BRA `(.L_x_2101) ;  /* 0x0000000000187947 */ /* 0x000fec0003800000 */
.L_x_2098:
[----:B------:R-:W-:-:S13]  /*60300*/  ISETP.NE.AND P0, PT, R10, 0x54, PT ;  /* 0x000000540a00780c */ /* 0x000fda0003f05270 */
[----:B------:R-:W-:Y:S05]  /*60310*/  @!P0 BRA `(.L_x_2101) ;  /* 0x0000000000108947 */ /* 0x000fea0003800000 */
[----:B------:R-:W-:Y:S01]  /*60320*/  ISETP.NE.AND P0, PT, R10, 0x47, PT ;  /* 0x000000470a00780c */ /* 0x000fe20003f05270 */
[----:B------:R-:W-:-:S12]  /*60330*/  IMAD.MOV.U32 R11, RZ, RZ, 0x1 ;  /* 0x00000001ff0b7424 */ /* 0x000fd800078e00ff */
[----:B------:R-:W-:Y:S05]  /*60340*/  @!P0 BRA `(.L_x_2101) ;  /* 0x0000000000048947 */ /* 0x000fea0003800000 */
.L_x_2100:
[----:B------:R-:W-:-:S07]  /*60350*/  IMAD.MOV.U32 R11, RZ, RZ, 0x4 ;  /* 0x00000004ff0b7424 */ /* 0x000fce00078e00ff */
.L_x_2101:
[----:B------:R-:W-:Y:S05]  /*60360*/  BSYNC.RECONVERGENT B2 ;  /* 0x0000000000027941 */ /* 0x000fea0003800200 */
.L_x_2097:
[----:B------:R2:W-:Y:S01]  /*60370*/  STL.U8 [R22+0x3], R11 ;  /* 0x0000030b16007387 */ /* 0x0005e20000100000 */
[C---:B------:R-:W-:Y:S02]  /*60380*/  VIADD R10, R12.reuse, 0x3 ;  /* 0x000000030c0a7836 */ /* 0x040fe40000000000 */
[----:B------:R-:W-:-:S03]  /*60390*/  VIADD R12, R12, 0x4 ;  /* 0x000000040c0c7836 */ /* 0x000fc60000000000 */
[----:B------:R-:W-:-:S13]  /*603a0*/  ISETP.NE.AND P0, PT, R10, R23, PT ;  /* 0x000000170a00720c */ /* 0x000fda0003f05270 */
[----:B--2---:R-:W-:Y:S05]  /*603b0*/  @P0 BRA `(.L_x_2102) ;  /* 0xfffffff8006c0947 */ /* 0x004fea000383ffff */
.L_x_2081:
[----:B------:R-:W-:Y:S05]  /*603c0*/  BSYNC.RECONVERGENT B0 ;  /* 0x0000000000007941 */ /* 0x000fea0003800200 */
.L_x_2080:
[----:B------:R-:W-:-:S13]  /*603d0*/  ISETP.NE.AND P0, PT, R13, RZ, PT ;  /* 0x000000ff0d00720c */ /* 0x000fda0003f05270 */
[----:B------:R-:W-:Y:S05]  /*603e0*/  @!P0 BRA `(.L_x_2079) ;  /* 0x00000010003c8947 */ /* 0x000fea0003800000 */
        /* <DEDUP_REMOVED lines=17> */
.L_x_2105:
[----:B------:R-:W-:Y:S01]  /*60500*/  IMAD.MOV.U32 R3, RZ, RZ, 0x3 ;  /* 0x00000003ff037424 */ /* 0x000fe200078e00ff */
[----:B------:R-:W-:Y:S06]  /*60510*/  BRA `(.L_x_2107) ;  /* 0x0000000000187947 */ /* 0x000fec0003800000 */
.L_x_2104:
[----:B------:R-:W-:-:S13]  /*60520*/  ISETP.NE.AND P0, PT, R22, 0x54, PT ;  /* 0x000000541600780c */ /* 0x000fda0003f05270 */
[----:B------:R-:W-:Y:S05]  /*60530*/  @!P0 BRA `(.L_x_2107) ;  /* 0x0000000000108947 */ /* 0x000fea0003800000 */
[----:B------:R-:W-:Y:S01]  /*60540*/  ISETP.NE.AND P0, PT, R22, 0x47, PT ;  /* 0x000000471600780c */ /* 0x000fe20003f05270 */
[----:B------:R-:W-:-:S12]  /*60550*/  IMAD.MOV.U32 R3, RZ, RZ, 0x1 ;  /* 0x00000001ff037424 */ /* 0x000fd800078e00ff */
[----:B------:R-:W-:Y:S05]  /*60560*/  @!P0 BRA `(.L_x_2107) ;  /* 0x0000000000048947 */ /* 0x000fea0003800000 */
.L_x_2106:
[----:B------:R-:W-:-:S07]  /*60570*/  IMAD.MOV.U32 R3, RZ, RZ, 0x4 ;  /* 0x00000004ff037424 */ /* 0x000fce00078e00ff */
.L_x_2107:
[----:B------:R-:W-:Y:S05]  /*60580*/  BSYNC.RECONVERGENT B0 ;  /* 0x0000000000007941 */ /* 0x000fea0003800200 */
.L_x_2103:
[----:B------:R-:W-:Y:S01]  /*60590*/  IMAD.IADD R12, R247, 0x1, R12 ;  /* 0x00000001f70c7824 */ /* 0x000fe200078e020c */
[----:B------:R-:W-:-:S04]  /*605a0*/  ISETP.NE.AND P0, PT, R13, 0x1, PT ;  /* 0x000000010d00780c */ /* 0x000fc80003f05270 */
[----:B------:R4:W-:Y:S09]  /*605b0*/  STL.U8 [R12], R3 ;  /* 0x000000030c007387 */ /* 0x0009f20000100000 */
[----:B------:R-:W-:Y:S05]  /*605c0*/  @!P0 BRA `(.L_x_2079) ;  /* 0x0000000c00c48947 */ /* 0x000fea0003800000 */
[----:B------:R-:W-:Y:S02]  /*605d0*/  R2UR UR6, R154 ;  /* 0x000000009a0672ca */ /* 0x000fe400000e0000 */
[----:B------:R-:W-:-:S13]  /*605e0*/  R2UR UR7, R155 ;  /* 0x000000009b0772ca */ /* 0x000fda00000e0000 */
[----:B------:R-:W2:Y:S01]  /*605f0*/  LDG.E.U8 R22, desc[UR6][R10.64+-0x1] ;  /* 0xffffff060a167981 */ /* 0x000ea2000c1e1100 */
[----:B------:R-:W-:Y:S01]  /*60600*/  BSSY.RECONVERGENT B0, `(.L_x_2108) ;  /* 0x0000012000007945 */ /* 0x000fe20003800200 */
[----:B----4-:R-:W-:Y:S02]  /*60610*/  PRMT R3, RZ, 0x7610, R3 ;  /* 0x00007610ff037816 */ /* 0x010fe40000000003 */
        /* <DEDUP_REMOVED lines=8> */
.L_x_2110:
[----:B------:R-:W-:Y:S01]  /*606a0*/  IMAD.MOV.U32 R3, RZ, RZ, 0x3 ;  /* 0x00000003ff037424 */ /* 0x000fe200078e00ff */
[----:B------:R-:W-:Y:S06]  /*606b0*/  BRA `(.L_x_2112) ;  /* 0x0000000000187947 */ /* 0x000fec0003800000 */
.L_x_2109:
[----:B------:R-:W-:-:S13]  /*606c0*/  ISETP.NE.AND P0, PT, R22, 0x54, PT ;  /* 0x000000541600780c */ /* 0x000fda0003f05270 */
[----:B------:R-:W-:Y:S05]  /*606d0*/  @!P0 BRA `(.L_x_2112) ;  /* 0x0000000000108947 */ /* 0x000fea0003800000 */
[----:B------:R-:W-:Y:S01]  /*606e0*/  ISETP.NE.AND P0, PT, R22, 0x47, PT ;  /* 0x000000471600780c */ /* 0x000fe20003f05270 */
[----:B------:R-:W-:-:S12]  /*606f0*/  IMAD.MOV.U32 R3, RZ, RZ, 0x1 ;  /* 0x00000001ff037424 */ /* 0x000fd800078e00ff */
[----:B------:R-:W-:Y:S05]  /*60700*/  @!P0 BRA `(.L_x_2112) ;  /* 0x0000000000048947 */ /* 0x000fea0003800000 */
.L_x_2111:
[----:B------:R-:W-:-:S07]  /*60710*/  IMAD.MOV.U32 R3, RZ, RZ, 0x4 ;  /* 0x00000004ff037424 */ /* 0x000fce00078e00ff */
.L_x_2112:
[----:B------:R-:W-:Y:S05]  /*60720*/  BSYNC.RECONVERGENT B0 ;  /* 0x0000000000007941 */ /* 0x000fea0003800200 */
.L_x_2108:
[----:B------:R2:W-:Y:S01]  /*60730*/  STL.U8 [R12+0x1], R3 ;  /* 0x000001030c007387 */ /* 0x0005e20000100000 */
[----:B------:R-:W-:-:S13]  /*60740*/  ISETP.NE.AND P0, PT, R13, 0x2, PT ;  /* 0x000000020d00780c */ /* 0x000fda0003f05270 */
[----:B--2---:R-:W-:Y:S05]  /*60750*/  @!P0 BRA `(.L_x_2079) ;  /* 0x0000000c00608947 */ /* 0x004fea0003800000 */
[----:B------:R-:W-:Y:S02]  /*60760*/  R2UR UR6, R154 ;  /* 0x000000009a0672ca */ /* 0x000fe400000e0000 */
[----:B------:R-:W-:-:S13]  /*60770*/  R2UR UR7, R155 ;  /* 0x000000009b0772ca */ /* 0x000fda00000e0000 */
        /* <DEDUP_REMOVED lines=11> */
.L_x_2115:
[----:B------:R-:W-:Y:S01]  /*60830*/  IMAD.MOV.U32 R3, RZ, RZ, 0x3 ;  /* 0x00000003ff037424 */ /* 0x000fe200078e00ff */
[----:B------:R-:W-:Y:S06]  /*60840*/  BRA `(.L_x_2117) ;  /* 0x0000000000187947 */ /* 0x000fec0003800000 */
.L_x_2114:
[----:B------:R-:W-:-:S13]  /*60850*/  ISETP.NE.AND P0, PT, R10, 0x54, PT ;  /* 0x000000540a00780c */ /* 0x000fda0003f05270 */
[----:B------:R-:W-:Y:S05]  /*60860*/  @!P0 BRA `(.L_x_2117) ;  /* 0x0000000000108947 */ /* 0x000fea0003800000 */
[----:B------:R-:W-:Y:S01]  /*60870*/  ISETP.NE.AND P0, PT, R10, 0x47, PT ;  /* 0x000000470a00780c */ /* 0x000fe20003f05270 */
[----:B------:R-:W-:-:S12]  /*60880*/  IMAD.MOV.U32 R3, RZ, RZ, 0x1 ;  /* 0x00000001ff037424 */ /* 0x000fd800078e00ff */
[----:B------:R-:W-:Y:S05]  /*60890*/  @!P0 BRA `(.L_x_2117) ;  /* 0x0000000000048947 */ /* 0x000fea0003800000 */
.L_x_2116:
[----:B------:R-:W-:-:S07]  /*608a0*/  IMAD.MOV.U32 R3, RZ, RZ, 0x4 ;  /* 0x00000004ff037424 */ /* 0x000fce00078e00ff */
.L_x_2117:
[----:B------:R-:W-:Y:S05]  /*608b0*/  BSYNC.RECONVERGENT B0 ;  /* 0x0000000000007941 */ /* 0x000fea0003800200 */
.L_x_2113:
[----:B------:R2:W-:Y:S01]  /*608c0*/  STL.U8 [R12+0x2], R3 ;  /* 0x000002030c007387 */ /* 0x0005e20000100000 */
[----:B------:R-:W-:Y:S05]  /*608d0*/  BRA `(.L_x_2079) ;  /* 0x0000000c00007947 */ /* 0x000fea0003800000 */
.L_x_2078:
[----:B------:R-:W-:-:S13]  /*608e0*/  ISETP.GE.AND P0, PT, R210, 0x1, PT ;  /* 0x00000001d200780c */ /* 0x000fda0003f06270 */
[----:B------:R-:W-:Y:S05]  /*608f0*/  @!P0 BRA `(.L_x_2079) ;  /* 0x0000000800f88947 */ /* 0x000fea0003800000 */
[----:B------:R-:W-:Y:S01]  /*60900*/  ISETP.GE.U32.AND P0, PT, R210, 0x4, PT ;  /* 0x00000004d200780c */ /* 0x000fe20003f06070 */
[----:B------:R-:W-:Y:S01]  /*60910*/  BSSY.RECONVERGENT B0, `(.L_x_2118) ;  /* 0x000006c000007945 */ /* 0x000fe20003800200 */
[----:B------:R-:W-:Y:S01]  /*60920*/  VIADD R38, R38, 0xffffffff ;  /* 0xffffffff26267836 */ /* 0x000fe20000000000 */
[----:B------:R-:W-:Y:S01]  /*60930*/  LOP3.LUT R12, R210, 0x3, RZ, 0xc0, !PT ;  /* 0x00000003d20c7812 */ /* 0x000fe200078ec0ff */
[----:B------:R-:W-:-:S09]  /*60940*/  IMAD.MOV.U32 R13, RZ, RZ, 0x1 ;  /* 0x00000001ff0d7424 */ /* 0x000fd200078e00ff */
[----:B------:R-:W-:Y:S05]  /*60950*/  @!P0 BRA `(.L_x_2119) ;  /* 0x00000004009c8947 */ /* 0x000fea0003800000 */
[----:B------:R-:W-:Y:S01]  /*60960*/  LOP3.LUT R23, R210, 0x7ffffffc, RZ, 0xc0, !PT ;  /* 0x7ffffffcd2177812 */ /* 0x000fe200078ec0ff */
[----:B------:R-:W-:-:S07]  /*60970*/  IMAD.MOV.U32 R13, RZ, RZ, 0x1 ;  /* 0x00000001ff0d7424 */ /* 0x000fce00078e00ff */
.L_x_2140:
[----:B------:R-:W2:Y:S01]  /*60980*/  LDCU.64 UR6, c[0x0][0x380] ;  /* 0x00007000ff0677ac */ /* 0x000ea20008000a00 */
[----:B------:R-:W-:Y:S01]  /*60990*/  IMAD.IADD R3, R38, 0x1, R13 ;  /* 0x0000000126037824 */ /* 0x000fe200078e020d */
[----:B------:R-:W-:Y:S02]  /*609a0*/  R2UR UR8, R154 ;  /* 0x000000009a0872ca */ /* 0x000fe400000e0000 */
[----:B------:R-:W-:Y:S02]  /*609b0*/  R2UR UR9, R155 ;  /* 0x000000009b0972ca */ /* 0x000fe400000e0000 */
[----:B--2---:R-:W-:-:S04]  /*609c0*/  IADD3 R10, P0, PT, R3, UR6, RZ ;  /* 0x00000006030a7c10 */ /* 0x004fc8000ff1e0ff */
[----:B------:R-:W-:-:S07]  /*609d0*/  LEA.HI.X.SX32 R11, R3, UR7, 0x1, P0 ;  /* 0x00000007030b7c11 */ /* 0x000fce00080f0eff */
        /* <DEDUP_REMOVED lines=11> */
.L_x_2121:
[----:B------:R-:W-:Y:S01]  /*60a90*/  ISETP.NE.AND P0, PT, R22, 0x47, PT ;  /* 0x000000471600780c */ /* 0x000fe20003f05270 */
[----:B------:R-:W-:-:S12]  /*60aa0*/  IMAD.MOV.U32 R3, RZ, RZ, 0x2 ;  /* 0x00000002ff037424 */ /* 0x000fd800078e00ff */
[----:B------:R-:W-:Y:S05]  /*60ab0*/  @!P0 BRA `(.L_x_2122) ;  /* 0x0000000000148947 */ /* 0x000fea0003800000 */
[----:B------:R-:W-:-:S13]  /*60ac0*/  ISETP.NE.AND P0, PT, R22, 0x54, PT ;  /* 0x000000541600780c */ /* 0x000fda0003f05270 */
[----:B------:R-:W-:Y:S05]  /*60ad0*/  @!P0 BRA `(.L_x_2124) ;  /* 0x0000000000088947 */ /* 0x000fea0003800000 */
.L_x_2123:
[----:B------:R-:W-:Y:S01]  /*60ae0*/  IMAD.MOV.U32 R3, RZ, RZ, 0x4 ;  /* 0x00000004ff037424 */ /* 0x000fe200078e00ff */
[----:B------:R-:W-:Y:S06]  /*60af0*/  BRA `(.L_x_2122) ;  /* 0x0000000000047947 */ /* 0x000fec0003800000 */
.L_x_2124:
[----:B------:R-:W-:-:S07]  /*60b00*/  IMAD.MOV.U32 R3, RZ, RZ, 0x3 ;  /* 0x00000003ff037424 */ /* 0x000fce00078e00ff */
.L_x_2122:
[----:B------:R-:W-:Y:S05]  /*60b10*/  BSYNC.RECONVERGENT B2 ;  /* 0x0000000000027941 */ /* 0x000fea0003800200 */
.L_x_2120:
[----:B------:R-:W-:Y:S02]  /*60b20*/  R2UR UR6, R154 ;  /* 0x000000009a0672ca */ /* 0x000fe400000e0000 */
[----:B------:R-:W-:-:S13]  /*60b30*/  R2UR UR7, R155 ;  /* 0x000000009b0772ca */ /* 0x000fda00000e0000 */
[----:B------:R-:W2:Y:S01]  /*60b40*/  LDG.E.U8 R24, desc[UR6][R10.64+0x1] ;  /* 0x000001060a187981 */ /* 0x000ea2000c1e1100 */
[----:B------:R-:W-:Y:S01]  /*60b50*/  IMAD.IADD R22, R247, 0x1, R13 ;  /* 0x00000001f7167824 */ /* 0x000fe200078e020d */
[----:B------:R-:W-:Y:S04]  /*60b60*/  BSSY.RECONVERGENT B2, `(.L_x_2125) ;  /* 0x0000013000027945 */ /* 0x000fe80003800200 */
[----:B------:R3:W-:Y:S01]  /*60b70*/  STL.U8 [R22], R3 ;  /* 0x0000000316007387 */ /* 0x0007e20000100000 */
[----:B--2---:R-:W-:-:S13]  /*60b80*/  ISETP.GT.AND P0, PT, R24, 0x46, PT ;  /* 0x000000461800780c */ /* 0x004fda0003f04270 */
[----:B---3--:R-:W-:Y:S05]  /*60b90*/  @P0 BRA `(.L_x_2126) ;  /* 0x00000000001c0947 */ /* 0x008fea0003800000 */
[----:B------:R-:W-:Y:S02]  /*60ba0*/  ISETP.NE.AND P0, PT, R24, 0x41, PT ;  /* 0x000000411800780c */ /* 0x000fe40003f05270 */
[----:B------:R-:W-:-:S11]  /*60bb0*/  PRMT R3, RZ, 0x7610, R3 ;  /* 0x00007610ff037816 */ /* 0x000fd60000000003 */
[----:B------:R-:W-:Y:S05]  /*60bc0*/  @!P0 BRA `(.L_x_2127) ;  /* 0x0000000000308947 */ /* 0x000fea0003800000 */
[----:B------:R-:W-:-:S13]  /*60bd0*/  ISETP.NE.AND P0, PT, R24, 0x43, PT ;  /* 0x000000431800780c */ /* 0x000fda0003f05270 */
[----:B------:R-:W-:Y:S05]  /*60be0*/  @P0 BRA `(.L_x_2128) ;  /* 0x00000000001c0947 */ /* 0x000fea0003800000 */
[----:B------:R-:W-:Y:S01]  /*60bf0*/  IMAD.MOV.U32 R3, RZ, RZ, 0x1 ;  /* 0x00000001ff037424 */ /* 0x000fe200078e00ff */
[----:B------:R-:W-:Y:S06]  /*60c00*/  BRA `(.L_x_2127) ;  /* 0x0000000000207947 */ /* 0x000fec0003800000 */
.L_x_2126:
[----:B------:R-:W-:-:S13]  /*60c10*/  ISETP.NE.AND P0, PT, R24, 0x47, PT ;  /* 0x000000471800780c */ /* 0x000fda0003f05270 */
[----:B------:R-:W-:Y:S05]  /*60c20*/  @!P0 BRA `(.L_x_2129) ;  /* 0x0000000000148947 */ /* 0x000fea0003800000 */
[----:B------:R-:W-:Y:S01]  /*60c30*/  ISETP.NE.AND P0, PT, R24, 0x54, PT ;  /* 0x000000541800780c */ /* 0x000fe20003f05270 */
[----:B------:R-:W-:-:S12]  /*60c40*/  IMAD.MOV.U32 R3, RZ, RZ, 0x3 ;  /* 0x00000003ff037424 */ /* 0x000fd800078e00ff */
[----:B------:R-:W-:Y:S05]  /*60c50*/  @!P0 BRA `(.L_x_2127) ;  /* 0x00000000000c8947 */ /* 0x000fea0003800000 */
.L_x_2128:
[----:B------:R-:W-:Y:S01]  /*60c60*/  IMAD.MOV.U32 R3, RZ, RZ, 0x4 ;  /* 0x00000004ff037424 */ /* 0x000fe200078e00ff */
[----:B------:R-:W-:Y:S06]  /*60c70*/  BRA `(.L_x_2127) ;  /* 0x0000000000047947 */ /* 0x000fec0003800000 */
.L_x_2129:
[----:B------:R-:W-:-:S07]  /*60c80*/  IMAD.MOV.U32 R3, RZ, RZ, 0x2 ;  /* 0x00000002ff037424 */ /* 0x000fce00078e00ff */
.L_x_2127:
[----:B------:R-:W-:Y:S05]  /*60c90*/  BSYNC.RECONVERGENT B2 ;  /* 0x0000000000027941 */ /* 0x000fea0003800200 */
.L_x_2125:
[----:B------:R-:W-:Y:S02]  /*60ca0*/  R2UR UR6, R154 ;  /* 0x000000009a0672ca */ /* 0x000fe400000e0000 */
[----:B------:R-:W-:-:S13]  /*60cb0*/  R2UR UR7, R155 ;  /* 0x000000009b0772ca */ /* 0x000fda00000e0000 */
[----:B------:R-:W2:Y:S01]  /*60cc0*/  LDG.E.U8 R24, desc[UR6][R10.64+0x2] ;  /* 0x000002060a187981 */ /* 0x000ea2000c1e1100 */
[----:B------:R-:W-:Y:S03]  /*60cd0*/  BSSY.RECONVERGENT B2, `(.L_x_2130) ;  /* 0x0000013000027945 */ /* 0x000fe60003800200 */
[----:B------:R3:W-:Y:S01]  /*60ce0*/  STL.U8 [R22+0x1], R3 ;  /* 0x0000010316007387 */ /* 0x0007e20000100000 */
        /* <DEDUP_REMOVED lines=9> */
.L_x_2131:
[----:B------:R-:W-:-:S13]  /*60d80*/  ISETP.NE.AND P0, PT, R24, 0x47, PT ;  /* 0x000000471800780c */ /* 0x000fda0003f05270 */
[----:B------:R-:W-:Y:S05]  /*60d90*/  @!P0 BRA `(.L_x_2134) ;  /* 0x0000000000148947 */ /* 0x000fea0003800000 */
[----:B------:R-:W-:Y:S01]  /*60da0*/  ISETP.NE.AND P0, PT, R24, 0x54, PT ;  /* 0x000000541800780c */ /* 0x000fe20003f05270 */
[----:B------:R-:W-:-:S12]  /*60db0*/  IMAD.MOV.U32 R3, RZ, RZ, 0x3 ;  /* 0x00000003ff037424 */ /* 0x000fd800078e00ff */
[----:B------:R-:W-:Y:S05]  /*60dc0*/  @!P0 BRA `(.L_x_2132) ;  /* 0x00000000000c8947 */ /* 0x000fea0003800000 */
.L_x_2133:
[----:B------:R-:W-:Y:S01]  /*60dd0*/  IMAD.MOV.U32 R3, RZ, RZ, 0x4 ;  /* 0x00000004ff037424 */ /* 0x000fe200078e00ff */
[----:B------:R-:W-:Y:S06]  /*60de0*/  BRA `(.L_x_2132) ;  /* 0x0000000000047947 */ /* 0x000fec0003800000 */
.L_x_2134:
[----:B------:R-:W-:-:S07]  /*60df0*/  IMAD.MOV.U32 R3, RZ, RZ, 0x2 ;  /* 0x00000002ff037424 */ /* 0x000fce00078e00ff */
.L_x_2132:
[----:B------:R-:W-:Y:S05]  /*60e00*/  BSYNC.RECONVERGENT B2 ;  /* 0x0000000000027941 */ /* 0x000fea0003800200 */
.L_x_2130:
        /* <DEDUP_REMOVED lines=14> */
.L_x_2136:
[----:B------:R-:W-:-:S13]  /*60ef0*/  ISETP.NE.AND P0, PT, R10, 0x47, PT ;  /* 0x000000470a00780c */ /* 0x000fda0003f05270 */
[----:B------:R-:W-:Y:S05]  /*60f00*/  @!P0 BRA `(.L_x_2139) ;  /* 0x0000000000148947 */ /* 0x000fea0003800000 */
[----:B------:R-:W-:Y:S01]  /*60f10*/  ISETP.NE.AND P0, PT, R10, 0x54, PT ;  /* 0x000000540a00780c */ /* 0x000fe20003f05270 */
[----:B------:R-:W-:-:S12]  /*60f20*/  IMAD.MOV.U32 R11, RZ, RZ, 0x3 ;  /* 0x00000003ff0b7424 */ /* 0x000fd800078e00ff */
[----:B------:R-:W-:Y:S05]  /*60f30*/  @!P0 BRA `(.L_x_2137) ;  /* 0x00000000000c8947 */ /* 0x000fea0003800000 */
.L_x_2138:
[----:B------:R-:W-:Y:S01]  /*60f40*/  IMAD.MOV.U32 R11, RZ, RZ, 0x4 ;  /* 0x00000004ff0b7424 */ /* 0x000fe200078e00ff */
[----:B------:R-:W-:Y:S06]  /*60f50*/  BRA `(.L_x_2137) ;  /* 0x0000000000047947 */ /* 0x000fec0003800000 */
.L_x_2139:
[----:B------:R-:W-:-:S07]  /*60f60*/  IMAD.MOV.U32 R11, RZ, RZ, 0x2 ;  /* 0x00000002ff0b7424 */ /* 0x000fce00078e00ff */
.L_x_2137:
[----:B------:R-:W-:Y:S05]  /*60f70*/  BSYNC.RECONVERGENT B2 ;  /* 0x0000000000027941 */ /* 0x000fea0003800200 */
.L_x_2135:
[----:B------:R2:W-:Y:S01]  /*60f80*/  STL.U8 [R22+0x3], R11 ;  /* 0x0000030b16007387 */ /* 0x0005e20000100000 */
[C---:B------:R-:W-:Y:S02]  /*60f90*/  VIADD R10, R13.reuse, 0x3 ;  /* 0x000000030d0a7836 */ /* 0x040fe40000000000 */
[----:B------:R-:W-:-:S03]  /*60fa0*/  VIADD R13, R13, 0x4 ;  /* 0x000000040d0d7836 */ /* 0x000fc60000000000 */
[----:B------:R-:W-:-:S13]  /*60fb0*/  ISETP.NE.AND P0, PT, R10, R23, PT ;  /* 0x000000170a00720c */ /* 0x000fda0003f05270 */
[----:B--2---:R-:W-:Y:S05]  /*60fc0*/  @P0 BRA `(.L_x_2140) ;  /* 0xfffffff8006c0947 */ /* 0x004fea000383ffff */
.L_x_2119:
[----:B------:R-:W-:Y:S05]  /*60fd0*/  BSYNC.RECONVERGENT B0 ;  /* 0x0000000000007941 */ /* 0x000fea0003800200 */
.L_x_2118:
[----:B------:R-:W-:-:S13]  /*60fe0*/  ISETP.NE.AND P0, PT, R12, RZ, PT ;  /* 0x000000ff0c00720c */ /* 0x000fda0003f05270 */
[----:B------:R-:W-:Y:S05]  /*60ff0*/  @!P0 BRA `(.L_x_2079) ;  /* 0x0000000400388947 */ /* 0x000fea0003800000 */
        /* <DEDUP_REMOVED lines=17> */
.L_x_2142:
[----:B------:R-:W-:-:S13]  /*61110*/  ISETP.NE.AND P0, PT, R22, 0x47, PT ;  /* 0x000000471600780c */ /* 0x000fda0003f05270 */
[----:B------:R-:W-:Y:S05]  /*61120*/  @!P0 BRA `(.L_x_2145) ;  /* 0x0000000000148947 */ /* 0x000fea0003800000 */
[----:B------:R-:W-:Y:S01]  /*61130*/  ISETP.NE.AND P0, PT, R22, 0x54, PT ;  /* 0x000000541600780c */ /* 0x000fe20003f05270 */
[----:B------:R-:W-:-:S12]  /*61140*/  IMAD.MOV.U32 R3, RZ, RZ, 0x3 ;  /* 0x00000003ff037424 */ /* 0x000fd800078e00ff */
[----:B------:R-:W-:Y:S05]  /*61150*/  @!P0 BRA `(.L_x_2143) ;  /* 0x00000000000c8947 */ /* 0x000fea0003800000 */
.L_x_2144:
[----:B------:R-:W-:Y:S01]  /*61160*/  IMAD.MOV.U32 R3, RZ, RZ, 0x4 ;  /* 0x00000004ff037424 */ /* 0x000fe200078e00ff */
[----:B------:R-:W-:Y:S06]  /*61170*/  BRA `(.L_x_2143) ;  /* 0x0000000000047947 */ /* 0x000fec0003800000 */
.L_x_2145:
[----:B------:R-:W-:-:S07]  /*61180*/  IMAD.MOV.U32 R3, RZ, RZ, 0x2 ;  /* 0x00000002ff037424 */ /* 0x000fce00078e00ff */
.L_x_2143:
[----:B------:R-:W-:Y:S05]  /*61190*/  BSYNC.RECONVERGENT B0 ;  /* 0x0000000000007941 */ /* 0x000fea0003800200 */
.L_x_2141:
[----:B------:R-:W-:Y:S01]  /*611a0*/  IMAD.IADD R13, R247, 0x1, R13 ;  /* 0x00000001f70d7824 */ /* 0x000fe200078e020d */
[----:B------:R-:W-:-:S04]  /*611b0*/  ISETP.NE.AND P0, PT, R12, 0x1, PT ;  /* 0x000000010c00780c */ /* 0x000fc80003f05270 */
[----:B------:R2:W-:Y:S09]  /*611c0*/  STL.U8 [R13], R3 ;  /* 0x000000030d007387 */ /* 0x0005f20000100000 */
[----:B------:R-:W-:Y:S05]  /*611d0*/  @!P0 BRA `(.L_x_2079) ;  /* 0x0000000000c08947 */ /* 0x000fea0003800000 */
[----:B------:R-:W-:Y:S02]  /*611e0*/  R2UR UR6, R154 ;  /* 0x000000009a0672ca */ /* 0x000fe400000e0000 */
[----:B------:R-:W-:-:S13]  /*611f0*/  R2UR UR7, R155 ;  /* 0x000000009b0772ca */ /* 0x000fda00000e0000 */
[----:B------:R-:W3:Y:S01]  /*61200*/  LDG.E.U8 R22, desc[UR6][R10.64+0x1] ;  /* 0x000001060a167981 */ /* 0x000ee2000c1e1100 */
        /* <DEDUP_REMOVED lines=10> */
.L_x_2147:
[----:B------:R-:W-:-:S13]  /*612b0*/  ISETP.NE.AND P0, PT, R22, 0x47, PT ;  /* 0x000000471600780c */ /* 0x000fda0003f05270 */
[----:B------:R-:W-:Y:S05]  /*612c0*/  @!P0 BRA `(.L_x_2150) ;  /* 0x0000000000148947 */ /* 0x000fea0003800000 */
[----:B------:R-:W-:Y:S01]  /*612d0*/  ISETP.NE.AND P0, PT, R22, 0x54, PT ;  /* 0x000000541600780c */ /* 0x000fe20003f05270 */
[----:B--2---:R-:W-:-:S12]  /*612e0*/  IMAD.MOV.U32 R3, RZ, RZ, 0x3 ;  /* 0x00000003ff037424 */ /* 0x004fd800078e00ff */
[----:B------:R-:W-:Y:S05]  /*612f0*/  @!P0 BRA `(.L_x_2148) ;  /* 0x00000000000c8947 */ /* 0x000fea0003800000 */
.L_x_2149:
[----:B------:R-:W-:Y:S01]  /*61300*/  IMAD.MOV.U32 R3, RZ, RZ, 0x4 ;  /* 0x00000004ff037424 */ /* 0x000fe200078e00ff */
[----:B------:R-:W-:Y:S06]  /*61310*/  BRA `(.L_x_2148) ;  /* 0x0000000000047947 */ /* 0x000fec0003800000 */
.L_x_2150:
[----:B--2---:R-:W-:-:S07]  /*61320*/  IMAD.MOV.U32 R3, RZ, RZ, 0x2 ;  /* 0x00000002ff037424 */ /* 0x004fce00078e00ff */
.L_x_2148:
[----:B------:R-:W-:Y:S05]  /*61330*/  BSYNC.RECONVERGENT B0 ;  /* 0x0000000000007941 */ /* 0x000fea0003800200 */
.L_x_2146:
[----:B------:R3:W-:Y:S01]  /*61340*/  STL.U8 [R13+0x1], R3 ;  /* 0x000001030d007387 */ /* 0x0007e20000100000 */
[----:B------:R-:W-:-:S13]  /*61350*/  ISETP.NE.AND P0, PT, R12, 0x2, PT ;  /* 0x000000020c00780c */ /* 0x000fda0003f05270 */
[----:B---3--:R-:W-:Y:S05]  /*61360*/  @!P0 BRA `(.L_x_2079) ;  /* 0x00000000005c8947 */ /* 0x008fea0003800000 */
[----:B------:R-:W-:Y:S02]  /*61370*/  R2UR UR6, R154 ;  /* 0x000000009a0672ca */ /* 0x000fe400000e0000 */
[----:B------:R-:W-:-:S13]  /*61380*/  R2UR UR7, R155 ;  /* 0x000000009b0772ca */ /* 0x000fda00000e0000 */
        /* <DEDUP_REMOVED lines=11> */
.L_x_2152:
[----:B------:R-:W-:-:S13]  /*61440*/  ISETP.NE.AND P0, PT, R10, 0x47, PT ;  /* 0x000000470a00780c */ /* 0x000fda0003f05270 */
[----:B------:R-:W-:Y:S05]  /*61450*/  @!P0 BRA `(.L_x_2155) ;  /* 0x0000000000148947 */ /* 0x000fea0003800000 */
[----:B------:R-:W-:Y:S01]  /*61460*/  ISETP.NE.AND P0, PT, R10, 0x54, PT ;  /* 0x000000540a00780c */ /* 0x000fe20003f05270 */
[----:B------:R-:W-:-:S12]  /*61470*/  IMAD.MOV.U32 R3, RZ, RZ, 0x3 ;  /* 0x00000003ff037424 */ /* 0x000fd800078e00ff */
[----:B------:R-:W-:Y:S05]  /*61480*/  @!P0 BRA `(.L_x_2153) ;  /* 0x00000000000c8947 */ /* 0x000fea0003800000 */
.L_x_2154:
[----:B------:R-:W-:Y:S01]  /*61490*/  IMAD.MOV.U32 R3, RZ, RZ, 0x4 ;  /* 0x00000004ff037424 */ /* 0x000fe200078e00ff */
[----:B------:R-:W-:Y:S06]  /*614a0*/  BRA `(.L_x_2153) ;  /* 0x0000000000047947 */ /* 0x000fec0003800000 */
.L_x_2155:
[----:B------:R-:W-:-:S07]  /*614b0*/  IMAD.MOV.U32 R3, RZ, RZ, 0x2 ;  /* 0x00000002ff037424 */ /* 0x000fce00078e00ff */
.L_x_2153:
[----:B------:R-:W-:Y:S05]  /*614c0*/  BSYNC.RECONVERGENT B0 ;  /* 0x0000000000007941 */ /* 0x000fea0003800200 */
.L_x_2151:
[----:B------:R3:W-:Y:S02]  /*614d0*/  STL.U8 [R13+0x2], R3 ;  /* 0x000002030d007387 */ /* 0x0007e40000100000 */
.L_x_2079:
[----:B------:R-:W-:Y:S05]  /*614e0*/  BSYNC.RECONVERGENT B1 ;  /* 0x0000000000017941 */ /* 0x000fea0003800200 */
.L_x_2077:
[----:B-----5:R-:W-:Y:S01]  /*614f0*/  ISETP.GE.AND P0, PT, R35, 0x1, PT ;  /* 0x000000012300780c */ /* 0x020fe20003f06270 */
[----:B------:R-:W-:-:S12]  /*61500*/  BSSY.RECONVERGENT B1, `(.L_x_2156) ;  /* 0x00000c3000017945 */ /* 0x000fd80003800200 */
[----:B------:R-:W-:Y:S05]  /*61510*/  @!P0 BRA `(.L_x_2157) ;  /* 0x0000000c00048947 */ /* 0x000fea0003800000 */
[----:B------:R-:W-:Y:S02]  /*61520*/  R2UR UR6, R154 ;  /* 0x000000009a0672ca */ /* 0x000fe400000e0000 */
[----:B------:R-:W-:-:S13]  /*61530*/  R2UR UR7, R155 ;  /* 0x000000009b0772ca */ /* 0x000fda00000e0000 */
[----:B------:R-:W5:Y:S01]  /*61540*/  LDG.E R11, desc[UR6][R8.64] ;  /* 0x00000006080b7981 */ /* 0x000f62000c1e1900 */
[C---:B------:R-:W-:Y:S01]  /*61550*/  ISETP.GE.U32.AND P1, PT, R35.reuse, 0x4, PT ;  /* 0x000000042300780c */ /* 0x040fe20003f26070 */
[----:B------:R-:W-:Y:S01]  /*61560*/  BSSY.RECONVERGENT B0, `(.L_x_2158) ;  /* 0x000006c000007945 */ /* 0x000fe20003800200 */
[----:B--234-:R-:W-:Y:S01]  /*61570*/  LOP3.LUT R3, R35, 0x3, RZ, 0xc0, !PT ;  /* 0x0000000323037812 */ /* 0x01cfe200078ec0ff */
[----:B------:R-:W-:Y:S02]  /*61580*/  IMAD.MOV.U32 R10, RZ, RZ, 0x1 ;  /* 0x00000001ff0a7424 */ /* 0x000fe400078e00ff */
[----:B-----5:R-:W-:-:S08]  /*61590*/  VIADD R11, R11, 0xffffffff ;  /* 0xffffffff0b0b7836 */ /* 0x020fd00000000000 */
[----:B------:R-:W-:Y:S05]  /*615a0*/  @!P1 BRA `(.L_x_2159) ;  /* 0x00000004009c9947 */ /* 0x000fea0003800000 */
[----:B------:R-:W-:Y:S01]  /*615b0*/  LOP3.LUT R12, R35, 0x7ffffffc, RZ, 0xc0, !PT ;  /* 0x7ffffffc230c7812 */ /* 0x000fe200078ec0ff */
[----:B------:R-:W-:-:S07]  /*615c0*/  IMAD.MOV.U32 R10, RZ, RZ, 0x1 ;  /* 0x00000001ff0a7424 */ /* 0x000fce00078e00ff */
.L_x_2180:
[----:B------:R-:W2:Y:S01]  /*615d0*/  LDCU.64 UR6, c[0x0][0x380] ;  /* 0x00007000ff0677ac */ /* 0x000ea20008000a00 */
[----:B0-----:R-:W-:Y:S01]  /*615e0*/  IMAD.IADD R9, R11, 0x1, R10 ;  /* 0x000000010b097824 */ /* 0x001fe200078e020a */
        /* <DEDUP_REMOVED lines=15> */
.L_x_2162:
[----:B------:R-:W-:Y:S01]  /*616e0*/  IMAD.MOV.U32 R22, RZ, RZ, 0x3 ;  /* 0x00000003ff167424 */ /* 0x000fe200078e00ff */
[----:B------:R-:W-:Y:S06]  /*616f0*/  BRA `(.L_x_2164) ;  /* 0x0000000000187947 */ /* 0x000fec0003800000 */
.L_x_2161:
[----:B------:R-:W-:-:S13]  /*61700*/  ISETP.NE.AND P1, PT, R13, 0x54, PT ;  /* 0x000000540d00780c */ /* 0x000fda0003f25270 */
[----:B------:R-:W-:Y:S05]  /*61710*/  @!P1 BRA `(.L_x_2164) ;  /* 0x0000000000109947 */ /* 0x000fea0003800000 */
[----:B------:R-:W-:Y:S01]  /*61720*/  ISETP.NE.AND P1, PT, R13, 0x47, PT ;  /* 0x000000470d00780c */ /* 0x000fe20003f25270 */
[----:B------:R-:W-:-:S12]  /*61730*/  IMAD.MOV.U32 R22, RZ, RZ, 0x1 ;  /* 0x00000001ff167424 */ /* 0x000fd800078e00ff */
[----:B------:R-:W-:Y:S05]  /*61740*/  @!P1 BRA `(.L_x_2164) ;  /* 0x0000000000049947 */ /* 0x000fea0003800000 */
.L_x_2163:
[----:B------:R-:W-:-:S07]  /*61750*/  IMAD.MOV.U32 R22, RZ, RZ, 0x4 ;  /* 0x00000004ff167424 */ /* 0x000fce00078e00ff */
.L_x_2164:
[----:B------:R-:W-:Y:S05]  /*61760*/  BSYNC.RECONVERGENT B2 ;  /* 0x0000000000027941 */ /* 0x000fea0003800200 */
.L_x_2160:
[----:B------:R-:W-:Y:S02]  /*61770*/  R2UR UR6, R154 ;  /* 0x000000009a0672ca */ /* 0x000fe400000e0000 */
[----:B------:R-:W-:-:S13]  /*61780*/  R2UR UR7, R155 ;  /* 0x000000009b0772ca */ /* 0x000fda00000e0000 */
        /* <DEDUP_REMOVED lines=13> */
.L_x_2167:
[----:B------:R-:W-:Y:S01]  /*61860*/  IMAD.MOV.U32 R23, RZ, RZ, 0x3 ;  /* 0x00000003ff177424 */ /* 0x000fe200078e00ff */
[----:B------:R-:W-:Y:S06]  /*61870*/  BRA `(.L_x_2169) ;  /* 0x0000000000187947 */ /* 0x000fec0003800000 */
.L_x_2166:
[----:B------:R-:W-:-:S13]  /*61880*/  ISETP.NE.AND P1, PT, R24, 0x54, PT ;  /* 0x000000541800780c */ /* 0x000fda0003f25270 */
[----:B------:R-:W-:Y:S05]  /*61890*/  @!P1 BRA `(.L_x_2169) ;  /* 0x0000000000109947 */ /* 0x000fea0003800000 */
[----:B------:R-:W-:Y:S01]  /*618a0*/  ISETP.NE.AND P1, PT, R24, 0x47, PT ;  /* 0x000000471800780c */ /* 0x000fe20003f25270 */
[----:B------:R-:W-:-:S12]  /*618b0*/  IMAD.MOV.U32 R23, RZ, RZ, 0x1 ;  /* 0x00000001ff177424 */ /* 0x000fd800078e00ff */
[----:B------:R-:W-:Y:S05]  /*618c0*/  @!P1 BRA `(.L_x_2169) ;  /* 0x0000000000049947 */ /* 0x000fea0003800000 */
.L_x_2168:
[----:B------:R-:W-:-:S07]  /*618d0*/  IMAD.MOV.U32 R23, RZ, RZ, 0x4 ;  /* 0x00000004ff177424 */ /* 0x000fce00078e00ff */
.L_x_2169:
[----:B------:R-:W-:Y:S05]  /*618e0*/  BSYNC.RECONVERGENT B2 ;  /* 0x0000000000027941 */ /* 0x000fea0003800200 */
.L_x_2165:
[----:B------:R-:W-:Y:S02]  /*618f0*/  R2UR UR6, R154 ;  /* 0x000000009a0672ca */ /* 0x000fe400000e0000 */
[----:B------:R-:W-:-:S13]  /*61900*/  R2UR UR7, R155 ;  /* 0x000000009b0772ca */ /* 0x000fda00000e0000 */
        /* <DEDUP_REMOVED lines=12> */
.L_x_2172:
[----:B------:R-:W-:Y:S01]  /*619d0*/  IMAD.MOV.U32 R22, RZ, RZ, 0x3 ;  /* 0x00000003ff167424 */ /* 0x000fe200078e00ff */
[----:B------:R-:W-:Y:S06]  /*619e0*/  BRA `(.L_x_2174) ;  /* 0x0000000000187947 */ /* 0x000fec0003800000 */
.L_x_2171:
[----:B------:R-:W-:-:S13]  /*619f0*/  ISETP.NE.AND P1, PT, R24, 0x54, PT ;  /* 0x000000541800780c */ /* 0x000fda0003f25270 */
[----:B------:R-:W-:Y:S05]  /*61a00*/  @!P1 BRA `(.L_x_2174) ;  /* 0x0000000000109947 */ /* 0x000fea0003800000 */
[----:B------:R-:W-:Y:S01]  /*61a10*/  ISETP.NE.AND P1, PT, R24, 0x47, PT ;  /* 0x000000471800780c */ /* 0x000fe20003f25270 */
[----:B------:R-:W-:-:S12]  /*61a20*/  IMAD.MOV.U32 R22, RZ, RZ, 0x1 ;  /* 0x00000001ff167424 */ /* 0x000fd800078e00ff */
[----:B------:R-:W-:Y:S05]  /*61a30*/  @!P1 BRA `(.L_x_2174) ;  /* 0x0000000000049947 */ /* 0x000fea0003800000 */
.L_x_2173:
[----:B------:R-:W-:-:S07]  /*61a40*/  IMAD.MOV.U32 R22, RZ, RZ, 0x4 ;  /* 0x00000004ff167424 */ /* 0x000fce00078e00ff */
.L_x_2174:
[----:B------:R-:W-:Y:S05]  /*61a50*/  BSYNC.RECONVERGENT B2 ;  /* 0x0000000000027941 */ /* 0x000fea0003800200 */
.L_x_2170:
[----:B------:R-:W-:Y:S02]  /*61a60*/  R2UR UR6, R154 ;  /* 0x000000009a0672ca */ /* 0x000fe400000e0000 */
[----:B------:R-:W-:-:S13]  /*61a70*/  R2UR UR7, R155 ;  /* 0x000000009b0772ca */ /* 0x000fda00000e0000 */
[----:B------:R0:W2:Y:S01]  /*61a80*/  LDG.E.U8 R8, desc[UR6][R8.64+0x3] ;  /* 0x0000030608087981 */ /* 0x0000a2000c1e1100 */
[----:B------:R-:W-:Y:S03]  /*61a90*/  BSSY.RECONVERGENT B2, `(.L_x_2175) ;  /* 0x0000013000027945 */ /* 0x000fe60003800200 */
[----:B------:R3:W-:Y:S01]  /*61aa0*/  STL.U8 [R13+0x1d], R22 ;  /* 0x00001d160d007387 */ /* 0x0007e20000100000 */
[----:B0-----:R-:W-:Y:S02]  /*61ab0*/  PRMT R9, RZ, 0x7610, R9 ;  /* 0x00007610ff097816 */ /* 0x001fe40000000009 */
[----:B--2---:R-:W-:-:S13]  /*61ac0*/  ISETP.GT.AND P1, PT, R8, 0x46, PT ;  /* 0x000000460800780c */ /* 0x004fda0003f24270 */
[----:B---3--:R-:W-:Y:S05]  /*61ad0*/  @P1 BRA `(.L_x_2176) ;  /* 0x0000000000201947 */ /* 0x008fea0003800000 */
[----:B------:R-:W-:-:S13]  /*61ae0*/  ISETP.NE.AND P1, PT, R8, 0x41, PT ;  /* 0x000000410800780c */ /* 0x000fda0003f25270 */
[----:B------:R-:W-:Y:S05]  /*61af0*/  @!P1 BRA `(.L_x_2177) ;  /* 0x0000000000109947 */ /* 0x000fea0003800000 */
[----:B------:R-:W-:-:S13]  /*61b00*/  ISETP.NE.AND P1, PT, R8, 0x43, PT ;  /* 0x000000430800780c */ /* 0x000fda0003f25270 */
[----:B------:R-:W-:Y:S05]  /*61b10*/  @P1 BRA `(.L_x_2178) ;  /* 0x0000000000241947 */ /* 0x000fea0003800000 */
[----:B------:R-:W-:Y:S01]  /*61b20*/  IMAD.MOV.U32 R9, RZ, RZ, 0x2 ;  /* 0x00000002ff097424 */ /* 0x000fe200078e00ff */
[----:B------:R-:W-:Y:S06]  /*61b30*/  BRA `(.L_x_2179) ;  /* 0x0000000000207947 */ /* 0x000fec0003800000 */
.L_x_2177:
[----:B------:R-:W-:Y:S01]  /*61b40*/  IMAD.MOV.U32 R9, RZ, RZ, 0x3 ;  /* 0x00000003ff097424 */ /* 0x000fe200078e00ff */
[----:B------:R-:W-:Y:S06]  /*61b50*/  BRA `(.L_x_2179) ;  /* 0x0000000000187947 */ /* 0x000fec0003800000 */
.L_x_2176:
[----:B------:R-:W-:-:S13]  /*61b60*/  ISETP.NE.AND P1, PT, R8, 0x54, PT ;  /* 0x000000540800780c */ /* 0x000fda0003f25270 */
[----:B------:R-:W-:Y:S05]  /*61b70*/  @!P1 BRA `(.L_x_2179) ;  /* 0x0000000000109947 */ /* 0x000fea0003800000 */
[----:B------:R-:W-:Y:S01]  /*61b80*/  ISETP.NE.AND P1, PT, R8, 0x47, PT ;  /* 0x000000470800780c */ /* 0x000fe20003f25270 */
[----:B------:R-:W-:-:S12]  /*61b90*/  IMAD.MOV.U32 R9, RZ, RZ, 0x1 ;  /* 0x00000001ff097424 */ /* 0x000fd800078e00ff */
[----:B------:R-:W-:Y:S05]  /*61ba0*/  @!P1 BRA `(.L_x_2179) ;  /* 0x0000000000049947 */ /* 0x000fea0003800000 */
.L_x_2178:
[----:B------:R-:W-:-:S07]  /*61bb0*/  IMAD.MOV.U32 R9, RZ, RZ, 0x4 ;  /* 0x00000004ff097424 */ /* 0x000fce00078e00ff */
.L_x_2179:
[----:B------:R-:W-:Y:S05]  /*61bc0*/  BSYNC.RECONVERGENT B2 ;  /* 0x0000000000027941 */ /* 0x000fea0003800200 */
.L_x_2175:
[----:B------:R2:W-:Y:S01]  /*61bd0*/  STL.U8 [R13+0x1e], R9 ;  /* 0x00001e090d007387 */ /* 0x0005e20000100000 */
[C---:B------:R-:W-:Y:S02]  /*61be0*/  VIADD R23, R10.reuse, 0x3 ;  /* 0x000000030a177836 */ /* 0x040fe40000000000 */
[----:B------:R-:W-:-:S03]  /*61bf0*/  VIADD R10, R10, 0x4 ;  /* 0x000000040a0a7836 */ /* 0x000fc60000000000 */
[----:B------:R-:W-:-:S13]  /*61c00*/  ISETP.NE.AND P1, PT, R23, R12, PT ;  /* 0x0000000c1700720c */ /* 0x000fda0003f25270 */
[----:B--2---:R-:W-:Y:S05]  /*61c10*/  @P1 BRA `(.L_x_2180) ;  /* 0xfffffff8006c1947 */ /* 0x004fea000383ffff */
.L_x_2159:
[----:B------:R-:W-:Y:S05]  /*61c20*/  BSYNC.RECONVERGENT B0 ;  /* 0x0000000000007941 */ /* 0x000fea0003800200 */
.L_x_2158:
[----:B------:R-:W-:-:S13]  /*61c30*/  ISETP.NE.AND P1, PT, R3, RZ, PT ;  /* 0x000000ff0300720c */ /* 0x000fda0003f25270 */
[----:B------:R-:W-:Y:S05]  /*61c40*/  @!P1 BRA `(.L_x_2157) ;  /* 0x0000000400389947 */ /* 0x000fea0003800000 */
[----:B------:R-:W0:Y:S01]  /*61c50*/  LDCU.64 UR6, c[0x0][0x380] ;  /* 0x00007000ff0677ac */ /* 0x000e220008000a00 */
[----:B------:R-:W-:Y:S01]  /*61c60*/  IMAD.IADD R11, R11, 0x1, R10 ;  /* 0x000000010b0b7824 */ /* 0x000fe200078e020a */
[----:B------:R-:W-:Y:S02]  /*61c70*/  R2UR UR8, R154 ;  /* 0x000000009a0872ca */ /* 0x000fe400000e0000 */
[----:B------:R-:W-:Y:S02]  /*61c80*/  R2UR UR9, R155 ;  /* 0x000000009b0972ca */ /* 0x000fe400000e0000 */
[----:B0-----:R-:W-:-:S04]  /*61c90*/  IADD3 R8, P1, PT, R11, UR6, RZ ;  /* 0x000000060b087c10 */ /* 0x001fc8000ff3e0ff */
        /* <DEDUP_REMOVED lines=12> */
.L_x_2183:
[----:B------:R-:W-:Y:S01]  /*61d60*/  IMAD.MOV.U32 R11, RZ, RZ, 0x3 ;  /* 0x00000003ff0b7424 */ /* 0x000fe200078e00ff */
[----:B------:R-:W-:Y:S06]  /*61d70*/  BRA `(.L_x_2185) ;  /* 0x0000000000187947 */ /* 0x000fec0003800000 */
.L_x_2182:
[----:B------:R-:W-:-:S13]  /*61d80*/  ISETP.NE.AND P1, PT, R12, 0x54, PT ;  /* 0x000000540c00780c */ /* 0x000fda0003f25270 */
[----:B------:R-:W-:Y:S05]  /*61d90*/  @!P1 BRA `(.L_x_2185) ;  /* 0x0000000000109947 */ /* 0x000fea0003800000 */
[----:B------:R-:W-:Y:S01]  /*61da0*/  ISETP.NE.AND P1, PT, R12, 0x47, PT ;  /* 0x000000470c00780c */ /* 0x000fe20003f25270 */
[----:B------:R-:W-:-:S12]  /*61db0*/  IMAD.MOV.U32 R11, RZ, RZ, 0x1 ;  /* 0x00000001ff0b7424 */ /* 0x000fd800078e00ff */
[----:B------:R-:W-:Y:S05]  /*61dc0*/  @!P1 BRA `(.L_x_2185) ;  /* 0x0000000000049947 */ /* 0x000fea0003800000 */
.L_x_2184:
[----:B------:R-:W-:-:S07]  /*61dd0*/  IMAD.MOV.U32 R11, RZ, RZ, 0x4 ;  /* 0x00000004ff0b7424 */ /* 0x000fce00078e00ff */
.L_x_2185:
[----:B------:R-:W-:Y:S05]  /*61de0*/  BSYNC.RECONVERGENT B0 ;  /* 0x0000000000007941 */ /* 0x000fea0003800200 */
.L_x_2181:
[----:B------:R-:W-:Y:S01]  /*61df0*/  IMAD.IADD R10, R247, 0x1, R10 ;  /* 0x00000001f70a7824 */ /* 0x000fe200078e020a */
[----:B------:R-:W-:-:S04]  /*61e00*/  ISETP.NE.AND P1, PT, R3, 0x1, PT ;  /* 0x000000010300780c */ /* 0x000fc80003f25270 */
[----:B------:R0:W-:Y:S09]  /*61e10*/  STL.U8 [R10+0x1b], R11 ;  /* 0x00001b0b0a007387 */ /* 0x0001f20000100000 */
[----:B------:R-:W-:Y:S05]  /*61e20*/  @!P1 BRA `(.L_x_2157) ;  /* 0x0000000000c09947 */ /* 0x000fea0003800000 */
[----:B------:R-:W-:Y:S02]  /*61e30*/  R2UR UR6, R154 ;  /* 0x000000009a0672ca */ /* 0x000fe400000e0000 */
[----:B------:R-:W-:-:S13]  /*61e40*/  R2UR UR7, R155 ;  /* 0x000000009b0772ca */ /* 0x000fda00000e0000 */
[----:B------:R-:W2:Y:S01]  /*61e50*/  LDG.E.U8 R12, desc[UR6][R8.64+0x1] ;  /* 0x00000106080c7981 */ /* 0x000ea2000c1e1100 */
[----:B------:R-:W-:Y:S01]  /*61e60*/  BSSY.RECONVERGENT B0, `(.L_x_2186) ;  /* 0x0000012000007945 */ /* 0x000fe20003800200 */
[----:B0-----:R-:W-:Y:S02]  /*61e70*/  PRMT R11, RZ, 0x7610, R11 ;  /* 0x00007610ff0b7816 */ /* 0x001fe4000000000b */
        /* <DEDUP_REMOVED lines=8> */
.L_x_2188:
[----:B------:R-:W-:Y:S01]  /*61f00*/  IMAD.MOV.U32 R11, RZ, RZ, 0x3 ;  /* 0x00000003ff0b7424 */ /* 0x000fe200078e00ff */
[----:B------:R-:W-:Y:S06]  /*61f10*/  BRA `(.L_x_2190) ;  /* 0x0000000000187947 */ /* 0x000fec0003800000 */
.L_x_2187:
[----:B------:R-:W-:-:S13]  /*61f20*/  ISETP.NE.AND P1, PT, R12, 0x54, PT ;  /* 0x000000540c00780c */ /* 0x000fda0003f25270 */
[----:B------:R-:W-:Y:S05]  /*61f30*/  @!P1 BRA `(.L_x_2190) ;  /* 0x0000000000109947 */ /* 0x000fea0003800000 */
[----:B------:R-:W-:Y:S01]  /*61f40*/  ISETP.NE.AND P1, PT, R12, 0x47, PT ;  /* 0x000000470c00780c */ /* 0x000fe20003f25270 */
[----:B------:R-:W-:-:S12]  /*61f50*/  IMAD.MOV.U32 R11, RZ, RZ, 0x1 ;  /* 0x00000001ff0b7424 */ /* 0x000fd800078e00ff */
[----:B------:R-:W-:Y:S05]  /*61f60*/  @!P1 BRA `(.L_x_2190) ;  /* 0x0000000000049947 */ /* 0x000fea0003800000 */
.L_x_2189:
[----:B------:R-:W-:-:S07]  /*61f70*/  IMAD.MOV.U32 R11, RZ, RZ, 0x4 ;  /* 0x00000004ff0b7424 */ /* 0x000fce00078e00ff */
.L_x_2190:
[----:B------:R-:W-:Y:S05]  /*61f80*/  BSYNC.RECONVERGENT B0 ;  /* 0x0000000000007941 */ /* 0x000fea0003800200 */
.L_x_2186:
[----:B------:R0:W-:Y:S01]  /*61f90*/  STL.U8 [R10+0x1c], R11 ;  /* 0x00001c0b0a007387 */ /* 0x0001e20000100000 */
[----:B------:R-:W-:-:S13]  /*61fa0*/  ISETP.NE.AND P1, PT, R3, 0x2, PT ;  /* 0x000000020300780c */ /* 0x000fda0003f25270 */
[----:B0-----:R-:W-:Y:S05]  /*61fb0*/  @!P1 BRA `(.L_x_2157) ;  /* 0x00000000005c9947 */ /* 0x001fea0003800000 */
        /* <DEDUP_REMOVED lines=13> */
.L_x_2193:
[----:B------:R-:W-:Y:S01]  /*62090*/  IMAD.MOV.U32 R3, RZ, RZ, 0x3 ;  /* 0x00000003ff037424 */ /* 0x000fe200078e00ff */
[----:B------:R-:W-:Y:S06]  /*620a0*/  BRA `(.L_x_2195) ;  /* 0x0000000000187947 */ /* 0x000fec0003800000 */
.L_x_2192:
[----:B------:R-:W-:-:S13]  /*620b0*/  ISETP.NE.AND P1, PT, R8, 0x54, PT ;  /* 0x000000540800780c */ /* 0x000fda0003f25270 */
[----:B------:R-:W-:Y:S05]  /*620c0*/  @!P1 BRA `(.L_x_2195) ;  /* 0x0000000000109947 */ /* 0x000fea0003800000 */
[----:B------:R-:W-:Y:S01]  /*620d0*/  ISETP.NE.AND P1, PT, R8, 0x47, PT ;  /* 0x000000470800780c */ /* 0x000fe20003f25270 */
[----:B------:R-:W-:-:S12]  /*620e0*/  IMAD.MOV.U32 R3, RZ, RZ, 0x1 ;  /* 0x00000001ff037424 */ /* 0x000fd800078e00ff */
[----:B------:R-:W-:Y:S05]  /*620f0*/  @!P1 BRA `(.L_x_2195) ;  /* 0x0000000000049947 */ /* 0x000fea0003800000 */
.L_x_2194:
[----:B------:R-:W-:-:S07]  /*62100*/  IMAD.MOV.U32 R3, RZ, RZ, 0x4 ;  /* 0x00000004ff037424 */ /* 0x000fce00078e00ff */
.L_x_2195:
[----:B------:R-:W-:Y:S05]  /*62110*/  BSYNC.RECONVERGENT B0 ;  /* 0x0000000000007941 */ /* 0x000fea0003800200 */
.L_x_2191:
[----:B------:R0:W-:Y:S02]  /*62120*/  STL.U8 [R10+0x1d], R3 ;  /* 0x00001d030a007387 */ /* 0x0001e40000100000 */
.L_x_2157:
[----:B------:R-:W-:Y:S05]  /*62130*/  BSYNC.RECONVERGENT B1 ;  /* 0x0000000000017941 */ /* 0x000fea0003800200 */
.L_x_2156:
[----:B0-----:R-:W-:Y:S01]  /*62140*/  IMAD.MOV.U32 R9, RZ, RZ, 0x4 ;  /* 0x00000004ff097424 */ /* 0x001fe200078e00ff */
[----:B------:R-:W-:Y:S01]  /*62150*/  ISETP.GE.AND P1, PT, R210, 0x1, PT ;  /* 0x00000001d200780c */ /* 0x000fe20003f26270 */
[C---:B------:R-:W-:Y:S01]  /*62160*/  IMAD.IADD R10, R247.reuse, 0x1, R35 ;  /* 0x00000001f70a7824 */ /* 0x040fe200078e0223 */
[----:B------:R-:W-:Y:S01]  /*62170*/  BSSY.RECONVERGENT B6, `(.L_x_2196) ;  /* 0x00006c7000067945 */ /* 0x000fe20003800200 */
[----:B--2-4-:R-:W-:Y:S02]  /*62180*/  IMAD.IADD R12, R247, 0x1, R210 ;  /* 0x00000001f70c7824 */ /* 0x014fe400078e02d2 */
[----:B---3--:R-:W-:Y:S01]  /*62190*/  IMAD.MOV.U32 R3, RZ, RZ, RZ ;  /* 0x000000ffff037224 */ /* 0x008fe200078e00ff */
[----:B------:R0:W-:Y:S01]  /*621a0*/  STL.U8 [R10+0x1c], R9 ;  /* 0x00001c090a007387 */ /* 0x0001e20000100000 */
[----:B------:R-:W-:Y:S02]  /*621b0*/  IMAD.MOV.U32 R8, RZ, RZ, RZ ;  /* 0x000000ffff087224 */ /* 0x000fe400078e00ff */
[----:B------:R-:W-:Y:S01]  /*621c0*/  IMAD.MOV.U32 R22, RZ, RZ, 0x0 ;  /* 0x00000000ff167424 */ /* 0x000fe200078e00ff */
[----:B------:R0:W-:Y:S01]  /*621d0*/  STL.U8 [R1+0x6b], R9 ;  /* 0x00006b0901007387 */ /* 0x0001e20000100000 */
[----:B------:R-:W-:-:S03]  /*621e0*/  IMAD.MOV.U32 R23, RZ, RZ, -0x100000 ;  /* 0xfff00000ff177424 */ /* 0x000fc600078e00ff */
[----:B------:R0:W-:Y:S04]  /*621f0*/  STL.U8 [R12+0x1], R9 ;  /* 0x000001090c007387 */ /* 0x0001e80000100000 */
[----:B------:R0:W-:Y:S01]  /*62200*/  STL.U8 [R1+0x50], R9 ;  /* 0x0000500901007387 */ /* 0x0001e20000100000 */
[----:B------:R-:W-:Y:S05]  /*62210*/  @!P1 BRA `(.L_x_2197) ;  /* 0x0000006800f09947 */ /* 0x000fea0003800000 */
[----:B------:R-:W-:Y:S01]  /*62220*/  BSSY.RECONVERGENT B0, `(.L_x_2198) ;  /* 0x00000bc000007945 */ /* 0x000fe20003800200 */
[C---:B------:R-:W-:Y:S01]  /*62230*/  LOP3.LUT R3, R35.reuse, 0x3, RZ, 0xc0, !PT ;  /* 0x0000000323037812 */ /* 0x040fe200078ec0ff */
[----:B0-----:R-:W-:Y:S01]  /*62240*/  IMAD.MOV.U32 R9, RZ, RZ, 0x1 ;  /* 0x00000001ff097424 */ /* 0x001fe200078e00ff */
[----:B------:R-:W-:-:S07]  /*62250*/  LOP3.LUT R8, R35, 0x7ffffffc, RZ, 0xc0, !PT ;  /* 0x7ffffffc23087812 */ /* 0x000fce00078ec0ff */
.L_x_2205:
[----:B------:R-:W-:Y:S04]  /*62260*/  BSSY.RECONVERGENT B1, `(.L_x_2199) ;  /* 0x00000b4000017945 */ /* 0x000fe80003800200 */
[----:B0----5:R-:W-:Y:S05]  /*62270*/  @!P0 BRA `(.L_x_2200) ;  /* 0x0000000800c88947 */ /* 0x021fea0003800000 */
[----:B------:R-:W-:-:S06]  /*62280*/  IMAD.IADD R34, R247, 0x1, R9 ;  /* 0x00000001f7227824 */ /* 0x000fcc00078e0209 */
[----:B------:R-:W5:Y:S01]  /*62290*/  LDL.S8 R34, [R34] ;  /* 0x0000000022227983 */ /* 0x000f620000100200 */
[----:B------:R-:W-:Y:S01]  /*622a0*/  ISETP.GE.U32.AND P1, PT, R35, 0x4, PT ;  /* 0x000000042300780c */ /* 0x000fe20003f26070 */
[----:B------:R-:W-:Y:S01]  /*622b0*/  VIADD R38, R9, 0xffffffff ;  /* 0xffffffff09267836 */ /* 0x000fe20000000000 */
[----:B------:R-:W-:Y:S01]  /*622c0*/  BSSY.RECONVERGENT B2, `(.L_x_2201) ;  /* 0x0000064000027945 */ /* 0x000fe20003800200 */
[----:B------:R-:W-:Y:S02]  /*622d0*/  IMAD.MOV.U32 R12, RZ, RZ, 0x1 ;  /* 0x00000001ff0c7424 */ /* 0x000fe400078e00ff */
[----:B------:R-:W-:-:S08]  /*622e0*/  IMAD R38, R35, R38, R18 ;  /* 0x0000002623267224 */ /* 0x000fd000078e0212 */
[----:B------:R-:W-:Y:S05]  /*622f0*/  @!P1 BRA `(.L_x_2202) ;  /* 0x0000000400809947 */ /* 0x000fea0003800000 */
[----:B------:R-:W-:Y:S01]  /*62300*/  BSSY.RECONVERGENT B3, `(.L_x_2203) ;  /* 0x000005e000037945 */ /* 0x000fe20003800200 */
[----:B------:R-:W-:-:S07]  /*62310*/  IMAD.MOV.U32 R39, RZ, RZ, 0x1 ;  /* 0x00000001ff277424 */ /* 0x000fce00078e00ff */
.L_x_2204:
[----:B---3--:R-:W-:Y:S01]  /*62320*/  IMAD.IADD R24, R247, 0x1, R39 ;  /* 0x00000001f7187824 */ /* 0x008fe200078e0227 */
        /* <DEDUP_REMOVED lines=9> */
[C---:B----4-:R-:W-:Y:S01]  /*623c0*/  IMAD.IADD R13, R34.reuse, 0x1, R13 ;  /* 0x00000001220d7824 */ /* 0x050fe200078e020d */
[----:B------:R-:W-:Y:S01]  /*623d0*/  ISETP.NE.AND P2, PT, R23, 0x3, PT ;  /* 0x000000031700780c */ /* 0x000fe20003f45270 */
[----:B------:R-:W-:-:S03]  /*623e0*/  IMAD.IADD R22, R34, 0x1, R22 ;  /* 0x0000000122167824 */ /* 0x000fc600078e0216 */
[----:B------:R-:W-:Y:S01]  /*623f0*/  ISETP.NE.AND P6, PT, R13, 0x3, PT ;  /* 0x000000030d00780c */ /* 0x000fe20003fc5270 */
[----:B------:R-:W-:-:S06]  /*62400*/  IMAD.IADD R13, R38, 0x1, R39 ;  /* 0x00000001260d7824 */ /* 0x000fcc00078e0227 */
[----:B------:R-:W-:Y:S02]  /*62410*/  @P1 R2UR UR6, R154 ;  /* 0x000000009a0612ca */ /* 0x000fe400000e0000 */
[C---:B------:R-:W-:Y:S02]  /*62420*/  @P1 R2UR UR7, R155.reuse ;  /* 0x000000009b0712ca */ /* 0x040fe400000e0000 */
[----:B------:R-:W-:Y:S02]  /*62430*/  ISETP.NE.AND P3, PT, R22, 0x3, PT ;  /* 0x000000031600780c */ /* 0x000fe40003f65270 */
[C---:B------:R-:W-:Y:S02]  /*62440*/  @P1 R2UR UR8, R154.reuse ;  /* 0x000000009a0812ca */ /* 0x040fe400000e0000 */
[----:B------:R-:W-:Y:S01]  /*62450*/  @P1 R2UR UR9, R155 ;  /* 0x000000009b0912ca */ /* 0x000fe200000e0000 */
[----:B0-----:R-:W-:Y:S01]  /*62460*/  IMAD.WIDE R10, R13, 0x8, R10 ;  /* 0x000000080d0a7825 */ /* 0x001fe200078e020a */
[----:B------:R-:W-:-:S02]  /*62470*/  @P2 R2UR UR12, R154 ;  /* 0x000000009a0c22ca */ /* 0x000fc400000e0000 */
[C---:B------:R-:W-:Y:S01]  /*62480*/  @P2 R2UR UR13, R155.reuse ;  /* 0x000000009b0d22ca */ /* 0x040fe200000e0000 */
[----:B------:R-:W-:Y:S02]  /*62490*/  @P1 IMAD.MOV.U32 R12, RZ, RZ, 0x0 ;  /* 0x00000000ff0c1424 */ /* 0x000fe400078e00ff */
[----:B------:R-:W-:Y:S01]  /*624a0*/  @P1 IMAD.MOV.U32 R13, RZ, RZ, 0x7ff00000 ;  /* 0x7ff00000ff0d1424 */ /* 0x000fe200078e00ff */
[C---:B------:R-:W-:Y:S01]  /*624b0*/  @P2 R2UR UR10, R154.reuse ;  /* 0x000000009a0a22ca */ /* 0x040fe200000e0000 */
[----:B------:R-:W-:Y:S01]  /*624c0*/  @P1 IMAD.MOV.U32 R24, RZ, RZ, 0x0 ;  /* 0x00000000ff181424 */ /* 0x000fe200078e00ff */
[C---:B------:R-:W-:Y:S01]  /*624d0*/  @P2 R2UR UR11, R155.reuse ;  /* 0x000000009b0b22ca */ /* 0x040fe200000e0000 */
[----:B------:R-:W-:Y:S01]  /*624e0*/  @P1 IMAD.MOV.U32 R25, RZ, RZ, -0x40100000 ;  /* 0xbff00000ff191424 */ /* 0x000fe200078e00ff */
[----:B------:R-:W-:Y:S01]  /*624f0*/  @P6 R2UR UR20, R154 ;  /* 0x000000009a1462ca */ /* 0x000fe200000e0000 */
[----:B------:R0:W-:Y:S01]  /*62500*/  @P1 STG.E.64 desc[UR6][R10.64], R12 ;  /* 0x0000000c0a001986 */ /* 0x0001e2000c101b06 */
[----:B------:R-:W-:-:S02]  /*62510*/  @P6 R2UR UR21, R155 ;  /* 0x000000009b1562ca */ /* 0x000fc400000e0000 */
[C---:B------:R-:W-:Y:S01]  /*62520*/  @P3 R2UR UR14, R154.reuse ;  /* 0x000000009a0e32ca */ /* 0x040fe200000e0000 */
[----:B------:R2:W-:Y:S01]  /*62530*/  @P1 STG.E.64 desc[UR8][R10.64+0x1388], R24 ;  /* 0x001388180a001986 */ /* 0x0005e2000c101b08 */
[C---:B------:R-:W-:Y:S02]  /*62540*/  @P3 R2UR UR15, R155.reuse ;  /* 0x000000009b0f32ca */ /* 0x040fe400000e0000 */
[C---:B------:R-:W-:Y:S02]  /*62550*/  @P3 R2UR UR16, R154.reuse ;  /* 0x000000009a1032ca */ /* 0x040fe400000e0000 */
[C---:B------:R-:W-:Y:S02]  /*62560*/  @P3 R2UR UR17, R155.reuse ;  /* 0x000000009b1132ca */ /* 0x040fe400000e0000 */
[C---:B------:R-:W-:Y:S01]  /*62570*/  @P6 R2UR UR18, R154.reuse ;  /* 0x000000009a1262ca */ /* 0x040fe200000e0000 */
[----:B0-----:R-:W-:Y:S02]  /*62580*/  @P2 IMAD.MOV.U32 R12, RZ, RZ, 0x0 ;  /* 0x00000000ff0c2424 */ /* 0x001fe400078e00ff */
[----:B------:R-:W-:Y:S01]  /*62590*/  @P2 IMAD.MOV.U32 R13, RZ, RZ, -0x40100000 ;  /* 0xbff00000ff0d2424 */ /* 0x000fe200078e00ff */
[C---:B------:R-:W-:Y:S01]  /*625a0*/  @P6 R2UR UR19, R155.reuse ;  /* 0x000000009b1362ca */ /* 0x040fe200000e0000 */
[----:B------:R-:W-:Y:S01]  /*625b0*/  @P2 IMAD.MOV.U32 R22, RZ, RZ, 0x0 ;  /* 0x00000000ff162424 */ /* 0x000fe200078e00ff */
[C---:B------:R-:W-:Y:S01]  /*625c0*/  @!P1 R2UR UR6, R154.reuse ;  /* 0x000000009a0692ca */ /* 0x040fe200000e0000 */
[----:B------:R-:W-:Y:S01]  /*625d0*/  @P2 IMAD.MOV.U32 R23, RZ, RZ, 0x7ff00000 ;  /* 0x7ff00000ff172424 */ /* 0x000fe200078e00ff */
[----:B------:R-:W-:Y:S01]  /*625e0*/  @!P1 R2UR UR7, R155 ;  /* 0x000000009b0792ca */ /* 0x000fe200000e0000 */
[----:B------:R0:W-:Y:S01]  /*625f0*/  @P2 STG.E.64 desc[UR12][R10.64+0x1390], R12 ;  /* 0x0013900c0a002986 */ /* 0x0001e2000c101b0c */
[----:B------:R-:W-:-:S02]  /*62600*/  @!P1 R2UR UR8, R154 ;  /* 0x000000009a0892ca */ /* 0x000fc400000e0000 */
[----:B------:R-:W-:Y:S01]  /*62610*/  @!P1 R2UR UR9, R155 ;  /* 0x000000009b0992ca */ /* 0x000fe200000e0000 */
[----:B------:R3:W-:Y:S01]  /*62620*/  @P2 STG.E.64 desc[UR10][R10.64+0x8], R22 ;  /* 0x000008160a002986 */ /* 0x0007e2000c101b0a */
[----:B--2---:R-:W-:Y:S02]  /*62630*/  @P3 IMAD.MOV.U32 R24, RZ, RZ, 0x0 ;  /* 0x00000000ff183424 */ /* 0x004fe400078e00ff */
[----:B------:R-:W-:Y:S02]  /*62640*/  @P3 IMAD.MOV.U32 R25, RZ, RZ, -0x40100000 ;  /* 0xbff00000ff193424 */ /* 0x000fe400078e00ff */
[----:B------:R-:W-:Y:S02]  /*62650*/  @P6 IMAD.MOV.U32 R30, RZ, RZ, 0x0 ;  /* 0x00000000ff1e6424 */ /* 0x000fe400078e00ff */
[----:B0-----:R-:W-:Y:S02]  /*62660*/  @P6 IMAD.MOV.U32 R12, RZ, RZ, 0x0 ;  /* 0x00000000ff0c6424 */ /* 0x001fe400078e00ff */
[----:B------:R-:W-:-:S02]  /*62670*/  @P6 IMAD.MOV.U32 R13, RZ, RZ, -0x40100000 ;  /* 0xbff00000ff0d6424 */ /* 0x000fc400078e00ff */
[----:B---3--:R-:W-:Y:S02]  /*62680*/  @P3 IMAD.MOV.U32 R22, RZ, RZ, 0x0 ;  /* 0x00000000ff163424 */ /* 0x008fe400078e00ff */
[----:B------:R-:W-:Y:S01]  /*62690*/  @P3 IMAD.MOV.U32 R23, RZ, RZ, 0x7ff00000 ;  /* 0x7ff00000ff173424 */ /* 0x000fe200078e00ff */
[----:B------:R0:W-:Y:S01]  /*626a0*/  @P6 STG.E.64 desc[UR20][R10.64+0x13a0], R12 ;  /* 0x0013a00c0a006986 */ /* 0x0001e2000c101b14 */
[----:B------:R-:W-:Y:S01]  /*626b0*/  @P6 IMAD.MOV.U32 R31, RZ, RZ, 0x7ff00000 ;  /* 0x7ff00000ff1f6424 */ /* 0x000fe200078e00ff */
[C---:B------:R-:W-:Y:S02]  /*626c0*/  @!P2 R2UR UR12, R154.reuse ;  /* 0x000000009a0ca2ca */ /* 0x040fe400000e0000 */
[----:B------:R2:W-:Y:S01]  /*626d0*/  @P3 STG.E.64 desc[UR14][R10.64+0x10], R22 ;  /* 0x000010160a003986 */ /* 0x0005e2000c101b0e */
[----:B------:R-:W-:Y:S02]  /*626e0*/  @!P2 R2UR UR13, R155 ;  /* 0x000000009b0da2ca */ /* 0x000fe400000e0000 */
[C---:B------:R-:W-:Y:S01]  /*626f0*/  @!P6 R2UR UR22, R154.reuse ;  /* 0x000000009a16e2ca */ /* 0x040fe200000e0000 */
[----:B------:R3:W-:Y:S01]  /*62700*/  @P3 STG.E.64 desc[UR16][R10.64+0x1398], R24 ;  /* 0x001398180a003986 */ /* 0x0007e2000c101b10 */
[----:B------:R-:W-:Y:S01]  /*62710*/  @!P3 R2UR UR16, R154 ;  /* 0x000000009a10b2ca */ /* 0x000fe200000e0000 */
[----:B0-----:R-:W-:-:S02]  /*62720*/  @!P1 IMAD.MOV.U32 R12, RZ, RZ, 0x0 ;  /* 0x00000000ff0c9424 */ /* 0x001fc400078e00ff */
[----:B------:R-:W-:Y:S01]  /*62730*/  @!P1 IMAD.MOV.U32 R13, RZ, RZ, -0x3f56d000 ;  /* 0xc0a93000ff0d9424 */ /* 0x000fe200078e00ff */
[----:B------:R3:W-:Y:S01]  /*62740*/  @P6 STG.E.64 desc[UR18][R10.64+0x18], R30 ;  /* 0x0000181e0a006986 */ /* 0x0007e2000c101b12 */
[C---:B------:R-:W-:Y:S02]  /*62750*/  @!P3 R2UR UR17, R155.reuse ;  /* 0x000000009b11b2ca */ /* 0x040fe400000e0000 */
[C---:B------:R-:W-:Y:S01]  /*62760*/  @!P6 R2UR UR23, R155.reuse ;  /* 0x000000009b17e2ca */ /* 0x040fe200000e0000 */
[----:B------:R3:W-:Y:S01]  /*62770*/  @!P1 STG.E.64 desc[UR6][R10.64], RZ ;  /* 0x000000ff0a009986 */ /* 0x0007e2000c101b06 */
[C---:B------:R-:W-:Y:S02]  /*62780*/  @!P2 R2UR UR10, R154.reuse ;  /* 0x000000009a0aa2ca */ /* 0x040fe400000e0000 */
[----:B------:R-:W-:Y:S01]  /*62790*/  @!P2 R2UR UR11, R155 ;  /* 0x000000009b0ba2ca */ /* 0x000fe200000e0000 */
[----:B------:R3:W-:Y:S01]  /*627a0*/  @!P1 STG.E.64 desc[UR8][R10.64+0x1388], R12 ;  /* 0x0013880c0a009986 */ /* 0x0007e2000c101b08 */
[----:B------:R-:W-:-:S02]  /*627b0*/  @!P3 R2UR UR14, R154 ;  /* 0x000000009a0eb2ca */ /* 0x000fc400000e0000 */
[C---:B------:R-:W-:Y:S02]  /*627c0*/  @!P3 R2UR UR15, R155.reuse ;  /* 0x000000009b0fb2ca */ /* 0x040fe400000e0000 */
[----:B------:R-:W-:Y:S02]  /*627d0*/  @!P6 R2UR UR18, R154 ;  /* 0x000000009a12e2ca */ /* 0x000fe400000e0000 */
[----:B------:R-:W-:Y:S02]  /*627e0*/  @!P6 R2UR UR19, R155 ;  /* 0x000000009b13e2ca */ /* 0x000fe400000e0000 */
[----:B------:R-:W-:Y:S01]  /*627f0*/  ISETP.NE.AND P1, PT, R199, R8, PT ;  /* 0x00000008c700720c */ /* 0x000fe20003f25270 */
[----:B--2---:R-:W-:Y:S02]  /*62800*/  @!P2 IMAD.MOV.U32 R22, RZ, RZ, 0x0 ;  /* 0x00000000ff16a424 */ /* 0x004fe400078e00ff */
[----:B------:R-:W-:Y:S02]  /*62810*/  @!P2 IMAD.MOV.U32 R23, RZ, RZ, -0x3f56d000 ;  /* 0xc0a93000ff17a424 */ /* 0x000fe400078e00ff */
[----:B------:R-:W-:-:S02]  /*62820*/  @!P3 IMAD.MOV.U32 R24, RZ, RZ, 0x0 ;  /* 0x00000000ff18b424 */ /* 0x000fc400078e00ff */
[----:B------:R-:W-:Y:S02]  /*62830*/  @!P3 IMAD.MOV.U32 R25, RZ, RZ, -0x3f56d000 ;  /* 0xc0a93000ff19b424 */ /* 0x000fe400078e00ff */
[----:B------:R-:W-:Y:S02]  /*62840*/  @!P6 IMAD.MOV.U32 R30, RZ, RZ, 0x0 ;  /* 0x00000000ff1ee424 */ /* 0x000fe400078e00ff */
[----:B------:R-:W-:Y:S01]  /*62850*/  @!P6 IMAD.MOV.U32 R31, RZ, RZ, -0x3f56d000 ;  /* 0xc0a93000ff1fe424 */ /* 0x000fe200078e00ff */
[----:B------:R3:W-:Y:S01]  /*62860*/  @!P2 STG.E.64 desc[UR12][R10.64+0x1390], R22 ;  /* 0x001390160a00a986 */ /* 0x0007e2000c101b0c */
[----:B------:R-:W-:-:S03]  /*62870*/  VIADD R39, R39, 0x4 ;  /* 0x0000000427277836 */ /* 0x000fc60000000000 */
[----:B------:R3:W-:Y:S04]  /*62880*/  @!P3 STG.E.64 desc[UR16][R10.64+0x1398], R24 ;  /* 0x001398180a00b986 */ /* 0x0007e8000c101b10 */
[----:B------:R3:W-:Y:S04]  /*62890*/  @!P6 STG.E.64 desc[UR22][R10.64+0x13a0], R30 ;  /* 0x0013a01e0a00e986 */ /* 0x0007e8000c101b16 */
[----:B------:R3:W-:Y:S04]  /*628a0*/  @!P2 STG.E.64 desc[UR10][R10.64+0x8], RZ ;  /* 0x000008ff0a00a986 */ /* 0x0007e8000c101b0a */
[----:B------:R3:W-:Y:S04]  /*628b0*/  @!P3 STG.E.64 desc[UR14][R10.64+0x10], RZ ;  /* 0x000010ff0a00b986 */ /* 0x0007e8000c101b0e */
[----:B------:R3:W-:Y:S01]  /*628c0*/  @!P6 STG.E.64 desc[UR18][R10.64+0x18], RZ ;  /* 0x000018ff0a00e986 */ /* 0x0007e2000c101b12 */
[----:B------:R-:W-:Y:S05]  /*628d0*/  @P1 BRA `(.L_x_2204) ;  /* 0xfffffff800901947 */ /* 0x000fea000383ffff */
[----:B------:R-:W-:Y:S05]  /*628e0*/  BSYNC.RECONVERGENT B3 ;  /* 0x0000000000037941 */ /* 0x000fea0003800200 */
.L_x_2203:
[----:B---3--:R-:W-:-:S07]  /*628f0*/  IMAD.MOV.U32 R12, RZ, RZ, R39 ;  /* 0x000000ffff0c7224 */ /* 0x008fce00078e0027 */
.L_x_2202:
[----:B------:R-:W-:Y:S05]  /*62900*/  BSYNC.RECONVERGENT B2 ;  /* 0x0000000000027941 */ /* 0x000fea0003800200 */
.L_x_2201:
[----:B------:R-:W-:-:S13]  /*62910*/  ISETP.NE.AND P1, PT, R3, RZ, PT ;  /* 0x000000ff0300720c */ /* 0x000fda0003f25270 */
[----:B------:R-:W-:Y:S05]  /*62920*/  @!P1 BRA `(.L_x_2200) ;  /* 0x00000004001c9947 */ /* 0x000fea0003800000 */
[----:B------:R-:W-:Y:S01]  /*62930*/  IMAD.IADD R30, R247, 0x1, R12 ;  /* 0x00000001f71e7824 */ /* 0x000fe200078e020c */
[----:B------:R-:W0:Y:S04]  /*62940*/  LDC.64 R10, c[0x0][0x428] ;  /* 0x00010a00ff0a7b82 */ /* 0x000e280000000a00 */
[----:B------:R-:W2:Y:S02]  /*62950*/  LDL.S8 R13, [R30+0x1b] ;  /* 0x00001b001e0d7983 */ /* 0x000ea40000100200 */
[----:B--2--5:R-:W-:-:S05]  /*62960*/  IMAD.IADD R13, R34, 0x1, R13 ;  /* 0x00000001220d7824 */ /* 0x024fca00078e020d */
[----:B------:R-:W-:Y:S01]  /*62970*/  ISETP.NE.AND P1, PT, R13, 0x3, PT ;  /* 0x000000030d00780c */ /* 0x000fe20003f25270 */
[----:B------:R-:W-:-:S04]  /*62980*/  IMAD.IADD R13, R38, 0x1, R12 ;  /* 0x00000001260d7824 */ /* 0x000fc800078e020c */
[----:B0-----:R-:W-:-:S08]  /*62990*/  IMAD.WIDE R10, R13, 0x8, R10 ;  /* 0x000000080d0a7825 */ /* 0x001fd000078e020a */
[C---:B------:R-:W-:Y:S01]  /*629a0*/  @P1 R2UR UR6, R154.reuse ;  /* 0x000000009a0612ca */ /* 0x040fe200000e0000 */
[----:B------:R-:W-:Y:S01]  /*629b0*/  @P1 IMAD.MOV.U32 R12, RZ, RZ, 0x0 ;  /* 0x00000000ff0c1424 */ /* 0x000fe200078e00ff */
[C---:B------:R-:W-:Y:S01]  /*629c0*/  @P1 R2UR UR7, R155.reuse ;  /* 0x000000009b0712ca */ /* 0x040fe200000e0000 */
[----:B------:R-:W-:Y:S01]  /*629d0*/  @P1 IMAD.MOV.U32 R13, RZ, RZ, 0x7ff00000 ;  /* 0x7ff00000ff0d1424 */ /* 0x000fe200078e00ff */
[C---:B------:R-:W-:Y:S01]  /*629e0*/  @P1 R2UR UR8, R154.reuse ;  /* 0x000000009a0812ca */ /* 0x040fe200000e0000 */
[----:B------:R-:W-:Y:S01]  /*629f0*/  @P1 IMAD.MOV.U32 R22, RZ, RZ, 0x0 ;  /* 0x00000000ff161424 */ /* 0x000fe200078e00ff */
[C---:B------:R-:W-:Y:S01]  /*62a00*/  @P1 R2UR UR9, R155.reuse ;  /* 0x000000009b0912ca */ /* 0x040fe200000e0000 */
[----:B------:R-:W-:Y:S01]  /*62a10*/  @P1 IMAD.MOV.U32 R23, RZ, RZ, -0x40100000 ;  /* 0xbff00000ff171424 */ /* 0x000fe200078e00ff */
[C---:B------:R-:W-:Y:S01]  /*62a20*/  @!P1 R2UR UR12, R154.reuse ;  /* 0x000000009a0c92ca */ /* 0x040fe200000e0000 */
[----:B------:R-:W-:Y:S01]  /*62a30*/  @!P1 IMAD.MOV.U32 R24, RZ, RZ, 0x0 ;  /* 0x00000000ff189424 */ /* 0x000fe200078e00ff */
[----:B------:R-:W-:Y:S01]  /*62a40*/  @!P1 R2UR UR13, R155 ;  /* 0x000000009b0d92ca */ /* 0x000fe200000e0000 */
[----:B------:R-:W-:Y:S01]  /*62a50*/  @!P1 IMAD.MOV.U32 R25, RZ, RZ, -0x3f56d000 ;  /* 0xc0a93000ff199424 */ /* 0x000fe200078e00ff */
[----:B------:R-:W-:-:S02]  /*62a60*/  @!P1 R2UR UR10, R154 ;  /* 0x000000009a0a92ca */ /* 0x000fc400000e0000 */
[----:B------:R-:W-:Y:S01]  /*62a70*/  @!P1 R2UR UR11, R155 ;  /* 0x000000009b0b92ca */ /* 0x000fe200000e0000 */
[----:B------:R0:W-:Y:S04]  /*62a80*/  @P1 STG.E.64 desc[UR6][R10.64], R12 ;  /* 0x0000000c0a001986 */ /* 0x0001e8000c101b06 */
        /* <DEDUP_REMOVED lines=48> */
[----:B------:R0:W-:Y:S02]  /*62d90*/  @!P1 STG.E.64 desc[UR10][R10.64+0x10], RZ ;  /* 0x000010ff0a009986 */ /* 0x0001e4000c101b0a */
.L_x_2200:
[----:B------:R-:W-:Y:S05]  /*62da0*/  BSYNC.RECONVERGENT B1 ;  /* 0x0000000000017941 */ /* 0x000fea0003800200 */
.L_x_2199:
[C---:B------:R-:W-:Y:S01]  /*62db0*/  ISETP.NE.AND P1, PT, R9.reuse, R210, PT ;  /* 0x000000d20900720c */ /* 0x040fe20003f25270 */
[----:B------:R-:W-:-:S12]  /*62dc0*/  VIADD R9, R9, 0x1 ;  /* 0x0000000109097836 */ /* 0x000fd80000000000 */
[----:B------:R-:W-:Y:S05]  /*62dd0*/  @P1 BRA `(.L_x_2205) ;  /* 0xfffffff400201947 */ /* 0x000fea000383ffff */
[----:B------:R-:W-:Y:S05]  /*62de0*/  BSYNC.RECONVERGENT B0 ;  /* 0x0000000000007941 */ /* 0x000fea0003800200 */
.L_x_2198:
[----:B------:R-:W-:Y:S01]  /*62df0*/  BSSY.RECONVERGENT B5, `(.L_x_2206) ;  /* 0x000043b000057945 */ /* 0x000fe20003800200 */
[----:B-----5:R-:W-:-:S07]  /*62e00*/  IMAD.MOV.U32 R34, RZ, RZ, 0x1 ;  /* 0x00000001ff227424 */ /* 0x020fce00078e00ff */
.L_x_2269:
[----:B------:R-:W-:Y:S04]  /*62e10*/  BSSY.RECONVERGENT B4, `(.L_x_2207) ;  /* 0x0000435000047945 */ /* 0x000fe80003800200 */
[----:B01----:R-:W-:Y:S05]  /*62e20*/  @!P0 BRA `(.L_x_2208) ;  /* 0x0000004000cc8947 */ /* 0x003fea0003800000 */
[----:B------:R-:W-:Y:S02]  /*62e30*/  VIADD R31, R34, 0xffffffff ;  /* 0xffffffff221f7836 */ /* 0x000fe40000000000 */
[----:B------:R-:W-:Y:S02]  /*62e40*/  IMAD.IADD R30, R247, 0x1, R34 ;  /* 0x00000001f71e7824 */ /* 0x000fe400078e0222 */
[----:B0-----:R-:W-:Y:S02]  /*62e50*/  IMAD.MOV.U32 R25, RZ, RZ, 0x1 ;  /* 0x00000001ff197424 */ /* 0x001fe400078e00ff */
[----:B------:R-:W-:-:S07]  /*62e60*/  IMAD R212, R35, R31, R18 ;  /* 0x0000001f23d47224 */ /* 0x000fce00078e0212 */
.L_x_2268:
[----:B01----:R-:W0:Y:S01]  /*62e70*/  LDC.64 R38, c[0x0][0x428] ;  /* 0x00010a00ff267b82 */ /* 0x003e220000000a00 */
[----:B------:R-:W-:Y:S01]  /*62e80*/  R2UR UR6, R154 ;  /* 0x000000009a0672ca */ /* 0x000fe200000e0000 */
[----:B------:R-:W-:Y:S01]  /*62e90*/  IMAD.IADD R3, R212, 0x1, R25 ;  /* 0x00000001d4037824 */ /* 0x000fe200078e0219 */
[----:B------:R-:W-:-:S03]  /*62ea0*/  R2UR UR7, R155 ;  /* 0x000000009b0772ca */ /* 0x000fc600000e0000 */
[----:B0-----:R-:W-:-:S10]  /*62eb0*/  IMAD.WIDE R38, R3, 0x8, R38 ;  /* 0x0000000803267825 */ /* 0x001fd400078e0226 */
[----:B------:R-:W2:Y:S01]  /*62ec0*/  LDG.E.64 R202, desc[UR6][R38.64] ;  /* 0x0000000626ca7981 */ /* 0x000ea2000c1e1b00 */
        /* <DEDUP_REMOVED lines=13> */
[C---:B------:R-:W-:Y:S01]  /*62fa0*/  @P1 R2UR UR6, R154.reuse ;  /* 0x000000009a0612ca */ /* 0x040fe200000e0000 */
[----:B------:R-:W-:Y:S01]  /*62fb0*/  @P1 IMAD.MOV.U32 R12, RZ, RZ, 0x0 ;  /* 0x00000000ff0c1424 */ /* 0x000fe200078e00ff */
[C---:B------:R-:W-:Y:S01]  /*62fc0*/  @P1 R2UR UR7, R155.reuse ;  /* 0x000000009b0712ca */ /* 0x040fe200000e0000 */
[----:B------:R-:W-:Y:S01]  /*62fd0*/  @P1 IMAD.MOV.U32 R13, RZ, RZ, -0x40100000 ;  /* 0xbff00000ff0d1424 */ /* 0x000fe200078e00ff */
[----:B------:R-:W-:Y:S01]  /*62fe0*/  @P1 R2UR UR8, R154 ;  /* 0x000000009a0812ca */ /* 0x000fe200000e0000 */
[----:B------:R-:W-:Y:S01]  /*62ff0*/  @P1 IMAD.MOV.U32 R22, RZ, RZ, 0x0 ;  /* 0x00000000ff161424 */ /* 0x000fe200078e00ff */
[----:B------:R-:W-:Y:S01]  /*63000*/  @P1 R2UR UR9, R155 ;  /* 0x000000009b0912ca */ /* 0x000fe200000e0000 */
[----:B------:R-:W-:Y:S02]  /*63010*/  @P1 IMAD.MOV.U32 R23, RZ, RZ, 0x7ff00000 ;  /* 0x7ff00000ff171424 */ /* 0x000fe400078e00ff */
[----:B------:R-:W-:Y:S02]  /*63020*/  @P1 IMAD.MOV.U32 R202, RZ, RZ, 0x0 ;  /* 0x00000000ffca1424 */ /* 0x000fe400078e00ff */
[----:B------:R-:W-:-:S02]  /*63030*/  @P1 IMAD.MOV.U32 R203, RZ, RZ, 0x7ff00000 ;  /* 0x7ff00000ffcb1424 */ /* 0x000fc400078e00ff */
[----:B------:R-:W-:Y:S02]  /*63040*/  @P1 IMAD.MOV.U32 R198, RZ, RZ, 0x0 ;  /* 0x00000000ffc61424 */ /* 0x000fe400078e00ff */
[----:B------:R-:W-:Y:S01]  /*63050*/  @P1 STG.E.64 desc[UR6][R38.64+0x1388], R12 ;  /* 0x0013880c26001986 */ /* 0x000fe2000c101b06 */
[----:B------:R-:W-:-:S03]  /*63060*/  @P1 IMAD.MOV.U32 R199, RZ, RZ, 0x7ff00000 ;  /* 0x7ff00000ffc71424 */ /* 0x000fc600078e00ff */
[----:B------:R0:W-:Y:S02]  /*63070*/  @P1 STG.E.64 desc[UR8][R38.64], R22 ;  /* 0x0000001626001986 */ /* 0x0001e4000c101b08 */
[----:B0-----:R-:W-:Y:S01]  /*63080*/  @P1 IMAD.MOV.U32 R23, RZ, RZ, -0x40100000 ;  /* 0xbff00000ff171424 */ /* 0x001fe200078e00ff */
[----:B------:R-:W-:Y:S06]  /*63090*/  @P1 BRA `(.L_x_2212) ;  /* 0x00000014009c1947 */ /* 0x000fec0003800000 */
[----:B------:R-:W2:Y:S01]  /*630a0*/  LDL.S8 R23, [R24+0x1a] ;  /* 0x00001a0018177983 */ /* 0x000ea20000100200 */
[----:B------:R-:W0:Y:S03]  /*630b0*/  LDC.64 R12, c[0x0][0x410] ;  /* 0x00010400ff0c7b82 */ /* 0x000e260000000a00 */
[----:B------:R-:W3:Y:S01]  /*630c0*/  LDL.U8 R213, [R30+-0x1] ;  /* 0xffffff001ed57983 */ /* 0x000ee20000100000 */
[----:B------:R-:W-:Y:S01]  /*630d0*/  PRMT R9, R3, 0x8880, RZ ;  /* 0x0000888003097816 */ /* 0x000fe200000000ff */
[----:B------:R-:W-:Y:S01]  /*630e0*/  UMOV UR6, 0x57d19 ;  /* 0x00057d1900067882 */ /* 0x000fe20000000000 */
[----:B------:R-:W-:Y:S02]  /*630f0*/  PRMT R198, R8, 0x3340, RZ ;  /* 0x0000334008c67816 */ /* 0x000fe400000000ff */
[----:B------:R-:W4:Y:S01]  /*63100*/  LDC.64 R208, c[0x0][0x410] ;  /* 0x00010400ffd07b82 */ /* 0x000f220000000a00 */
[--C-:B------:R-:W-:Y:S01]  /*63110*/  SHF.R.S32.HI R219, RZ, 0x1f, R9.reuse ;  /* 0x0000001fffdb7819 */ /* 0x100fe20000011409 */
[----:B------:R-:W-:Y:S01]  /*63120*/  IMAD.MOV.U32 R218, RZ, RZ, R9 ;  /* 0x000000ffffda7224 */ /* 0x000fe200078e0009 */
[----:B------:R-:W-:-:S02]  /*63130*/  R2UR UR10, R154 ;  /* 0x000000009a0a72ca */ /* 0x000fc400000e0000 */
[C---:B------:R-:W-:Y:S01]  /*63140*/  R2UR UR11, R155.reuse ;  /* 0x000000009b0b72ca */ /* 0x040fe200000e0000 */
[----:B-1----:R-:W-:Y:S01]  /*63150*/  IMAD.WIDE R206, R200, 0x5, R218 ;  /* 0x00000005c8ce7825 */ /* 0x002fe200078e02da */
[C---:B------:R-:W-:Y:S01]  /*63160*/  R2UR UR12, R154.reuse ;  /* 0x000000009a0c72ca */ /* 0x040fe200000e0000 */
[----:B------:R1:W-:Y:S01]  /*63170*/  STL.64 [R1+0x160], R218 ;  /* 0x000160da01007387 */ /* 0x0003e20000100a00 */
[C---:B------:R-:W-:Y:S02]  /*63180*/  R2UR UR13, R155.reuse ;  /* 0x000000009b0d72ca */ /* 0x040fe400000e0000 */
[C---:B------:R-:W-:Y:S02]  /*63190*/  R2UR UR7, R155.reuse ;  /* 0x000000009b0772ca */ /* 0x040fe400000e0000 */
[----:B------:R-:W-:Y:S02]  /*631a0*/  R2UR UR8, R154 ;  /* 0x000000009a0872ca */ /* 0x000fe400000e0000 */
[----:B------:R-:W-:-:S02]  /*631b0*/  R2UR UR9, R155 ;  /* 0x000000009b0972ca */ /* 0x000fc400000e0000 */
[C---:B--2---:R-:W-:Y:S02]  /*631c0*/  LOP3.LUT R22, R23.reuse, 0xffff, RZ, 0xc0, !PT ;  /* 0x0000ffff17167812 */ /* 0x044fe400078ec0ff */
[----:B------:R-:W-:Y:S02]  /*631d0*/  PRMT R214, R23, 0x5410, R9 ;  /* 0x0000541017d67816 */ /* 0x000fe40000000009 */
[----:B------:R-:W-:Y:S02]  /*631e0*/  PRMT R22, R22, 0x3340, R3 ;  /* 0x0000334016167816 */ /* 0x000fe40000000003 */
[----:B---3--:R-:W-:Y:S02]  /*631f0*/  PRMT R199, R213, 0x8880, RZ ;  /* 0x00008880d5c77816 */ /* 0x008fe400000000ff */
[----:B------:R-:W-:Y:S02]  /*63200*/  PRMT R198, R22, 0x5410, R198 ;  /* 0x0000541016c67816 */ /* 0x000fe400000000c6 */
[----:B0-----:R-:W-:-:S03]  /*63210*/  LEA R22, P1, R206, R12, 0x3 ;  /* 0x0000000cce167211 */ /* 0x001fc600078218ff */
[----:B------:R-:W-:Y:S01]  /*63220*/  IDP.4A.S8.U8 R198, R198, UR6, R199 ;  /* 0x00000006c6c67c26 */ /* 0x000fe200080002c7 */
[----:B------:R-:W-:Y:S01]  /*63230*/  UMOV UR6, 0x1905 ;  /* 0x0000190500067882 */ /* 0x000fe20000000000 */
[----:B------:R-:W-:Y:S01]  /*63240*/  LEA.HI.X R23, R206, R13, R207, 0x3, P1 ;  /* 0x0000000dce177211 */ /* 0x000fe200008f1ccf */
[----:B------:R-:W-:Y:S01]  /*63250*/  IDP.2A.LO.S16.U8 R214, R214, UR6, R200 ;  /* 0x00000006d6d67c26 */ /* 0x000fe200080012c8 */
[----:B------:R-:W-:Y:S01]  /*63260*/  R2UR UR6, R154 ;  /* 0x000000009a0672ca */ /* 0x000fe200000e0000 */
[--C-:B----4-:R-:W-:Y:S02]  /*63270*/  IMAD.WIDE R204, R198, 0x8, R208.reuse ;  /* 0x00000008c6cc7825 */ /* 0x110fe400078e02d0 */
[----:B------:R-:W2:Y:S02]  /*63280*/  LDG.E.64 R198, desc[UR10][R22.64+0xb248] ;  /* 0x00b2480a16c67981 */ /* 0x000ea4000c1e1b00 */
[----:B------:R-:W-:Y:S02]  /*63290*/  IMAD.WIDE R208, R214, 0x8, R208 ;  /* 0x00000008d6d07825 */ /* 0x000fe400078e02d0 */
[----:B------:R-:W2:Y:S04]  /*632a0*/  LDG.E.64 R200, desc[UR12][R204.64+0x9df8] ;  /* 0x009df80cccc87981 */ /* 0x000ea8000c1e1b00 */
[----:B------:R-:W3:Y:S04]  /*632b0*/  LDG.E.64 R214, desc[UR10][R208.64+0x5208] ;  /* 0x0052080ad0d67981 */ /* 0x000ee8000c1e1b00 */
[----:B------:R-:W4:Y:S04]  /*632c0*/  LDG.E.64 R22, desc[UR6][R22.64+0xb180] ;  /* 0x00b1800616167981 */ /* 0x000f28000c1e1b00 */
[----:B------:R-:W4:Y:S01]  /*632d0*/  LDG.E.64 R204, desc[UR8][R204.64+0x8a70] ;  /* 0x008a7008cccc7981 */ /* 0x000f22000c1e1b00 */
[----:B------:R-:W-:Y:S01]  /*632e0*/  PRMT R213, R213, 0x8880, RZ ;  /* 0x00008880d5d57816 */ /* 0x000fe200000000ff */
[----:B------:R-:W-:Y:S03]  /*632f0*/  BSSY.RECONVERGENT B0, `(.L_x_2213) ;  /* 0x000011c000007945 */ /* 0x000fe60003800200 */
[----:B------:R-:W-:Y:S01]  /*63300*/  SHF.R.S32.HI R216, RZ, 0x1f, R213 ;  /* 0x0000001fffd87819 */ /* 0x000fe200000114d5 */
[----:B--2---:R-:W-:-:S02]  /*63310*/  DADD R200, R198, R200 ;  /* 0x00000000c6c87229 */ /* 0x004fc400000000c8 */
[----:B---3--:R-:W-:-:S06]  /*63320*/  DSETP.GEU.AND P2, PT, |R214|, R10, PT ;  /* 0x0000000ad600722a */ /* 0x008fcc0003f4e200 */
[----:B------:R-:W-:Y:S02]  /*63330*/  DSETP.GT.AND P1, PT, |R200|, R10, PT ;  /* 0x0000000ac800722a */ /* 0x000fe40003f24200 */
[----:B----4-:R-:W-:-:S04]  /*63340*/  DADD R204, R22, R204 ;  /* 0x0000000016cc7229 */ /* 0x010fc800000000cc */
[----:B------:R-:W-:Y:S02]  /*63350*/  FSEL R200, R200, RZ, !P1 ;  /* 0x000000ffc8c87208 */ /* 0x000fe40004800000 */
[----:B------:R-:W-:-:S04]  /*63360*/  FSEL R201, R201, +QNAN , !P1 ;  /* 0x7ff00000c9c97808 */ /* 0x000fc80004800000 */
[----:B------:R-:W-:Y:S02]  /*63370*/  FSEL R204, R204, RZ, !P1 ;  /* 0x000000ffcccc7208 */ /* 0x000fe40004800000 */
[----:B------:R-:W-:Y:S01]  /*63380*/  FSEL R205, R205, -1.875, !P1 ;  /* 0xbff00000cdcd7808 */ /* 0x000fe20004800000 */
[----:B-1----:R-:W-:Y:S06]  /*63390*/  @P2 BRA `(.L_x_2214) ;  /* 0x0000000800c02947 */ /* 0x002fec0003800000 */
[----:B------:R-:W-:Y:S01]  /*633a0*/  IMAD.WIDE.U32 R206, R9, 0x18, R206 ;  /* 0x0000001809ce7825 */ /* 0x000fe200078e00ce */
[----:B------:R-:W-:Y:S02]  /*633b0*/  R2UR UR6, R154 ;  /* 0x000000009a0672ca */ /* 0x000fe400000e0000 */
[----:B------:R-:W-:Y:S01]  /*633c0*/  R2UR UR7, R155 ;  /* 0x000000009b0772ca */ /* 0x000fe200000e0000 */
        /* <DEDUP_REMOVED lines=8> */
[C---:B------:R-:W-:Y:S02]  /*63450*/  R2UR UR6, R154.reuse ;  /* 0x000000009a0672ca */ /* 0x040fe400000e0000 */
[C---:B------:R-:W-:Y:S02]  /*63460*/  R2UR UR7, R155.reuse ;  /* 0x000000009b0772ca */ /* 0x040fe400000e0000 */
[----:B------:R-:W-:Y:S02]  /*63470*/  R2UR UR8, R154 ;  /* 0x000000009a0872ca */ /* 0x000fe400000e0000 */
[----:B------:R-:W-:-:S09]  /*63480*/  R2UR UR9, R155 ;  /* 0x000000009b0972ca */ /* 0x000fd200000e0000 */
        /* <DEDUP_REMOVED lines=9> */
[----:B---3--:R-:W-:-:S10]  /*63520*/  DADD R12, R208, R12 ;  /* 0x00000000d00c7229 */ /* 0x008fd4000000000c */
        /* <DEDUP_REMOVED lines=13> */
[----:B------:R-:W-:-:S08]  /*63600*/  DFMA R214, -R10, R12, 1 ;  /* 0x3ff000000ad6742b */ /* 0x000fd0000000010c */
[----:B------:R-:W-:Y:S02]  /*63610*/  DFMA R152, R12, R214, R12 ;  /* 0x000000d60c98722b */ /* 0x000fe4000000000c */
[----:B------:R-:W-:-:S08]  /*63620*/  DADD R12, R208, 200 ;  /* 0x40690000d00c7429 */ /* 0x000fd00000000000 */
        /* <DEDUP_REMOVED lines=12> */
.L_x_2217:
[----:B------:R-:W-:Y:S05]  /*636f0*/  BSYNC.RECONVERGENT B2 ;  /* 0x0000000000027941 */ /* 0x000fea0003800200 */
.L_x_2216:
        /* <DEDUP_REMOVED lines=15> */
[----:B------:R-:W-:-:S08]  /*637f0*/  DFMA R214, R12, R214, R12 ;  /* 0x000000d60cd6722b */ /* 0x000fd0000000000c */
        /* <DEDUP_REMOVED lines=15> */
.L_x_2220:
[----:B------:R-:W-:Y:S05]  /*638f0*/  BSYNC.RECONVERGENT B2 ;  /* 0x0000000000027941 */ /* 0x000fea0003800200 */
.L_x_2219:
[----:B------:R-:W-:-:S06]  /*63900*/  DSETP.GEU.AND P1, PT, R214, R152, PT ;  /* 0x00000098d600722a */ /* 0x000fcc0003f2e000 */
[----:B------:R-:W-:Y:S02]  /*63910*/  FSEL R206, R206, R204, !P1 ;  /* 0x000000cccece7208 */ /* 0x000fe40004800000 */
[----:B------:R-:W-:Y:S02]  /*63920*/  FSEL R204, R207, R205, !P1 ;  /* 0x000000cdcfcc7208 */ /* 0x000fe40004800000 */
[----:B------:R-:W-:Y:S02]  /*63930*/  FSEL R208, R208, R200, !P1 ;  /* 0x000000c8d0d07208 */ /* 0x000fe40004800000 */
[----:B------:R-:W-:Y:S01]  /*63940*/  FSEL R209, R209, R201, !P1 ;  /* 0x000000c9d1d17208 */ /* 0x000fe20004800000 */
[----:B------:R-:W-:Y:S01]  /*63950*/  IMAD.MOV.U32 R207, RZ, RZ, R204 ;  /* 0x000000ffffcf7224 */ /* 0x000fe200078e00cc */
[----:B------:R-:W-:Y:S02]  /*63960*/  FSEL R152, R152, R214, !P1 ;  /* 0x000000d698987208 */ /* 0x000fe40004800000 */
[----:B------:R-:W-:Y:S01]  /*63970*/  FSEL R153, R153, R215, !P1 ;  /* 0x000000d799997208 */ /* 0x000fe20004800000 */
[----:B------:R-:W-:Y:S06]  /*63980*/  BRA `(.L_x_2218) ;  /* 0x0000000800c87947 */ /* 0x000fec0003800000 */
.L_x_2215:
[----:B------:R-:W-:Y:S02]  /*63990*/  R2UR UR6, R154 ;  /* 0x000000009a0672ca */ /* 0x000fe400000e0000 */
[----:B------:R-:W-:-:S13]  /*639a0*/  R2UR UR7, R155 ;  /* 0x000000009b0772ca */ /* 0x000fda00000e0000 */
        /* <DEDUP_REMOVED lines=35> */
.L_x_2222:
[----:B------:R-:W-:Y:S05]  /*63be0*/  BSYNC.RECONVERGENT B2 ;  /* 0x0000000000027941 */ /* 0x000fea0003800200 */
.L_x_2221:
        /* <DEDUP_REMOVED lines=33> */
.L_x_2224:
[----:B------:R-:W-:Y:S05]  /*63e00*/  BSYNC.RECONVERGENT B2 ;  /* 0x0000000000027941 */ /* 0x000fea0003800200 */
.L_x_2223:
        /* <DEDUP_REMOVED lines=9> */
.L_x_2214:
[----:B------:R-:W2:Y:S01]  /*63ea0*/  LDL.64 R214, [R1+0x160] ;  /* 0x0001600001d67983 */ /* 0x000ea20000100a00 */
[----:B------:R-:W-:Y:S01]  /*63eb0*/  IMAD.WIDE.U32 R206, R9, 0x18, R206 ;  /* 0x0000001809ce7825 */ /* 0x000fe200078e00ce */
[----:B------:R-:W-:Y:S02]  /*63ec0*/  R2UR UR6, R154 ;  /* 0x000000009a0672ca */ /* 0x000fe400000e0000 */
[----:B------:R-:W-:Y:S02]  /*63ed0*/  R2UR UR7, R155 ;  /* 0x000000009b0772ca */ /* 0x000fe400000e0000 */
        /* <DEDUP_REMOVED lines=12> */
[----:B------:R-:W-:Y:S02]  /*63fa0*/  R2UR UR6, R154 ;  /* 0x000000009a0672ca */ /* 0x000fe400000e0000 */
[----:B------:R-:W-:-:S13]  /*63fb0*/  R2UR UR7, R155 ;  /* 0x000000009b0772ca */ /* 0x000fda00000e0000 */
        /* <DEDUP_REMOVED lines=9> */
[----:B------:R-:W-:Y:S02]  /*64050*/  FSEL R206, R12, RZ, !P1 ;  /* 0x000000ff0cce7208 */ /* 0x000fe40004800000 */
[----:B------:R-:W-:-:S05]  /*64060*/  FSEL R12, R13, -1.875, !P1 ;  /* 0xbff000000d0c7808 */ /* 0x000fca0004800000 */
[----:B------:R-:W-:Y:S02]  /*64070*/  IMAD.MOV.U32 R207, RZ, RZ, R12 ;  /* 0x000000ffffcf7224 */ /* 0x000fe400078e000c */
[----:B------:R-:W-:-:S04]  /*64080*/  IMAD.MOV.U32 R12, RZ, RZ, 0x1 ;  /* 0x00000001ff0c7424 */ /* 0x000fc800078e00ff */
        /* <DEDUP_REMOVED lines=23> */
.L_x_2226:
[----:B------:R-:W-:Y:S05]  /*64200*/  BSYNC.RECONVERGENT B2 ;  /* 0x0000000000027941 */ /* 0x000fea0003800200 */
.L_x_2225:
        /* <DEDUP_REMOVED lines=33> */
.L_x_2228:
[----:B------:R-:W-:Y:S05]  /*64420*/  BSYNC.RECONVERGENT B2 ;  /* 0x0000000000027941 */ /* 0x000fea0003800200 */
.L_x_2227:
[----:B------:R-:W-:-:S06]  /*64430*/  DSETP.GEU.AND P1, PT, R214, R152, PT ;  /* 0x00000098d600722a */ /* 0x000fcc0003f2e000 */
[----:B------:R-:W-:Y:S02]  /*64440*/  FSEL R206, R206, R204, !P1 ;  /* 0x000000cccece7208 */ /* 0x000fe40004800000 */
[----:B------:R-:W-:Y:S02]  /*64450*/  FSEL R204, R207, R205, !P1 ;  /* 0x000000cdcfcc7208 */ /* 0x000fe40004800000 */
[----:B------:R-:W-:Y:S02]  /*64460*/  FSEL R152, R152, R214, !P1 ;  /* 0x000000d698987208 */ /* 0x000fe40004800000 */
[----:B------:R-:W-:Y:S01]  /*64470*/  FSEL R153, R153, R215, !P1 ;  /* 0x000000d799997208 */ /* 0x000fe20004800000 */
[----:B------:R-:W-:Y:S01]  /*64480*/  IMAD.MOV.U32 R207, RZ, RZ, R204 ;  /* 0x000000ffffcf7224 */ /* 0x000fe200078e00cc */
[----:B------:R-:W-:Y:S02]  /*64490*/  FSEL R208, R208, R200, !P1 ;  /* 0x000000c8d0d07208 */ /* 0x000fe40004800000 */
[----:B------:R-:W-:-:S07]  /*644a0*/  FSEL R209, R209, R201, !P1 ;  /* 0x000000c9d1d17208 */ /* 0x000fce0004800000 */
.L_x_2218:
[----:B------:R-:W-:Y:S05]  /*644b0*/  BSYNC.RECONVERGENT B0 ;  /* 0x0000000000007941 */ /* 0x000fea0003800200 */
.L_x_2213:
        /* <DEDUP_REMOVED lines=12> */
[----:B------:R-:W-:Y:S05]  /*64580*/  BSSY.RECONVERGENT B0, `(.L_x_2229) ;  /* 0x0000013000007945 */ /* 0x000fea0003800200 */
        /* <DEDUP_REMOVED lines=18> */
.L_x_2230:
[----:B------:R-:W-:Y:S05]  /*646b0*/  BSYNC.RECONVERGENT B0 ;  /* 0x0000000000007941 */ /* 0x000fea0003800200 */
.L_x_2229:
[----:B------:R-:W-:-:S06]  /*646c0*/  DSETP.GEU.AND P1, PT, R152, R200, PT ;  /* 0x000000c89800722a */ /* 0x000fcc0003f2e000 */
[----:B------:R-:W-:Y:S02]  /*646d0*/  FSEL R198, R198, R208, !P1 ;  /* 0x000000d0c6c67208 */ /* 0x000fe40004800000 */
[----:B------:R-:W-:Y:S02]  /*646e0*/  FSEL R199, R199, R209, !P1 ;  /* 0x000000d1c7c77208 */ /* 0x000fe40004800000 */
[----:B------:R-:W-:Y:S02]  /*646f0*/  FSEL R22, R22, R206, !P1 ;  /* 0x000000ce16167208 */ /* 0x000fe40004800000 */
[----:B------:R-:W-:-:S07]  /*64700*/  FSEL R23, R23, R207, !P1 ;  /* 0x000000cf17177208 */ /* 0x000fce0004800000 */
.L_x_2212:
[----:B------:R-:W-:Y:S05]  /*64710*/  BSYNC.RECONVERGENT B1 ;  /* 0x0000000000017941 */ /* 0x000fea0003800200 */
.L_x_2211:
[----:B------:R-:W-:Y:S01]  /*64720*/  UMOV UR6, 0xff800000 ;  /* 0xff80000000067882 */ /* 0x000fe20000000000 */
[----:B------:R-:W-:Y:S01]  /*64730*/  UMOV UR7, 0x41cdcd64 ;  /* 0x41cdcd6400077882 */ /* 0x000fe20000000000 */
[----:B------:R-:W-:Y:S01]  /*64740*/  VIMNMX.U32 R9, PT, PT, R25, R34, PT ;  /* 0x0000002219097248 */ /* 0x000fe20003fe0000 */
[----:B------:R-:W-:-:S03]  /*64750*/  DSETP.GEU.AND P1, PT, |R198|, UR6, PT ;  /* 0x00000006c6007e2a */ /* 0x000fc6000bf2e200 */
[----:B------:R-:W-:-:S11]  /*64760*/  ISETP.GE.U32.AND P2, PT, R9, 0x2, PT ;  /* 0x000000020900780c */ /* 0x000fd60003f46070 */
[C---:B------:R-:W-:Y:S01]  /*64770*/  @!P1 R2UR UR6, R154.reuse ;  /* 0x000000009a0692ca */ /* 0x040fe200000e0000 */
[----:B------:R-:W-:Y:S01]  /*64780*/  @!P1 IMAD.MOV.U32 R202, RZ, RZ, R198 ;  /* 0x000000ffffca9224 */ /* 0x000fe200078e00c6 */
[C---:B------:R-:W-:Y:S01]  /*64790*/  @!P1 R2UR UR7, R155.reuse ;  /* 0x000000009b0792ca */ /* 0x040fe200000e0000 */
[----:B------:R-:W-:Y:S01]  /*647a0*/  @!P1 IMAD.MOV.U32 R203, RZ, RZ, R199 ;  /* 0x000000ffffcb9224 */ /* 0x000fe200078e00c7 */
[----:B------:R-:W-:Y:S02]  /*647b0*/  @!P1 R2UR UR8, R154 ;  /* 0x000000009a0892ca */ /* 0x000fe400000e0000 */
[----:B------:R-:W-:-:S09]  /*647c0*/  @!P1 R2UR UR9, R155 ;  /* 0x000000009b0992ca */ /* 0x000fd200000e0000 */
[----:B------:R0:W-:Y:S04]  /*647d0*/  @!P1 STG.E.64 desc[UR6][R38.64+0x1388], R22 ;  /* 0x0013881626009986 */ /* 0x0001e8000c101b06 */
[----:B------:R0:W-:Y:S01]  /*647e0*/  @!P1 STG.E.64 desc[UR8][R38.64], R198 ;  /* 0x000000c626009986 */ /* 0x0001e2000c101b08 */
[----:B------:R-:W-:Y:S05]  /*647f0*/  @!P2 BRA `(.L_x_2210) ;  /* 0x000000280048a947 */ /* 0x000fea0003800000 */
[----:B------:R-:W-:Y:S02]  /*64800*/  R2UR UR6, R154 ;  /* 0x000000009a0672ca */ /* 0x000fe400000e0000 */
[----:B------:R-:W-:-:S13]  /*64810*/  R2UR UR7, R155 ;  /* 0x000000009b0772ca */ /* 0x000fda00000e0000 */
[----:B------:R-:W2:Y:S01]  /*64820*/  LDG.E.64 R204, desc[UR6][R38.64+0x1388] ;  /* 0x0013880626cc7981 */ /* 0x000ea2000c1e1b00 */
[----:B------:R-:W-:Y:S01]  /*64830*/  UMOV UR6, 0xcccccccd ;  /* 0xcccccccd00067882 */ /* 0x000fe20000000000 */
[----:B------:R-:W-:Y:S01]  /*64840*/  UMOV UR7, 0x4016cccc ;  /* 0x4016cccc00077882 */ /* 0x000fe20000000000 */
[----:B0-----:R-:W-:Y:S01]  /*64850*/  IMAD.MOV.U32 R22, RZ, RZ, 0x1 ;  /* 0x00000001ff167424 */ /* 0x001fe200078e00ff */
[----:B------:R-:W-:Y:S01]  /*64860*/  BSSY.RECONVERGENT B0, `(.L_x_2231) ;  /* 0x000001c000007945 */ /* 0x000fe20003800200 */
[----:B--2---:R-:W-:Y:S01]  /*64870*/  DADD R10, R204, -UR6 ;  /* 0x80000006cc0a7e29 */ /* 0x004fe20008000000 */
        /* <DEDUP_REMOVED lines=23> */
[----:B-1----:R-:W-:Y:S05]  /*649f0*/  CALL.REL.NOINC `($__internal_0_$__cuda_sm20_div_rn_f64_full) ;  /* 0x0000117400887944 */ /* 0x002fea0003c00000 */
[----:B------:R-:W-:Y:S02]  /*64a00*/  IMAD.MOV.U32 R22, RZ, RZ, R10 ;  /* 0x000000ffff167224 */ /* 0x000fe400078e000a */
[----:B------:R-:W-:-:S07]  /*64a10*/  IMAD.MOV.U32 R23, RZ, RZ, R11 ;  /* 0x000000ffff177224 */ /* 0x000fce00078e000b */
.L_x_2232:
[----:B------:R-:W-:Y:S05]  /*64a20*/  BSYNC.RECONVERGENT B0 ;  /* 0x0000000000007941 */ /* 0x000fea0003800200 */
.L_x_2231:
[----:B------:R-:W0:Y:S01]  /*64a30*/  LDC.64 R208, c[0x0][0x428] ;  /* 0x00010a00ffd07b82 */ /* 0x000e220000000a00 */
[----:B------:R-:W-:Y:S01]  /*64a40*/  IMAD R9, R35, R31, -R35 ;  /* 0x0000001f23097224 */ /* 0x000fe200078e0a23 */
[----:B------:R-:W-:Y:S02]  /*64a50*/  R2UR UR6, R154 ;  /* 0x000000009a0672ca */ /* 0x000fe400000e0000 */
[----:B------:R-:W-:Y:S01]  /*64a60*/  R2UR UR7, R155 ;  /* 0x000000009b0772ca */ /* 0x000fe200000e0000 */
[----:B------:R-:W-:-:S05]  /*64a70*/  IMAD R9, R4, 0x4e2, R9 ;  /* 0x000004e204097824 */ /* 0x000fca00078e0209 */
[----:B------:R-:W-:-:S05]  /*64a80*/  IADD3 R9, PT, PT, R9, -0x2, R25 ;  /* 0xfffffffe09097810 */ /* 0x000fca0007ffe019 */
[----:B0-----:R-:W-:-:S05]  /*64a90*/  IMAD.WIDE R208, R9, 0x8, R208 ;  /* 0x0000000809d07825 */ /* 0x001fca00078e02d0 */
[----:B-1----:R-:W2:Y:S01]  /*64aa0*/  LDG.E.64 R206, desc[UR6][R208.64] ;  /* 0x00000006d0ce7981 */ /* 0x002ea2000c1e1b00 */
[----:B------:R-:W-:Y:S01]  /*64ab0*/  IMAD.MOV.U32 R214, RZ, RZ, -0x800000 ;  /* 0xff800000ffd67424 */ /* 0x000fe200078e00ff */
[----:B------:R-:W-:Y:S01]  /*64ac0*/  BSSY.RECONVERGENT B0, `(.L_x_2233) ;  /* 0x000001b000007945 */ /* 0x000fe20003800200 */
[----:B------:R-:W-:-:S06]  /*64ad0*/  IMAD.MOV.U32 R215, RZ, RZ, 0x41cdcd64 ;  /* 0x41cdcd64ffd77424 */ /* 0x000fcc00078e00ff */
[----:B--2---:R-:W-:-:S14]  /*64ae0*/  DSETP.GEU.AND P1, PT, |R206|, R214, PT ;  /* 0x000000d6ce00722a */ /* 0x004fdc0003f2e200 */
[----:B------:R-:W-:Y:S05]  /*64af0*/  @P1 BRA `(.L_x_2234) ;  /* 0x00000000005c1947 */ /* 0x000fea0003800000 */
[----:B------:R-:W2:Y:S01]  /*64b00*/  LDL.U8 R10, [R30+-0x1] ;  /* 0xffffff001e0a7983 */ /* 0x000ea20000100000 */
[----:B------:R-:W0:Y:S03]  /*64b10*/  LDC.64 R12, c[0x0][0x410] ;  /* 0x00010400ff0c7b82 */ /* 0x000e260000000a00 */
[----:B------:R-:W3:Y:S01]  /*64b20*/  LDL.U8 R9, [R24+0x1a] ;  /* 0x00001a0018097983 */ /* 0x000ee20000100000 */
[----:B------:R-:W-:Y:S01]  /*64b30*/  R2UR UR8, R154 ;  /* 0x000000009a0872ca */ /* 0x000fe200000e0000 */
[----:B------:R-:W-:Y:S01]  /*64b40*/  UMOV UR6, 0x5197d ;  /* 0x0005197d00067882 */ /* 0x000fe20000000000 */
[----:B------:R-:W-:Y:S02]  /*64b50*/  R2UR UR9, R155 ;  /* 0x000000009b0972ca */ /* 0x000fe400000e0000 */
[----:B--2---:R-:W-:Y:S02]  /*64b60*/  PRMT R10, R10, 0x3340, R8 ;  /* 0x000033400a0a7816 */ /* 0x004fe40000000008 */
[----:B---3--:R-:W-:-:S04]  /*64b70*/  PRMT R9, R9, 0x3340, RZ ;  /* 0x0000334009097816 */ /* 0x008fc800000000ff */
[----:B------:R-:W-:Y:S02]  /*64b80*/  PRMT R9, R10, 0x5410, R9 ;  /* 0x000054100a097816 */ /* 0x000fe40000000009 */
[----:B------:R-:W-:-:S05]  /*64b90*/  PRMT R10, R3, 0x8880, RZ ;  /* 0x00008880030a7816 */ /* 0x000fca00000000ff */
[----:B------:R-:W-:-:S04]  /*64ba0*/  IDP.4A.S8.U8 R9, R9, UR6, R10 ;  /* 0x0000000609097c26 */ /* 0x000fc8000800020a */
[----:B0-----:R-:W-:-:S05]  /*64bb0*/  IMAD.WIDE R12, R9, 0x8, R12 ;  /* 0x00000008090c7825 */ /* 0x001fca00078e020c */
        /* <DEDUP_REMOVED lines=8> */
[----:B------:R-:W2:Y:S01]  /*64c40*/  LDG.E.64 R12, desc[UR8][R12.64] ;  /* 0x000000080c0c7981 */ /* 0x000ea2000c1e1b00 */
[----:B------:R-:W-:Y:S02]  /*64c50*/  DADD R200, R206, R10 ;  /* 0x00000000cec87229 */ /* 0x000fe4000000000a */
[----:B--2---:R-:W-:-:S11]  /*64c60*/  DADD R198, R198, R12 ;  /* 0x00000000c6c67229 */ /* 0x004fd6000000000c */
.L_x_2234:
[----:B------:R-:W-:Y:S05]  /*64c70*/  BSYNC.RECONVERGENT B0 ;  /* 0x0000000000007941 */ /* 0x000fea0003800200 */
.L_x_2233:
        /* <DEDUP_REMOVED lines=27> */
.L_x_2236:
[----:B------:R-:W-:Y:S05]  /*64e30*/  BSYNC.RECONVERGENT B0 ;  /* 0x0000000000007941 */ /* 0x000fea0003800200 */
.L_x_2235:
[----:B------:R-:W-:Y:S01]  /*64e40*/  DSETP.GEU.AND P1, PT, R204, -2500, PT ;  /* 0xc0a38800cc00742a */ /* 0x000fe20003f2e000 */
[----:B------:R-:W-:Y:S01]  /*64e50*/  BSSY.RECONVERGENT B0, `(.L_x_2237) ;  /* 0x0000023000007945 */ /* 0x000fe20003800200 */
[----:B------:R-:W-:-:S04]  /*64e60*/  DSETP.GEU.AND P2, PT, R198, -2500, PT ;  /* 0xc0a38800c600742a */ /* 0x000fc80003f4e000 */
[----:B------:R-:W-:Y:S02]  /*64e70*/  FSEL R206, R202, RZ, P1 ;  /* 0x000000ffcace7208 */ /* 0x000fe40000800000 */
[----:B------:R-:W-:Y:S02]  /*64e80*/  FSEL R207, R203, RZ, P1 ;  /* 0x000000ffcbcf7208 */ /* 0x000fe40000800000 */
[----:B------:R-:W-:Y:S02]  /*64e90*/  FSEL R12, R204, RZ, P1 ;  /* 0x000000ffcc0c7208 */ /* 0x000fe40000800000 */
[----:B------:R-:W-:Y:S02]  /*64ea0*/  FSEL R13, R205, -5.287109375, P1 ;  /* 0xc0a93000cd0d7808 */ /* 0x000fe40000800000 */
[----:B------:R-:W-:Y:S01]  /*64eb0*/  DSETP.GT.AND P1, PT, R206, RZ, PT ;  /* 0x000000ffce00722a */ /* 0x000fe20003f24000 */
[----:B------:R-:W-:Y:S02]  /*64ec0*/  FSEL R198, R198, RZ, P2 ;  /* 0x000000ffc6c67208 */ /* 0x000fe40001000000 */
[----:B------:R-:W-:-:S02]  /*64ed0*/  FSEL R199, R199, -5.287109375, P2 ;  /* 0xc0a93000c7c77808 */ /* 0x000fc40001000000 */
[----:B------:R-:W-:Y:S01]  /*64ee0*/  FSEL R200, R200, RZ, P2 ;  /* 0x000000ffc8c87208 */ /* 0x000fe20001000000 */
[----:B------:R-:W-:Y:S01]  /*64ef0*/  DSETP.LEU.OR P1, PT, R12, RZ, !P1 ;  /* 0x000000ff0c00722a */ /* 0x000fe20004f2b400 */
[----:B------:R-:W-:-:S05]  /*64f00*/  FSEL R201, R201, RZ, P2 ;  /* 0x000000ffc9c97208 */ /* 0x000fca0001000000 */
[----:B------:R-:W-:-:S14]  /*64f10*/  DSETP.LEU.AND P1, PT, R10, R22, P1 ;  /* 0x000000160a00722a */ /* 0x000fdc0000f2b000 */
[C---:B------:R-:W-:Y:S02]  /*64f20*/  @!P1 R2UR UR6, R154.reuse ;  /* 0x000000009a0692ca */ /* 0x040fe400000e0000 */
[C---:B------:R-:W-:Y:S02]  /*64f30*/  @!P1 R2UR UR7, R155.reuse ;  /* 0x000000009b0792ca */ /* 0x040fe400000e0000 */
[----:B------:R-:W-:Y:S02]  /*64f40*/  @!P1 R2UR UR8, R154 ;  /* 0x000000009a0892ca */ /* 0x000fe400000e0000 */
[----:B------:R-:W-:-:S09]  /*64f50*/  @!P1 R2UR UR9, R155 ;  /* 0x000000009b0992ca */ /* 0x000fd200000e0000 */
        /* <DEDUP_REMOVED lines=8> */
[C---:B------:R-:W-:Y:S01]  /*64fe0*/  @P1 R2UR UR6, R154.reuse ;  /* 0x000000009a0612ca */ /* 0x040fe200000e0000 */
[----:B------:R-:W-:Y:S01]  /*64ff0*/  @P1 IMAD.MOV.U32 R198, RZ, RZ, R12 ;  /* 0x000000ffffc61224 */ /* 0x000fe200078e000c */
[C---:B------:R-:W-:Y:S01]  /*65000*/  @P1 R2UR UR7, R155.reuse ;  /* 0x000000009b0712ca */ /* 0x040fe200000e0000 */
[----:B------:R-:W-:Y:S01]  /*65010*/  @P1 IMAD.MOV.U32 R199, RZ, RZ, R13 ;  /* 0x000000ffffc71224 */ /* 0x000fe200078e000d */
[----:B------:R-:W-:Y:S01]  /*65020*/  @P1 R2UR UR8, R154 ;  /* 0x000000009a0812ca */ /* 0x000fe200000e0000 */
[----:B------:R-:W-:Y:S01]  /*65030*/  @P1 IMAD.MOV.U32 R200, RZ, RZ, R206 ;  /* 0x000000ffffc81224 */ /* 0x000fe200078e00ce */
[----:B------:R-:W-:Y:S01]  /*65040*/  @P1 R2UR UR9, R155 ;  /* 0x000000009b0912ca */ /* 0x000fe200000e0000 */
[----:B------:R-:W-:-:S08]  /*65050*/  @P1 IMAD.MOV.U32 R201, RZ, RZ, R207 ;  /* 0x000000ffffc91224 */ /* 0x000fd000078e00cf */
[----:B------:R1:W-:Y:S04]  /*65060*/  @P1 STG.E.64 desc[UR6][R38.64+0x1388], R12 ;  /* 0x0013880c26001986 */ /* 0x0003e8000c101b06 */
[----:B------:R1:W-:Y:S02]  /*65070*/  @P1 STG.E.64 desc[UR8][R38.64], R206 ;  /* 0x000000ce26001986 */ /* 0x0003e4000c101b08 */
.L_x_2238:
[----:B------:R-:W-:Y:S05]  /*65080*/  BSYNC.RECONVERGENT B0 ;  /* 0x0000000000007941 */ /* 0x000fea0003800200 */
.L_x_2237:
[----:B-1----:R-:W-:-:S07]  /*65090*/  IMAD.MOV.U32 R206, RZ, RZ, 0x3 ;  /* 0x00000003ffce7424 */ /* 0x002fce00078e00ff */
.L_x_2267:
[----:B------:R-:W-:Y:S01]  /*650a0*/  IMAD.IADD R9, R25, 0x1, -R206 ;  /* 0x0000000119097824 */ /* 0x000fe200078e0ace */
[----:B------:R-:W-:Y:S01]  /*650b0*/  BSSY.RECONVERGENT B2, `(.L_x_2239) ;  /* 0x0000205000027945 */ /* 0x000fe20003800200 */
[----:B------:R-:W-:Y:S02]  /*650c0*/  VIADD R206, R206, 0x1 ;  /* 0x00000001cece7836 */ /* 0x000fe40000000000 */
[C---:B------:R-:W-:Y:S01]  /*650d0*/  VIADD R208, R9.reuse, 0x1 ;  /* 0x0000000109d07836 */ /* 0x040fe20000000000 */
[----:B------:R-:W-:-:S04]  /*650e0*/  ISETP.GT.U32.AND P1, PT, R9, 0x7ffffffe, PT ;  /* 0x7ffffffe0900780c */ /* 0x000fc80003f24070 */
[----:B------:R-:W-:Y:S02]  /*650f0*/  SEL R9, R9, RZ, P1 ;  /* 0x000000ff09097207 */ /* 0x000fe40000800000 */
[----:B------:R-:W-:Y:S02]  /*65100*/  SEL R208, R208, 0x1, !P1 ;  /* 0x00000001d0d07807 */ /* 0x000fe40004800000 */
[----:B------:R-:W-:Y:S01]  /*65110*/  ISETP.NE.AND P1, PT, R206, 0x21, PT ;  /* 0x00000021ce00780c */ /* 0x000fe20003f25270 */
[----:B------:R-:W-:Y:S01]  /*65120*/  IMAD.IADD R9, R31, 0x1, R9 ;  /* 0x000000011f097824 */ /* 0x000fe200078e0209 */
[----:B------:R-:W-:-:S04]  /*65130*/  ISETP.GE.AND P2, PT, R208, R25, PT ;  /* 0x00000019d000720c */ /* 0x000fc80003f46270 */
[----:B------:R-:W-:-:S13]  /*65140*/  ISETP.LT.OR P2, PT, R9, 0x1, P2 ;  /* 0x000000010900780c */ /* 0x000fda0001741670 */
[----:B-1----:R-:W-:Y:S05]  /*65150*/  @P2 BRA `(.L_x_2240) ;  /* 0x0000001c00e82947 */ /* 0x002fea0003800000 */
[----:B------:R-:W-:-:S07]  /*65160*/  IMAD.MOV.U32 R207, RZ, RZ, R9 ;  /* 0x000000ffffcf7224 */ /* 0x000fce00078e0009 */
.L_x_2266:
[----:B-1----:R-:W1:Y:S01]  /*65170*/  LDC.64 R10, c[0x0][0x428] ;  /* 0x00010a00ff0a7b82 */ /* 0x002e620000000a00 */
[----:B------:R-:W-:Y:S01]  /*65180*/  IMAD.MOV.U32 R209, RZ, RZ, R207 ;  /* 0x000000ffffd17224 */ /* 0x000fe200078e00cf */
[----:B------:R-:W-:Y:S01]  /*65190*/  R2UR UR6, R154 ;  /* 0x000000009a0672ca */ /* 0x000fe200000e0000 */
[----:B------:R-:W-:Y:S01]  /*651a0*/  IMAD.IADD R9, R18, 0x1, R208 ;  /* 0x0000000112097824 */ /* 0x000fe200078e02d0 */
[----:B------:R-:W-:Y:S01]  /*651b0*/  R2UR UR7, R155 ;  /* 0x000000009b0772ca */ /* 0x000fe200000e0000 */
        /* <DEDUP_REMOVED lines=10> */
[----:B------:R-:W-:Y:S01]  /*65260*/  BSSY.RECONVERGENT B0, `(.L_x_2243) ;  /* 0x00001d2000007945 */ /* 0x000fe20003800200 */
[----:B------:R-:W-:-:S03]  /*65270*/  LOP3.LUT R9, RZ, R208, RZ, 0x33, !PT ;  /* 0x000000d0ff097212 */ /* 0x000fc600078e33ff */
[----:B------:R-:W-:Y:S02]  /*65280*/  IMAD.IADD R213, R213, 0x1, R34 ;  /* 0x00000001d5d57824 */ /* 0x000fe400078e0222 */
[----:B------:R-:W-:-:S03]  /*65290*/  IMAD.IADD R9, R9, 0x1, R25 ;  /* 0x0000000109097824 */ /* 0x000fc600078e0219 */
[C---:B------:R-:W-:Y:S01]  /*652a0*/  ISETP.NE.AND P2, PT, R213.reuse, RZ, PT ;  /* 0x000000ffd500720c */ /* 0x040fe20003f45270 */
        /* <DEDUP_REMOVED lines=19> */
[----:B------:R-:W-:-:S04]  /*653e0*/  IMAD.IADD R9, R247, 0x1, R208 ;  /* 0x00000001f7097824 */ /* 0x000fc800078e02d0 */
[----:B------:R-:W2:Y:S04]  /*653f0*/  LDL.U8 R22, [R22] ;  /* 0x0000000016167983 */ /* 0x000ea80000100000 */
[----:B------:R-:W3:Y:S01]  /*65400*/  LDL.U8 R9, [R9+0x1b] ;  /* 0x00001b0009097983 */ /* 0x000ee20000100000 */
[C---:B------:R-:W-:Y:S01]  /*65410*/  R2UR UR8, R154.reuse ;  /* 0x000000009a0872ca */ /* 0x040fe200000e0000 */
[----:B------:R-:W-:Y:S01]  /*65420*/  UMOV UR6, 0x5197d ;  /* 0x0005197d00067882 */ /* 0x000fe20000000000 */
[C---:B------:R-:W-:Y:S02]  /*65430*/  R2UR UR9, R155.reuse ;  /* 0x000000009b0972ca */ /* 0x040fe400000e0000 */
[----:B------:R-:W-:Y:S02]  /*65440*/  R2UR UR10, R154 ;  /* 0x000000009a0a72ca */ /* 0x000fe400000e0000 */
[----:B------:R-:W-:-:S02]  /*65450*/  R2UR UR11, R155 ;  /* 0x000000009b0b72ca */ /* 0x000fc400000e0000 */
[C---:B------:R-:W-:Y:S02]  /*65460*/  R2UR UR12, R154.reuse ;  /* 0x000000009a0c72ca */ /* 0x040fe400000e0000 */
[C---:B------:R-:W-:Y:S02]  /*65470*/  R2UR UR13, R155.reuse ;  /* 0x000000009b0d72ca */ /* 0x040fe400000e0000 */
[----:B------:R-:W-:Y:S02]  /*65480*/  R2UR UR14, R154 ;  /* 0x000000009a0e72ca */ /* 0x000fe400000e0000 */
[----:B------:R-:W-:Y:S02]  /*65490*/  R2UR UR15, R155 ;  /* 0x000000009b0f72ca */ /* 0x000fe400000e0000 */
[----:B--2---:R-:W-:Y:S02]  /*654a0*/  PRMT R22, R22, 0x3340, R8 ;  /* 0x0000334016167816 */ /* 0x004fe40000000008 */
[----:B---3--:R-:W-:-:S04]  /*654b0*/  PRMT R9, R9, 0x3340, RZ ;  /* 0x0000334009097816 */ /* 0x008fc800000000ff */
[----:B------:R-:W-:Y:S02]  /*654c0*/  PRMT R9, R22, 0x5410, R9 ;  /* 0x0000541016097816 */ /* 0x000fe40000000009 */
[----:B------:R-:W-:-:S05]  /*654d0*/  PRMT R22, R3, 0x8880, RZ ;  /* 0x0000888003167816 */ /* 0x000fca00000000ff */
[----:B------:R-:W-:Y:S02]  /*654e0*/  IDP.4A.S8.U8 R9, R9, UR6, R22 ;  /* 0x0000000609097c26 */ /* 0x000fe40008000216 */
[----:B-1----:R-:W-:-:S04]  /*654f0*/  IMAD.WIDE.U32 R22, R216, 0x8, R214 ;  /* 0x00000008d8167825 */ /* 0x002fc800078e00d6 */
[----:B------:R-:W-:Y:S01]  /*65500*/  IMAD.WIDE R214, R9, 0x8, R214 ;  /* 0x0000000809d67825 */ /* 0x000fe200078e02d6 */
[----:B------:R-:W2:Y:S04]  /*65510*/  LDG.E.64 R202, desc[UR8][R22.64+0x6268] ;  /* 0x0062680816ca7981 */ /* 0x000ea8000c1e1b00 */
[----:B------:R-:W2:Y:S04]  /*65520*/  LDG.E.64 R204, desc[UR10][R214.64+0x1388] ;  /* 0x0013880ad6cc7981 */ /* 0x000ea8000c1e1b00 */
[----:B------:R-:W3:Y:S04]  /*65530*/  LDG.E.64 R22, desc[UR12][R22.64+0x5f98] ;  /* 0x005f980c16167981 */ /* 0x000ee8000c1e1b00 */
[----:B------:R-:W3:Y:S01]  /*65540*/  LDG.E.64 R214, desc[UR14][R214.64] ;  /* 0x0000000ed6d67981 */ /* 0x000ee2000c1e1b00 */
[----:B--2---:R-:W-:-:S02]  /*65550*/  DADD R202, R202, R204 ;  /* 0x00000000caca7229 */ /* 0x004fc400000000cc */
[----:B---3--:R-:W-:-:S11]  /*65560*/  DADD R22, R22, R214 ;  /* 0x0000000016167229 */ /* 0x008fd600000000d6 */
.L_x_2247:
[----:B------:R-:W-:Y:S05]  /*65570*/  BSYNC.RECONVERGENT B7 ;  /* 0x0000000000077941 */ /* 0x000fea0003800200 */
.L_x_2246:
        /* <DEDUP_REMOVED lines=10> */
[----:B--2---:R-:W-:Y:S01]  /*65620*/  DADD R10, R10, R22 ;  /* 0x000000000a0a7229 */ /* 0x004fe20000000016 */
[----:B------:R-:W-:-:S09]  /*65630*/  IMAD.MOV.U32 R22, RZ, RZ, 0x1 ;  /* 0x00000001ff167424 */ /* 0x000fd200078e00ff */
[----:B------:R-:W-:Y:S02]  /*65640*/  FSEL R202, R10, RZ, !P2 ;  /* 0x000000ff0aca7208 */ /* 0x000fe40005000000 */
        /* <DEDUP_REMOVED lines=24> */
.L_x_2249:
[----:B------:R-:W-:Y:S05]  /*657d0*/  BSYNC.RECONVERGENT B7 ;  /* 0x0000000000077941 */ /* 0x000fea0003800200 */
.L_x_2248:
        /* <DEDUP_REMOVED lines=27> */
.L_x_2251:
[----:B------:R-:W-:Y:S05]  /*65990*/  BSYNC.RECONVERGENT B7 ;  /* 0x0000000000077941 */ /* 0x000fea0003800200 */
.L_x_2250:
[----:B------:R-:W-:-:S06]  /*659a0*/  DSETP.GT.AND P2, PT, R22, R214, PT ;  /* 0x000000d61600722a */ /* 0x000fcc0003f44000 */
[----:B------:R-:W-:Y:S02]  /*659b0*/  FSEL R10, R204, RZ, P2 ;  /* 0x000000ffcc0a7208 */ /* 0x000fe40001000000 */
[----:B------:R-:W-:Y:S02]  /*659c0*/  FSEL R11, R205, +QNAN , P2 ;  /* 0x7ff00000cd0b7808 */ /* 0x000fe40001000000 */
[----:B------:R-:W-:Y:S02]  /*659d0*/  FSEL R12, R202, RZ, P2 ;  /* 0x000000ffca0c7208 */ /* 0x000fe40001000000 */
[----:B------:R-:W-:Y:S01]  /*659e0*/  FSEL R13, R203, -1.875, P2 ;  /* 0xbff00000cb0d7808 */ /* 0x000fe20001000000 */
[----:B------:R-:W-:Y:S06]  /*659f0*/  BRA `(.L_x_2252) ;  /* 0x0000001400607947 */ /* 0x000fec0003800000 */
.L_x_2245:
[C---:B------:R-:W-:Y:S01]  /*65a00*/  IMAD.IADD R22, R247.reuse, 0x1, R208 ;  /* 0x00000001f7167824 */ /* 0x040fe200078e02d0 */
[----:B------:R-:W1:Y:S01]  /*65a10*/  LDCU.64 UR6, c[0x0][0x410] ;  /* 0x00008200ff0677ac */ /* 0x000e620008000a00 */
[----:B------:R-:W-:Y:S01]  /*65a20*/  IMAD.IADD R9, R247, 0x1, R209 ;  /* 0x00000001f7097824 */ /* 0x000fe200078e02d1 */
[----:B------:R-:W-:Y:S01]  /*65a30*/  PRMT R204, R3, 0x8880, RZ ;  /* 0x0000888003cc7816 */ /* 0x000fe200000000ff */
[----:B------:R-:W2:Y:S02]  /*65a40*/  LDC.64 R202, c[0x0][0x410] ;  /* 0x00010400ffca7b82 */ /* 0x000ea40000000a00 */
[----:B------:R-:W3:Y:S04]  /*65a50*/  LDL.S8 R22, [R22+0x1b] ;  /* 0x00001b0016167983 */ /* 0x000ee80000100200 */
[----:B------:R-:W4:Y:S01]  /*65a60*/  LDL.S8 R9, [R9] ;  /* 0x0000000009097983 */ /* 0x000f220000100200 */
[----:B------:R-:W-:-:S02]  /*65a70*/  PRMT R23, R8, 0x8880, RZ ;  /* 0x0000888008177816 */ /* 0x000fc400000000ff */
[--C-:B------:R-:W-:Y:S02]  /*65a80*/  SHF.R.S32.HI R205, RZ, 0x1f, R204.reuse ;  /* 0x0000001fffcd7819 */ /* 0x100fe400000114cc */
[C---:B------:R-:W-:Y:S02]  /*65a90*/  R2UR UR8, R154.reuse ;  /* 0x000000009a0872ca */ /* 0x040fe400000e0000 */
[----:B------:R-:W-:Y:S01]  /*65aa0*/  R2UR UR9, R155 ;  /* 0x000000009b0972ca */ /* 0x000fe200000e0000 */
[----:B------:R-:W-:Y:S01]  /*65ab0*/  IMAD.WIDE R204, R23, 0x5, R204 ;  /* 0x0000000517cc7825 */ /* 0x000fe200078e02cc */
[----:B------:R-:W-:Y:S02]  /*65ac0*/  R2UR UR10, R154 ;  /* 0x000000009a0a72ca */ /* 0x000fe400000e0000 */
[----:B------:R-:W-:Y:S02]  /*65ad0*/  R2UR UR11, R155 ;  /* 0x000000009b0b72ca */ /* 0x000fe400000e0000 */
[----:B-1----:R-:W-:-:S02]  /*65ae0*/  LEA R218, P2, R204, UR6, 0x3 ;  /* 0x00000006ccda7c11 */ /* 0x002fc4000f8418ff */
[----:B------:R-:W-:Y:S02]  /*65af0*/  R2UR UR12, R154 ;  /* 0x000000009a0c72ca */ /* 0x000fe400000e0000 */
[----:B------:R-:W-:Y:S01]  /*65b00*/  LEA.HI.X R219, R204, UR7, R205, 0x3, P2 ;  /* 0x00000007ccdb7c11 */ /* 0x000fe200090f1ccd */
[----:B--2---:R-:W-:Y:S01]  /*65b10*/  IMAD.WIDE R202, R216, 0x8, R202 ;  /* 0x00000008d8ca7825 */ /* 0x004fe200078e02ca */
[C---:B------:R-:W-:Y:S01]  /*65b20*/  R2UR UR13, R155.reuse ;  /* 0x000000009b0d72ca */ /* 0x040fe200000e0000 */
[----:B------:R-:W2:Y:S01]  /*65b30*/  LDG.E.64 R10, desc[UR8][R10.64+0x1388] ;  /* 0x001388080a0a7981 */ /* 0x000ea2000c1e1b00 */
[C---:B------:R-:W-:Y:S02]  /*65b40*/  R2UR UR14, R154.reuse ;  /* 0x000000009a0e72ca */ /* 0x040fe400000e0000 */
[----:B------:R-:W-:Y:S02]  /*65b50*/  R2UR UR15, R155 ;  /* 0x000000009b0f72ca */ /* 0x000fe400000e0000 */
[----:B------:R-:W-:-:S02]  /*65b60*/  R2UR UR16, R154 ;  /* 0x000000009a1072ca */ /* 0x000fc400000e0000 */
[----:B------:R-:W-:Y:S02]  /*65b70*/  R2UR UR17, R155 ;  /* 0x000000009b1172ca */ /* 0x000fe400000e0000 */
[----:B---3--:R-:W-:-:S03]  /*65b80*/  SHF.R.S32.HI R23, RZ, 0x1f, R22 ;  /* 0x0000001fff177819 */ /* 0x008fc60000011416 */
[----:B----4-:R-:W-:-:S03]  /*65b90*/  IMAD.WIDE R22, R9, 0x5, R22 ;  /* 0x0000000509167825 */ /* 0x010fc600078e0216 */
[----:B------:R-:W-:Y:S02]  /*65ba0*/  LEA R214, P2, R22, UR6, 0x3 ;  /* 0x0000000616d67c11 */ /* 0x000fe4000f8418ff */
[----:B------:R-:W-:Y:S02]  /*65bb0*/  R2UR UR6, R154 ;  /* 0x000000009a0672ca */ /* 0x000fe400000e0000 */
[----:B------:R-:W-:Y:S02]  /*65bc0*/  LEA.HI.X R215, R22, UR7, R23, 0x3, P2 ;  /* 0x0000000716d77c11 */ /* 0x000fe400090f1c17 */
[----:B------:R-:W-:Y:S01]  /*65bd0*/  R2UR UR7, R155 ;  /* 0x000000009b0772ca */ /* 0x000fe200000e0000 */
[----:B------:R-:W3:Y:S04]  /*65be0*/  LDG.E.64 R22, desc[UR8][R202.64+0x6268] ;  /* 0x00626808ca167981 */ /* 0x000ee8000c1e1b00 */
[----:B------:R-:W3:Y:S04]  /*65bf0*/  LDG.E.64 R204, desc[UR10][R214.64+0xb248] ;  /* 0x00b2480ad6cc7981 */ /* 0x000ee8000c1e1b00 */
[----:B------:R-:W4:Y:S04]  /*65c00*/  LDG.E.64 R202, desc[UR12][R202.64+0x5f98] ;  /* 0x005f980ccaca7981 */ /* 0x000f28000c1e1b00 */
[----:B------:R-:W4:Y:S04]  /*65c10*/  LDG.E.64 R214, desc[UR14][R214.64+0xb180] ;  /* 0x00b1800ed6d67981 */ /* 0x000f28000c1e1b00 */
[----:B------:R-:W5:Y:S04]  /*65c20*/  LDG.E.64 R216, desc[UR6][R218.64+0xb248] ;  /* 0x00b24806dad87981 */ /* 0x000f68000c1e1b00 */
[----:B------:R-:W2:Y:S01]  /*65c30*/  LDG.E.64 R218, desc[UR16][R218.64+0xb180] ;  /* 0x00b18010dada7981 */ /* 0x000ea2000c1e1b00 */
[----:B------:R-:W-:Y:S01]  /*65c40*/  UMOV UR6, 0xcccccccd ;  /* 0xcccccccd00067882 */ /* 0x000fe20000000000 */
[----:B------:R-:W-:Y:S01]  /*65c50*/  UMOV UR7, 0x4016cccc ;  /* 0x4016cccc00077882 */ /* 0x000fe20000000000 */
[----:B------:R-:W-:Y:S01]  /*65c60*/  BSSY.RECONVERGENT B7, `(.L_x_2253) ;  /* 0x0000024000077945 */ /* 0x000fe20003800200 */
[----:B---3--:R-:W-:-:S02]  /*65c70*/  DADD R22, R22, R204 ;  /* 0x0000000016167229 */ /* 0x008fc400000000cc */
[----:B----4-:R-:W-:-:S06]  /*65c80*/  DADD R202, R202, R214 ;  /* 0x00000000caca7229 */ /* 0x010fcc00000000d6 */
[----:B-----5:R-:W-:Y:S02]  /*65c90*/  DADD R22, R22, R216 ;  /* 0x0000000016167229 */ /* 0x020fe400000000d8 */
        /* <DEDUP_REMOVED lines=32> */
.L_x_2254:
[----:B------:R-:W-:Y:S05]  /*65ea0*/  BSYNC.RECONVERGENT B7 ;  /* 0x0000000000077941 */ /* 0x000fea0003800200 */
.L_x_2253:
        /* <DEDUP_REMOVED lines=27> */
.L_x_2256:
[----:B------:R-:W-:Y:S05]  /*66060*/  BSYNC.RECONVERGENT B7 ;  /* 0x0000000000077941 */ /* 0x000fea0003800200 */
.L_x_2255:
[----:B------:R-:W-:-:S06]  /*66070*/  DSETP.GT.AND P2, PT, R22, R214, PT ;  /* 0x000000d61600722a */ /* 0x000fcc0003f44000 */
[----:B------:R-:W-:Y:S02]  /*66080*/  FSEL R10, R204, RZ, P2 ;  /* 0x000000ffcc0a7208 */ /* 0x000fe40001000000 */
[----:B------:R-:W-:Y:S02]  /*66090*/  FSEL R11, R205, +QNAN , P2 ;  /* 0x7ff00000cd0b7808 */ /* 0x000fe40001000000 */
[----:B------:R-:W-:Y:S02]  /*660a0*/  FSEL R12, R202, RZ, P2 ;  /* 0x000000ffca0c7208 */ /* 0x000fe40001000000 */
[----:B------:R-:W-:Y:S01]  /*660b0*/  FSEL R13, R203, -1.875, P2 ;  /* 0xbff00000cb0d7808 */ /* 0x000fe20001000000 */
[----:B------:R-:W-:Y:S06]  /*660c0*/  BRA `(.L_x_2252) ;  /* 0x0000000c00ac7947 */ /* 0x000fec0003800000 */
.L_x_2244:
[----:B------:R-:W-:-:S04]  /*660d0*/  ISETP.NE.AND P2, PT, R9, 0x1, PT ;  /* 0x000000010900780c */ /* 0x000fc80003f45270 */
[----:B------:R-:W-:-:S13]  /*660e0*/  ISETP.NE.OR P2, PT, R213, 0x1, P2 ;  /* 0x00000001d500780c */ /* 0x000fda0001745670 */
[----:B------:R-:W-:Y:S05]  /*660f0*/  @P2 BRA `(.L_x_2257) ;  /* 0x0000000400d02947 */ /* 0x000fea0003800000 */
[C---:B------:R-:W-:Y:S01]  /*66100*/  IMAD.IADD R202, R247.reuse, 0x1, R209 ;  /* 0x00000001f7ca7824 */ /* 0x040fe200078e02d1 */
[----:B------:R-:W2:Y:S01]  /*66110*/  LDL.U8 R23, [R24+0x1a] ;  /* 0x00001a0018177983 */ /* 0x000ea20000100000 */
[----:B------:R-:W-:-:S03]  /*66120*/  IMAD.IADD R9, R247, 0x1, R208 ;  /* 0x00000001f7097824 */ /* 0x000fc600078e02d0 */
[----:B------:R-:W3:Y:S04]  /*66130*/  LDL.U8 R205, [R202+0x1] ;  /* 0x00000100cacd7983 */ /* 0x000ee80000100000 */
[----:B------:R-:W4:Y:S04]  /*66140*/  LDL.U8 R204, [R9+0x1b] ;  /* 0x00001b0009cc7983 */ /* 0x000f280000100000 */
[----:B------:R-:W3:Y:S04]  /*66150*/  LDL.U8 R202, [R202] ;  /* 0x00000000caca7983 */ /* 0x000ee80000100000 */
[----:B------:R-:W5:Y:S04]  /*66160*/  LDL.S8 R22, [R30+-0x1] ;  /* 0xffffff001e167983 */ /* 0x000f680000100200 */
[----:B------:R-:W5:Y:S01]  /*66170*/  LDL.S8 R9, [R9+0x1c] ;  /* 0x00001c0009097983 */ /* 0x000f620000100200 */
[----:B------:R-:W-:-:S02]  /*66180*/  R2UR UR8, R154 ;  /* 0x000000009a0872ca */ /* 0x000fc400000e0000 */
[C---:B------:R-:W-:Y:S01]  /*66190*/  R2UR UR9, R155.reuse ;  /* 0x000000009b0972ca */ /* 0x040fe200000e0000 */
[----:B------:R-:W-:Y:S01]  /*661a0*/  UMOV UR7, 0x57d19 ;  /* 0x00057d1900077882 */ /* 0x000fe20000000000 */
[C---:B------:R-:W-:Y:S01]  /*661b0*/  R2UR UR14, R154.reuse ;  /* 0x000000009a0e72ca */ /* 0x040fe200000e0000 */
[----:B------:R-:W-:Y:S01]  /*661c0*/  UMOV UR6, 0x5197d ;  /* 0x0005197d00067882 */ /* 0x000fe20000000000 */
[C---:B------:R-:W-:Y:S02]  /*661d0*/  R2UR UR15, R155.reuse ;  /* 0x000000009b0f72ca */ /* 0x040fe400000e0000 */
[C---:B------:R-:W-:Y:S02]  /*661e0*/  R2UR UR12, R154.reuse ;  /* 0x000000009a0c72ca */ /* 0x040fe400000e0000 */
[----:B------:R-:W-:Y:S02]  /*661f0*/  R2UR UR13, R155 ;  /* 0x000000009b0d72ca */ /* 0x000fe400000e0000 */
[----:B------:R-:W-:-:S02]  /*66200*/  R2UR UR10, R154 ;  /* 0x000000009a0a72ca */ /* 0x000fc400000e0000 */
[----:B------:R-:W-:-:S13]  /*66210*/  R2UR UR11, R155 ;  /* 0x000000009b0b72ca */ /* 0x000fda00000e0000 */
[----:B------:R-:W5:Y:S01]  /*66220*/  LDG.E.64 R10, desc[UR10][R10.64+0x1388] ;  /* 0x0013880a0a0a7981 */ /* 0x000f62000c1e1b00 */
[----:B--2---:R-:W-:Y:S02]  /*66230*/  PRMT R23, R23, 0x3340, R3 ;  /* 0x0000334017177816 */ /* 0x004fe40000000003 */
[----:B---3--:R-:W-:Y:S02]  /*66240*/  PRMT R205, R202, 0x3340, R205 ;  /* 0x00003340cacd7816 */ /* 0x008fe400000000cd */
[----:B------:R-:W1:Y:S01]  /*66250*/  LDC.64 R202, c[0x0][0x410] ;  /* 0x00010400ffca7b82 */ /* 0x000e620000000a00 */
[----:B----4-:R-:W-:-:S04]  /*66260*/  PRMT R204, R204, 0x3340, RZ ;  /* 0x00003340cccc7816 */ /* 0x010fc800000000ff */
[----:B------:R-:W-:Y:S02]  /*66270*/  PRMT R204, R205, 0x5410, R204 ;  /* 0x00005410cdcc7816 */ /* 0x000fe400000000cc */
[----:B------:R-:W-:-:S04]  /*66280*/  PRMT R205, R8, 0x3340, RZ ;  /* 0x0000334008cd7816 */ /* 0x000fc800000000ff */
[----:B------:R-:W-:Y:S01]  /*66290*/  PRMT R23, R23, 0x5410, R205 ;  /* 0x0000541017177816 */ /* 0x000fe200000000cd */
[----:B-----5:R-:W-:Y:S01]  /*662a0*/  IDP.4A.S8.U8 R9, R204, UR6, R9 ;  /* 0x00000006cc097c26 */ /* 0x020fe20008000209 */
[----:B------:R-:W-:-:S03]  /*662b0*/  R2UR UR6, R154 ;  /* 0x000000009a0672ca */ /* 0x000fc600000e0000 */
[----:B------:R-:W-:Y:S01]  /*662c0*/  IDP.4A.S8.U8 R22, R23, UR7, R22 ;  /* 0x0000000717167c26 */ /* 0x000fe20008000216 */
[----:B------:R-:W-:-:S03]  /*662d0*/  R2UR UR7, R155 ;  /* 0x000000009b0772ca */ /* 0x000fc600000e0000 */
[----:B-1----:R-:W-:-:S04]  /*662e0*/  IMAD.WIDE R214, R22, 0x8, R202 ;  /* 0x0000000816d67825 */ /* 0x002fc800078e02ca */
[----:B------:R-:W-:Y:S01]  /*662f0*/  IMAD.WIDE R202, R9, 0x8, R202 ;  /* 0x0000000809ca7825 */ /* 0x000fe200078e02ca */
[----:B------:R-:W2:Y:S04]  /*66300*/  LDG.E.64 R22, desc[UR8][R214.64+0x2710] ;  /* 0x00271008d6167981 */ /* 0x000ea8000c1e1b00 */
[----:B------:R-:W3:Y:S04]  /*66310*/  LDG.E.64 R204, desc[UR12][R202.64+0x3a98] ;  /* 0x003a980ccacc7981 */ /* 0x000ee8000c1e1b00 */
[----:B------:R-:W3:Y:S04]  /*66320*/  LDG.E.64 R214, desc[UR14][R214.64+0x3a98] ;  /* 0x003a980ed6d67981 */ /* 0x000ee8000c1e1b00 */
[----:B------:R-:W2:Y:S01]  /*66330*/  LDG.E.64 R202, desc[UR6][R202.64+0x2710] ;  /* 0x00271006caca7981 */ /* 0x000ea2000c1e1b00 */
[----:B------:R-:W-:Y:S01]  /*66340*/  UMOV UR6, 0xcccccccd ;  /* 0xcccccccd00067882 */ /* 0x000fe20000000000 */
[----:B------:R-:W-:Y:S01]  /*66350*/  UMOV UR7, 0x4016cccc ;  /* 0x4016cccc00077882 */ /* 0x000fe20000000000 */
[----:B------:R-:W-:Y:S01]  /*66360*/  BSSY.RECONVERGENT B7, `(.L_x_2258) ;  /* 0x0000022000077945 */ /* 0x000fe20003800200 */
[----:B---3--:R-:W-:-:S02]  /*66370*/  DADD R204, R204, R214 ;  /* 0x00000000cccc7229 */ /* 0x008fc400000000d6 */
        /* <DEDUP_REMOVED lines=32> */
.L_x_2259:
[----:B------:R-:W-:Y:S05]  /*66580*/  BSYNC.RECONVERGENT B7 ;  /* 0x0000000000077941 */ /* 0x000fea0003800200 */
.L_x_2258:
        /* <DEDUP_REMOVED lines=27> */
.L_x_2261:
[----:B------:R-:W-:Y:S05]  /*66740*/  BSYNC.RECONVERGENT B7 ;  /* 0x0000000000077941 */ /* 0x000fea0003800200 */
.L_x_2260:
        /* <DEDUP_REMOVED lines=15> */
.L_x_2257:
        /* <DEDUP_REMOVED lines=8> */
[----:B------:R-:W2:Y:S01]  /*668c0*/  LDL.S8 R217, [R30+-0x1] ;  /* 0xffffff001ed97983 */ /* 0x000ea20000100200 */
[----:B------:R-:W-:Y:S01]  /*668d0*/  UMOV UR6, 0x5197d ;  /* 0x0005197d00067882 */ /* 0x000fe20000000000 */
[----:B------:R-:W-:-:S02]  /*668e0*/  R2UR UR7, R155 ;  /* 0x000000009b0772ca */ /* 0x000fc400000e0000 */
[C---:B------:R-:W-:Y:S02]  /*668f0*/  R2UR UR8, R154.reuse ;  /* 0x000000009a0872ca */ /* 0x040fe400000e0000 */
[C---:B------:R-:W-:Y:S02]  /*66900*/  R2UR UR9, R155.reuse ;  /* 0x000000009b0972ca */ /* 0x040fe400000e0000 */
[C---:B------:R-:W-:Y:S02]  /*66910*/  R2UR UR10, R154.reuse ;  /* 0x000000009a0a72ca */ /* 0x040fe400000e0000 */
[C---:B------:R-:W-:Y:S02]  /*66920*/  R2UR UR11, R155.reuse ;  /* 0x000000009b0b72ca */ /* 0x040fe400000e0000 */
[----:B------:R-:W-:Y:S02]  /*66930*/  R2UR UR12, R154 ;  /* 0x000000009a0c72ca */ /* 0x000fe400000e0000 */
[----:B------:R-:W-:-:S02]  /*66940*/  R2UR UR13, R155 ;  /* 0x000000009b0d72ca */ /* 0x000fc400000e0000 */
[----:B------:R-:W-:-:S07]  /*66950*/  PRMT R222, R8, 0x3340, RZ ;  /* 0x0000334008de7816 */ /* 0x000fce00000000ff */
[----:B------:R-:W2:Y:S01]  /*66960*/  LDG.E.64 R10, desc[UR10][R10.64+0x1388] ;  /* 0x0013880a0a0a7981 */ /* 0x000ea2000c1e1b00 */
[----:B----4-:R-:W-:Y:S02]  /*66970*/  PRMT R203, R203, 0x3340, RZ ;  /* 0x00003340cbcb7816 */ /* 0x010fe400000000ff */
[----:B---3--:R-:W-:-:S04]  /*66980*/  PRMT R23, R204, 0x3340, R23 ;  /* 0x00003340cc177816 */ /* 0x008fc80000000017 */
[----:B------:R-:W-:-:S05]  /*66990*/  PRMT R23, R23, 0x5410, R203 ;  /* 0x0000541017177816 */ /* 0x000fca00000000cb */
[----:B-----5:R-:W-:Y:S01]  /*669a0*/  IDP.4A.S8.U8 R202, R23, UR6, R202 ;  /* 0x0000000617ca7c26 */ /* 0x020fe200080002ca */
[----:B------:R-:W-:Y:S01]  /*669b0*/  R2UR UR6, R154 ;  /* 0x000000009a0672ca */ /* 0x000fe200000e0000 */
[----:B-1----:R-:W-:Y:S01]  /*669c0*/  IMAD.WIDE R204, R216, 0x8, R218 ;  /* 0x00000008d8cc7825 */ /* 0x002fe200078e02da */
[----:B--2---:R-:W-:-:S03]  /*669d0*/  PRMT R22, R22, 0x3340, R3 ;  /* 0x0000334016167816 */ /* 0x004fc60000000003 */
[----:B------:R-:W-:Y:S01]  /*669e0*/  IMAD.WIDE R202, R202, 0x8, R218 ;  /* 0x00000008caca7825 */ /* 0x000fe200078e02da */
[----:B------:R-:W-:-:S04]  /*669f0*/  PRMT R222, R22, 0x5410, R222 ;  /* 0x0000541016de7816 */ /* 0x000fc800000000de */
[----:B------:R-:W2:Y:S04]  /*66a00*/  LDG.E.64 R22, desc[UR8][R202.64+0x76e8] ;  /* 0x0076e808ca167981 */ /* 0x000ea8000c1e1b00 */
[----:B------:R-:W2:Y:S01]  /*66a10*/  LDG.E.64 R214, desc[UR6][R204.64+0x6178] ;  /* 0x00617806ccd67981 */ /* 0x000ea2000c1e1b00 */
[----:B------:R-:W-:Y:S02]  /*66a20*/  UMOV UR6, 0x57d19 ;  /* 0x00057d1900067882 */ /* 0x000fe40000000000 */
[----:B------:R-:W-:Y:S01]  /*66a30*/  IDP.4A.S8.U8 R217, R222, UR6, R217 ;  /* 0x00000006ded97c26 */ /* 0x000fe200080002d9 */
[----:B------:R-:W-:Y:S01]  /*66a40*/  R2UR UR6, R154 ;  /* 0x000000009a0672ca */ /* 0x000fe200000e0000 */
[----:B------:R-:W3:Y:S02]  /*66a50*/  LDG.E.64 R202, desc[UR12][R202.64+0x6360] ;  /* 0x0063600ccaca7981 */ /* 0x000ee4000c1e1b00 */
[----:B------:R-:W-:-:S02]  /*66a60*/  IMAD.WIDE R218, R217, 0x8, R218 ;  /* 0x00000008d9da7825 */ /* 0x000fc400078e02da */
        /* <DEDUP_REMOVED lines=8> */
[----:B--2---:R-:W-:Y:S02]  /*66af0*/  DADD R22, R214, R22 ;  /* 0x00000000d6167229 */ /* 0x004fe40000000016 */
[----:B---3--:R-:W-:Y:S01]  /*66b00*/  DADD R202, R204, R202 ;  /* 0x00000000ccca7229 */ /* 0x008fe200000000ca */
[----:B------:R-:W1:Y:S07]  /*66b10*/  I2F.F64 R204, R9 ;  /* 0x0000000900cc7312 */ /* 0x000e6e0000201c00 */
[----:B----4-:R-:W-:-:S02]  /*66b20*/  DADD R202, R202, R216 ;  /* 0x00000000caca7229 */ /* 0x010fc400000000d8 */
[----:B-----5:R-:W-:-:S06]  /*66b30*/  DADD R22, R22, R218 ;  /* 0x0000000016167229 */ /* 0x020fcc00000000da */
[----:B-1----:R-:W-:Y:S02]  /*66b40*/  DFMA R202, R204, -UR6, R202 ;  /* 0x80000006ccca7c2b */ /* 0x002fe400080000ca */
[----:B------:R-:W-:-:S06]  /*66b50*/  DADD R12, R12, R22 ;  /* 0x000000000c0c7229 */ /* 0x000fcc0000000016 */
[----:B------:R-:W-:Y:S02]  /*66b60*/  DADD R10, R202, R10 ;  /* 0x00000000ca0a7229 */ /* 0x000fe4000000000a */
[----:B------:R-:W-:Y:S01]  /*66b70*/  DSETP.GT.AND P2, PT, |R12|, R220, PT ;  /* 0x000000dc0c00722a */ /* 0x000fe20003f44200 */
[----:B------:R-:W-:Y:S01]  /*66b80*/  UMOV UR6, 0xcccccccd ;  /* 0xcccccccd00067882 */ /* 0x000fe20000000000 */
[----:B------:R-:W-:-:S06]  /*66b90*/  UMOV UR7, 0x4016cccc ;  /* 0x4016cccc00077882 */ /* 0x000fcc0000000000 */
        /* <DEDUP_REMOVED lines=28> */
.L_x_2263:
[----:B------:R-:W-:Y:S05]  /*66d60*/  BSYNC.RECONVERGENT B7 ;  /* 0x0000000000077941 */ /* 0x000fea0003800200 */
.L_x_2262:
        /* <DEDUP_REMOVED lines=27> */
.L_x_2265:
[----:B------:R-:W-:Y:S05]  /*66f20*/  BSYNC.RECONVERGENT B7 ;  /* 0x0000000000077941 */ /* 0x000fea0003800200 */
.L_x_2264:
[----:B------:R-:W-:-:S06]  /*66f30*/  DSETP.GT.AND P2, PT, R22, R214, PT ;  /* 0x000000d61600722a */ /* 0x000fcc0003f44000 */
[----:B------:R-:W-:Y:S02]  /*66f40*/  FSEL R10, R204, RZ, P2 ;  /* 0x000000ffcc0a7208 */ /* 0x000fe40001000000 */
[----:B------:R-:W-:Y:S02]  /*66f50*/  FSEL R11, R205, +QNAN , P2 ;  /* 0x7ff00000cd0b7808 */ /* 0x000fe40001000000 */
[----:B------:R-:W-:Y:S02]  /*66f60*/  FSEL R12, R202, RZ, P2 ;  /* 0x000000ffca0c7208 */ /* 0x000fe40001000000 */
[----:B------:R-:W-:-:S07]  /*66f70*/  FSEL R13, R203, -1.875, P2 ;  /* 0xbff00000cb0d7808 */ /* 0x000fce0001000000 */
.L_x_2252:
[----:B------:R-:W-:Y:S05]  /*66f80*/  BSYNC.RECONVERGENT B0 ;  /* 0x0000000000007941 */ /* 0x000fea0003800200 */
.L_x_2243:
        /* <DEDUP_REMOVED lines=8> */
[C---:B------:R-:W-:Y:S01]  /*67010*/  @!P3 R2UR UR6, R154.reuse ;  /* 0x000000009a06b2ca */ /* 0x040fe200000e0000 */
[----:B0-----:R-:W-:Y:S01]  /*67020*/  @!P3 IMAD.MOV.U32 R198, RZ, RZ, R12 ;  /* 0x000000ffffc6b224 */ /* 0x001fe200078e000c */
[C---:B------:R-:W-:Y:S01]  /*67030*/  @!P3 R2UR UR7, R155.reuse ;  /* 0x000000009b07b2ca */ /* 0x040fe200000e0000 */
[----:B------:R-:W-:Y:S01]  /*67040*/  @!P3 IMAD.MOV.U32 R199, RZ, RZ, R13 ;  /* 0x000000ffffc7b224 */ /* 0x000fe200078e000d */
[----:B------:R-:W-:Y:S01]  /*67050*/  @!P3 R2UR UR8, R154 ;  /* 0x000000009a08b2ca */ /* 0x000fe200000e0000 */
[----:B------:R-:W-:Y:S01]  /*67060*/  @!P3 IMAD.MOV.U32 R200, RZ, RZ, R10 ;  /* 0x000000ffffc8b224 */ /* 0x000fe200078e000a */
[----:B------:R-:W-:Y:S01]  /*67070*/  @!P3 R2UR UR9, R155 ;  /* 0x000000009b09b2ca */ /* 0x000fe200000e0000 */
[----:B------:R-:W-:-:S08]  /*67080*/  @!P3 IMAD.MOV.U32 R201, RZ, RZ, R11 ;  /* 0x000000ffffc9b224 */ /* 0x000fd000078e000b */
[----:B------:R1:W-:Y:S04]  /*67090*/  @!P3 STG.E.64 desc[UR6][R38.64], R10 ;  /* 0x0000000a2600b986 */ /* 0x0003e8000c101b06 */
[----:B------:R1:W-:Y:S02]  /*670a0*/  @!P3 STG.E.64 desc[UR8][R38.64+0x1388], R12 ;  /* 0x0013880c2600b986 */ /* 0x0003e4000c101b08 */
.L_x_2242:
[----:B------:R-:W-:Y:S05]  /*670b0*/  BSYNC.RECONVERGENT B1 ;  /* 0x0000000000017941 */ /* 0x000fea0003800200 */
.L_x_2241:
[----:B------:R-:W-:Y:S01]  /*670c0*/  VIADD R208, R208, 0x1 ;  /* 0x00000001d0d07836 */ /* 0x000fe20000000000 */
[----:B------:R-:W-:-:S04]  /*670d0*/  ISETP.GT.U32.AND P3, PT, R209, 0x1, PT ;  /* 0x00000001d100780c */ /* 0x000fc80003f64070 */
[----:B------:R-:W-:-:S13]  /*670e0*/  ISETP.GE.AND P2, PT, R208, R25, PT ;  /* 0x00000019d000720c */ /* 0x000fda0003f46270 */
[----:B------:R-:W-:Y:S05]  /*670f0*/  @!P2 BRA P3, `(.L_x_2266) ;  /* 0xffffffe0001ca947 */ /* 0x000fea000183ffff */
.L_x_2240:
[----:B------:R-:W-:Y:S05]  /*67100*/  BSYNC.RECONVERGENT B2 ;  /* 0x0000000000027941 */ /* 0x000fea0003800200 */
.L_x_2239:
[----:B------:R-:W-:Y:S05]  /*67110*/  @P1 BRA `(.L_x_2267) ;  /* 0xffffffdc00e01947 */ /* 0x000fea000383ffff */
.L_x_2210:
[----:B------:R-:W-:Y:S05]  /*67120*/  BSYNC.RECONVERGENT B3 ;  /* 0x0000000000037941 */ /* 0x000fea0003800200 */
.L_x_2209:
[C---:B------:R-:W-:Y:S01]  /*67130*/  ISETP.NE.AND P1, PT, R25.reuse, R35, PT ;  /* 0x000000231900720c */ /* 0x040fe20003f25270 */
[----:B------:R-:W-:-:S12]  /*67140*/  VIADD R25, R25, 0x1 ;  /* 0x0000000119197836 */ /* 0x000fd80000000000 */
[----:B------:R-:W-:Y:S05]  /*67150*/  @P1 BRA `(.L_x_2268) ;  /* 0xffffffbc00441947 */ /* 0x000fea000383ffff */
.L_x_2208:
[----:B------:R-:W-:Y:S05]  /*67160*/  BSYNC.RECONVERGENT B4 ;  /* 0x0000000000047941 */ /* 0x000fea0003800200 */
.L_x_2207:
[C---:B------:R-:W-:Y:S01]  /*67170*/  ISETP.NE.AND P1, PT, R34.reuse, R210, PT ;  /* 0x000000d22200720c */ /* 0x040fe20003f25270 */
[----:B------:R-:W-:-:S12]  /*67180*/  VIADD R34, R34, 0x1 ;  /* 0x0000000122227836 */ /* 0x000fd80000000000 */
[----:B------:R-:W-:Y:S05]  /*67190*/  @P1 BRA `(.L_x_2269) ;  /* 0xffffffbc001c1947 */ /* 0x000fea000383ffff */
[----:B------:R-:W-:Y:S05]  /*671a0*/  BSYNC.RECONVERGENT B5 ;  /* 0x0000000000057941 */ /* 0x000fea0003800200 */
.L_x_2206:
[----:B------:R-:W-:Y:S02]  /*671b0*/  IMAD.MOV.U32 R8, RZ, RZ, RZ ;  /* 0x000000ffff087224 */ /* 0x000fe400078e00ff */
[----:B------:R-:W-:Y:S02]  /*671c0*/  IMAD.MOV.U32 R223, RZ, RZ, 0x1 ;  /* 0x00000001ffdf7424 */ /* 0x000fe400078e00ff */
[----:B------:R-:W-:Y:S02]  /*671d0*/  IMAD.MOV.U32 R3, RZ, RZ, RZ ;  /* 0x000000ffff037224 */ /* 0x000fe400078e00ff */
[----:B0-----:R-:W-:Y:S02]  /*671e0*/  IMAD.MOV.U32 R22, RZ, RZ, 0x0 ;  /* 0x00000000ff167424 */ /* 0x001fe400078e00ff */
[----:B------:R-:W-:-:S07]  /*671f0*/  IMAD.MOV.U32 R23, RZ, RZ, -0x100000 ;  /* 0xfff00000ff177424 */ /* 0x000fce00078e00ff */
.L_x_2297:
[----:B------:R-:W-:Y:S01]  /*67200*/  ISETP.GE.AND P0, PT, R35, 0x1, PT ;  /* 0x000000012300780c */ /* 0x000fe20003f06270 */
[----:B------:R-:W-:-:S12]  /*67210*/  BSSY.RECONVERGENT B2, `(.L_x_2270) ;  /* 0x00001b9000027945 */ /* 0x000fd80003800200 */
[----:B------:R-:W-:Y:S05]  /*67220*/  @!P0 BRA `(.L_x_2271) ;  /* 0x0000001800dc8947 */ /* 0x000fea0003800000 */
[----:B------:R-:W-:-:S05]  /*67230*/  IMAD.IADD R222, R247, 0x1, R223 ;  /* 0x00000001f7de7824 */ /* 0x000fca00078e02df */
[----:B------:R-:W2:Y:S01]  /*67240*/  LDL.U8 R217, [R222] ;  /* 0x00000000ded97983 */ /* 0x000ea20000100000 */
[----:B------:R-:W-:Y:S02]  /*67250*/  VIADD R212, R223, 0xffffffff ;  /* 0xffffffffdfd47836 */ /* 0x000fe40000000000 */
[----:B------:R-:W-:Y:S02]  /*67260*/  IMAD.MOV.U32 R213, RZ, RZ, 0x1 ;  /* 0x00000001ffd57424 */ /* 0x000fe400078e00ff */
[----:B------:R-:W-:Y:S01]  /*67270*/  IMAD R212, R35, R212, R18 ;  /* 0x000000d423d47224 */ /* 0x000fe200078e0212 */
[----:B--2---:R-:W-:-:S04]  /*67280*/  PRMT R216, R217, 0x8880, RZ ;  /* 0x00008880d9d87816 */ /* 0x004fc800000000ff */
[----:B------:R-:W-:-:S07]  /*67290*/  SHF.R.S32.HI R34, RZ, 0x1f, R216 ;  /* 0x0000001fff227819 */ /* 0x000fce00000114d8 */
.L_x_2296:
        /* <DEDUP_REMOVED lines=19> */
[----:B------:R-:W-:Y:S02]  /*673d0*/  R2UR UR14, R154 ;  /* 0x000000009a0e72ca */ /* 0x000fe400000e0000 */
[----:B------:R-:W-:-:S02]  /*673e0*/  R2UR UR15, R155 ;  /* 0x000000009b0f72ca */ /* 0x000fc400000e0000 */
[C---:B------:R-:W-:Y:S02]  /*673f0*/  R2UR UR12, R154.reuse ;  /* 0x000000009a0c72ca */ /* 0x040fe400000e0000 */
[C---:B------:R-:W-:Y:S02]  /*67400*/  R2UR UR13, R155.reuse ;  /* 0x000000009b0d72ca */ /* 0x040fe400000e0000 */
[----:B------:R-:W-:Y:S02]  /*67410*/  R2UR UR10, R154 ;  /* 0x000000009a0a72ca */ /* 0x000fe400000e0000 */
[C---:B------:R-:W-:Y:S02]  /*67420*/  R2UR UR11, R155.reuse ;  /* 0x000000009b0b72ca */ /* 0x040fe400000e0000 */
[----:B------:R-:W-:Y:S02]  /*67430*/  R2UR UR9, R155 ;  /* 0x000000009b0972ca */ /* 0x000fe400000e0000 */
[----:B--2---:R-:W-:-:S04]  /*67440*/  LOP3.LUT R11, R25, 0xffff, RZ, 0xc0, !PT ;  /* 0x0000ffff190b7812 */ /* 0x004fc800078ec0ff */
[----:B------:R-:W-:Y:S02]  /*67450*/  PRMT R13, R217, 0x3340, R11 ;  /* 0x00003340d90d7816 */ /* 0x000fe4000000000b */
[----:B------:R-:W-:Y:S02]  /*67460*/  SHF.R.S32.HI R11, RZ, 0x1f, R10 ;  /* 0x0000001fff0b7819 */ /* 0x000fe4000001140a */
[----:B------:R-:W-:Y:S01]  /*67470*/  PRMT R12, R13, 0x5410, R12 ;  /* 0x000054100d0c7816 */ /* 0x000fe2000000000c */
[----:B------:R-:W-:Y:S02]  /*67480*/  IMAD R13, R34, 0x5, RZ ;  /* 0x00000005220d7824 */ /* 0x000fe400078e02ff */
[----:B------:R-:W-:-:S04]  /*67490*/  IMAD.WIDE.U32 R10, R216, 0x5, R10 ;  /* 0x00000005d80a7825 */ /* 0x000fc800078e000a */
[----:B---3--:R-:W-:Y:S01]  /*674a0*/  IDP.4A.S8.U8 R12, R12, UR8, R9 ;  /* 0x000000080c0c7c26 */ /* 0x008fe20008000209 */
[----:B-1----:R-:W-:Y:S01]  /*674b0*/  LEA R198, P0, R10, UR6, 0x3 ;  /* 0x000000060ac67c11 */ /* 0x002fe2000f8018ff */
[----:B------:R-:W-:Y:S01]  /*674c0*/  IMAD.IADD R11, R11, 0x1, R13 ;  /* 0x000000010b0b7824 */ /* 0x000fe200078e020d */
[----:B------:R-:W-:Y:S01]  /*674d0*/  R2UR UR8, R154 ;  /* 0x000000009a0872ca */ /* 0x000fe200000e0000 */
[----:B0-----:R-:W-:-:S03]  /*674e0*/  IMAD.WIDE R12, R12, 0x8, R200 ;  /* 0x000000080c0c7825 */ /* 0x001fc600078e02c8 */
[----:B------:R-:W-:Y:S02]  /*674f0*/  LEA.HI.X R199, R10, UR7, R11, 0x3, P0 ;  /* 0x000000070ac77c11 */ /* 0x000fe400080f1c0b */
[----:B------:R-:W2:Y:S01]  /*67500*/  LDG.E.64 R10, desc[UR14][R12.64+0x9df8] ;  /* 0x009df80e0c0a7981 */ /* 0x000ea2000c1e1b00 */
[----:B------:R-:W-:-:S03]  /*67510*/  PRMT R25, R216, 0x5410, R25 ;  /* 0x00005410d8197816 */ /* 0x000fc60000000019 */
[----:B------:R-:W2:Y:S01]  /*67520*/  LDG.E.64 R38, desc[UR12][R198.64+0xb248] ;  /* 0x00b2480cc6267981 */ /* 0x000ea2000c1e1b00 */
[----:B------:R-:W-:Y:S02]  /*67530*/  UMOV UR6, 0x519 ;  /* 0x0000051900067882 */ /* 0x000fe40000000000 */
[----:B------:R-:W-:Y:S01]  /*67540*/  IDP.2A.LO.S16.U8 R25, R25, UR6, R24 ;  /* 0x0000000619197c26 */ /* 0x000fe20008001218 */
[----:B------:R-:W3:Y:S04]  /*67550*/  LDG.E.64 R12, desc[UR10][R12.64+0x8a70] ;  /* 0x008a700a0c0c7981 */ /* 0x000ee8000c1e1b00 */
[----:B------:R-:W3:Y:S01]  /*67560*/  LDG.E.64 R198, desc[UR8][R198.64+0xb180] ;  /* 0x00b18008c6c67981 */ /* 0x000ee2000c1e1b00 */
[----:B------:R-:W-:-:S05]  /*67570*/  IMAD.WIDE R30, R25, 0x8, R200 ;  /* 0x00000008191e7825 */ /* 0x000fca00078e02c8 */
[----:B------:R-:W4:Y:S01]  /*67580*/  LDG.E.64 R24, desc[UR8][R30.64+0x5208] ;  /* 0x005208081e187981 */ /* 0x000f22000c1e1b00 */
[----:B------:R-:W-:Y:S01]  /*67590*/  IMAD.MOV.U32 R214, RZ, RZ, -0x800000 ;  /* 0xff800000ffd67424 */ /* 0x000fe200078e00ff */
[----:B------:R-:W-:Y:S01]  /*675a0*/  PRMT R202, R202, 0x8880, RZ ;  /* 0x00008880caca7816 */ /* 0x000fe200000000ff */
[----:B------:R-:W-:Y:S01]  /*675b0*/  IMAD.MOV.U32 R215, RZ, RZ, 0x41cdcd64 ;  /* 0x41cdcd64ffd77424 */ /* 0x000fe200078e00ff */
[----:B------:R-:W-:Y:S02]  /*675c0*/  BSSY.RECONVERGENT B0, `(.L_x_2274) ;  /* 0x000006d000007945 */ /* 0x000fe40003800200 */
[----:B------:R-:W-:-:S04]  /*675d0*/  PRMT R202, R202, 0x7710, RZ ;  /* 0x00007710caca7816 */ /* 0x000fc800000000ff */
        /* <DEDUP_REMOVED lines=16> */
[----:B------:R-:W-:Y:S02]  /*676e0*/  R2UR UR6, R154 ;  /* 0x000000009a0672ca */ /* 0x000fe400000e0000 */
[----:B------:R-:W-:-:S13]  /*676f0*/  R2UR UR7, R155 ;  /* 0x000000009b0772ca */ /* 0x000fda00000e0000 */
[----:B------:R-:W2:Y:S01]  /*67700*/  LDG.E.64 R12, desc[UR6][R200.64+0x59d8] ;  /* 0x0059d806c80c7981 */ /* 0x000ea2000c1e1b00 */
[----:B------:R-:W-:Y:S02]  /*67710*/  IMAD.MOV.U32 R202, RZ, RZ, R208 ;  /* 0x000000ffffca7224 */ /* 0x000fe400078e00d0 */
[----:B------:R-:W-:Y:S02]  /*67720*/  IMAD.MOV.U32 R203, RZ, RZ, R209 ;  /* 0x000000ffffcb7224 */ /* 0x000fe400078e00d1 */
[----:B------:R-:W-:Y:S02]  /*67730*/  IMAD.MOV.U32 R204, RZ, RZ, R206 ;  /* 0x000000ffffcc7224 */ /* 0x000fe400078e00ce */
[----:B------:R-:W-:Y:S01]  /*67740*/  IMAD.MOV.U32 R205, RZ, RZ, R207 ;  /* 0x000000ffffcd7224 */ /* 0x000fe200078e00cf */
        /* <DEDUP_REMOVED lines=44> */
.L_x_2277:
[----:B------:R-:W-:Y:S05]  /*67a10*/  BSYNC.RECONVERGENT B3 ;  /* 0x0000000000037941 */ /* 0x000fea0003800200 */
.L_x_2276:
        /* <DEDUP_REMOVED lines=31> */
.L_x_2279:
[----:B------:R-:W-:Y:S05]  /*67c10*/  BSYNC.RECONVERGENT B3 ;  /* 0x0000000000037941 */ /* 0x000fea0003800200 */
.L_x_2278:
[----:B------:R-:W-:-:S06]  /*67c20*/  DSETP.GEU.AND P1, PT, R214, R150, PT ;  /* 0x00000096d600722a */ /* 0x000fcc0003f2e000 */
[----:B------:R-:W-:Y:S02]  /*67c30*/  FSEL R150, R150, R214, !P1 ;  /* 0x000000d696967208 */ /* 0x000fe40004800000 */
[----:B------:R-:W-:Y:S02]  /*67c40*/  FSEL R151, R151, R215, !P1 ;  /* 0x000000d797977208 */ /* 0x000fe40004800000 */
[----:B------:R-:W-:Y:S02]  /*67c50*/  FSEL R202, R202, R208, !P1 ;  /* 0x000000d0caca7208 */ /* 0x000fe40004800000 */
[----:B------:R-:W-:Y:S02]  /*67c60*/  FSEL R203, R203, R209, !P1 ;  /* 0x000000d1cbcb7208 */ /* 0x000fe40004800000 */
[----:B------:R-:W-:Y:S02]  /*67c70*/  FSEL R204, R204, R206, !P1 ;  /* 0x000000cecccc7208 */ /* 0x000fe40004800000 */
[----:B------:R-:W-:-:S07]  /*67c80*/  FSEL R205, R205, R207, !P1 ;  /* 0x000000cfcdcd7208 */ /* 0x000fce0004800000 */
.L_x_2275:
[----:B------:R-:W-:Y:S05]  /*67c90*/  BSYNC.RECONVERGENT B0 ;  /* 0x0000000000007941 */ /* 0x000fea0003800200 */
.L_x_2274:
[----:B------:R-:W-:Y:S01]  /*67ca0*/  BSSY.RECONVERGENT B0, `(.L_x_2280) ;  /* 0x0000056000007945 */ /* 0x000fe20003800200 */
[----:B------:R-:W-:Y:S02]  /*67cb0*/  IMAD.MOV.U32 R208, RZ, RZ, R202 ;  /* 0x000000ffffd07224 */ /* 0x000fe400078e00ca */
[----:B------:R-:W-:Y:S02]  /*67cc0*/  IMAD.MOV.U32 R209, RZ, RZ, R203 ;  /* 0x000000ffffd17224 */ /* 0x000fe400078e00cb */
[----:B------:R-:W-:Y:S02]  /*67cd0*/  IMAD.MOV.U32 R206, RZ, RZ, R204 ;  /* 0x000000ffffce7224 */ /* 0x000fe400078e00cc */
[----:B------:R-:W-:Y:S01]  /*67ce0*/  IMAD.MOV.U32 R207, RZ, RZ, R205 ;  /* 0x000000ffffcf7224 */ /* 0x000fe200078e00cd */
[----:B------:R-:W-:Y:S06]  /*67cf0*/  @P0 BRA `(.L_x_2281) ;  /* 0x0000000400400947 */ /* 0x000fec0003800000 */
[----:B------:R-:W-:Y:S02]  /*67d00*/  R2UR UR6, R154 ;  /* 0x000000009a0672ca */ /* 0x000fe400000e0000 */
[----:B------:R-:W-:-:S13]  /*67d10*/  R2UR UR7, R155 ;  /* 0x000000009b0772ca */ /* 0x000fda00000e0000 */
[----:B------:R0:W2:Y:S01]  /*67d20*/  LDG.E.64 R10, desc[UR6][R30.64+0x4e20] ;  /* 0x004e20061e0a7981 */ /* 0x0000a2000c1e1b00 */
[----:B------:R-:W-:Y:S01]  /*67d30*/  UMOV UR6, 0xff800000 ;  /* 0xff80000000067882 */ /* 0x000fe20000000000 */
[----:B------:R-:W-:Y:S01]  /*67d40*/  UMOV UR7, 0x41cdcd64 ;  /* 0x41cdcd6400077882 */ /* 0x000fe20000000000 */
[----:B------:R-:W-:Y:S01]  /*67d50*/  BSSY.RECONVERGENT B3, `(.L_x_2282) ;  /* 0x0000022000037945 */ /* 0x000fe20003800200 */
[----:B0-----:R-:W-:Y:S01]  /*67d60*/  DADD R30, R38, R24 ;  /* 0x00000000261e7229 */ /* 0x001fe20000000018 */
[----:B------:R-:W-:-:S07]  /*67d70*/  IMAD.MOV.U32 R24, RZ, RZ, 0x1 ;  /* 0x00000001ff187424 */ /* 0x000fce00078e00ff */
[----:B------:R-:W-:Y:S01]  /*67d80*/  DSETP.GT.AND P0, PT, |R30|, UR6, PT ;  /* 0x000000061e007e2a */ /* 0x000fe2000bf04200 */
[----:B------:R-:W-:Y:S01]  /*67d90*/  UMOV UR6, 0xcccccccd ;  /* 0xcccccccd00067882 */ /* 0x000fe20000000000 */
[----:B------:R-:W-:-:S04]  /*67da0*/  UMOV UR7, 0x4016cccc ;  /* 0x4016cccc00077882 */ /* 0x000fc80000000000 */
        /* <DEDUP_REMOVED lines=28> */
.L_x_2283:
[----:B------:R-:W-:Y:S05]  /*67f70*/  BSYNC.RECONVERGENT B3 ;  /* 0x0000000000037941 */ /* 0x000fea0003800200 */
.L_x_2282:
        /* <DEDUP_REMOVED lines=31> */
.L_x_2285:
[----:B------:R-:W-:Y:S05]  /*68170*/  BSYNC.RECONVERGENT B3 ;  /* 0x0000000000037941 */ /* 0x000fea0003800200 */
.L_x_2284:
        /* <DEDUP_REMOVED lines=8> */
.L_x_2281:
[----:B------:R-:W-:Y:S05]  /*68200*/  BSYNC.RECONVERGENT B0 ;  /* 0x0000000000007941 */ /* 0x000fea0003800200 */
.L_x_2280:
[----:B------:R-:W-:Y:S02]  /*68210*/  R2UR UR6, R154 ;  /* 0x000000009a0672ca */ /* 0x000fe400000e0000 */
[----:B------:R-:W-:-:S13]  /*68220*/  R2UR UR7, R155 ;  /* 0x000000009b0772ca */ /* 0x000fda00000e0000 */
[----:B------:R-:W2:Y:S01]  /*68230*/  LDG.E.64 R12, desc[UR6][R200.64+0x59d8] ;  /* 0x0059d806c80c7981 */ /* 0x000ea2000c1e1b00 */
[----:B------:R-:W-:Y:S01]  /*68240*/  IMAD.MOV.U32 R10, RZ, RZ, -0x800000 ;  /* 0xff800000ff0a7424 */ /* 0x000fe200078e00ff */
[----:B------:R-:W-:Y:S01]  /*68250*/  BSSY.RECONVERGENT B0, `(.L_x_2286) ;  /* 0x0000055000007945 */ /* 0x000fe20003800200 */
[----:B------:R-:W-:Y:S02]  /*68260*/  IMAD.MOV.U32 R11, RZ, RZ, 0x41cdcd64 ;  /* 0x41cdcd64ff0b7424 */ /* 0x000fe400078e00ff */
        /* <DEDUP_REMOVED lines=43> */
.L_x_2289:
[----:B------:R-:W-:Y:S05]  /*68520*/  BSYNC.RECONVERGENT B3 ;  /* 0x0000000000037941 */ /* 0x000fea0003800200 */
.L_x_2288:
        /* <DEDUP_REMOVED lines=31> */
.L_x_2291:
[----:B------:R-:W-:Y:S05]  /*68720*/  BSYNC.RECONVERGENT B3 ;  /* 0x0000000000037941 */ /* 0x000fea0003800200 */
.L_x_2290:
[----:B------:R-:W-:-:S06]  /*68730*/  DSETP.GEU.AND P0, PT, R200, R150, PT ;  /* 0x00000096c800722a */ /* 0x000fcc0003f0e000 */
[----:B------:R-:W-:Y:S02]  /*68740*/  FSEL R24, R24, R208, !P0 ;  /* 0x000000d018187208 */ /* 0x000fe40004000000 */
[----:B------:R-:W-:Y:S02]  /*68750*/  FSEL R25, R25, R209, !P0 ;  /* 0x000000d119197208 */ /* 0x000fe40004000000 */
[----:B------:R-:W-:Y:S02]  /*68760*/  FSEL R30, R30, R206, !P0 ;  /* 0x000000ce1e1e7208 */ /* 0x000fe40004000000 */
[----:B------:R-:W-:Y:S02]  /*68770*/  FSEL R31, R31, R207, !P0 ;  /* 0x000000cf1f1f7208 */ /* 0x000fe40004000000 */
[----:B------:R-:W-:Y:S02]  /*68780*/  FSEL R150, R150, R200, !P0 ;  /* 0x000000c896967208 */ /* 0x000fe40004000000 */
[----:B------:R-:W-:-:S07]  /*68790*/  FSEL R151, R151, R201, !P0 ;  /* 0x000000c997977208 */ /* 0x000fce0004000000 */
.L_x_2287:
[----:B------:R-:W-:Y:S05]  /*687a0*/  BSYNC.RECONVERGENT B0 ;  /* 0x0000000000007941 */ /* 0x000fea0003800200 */
.L_x_2286:
        /* <DEDUP_REMOVED lines=31> */
.L_x_2293:
[----:B------:R-:W-:Y:S05]  /*689a0*/  BSYNC.RECONVERGENT B0 ;  /* 0x0000000000007941 */ /* 0x000fea0003800200 */
.L_x_2292:
[----:B------:R-:W-:-:S06]  /*689b0*/  DSETP.GEU.AND P0, PT, R150, R200, PT ;  /* 0x000000c89600722a */ /* 0x000fcc0003f0e000 */
[----:B------:R-:W-:Y:S02]  /*689c0*/  FSEL R38, R38, R30, !P0 ;  /* 0x0000001e26267208 */ /* 0x000fe40004000000 */
[----:B------:R-:W-:Y:S02]  /*689d0*/  FSEL R198, R198, R24, !P0 ;  /* 0x00000018c6c67208 */ /* 0x000fe40004000000 */
[----:B------:R-:W-:Y:S02]  /*689e0*/  FSEL R30, R39, R31, !P0 ;  /* 0x0000001f271e7208 */ /* 0x000fe40004000000 */
[----:B------:R-:W-:-:S03]  /*689f0*/  FSEL R24, R199, R25, !P0 ;  /* 0x00000019c7187208 */ /* 0x000fc60004000000 */
[----:B------:R-:W-:Y:S02]  /*68a00*/  IMAD.MOV.U32 R39, RZ, RZ, R30 ;  /* 0x000000ffff277224 */ /* 0x000fe400078e001e */
[----:B------:R-:W-:-:S07]  /*68a10*/  IMAD.MOV.U32 R199, RZ, RZ, R24 ;  /* 0x000000ffffc77224 */ /* 0x000fce00078e0018 */
.L_x_2273:
[----:B------:R-:W-:Y:S05]  /*68a20*/  BSYNC.RECONVERGENT B1 ;  /* 0x0000000000017941 */ /* 0x000fea0003800200 */
.L_x_2272:
[----:B------:R-:W0:Y:S01]  /*68a30*/  LDC.64 R30, c[0x0][0x428] ;  /* 0x00010a00ff1e7b82 */ /* 0x000e220000000a00 */
[----:B------:R-:W-:Y:S01]  /*68a40*/  R2UR UR6, R154 ;  /* 0x000000009a0672ca */ /* 0x000fe200000e0000 */
[----:B------:R-:W-:Y:S01]  /*68a50*/  IMAD.IADD R9, R212, 0x1, R213 ;  /* 0x00000001d4097824 */ /* 0x000fe200078e02d5 */
[----:B------:R-:W-:-:S03]  /*68a60*/  R2UR UR7, R155 ;  /* 0x000000009b0772ca */ /* 0x000fc600000e0000 */
[----:B0-----:R-:W-:-:S10]  /*68a70*/  IMAD.WIDE R30, R9, 0x8, R30 ;  /* 0x00000008091e7825 */ /* 0x001fd400078e021e */
        /* <DEDUP_REMOVED lines=9> */
[----:B------:R-:W-:Y:S04]  /*68b10*/  BSSY.RECONVERGENT B0, `(.L_x_2294) ;  /* 0x000001a000007945 */ /* 0x000fe80003800200 */
        /* <DEDUP_REMOVED lines=25> */
.L_x_2295:
[----:B------:R-:W-:Y:S05]  /*68cb0*/  BSYNC.RECONVERGENT B0 ;  /* 0x0000000000007941 */ /* 0x000fea0003800200 */
.L_x_2294:
        /* <DEDUP_REMOVED lines=14> */
.L_x_2271:
[----:B------:R-:W-:Y:S05]  /*68da0*/  BSYNC.RECONVERGENT B2 ;  /* 0x0000000000027941 */ /* 0x000fea0003800200 */
.L_x_2270:
[C---:B------:R-:W-:Y:S01]  /*68db0*/  ISETP.NE.AND P0, PT, R223.reuse, R210, PT ;  /* 0x000000d2df00720c */ /* 0x040fe20003f05270 */
[----:B------:R-:W-:-:S12]  /*68dc0*/  VIADD R223, R223, 0x1 ;  /* 0x00000001dfdf7836 */ /* 0x000fd80000000000 */
[----:B------:R-:W-:Y:S05]  /*68dd0*/  @P0 BRA `(.L_x_2297) ;  /* 0xffffffe400080947 */ /* 0x000fea000383ffff */
.L_x_2197:
[----:B------:R-:W-:Y:S05]  /*68de0*/  BSYNC.RECONVERGENT B6 ;  /* 0x0000000000067941 */ /* 0x000fea0003800200 */
.L_x_2196:
        /* <DEDUP_REMOVED lines=28> */
[--C-:B------:R-:W-:Y:S02]  /*68fb0*/  SHF.R.S32.HI R13, RZ, 0x1f, R12.reuse ;  /* 0x0000001fff0d7819 */ /* 0x100fe4000001140c */
[C---:B------:R-:W-:Y:S02]  /*68fc0*/  R2UR UR14, R154.reuse ;  /* 0x000000009a0e72ca */ /* 0x040fe400000e0000 */
[----:B------:R-:W-:Y:S01]  /*68fd0*/  R2UR UR15, R155 ;  /* 0x000000009b0f72ca */ /* 0x000fe200000e0000 */
[----:B------:R-:W-:Y:S01]  /*68fe0*/  IMAD.WIDE R12, R25, 0x5, R12 ;  /* 0x00000005190c7825 */ /* 0x000fe200078e020c */
[C---:B------:R-:W-:Y:S02]  /*68ff0*/  R2UR UR12, R154.reuse ;  /* 0x000000009a0c72ca */ /* 0x040fe400000e0000 */
[----:B------:R-:W-:Y:S02]  /*69000*/  R2UR UR13, R155 ;  /* 0x000000009b0d72ca */ /* 0x000fe400000e0000 */
[----:B------:R-:W-:-:S02]  /*69010*/  R2UR UR10, R154 ;  /* 0x000000009a0a72ca */ /* 0x000fc400000e0000 */
[C---:B------:R-:W-:Y:S02]  /*69020*/  R2UR UR11, R155.reuse ;  /* 0x000000009b0b72ca */ /* 0x040fe400000e0000 */
[----:B------:R-:W-:Y:S02]  /*69030*/  R2UR UR9, R155 ;  /* 0x000000009b0972ca */ /* 0x000fe400000e0000 */
[----:B--2---:R-:W-:-:S04]  /*69040*/  LOP3.LUT R24, R22, 0xffff, RZ, 0xc0, !PT ;  /* 0x0000ffff16187812 */ /* 0x004fc800078ec0ff */
[----:B------:R-:W-:Y:S02]  /*69050*/  PRMT R9, R9, 0x3340, R24 ;  /* 0x0000334009097816 */ /* 0x000fe40000000018 */
[----:B------:R-:W-:-:S04]  /*69060*/  PRMT R24, R23, 0x3340, RZ ;  /* 0x0000334017187816 */ /* 0x000fc800000000ff */
[----:B------:R-:W-:Y:S02]  /*69070*/  PRMT R9, R9, 0x5410, R24 ;  /* 0x0000541009097816 */ /* 0x000fe40000000018 */
[----:B-1----:R-:W-:-:S03]  /*69080*/  LEA R24, P1, R12, UR6, 0x3 ;  /* 0x000000060c187c11 */ /* 0x002fc6000f8218ff */
[----:B---3--:R-:W-:Y:S01]  /*69090*/  IDP.4A.S8.U8 R198, R9, UR8, R207 ;  /* 0x0000000809c67c26 */ /* 0x008fe200080002cf */
[----:B------:R-:W-:Y:S02]  /*690a0*/  R2UR UR8, R154 ;  /* 0x000000009a0872ca */ /* 0x000fe400000e0000 */
[----:B------:R-:W-:Y:S01]  /*690b0*/  PRMT R9, R34, 0x8880, RZ ;  /* 0x0000888022097816 */ /* 0x000fe200000000ff */
[----:B0-----:R-:W-:Y:S01]  /*690c0*/  IMAD.WIDE R198, R198, 0x8, R208 ;  /* 0x00000008c6c67825 */ /* 0x001fe200078e02d0 */
[----:B------:R-:W-:Y:S02]  /*690d0*/  LEA.HI.X R25, R12, UR7, R13, 0x3, P1 ;  /* 0x000000070c197c11 */ /* 0x000fe400088f1c0d */
[----:B------:R-:W-:Y:S02]  /*690e0*/  PRMT R9, R9, 0x7710, RZ ;  /* 0x0000771009097816 */ /* 0x000fe400000000ff */
[----:B------:R-:W2:Y:S01]  /*690f0*/  LDG.E.64 R12, desc[UR14][R198.64+0x9df8] ;  /* 0x009df80ec60c7981 */ /* 0x000ea2000c1e1b00 */
[----:B------:R-:W-:-:S02]  /*69100*/  PRMT R23, R23, 0x8880, RZ ;  /* 0x0000888017177816 */ /* 0x000fc400000000ff */
[----:B------:R-:W-:Y:S01]  /*69110*/  PRMT R22, R9, 0x5410, R22 ;  /* 0x0000541009167816 */ /* 0x000fe20000000016 */
[----:B------:R-:W2:Y:S01]  /*69120*/  LDG.E.64 R30, desc[UR12][R24.64+0xb248] ;  /* 0x00b2480c181e7981 */ /* 0x000ea2000c1e1b00 */
[----:B------:R-:W-:-:S03]  /*69130*/  UMOV UR6, 0x519 ;  /* 0x0000051900067882 */ /* 0x000fc60000000000 */
[----:B------:R-:W-:Y:S01]  /*69140*/  IDP.2A.LO.S16.U8 R22, R22, UR6, R23 ;  /* 0x0000000616167c26 */ /* 0x000fe20008001217 */
[----:B------:R-:W3:Y:S04]  /*69150*/  LDG.E.64 R198, desc[UR10][R198.64+0x8a70] ;  /* 0x008a700ac6c67981 */ /* 0x000ee8000c1e1b00 */
[----:B------:R-:W3:Y:S01]  /*69160*/  LDG.E.64 R24, desc[UR8][R24.64+0xb180] ;  /* 0x00b1800818187981 */ /* 0x000ee2000c1e1b00 */
[----:B------:R-:W-:-:S05]  /*69170*/  IMAD.WIDE R38, R22, 0x8, R208 ;  /* 0x0000000816267825 */ /* 0x000fca00078e02d0 */
[----:B------:R-:W4:Y:S01]  /*69180*/  LDG.E.64 R22, desc[UR8][R38.64+0x5208] ;  /* 0x0052080826167981 */ /* 0x000f22000c1e1b00 */
[----:B------:R-:W-:Y:S01]  /*69190*/  PRMT R200, R206, 0x8880, RZ ;  /* 0x00008880cec87816 */ /* 0x000fe200000000ff */
[----:B------:R-:W-:Y:S03]  /*691a0*/  BSSY.RECONVERGENT B0, `(.L_x_2300) ;  /* 0x000006d000007945 */ /* 0x000fe60003800200 */
[----:B------:R-:W-:-:S04]  /*691b0*/  PRMT R200, R200, 0x7710, RZ ;  /* 0x00007710c8c87816 */ /* 0x000fc800000000ff */
[----:B------:R-:W-:-:S05]  /*691c0*/  PRMT R200, R9, 0x5410, R200 ;  /* 0x0000541009c87816 */ /* 0x000fca00000000c8 */
[----:B------:R-:W-:Y:S01]  /*691d0*/  IDP.2A.LO.S16.U8 R207, R200, UR6, R207 ;  /* 0x00000006c8cf7c26 */ /* 0x000fe200080012cf */
        /* <DEDUP_REMOVED lines=13> */
[----:B------:R-:W-:Y:S01]  /*692b0*/  R2UR UR6, R154 ;  /* 0x000000009a0672ca */ /* 0x000fe200000e0000 */
[----:B------:R-:W-:Y:S01]  /*692c0*/  IMAD.WIDE R208, R207, 0x8, R208 ;  /* 0x00000008cfd07825 */ /* 0x000fe200078e02d0 */
        /* <DEDUP_REMOVED lines=50> */
.L_x_2303:
[----:B------:R-:W-:Y:S05]  /*695f0*/  BSYNC.RECONVERGENT B2 ;  /* 0x0000000000027941 */ /* 0x000fea0003800200 */
.L_x_2302:
        /* <DEDUP_REMOVED lines=31> */
.L_x_2305:
[----:B------:R-:W-:Y:S05]  /*697f0*/  BSYNC.RECONVERGENT B2 ;  /* 0x0000000000027941 */ /* 0x000fea0003800200 */
.L_x_2304:
[----:B------:R-:W-:-:S06]  /*69800*/  DSETP.GEU.AND P2, PT, R208, R148, PT ;  /* 0x00000094d000722a */ /* 0x000fcc0003f4e000 */
[----:B------:R-:W-:Y:S02]  /*69810*/  FSEL R148, R148, R208, !P2 ;  /* 0x000000d094947208 */ /* 0x000fe40005000000 */
[----:B------:R-:W-:Y:S02]  /*69820*/  FSEL R149, R149, R209, !P2 ;  /* 0x000000d195957208 */ /* 0x000fe40005000000 */
[----:B------:R-:W-:Y:S02]  /*69830*/  FSEL R198, R198, R204, !P2 ;  /* 0x000000ccc6c67208 */ /* 0x000fe40005000000 */
[----:B------:R-:W-:Y:S02]  /*69840*/  FSEL R199, R199, R205, !P2 ;  /* 0x000000cdc7c77208 */ /* 0x000fe40005000000 */
[----:B------:R-:W-:Y:S02]  /*69850*/  FSEL R200, R200, R202, !P2 ;  /* 0x000000cac8c87208 */ /* 0x000fe40005000000 */
[----:B------:R-:W-:-:S07]  /*69860*/  FSEL R201, R201, R203, !P2 ;  /* 0x000000cbc9c97208 */ /* 0x000fce0005000000 */
.L_x_2301:
[----:B------:R-:W-:Y:S05]  /*69870*/  BSYNC.RECONVERGENT B0 ;  /* 0x0000000000007941 */ /* 0x000fea0003800200 */
.L_x_2300:
        /* <DEDUP_REMOVED lines=45> */
.L_x_2309:
[----:B------:R-:W-:Y:S05]  /*69b50*/  BSYNC.RECONVERGENT B2 ;  /* 0x0000000000027941 */ /* 0x000fea0003800200 */
.L_x_2308:
        /* <DEDUP_REMOVED lines=31> */
.L_x_2311:
[----:B------:R-:W-:Y:S05]  /*69d50*/  BSYNC.RECONVERGENT B2 ;  /* 0x0000000000027941 */ /* 0x000fea0003800200 */
.L_x_2310:
        /* <DEDUP_REMOVED lines=8> */
.L_x_2307:
[----:B------:R-:W-:Y:S05]  /*69de0*/  BSYNC.RECONVERGENT B0 ;  /* 0x0000000000007941 */ /* 0x000fea0003800200 */
.L_x_2306:
[----:B------:R-:W0:Y:S01]  /*69df0*/  LDC.64 R12, c[0x0][0x410] ;  /* 0x00010400ff0c7b82 */ /* 0x000e220000000a00 */
[----:B------:R-:W-:Y:S02]  /*69e00*/  R2UR UR6, R154 ;  /* 0x000000009a0672ca */ /* 0x000fe400000e0000 */
[----:B------:R-:W-:Y:S01]  /*69e10*/  R2UR UR7, R155 ;  /* 0x000000009b0772ca */ /* 0x000fe200000e0000 */
[----:B0-----:R-:W-:-:S12]  /*69e20*/  IMAD.WIDE R12, R207, 0x8, R12 ;  /* 0x00000008cf0c7825 */ /* 0x001fd800078e020c */
        /* <DEDUP_REMOVED lines=47> */
.L_x_2315:
[----:B------:R-:W-:Y:S05]  /*6a120*/  BSYNC.RECONVERGENT B2 ;  /* 0x0000000000027941 */ /* 0x000fea0003800200 */
.L_x_2314:
        /* <DEDUP_REMOVED lines=31> */
.L_x_2317:
[----:B------:R-:W-:Y:S05]  /*6a320*/  BSYNC.RECONVERGENT B2 ;  /* 0x0000000000027941 */ /* 0x000fea0003800200 */
.L_x_2316:
[----:B------:R-:W-:-:S06]  /*6a330*/  DSETP.GEU.AND P1, PT, R198, R148, PT ;  /* 0x00000094c600722a */ /* 0x000fcc0003f2e000 */
[----:B------:R-:W-:Y:S02]  /*6a340*/  FSEL R22, R22, R204, !P1 ;  /* 0x000000cc16167208 */ /* 0x000fe40004800000 */
[----:B------:R-:W-:Y:S02]  /*6a350*/  FSEL R23, R23, R205, !P1 ;  /* 0x000000cd17177208 */ /* 0x000fe40004800000 */
[----:B------:R-:W-:Y:S02]  /*6a360*/  FSEL R38, R38, R202, !P1 ;  /* 0x000000ca26267208 */ /* 0x000fe40004800000 */
[----:B------:R-:W-:Y:S02]  /*6a370*/  FSEL R39, R39, R203, !P1 ;  /* 0x000000cb27277208 */ /* 0x000fe40004800000 */
[----:B------:R-:W-:Y:S02]  /*6a380*/  FSEL R148, R148, R198, !P1 ;  /* 0x000000c694947208 */ /* 0x000fe40004800000 */
[----:B------:R-:W-:-:S07]  /*6a390*/  FSEL R149, R149, R199, !P1 ;  /* 0x000000c795957208 */ /* 0x000fce0004800000 */
.L_x_2313:
[----:B------:R-:W-:Y:S05]  /*6a3a0*/  BSYNC.RECONVERGENT B0 ;  /* 0x0000000000007941 */ /* 0x000fea0003800200 */
.L_x_2312:
        /* <DEDUP_REMOVED lines=31> */
.L_x_2319:
[----:B------:R-:W-:Y:S05]  /*6a5a0*/  BSYNC.RECONVERGENT B0 ;  /* 0x0000000000007941 */ /* 0x000fea0003800200 */
.L_x_2318:
[----:B------:R-:W-:-:S06]  /*6a5b0*/  DSETP.GEU.AND P1, PT, R148, R198, PT ;  /* 0x000000c69400722a */ /* 0x000fcc0003f2e000 */
[----:B------:R-:W-:Y:S02]  /*6a5c0*/  FSEL R30, R30, R38, !P1 ;  /* 0x000000261e1e7208 */ /* 0x000fe40004800000 */
[----:B------:R-:W-:Y:S02]  /*6a5d0*/  FSEL R31, R31, R39, !P1 ;  /* 0x000000271f1f7208 */ /* 0x000fe40004800000 */
[----:B------:R-:W-:Y:S02]  /*6a5e0*/  FSEL R24, R24, R22, !P1 ;  /* 0x0000001618187208 */ /* 0x000fe40004800000 */
[----:B------:R-:W-:-:S07]  /*6a5f0*/  FSEL R25, R25, R23, !P1 ;  /* 0x0000001719197208 */ /* 0x000fce0004800000 */
.L_x_2299:
[----:B------:R-:W-:Y:S05]  /*6a600*/  BSYNC.RECONVERGENT B1 ;  /* 0x0000000000017941 */ /* 0x000fea0003800200 */
.L_x_2298:
[----:B------:R-:W-:Y:S01]  /*6a610*/  ISETP.GE.AND P1, PT, R210, 0x1, PT ;  /* 0x00000001d200780c */ /* 0x000fe20003f26270 */
[----:B------:R-:W-:-:S12]  /*6a620*/  BSSY.RECONVERGENT B0, `(.L_x_2320) ;  /* 0x0000054000007945 */ /* 0x000fd80003800200 */
[----:B------:R-:W-:Y:S05]  /*6a630*/  @!P1 BRA `(.L_x_2321) ;  /* 0x0000000400489947 */ /* 0x000fea0003800000 */
[C---:B------:R-:W-:Y:S01]  /*6a640*/  ISETP.GE.U32.AND P2, PT, R210.reuse, 0x8, PT ;  /* 0x00000008d200780c */ /* 0x040fe20003f46070 */
[----:B------:R-:W-:Y:S01]  /*6a650*/  BSSY.RECONVERGENT B1, `(.L_x_2322) ;  /* 0x0000027000017945 */ /* 0x000fe20003800200 */
[----:B------:R-:W-:Y:S01]  /*6a660*/  LOP3.LUT R12, R210, 0x7, RZ, 0xc0, !PT ;  /* 0x00000007d20c7812 */ /* 0x000fe200078ec0ff */
[----:B------:R-:W-:-:S10]  /*6a670*/  IMAD.MOV.U32 R9, RZ, RZ, RZ ;  /* 0x000000ffff097224 */ /* 0x000fd400078e00ff */
[----:B------:R-:W-:Y:S05]  /*6a680*/  @!P2 BRA `(.L_x_2323) ;  /* 0x00000000008ca947 */ /* 0x000fea0003800000 */
[----:B------:R-:W-:Y:S01]  /*6a690*/  BSSY.RECONVERGENT B2, `(.L_x_2324) ;  /* 0x0000021000027945 */ /* 0x000fe20003800200 */
[----:B------:R-:W-:Y:S01]  /*6a6a0*/  IMAD.MOV.U32 R9, RZ, RZ, RZ ;  /* 0x000000ffff097224 */ /* 0x000fe200078e00ff */
[----:B------:R-:W-:-:S07]  /*6a6b0*/  LOP3.LUT R13, R210, 0x7ffffff8, RZ, 0xc0, !PT ;  /* 0x7ffffff8d20d7812 */ /* 0x000fce00078ec0ff */
.L_x_2325:
[----:B0-----:R-:W0:Y:S01]  /*6a6c0*/  LDC.64 R10, c[0x0][0x430] ;  /* 0x00010c00ff0a7b82 */ /* 0x001e220000000a00 */
[----:B------:R-:W-:Y:S01]  /*6a6d0*/  IMAD.IADD R22, R19, 0x1, R9 ;  /* 0x0000000113167824 */ /* 0x000fe200078e0209 */
[C---:B------:R-:W-:Y:S01]  /*6a6e0*/  R2UR UR6, R154.reuse ;  /* 0x000000009a0672ca */ /* 0x040fe200000e0000 */
[----:B------:R-:W-:Y:S01]  /*6a6f0*/  VIADD R9, R9, 0x8 ;  /* 0x0000000809097836 */ /* 0x000fe20000000000 */
[C---:B------:R-:W-:Y:S02]  /*6a700*/  R2UR UR7, R155.reuse ;  /* 0x000000009b0772ca */ /* 0x040fe400000e0000 */
[C---:B------:R-:W-:Y:S02]  /*6a710*/  R2UR UR8, R154.reuse ;  /* 0x000000009a0872ca */ /* 0x040fe400000e0000 */
[----:B------:R-:W-:Y:S02]  /*6a720*/  R2UR UR9, R155 ;  /* 0x000000009b0972ca */ /* 0x000fe400000e0000 */
[----:B------:R-:W-:-:S02]  /*6a730*/  R2UR UR10, R154 ;  /* 0x000000009a0a72ca */ /* 0x000fc400000e0000 */
[C---:B------:R-:W-:Y:S02]  /*6a740*/  R2UR UR11, R155.reuse ;  /* 0x000000009b0b72ca */ /* 0x040fe400000e0000 */
[C---:B------:R-:W-:Y:S02]  /*6a750*/  R2UR UR12, R154.reuse ;  /* 0x000000009a0c72ca */ /* 0x040fe400000e0000 */
[C---:B------:R-:W-:Y:S02]  /*6a760*/  R2UR UR13, R155.reuse ;  /* 0x000000009b0d72ca */ /* 0x040fe400000e0000 */
[C---:B------:R-:W-:Y:S02]  /*6a770*/  R2UR UR14, R154.reuse ;  /* 0x000000009a0e72ca */ /* 0x040fe400000e0000 */
[----:B------:R-:W-:Y:S02]  /*6a780*/  R2UR UR15, R155 ;  /* 0x000000009b0f72ca */ /* 0x000fe400000e0000 */
[----:B------:R-:W-:-:S02]  /*6a790*/  R2UR UR16, R154 ;  /* 0x000000009a1072ca */ /* 0x000fc400000e0000 */
[C---:B------:R-:W-:Y:S01]  /*6a7a0*/  R2UR UR17, R155.reuse ;  /* 0x000000009b1172ca */ /* 0x040fe200000e0000 */
[----:B0-----:R-:W-:Y:S01]  /*6a7b0*/  IMAD.WIDE R10, R22, 0x4, R10 ;  /* 0x00000004160a7825 */ /* 0x001fe200078e020a */
[C---:B------:R-:W-:Y:S02]  /*6a7c0*/  R2UR UR18, R154.reuse ;  /* 0x000000009a1272ca */ /* 0x040fe400000e0000 */
[C---:B------:R-:W-:Y:S02]  /*6a7d0*/  R2UR UR19, R155.reuse ;  /* 0x000000009b1372ca */ /* 0x040fe400000e0000 */
[----:B------:R-:W-:Y:S01]  /*6a7e0*/  R2UR UR20, R154 ;  /* 0x000000009a1472ca */ /* 0x000fe200000e0000 */
[----:B------:R0:W-:Y:S01]  /*6a7f0*/  STG.E desc[UR6][R10.64], RZ ;  /* 0x000000ff0a007986 */ /* 0x0001e2000c101906 */
[----:B------:R-:W-:Y:S02]  /*6a800*/  R2UR UR21, R155 ;  /* 0x000000009b1572ca */ /* 0x000fe400000e0000 */
[----:B------:R-:W-:Y:S01]  /*6a810*/  ISETP.NE.AND P2, PT, R9, R13, PT ;  /* 0x0000000d0900720c */ /* 0x000fe20003f45270 */
        /* <DEDUP_REMOVED lines=9> */
.L_x_2324:
[----:B------:R-:W-:-:S07]  /*6a8b0*/  IMAD.MOV.U32 R9, RZ, RZ, R13 ;  /* 0x000000ffff097224 */ /* 0x000fce00078e000d */
.L_x_2323:
[----:B------:R-:W-:Y:S05]  /*6a8c0*/  BSYNC.RECONVERGENT B1 ;  /* 0x0000000000017941 */ /* 0x000fea0003800200 */
.L_x_2322:
[----:B------:R-:W-:-:S13]  /*6a8d0*/  ISETP.NE.AND P2, PT, R12, RZ, PT ;  /* 0x000000ff0c00720c */ /* 0x000fda0003f45270 */
[----:B------:R-:W-:Y:S05]  /*6a8e0*/  @!P2 BRA `(.L_x_2321) ;  /* 0x00000000009ca947 */ /* 0x000fea0003800000 */
[----:B------:R-:W-:-:S13]  /*6a8f0*/  ISETP.GE.U32.AND P2, PT, R12, 0x4, PT ;  /* 0x000000040c00780c */ /* 0x000fda0003f46070 */
[----:B0-----:R-:W0:Y:S01]  /*6a900*/  @P2 LDC.64 R10, c[0x0][0x430] ;  /* 0x00010c00ff0a2b82 */ /* 0x001e220000000a00 */
[----:B------:R-:W-:Y:S01]  /*6a910*/  @P2 IMAD.IADD R12, R19, 0x1, R9 ;  /* 0x00000001130c2824 */ /* 0x000fe200078e0209 */
[C---:B------:R-:W-:Y:S01]  /*6a920*/  @P2 R2UR UR6, R154.reuse ;  /* 0x000000009a0622ca */ /* 0x040fe200000e0000 */
[----:B------:R-:W-:Y:S01]  /*6a930*/  @P2 VIADD R9, R9, 0x4 ;  /* 0x0000000409092836 */ /* 0x000fe20000000000 */
[C---:B------:R-:W-:Y:S02]  /*6a940*/  @P2 R2UR UR7, R155.reuse ;  /* 0x000000009b0722ca */ /* 0x040fe400000e0000 */
[C---:B------:R-:W-:Y:S02]  /*6a950*/  @P2 R2UR UR8, R154.reuse ;  /* 0x000000009a0822ca */ /* 0x040fe400000e0000 */
[----:B------:R-:W-:Y:S02]  /*6a960*/  @P2 R2UR UR9, R155 ;  /* 0x000000009b0922ca */ /* 0x000fe400000e0000 */
[----:B------:R-:W-:-:S02]  /*6a970*/  @P2 R2UR UR10, R154 ;  /* 0x000000009a0a22ca */ /* 0x000fc400000e0000 */
[C---:B------:R-:W-:Y:S02]  /*6a980*/  @P2 R2UR UR11, R155.reuse ;  /* 0x000000009b0b22ca */ /* 0x040fe400000e0000 */
[----:B------:R-:W-:Y:S02]  /*6a990*/  @P2 R2UR UR12, R154 ;  /* 0x000000009a0c22ca */ /* 0x000fe400000e0000 */
[----:B------:R-:W-:Y:S01]  /*6a9a0*/  @P2 R2UR UR13, R155 ;  /* 0x000000009b0d22ca */ /* 0x000fe200000e0000 */
[----:B0-----:R-:W-:Y:S01]  /*6a9b0*/  @P2 IMAD.WIDE R10, R12, 0x4, R10 ;  /* 0x000000040c0a2825 */ /* 0x001fe200078e020a */
[----:B------:R-:W-:-:S04]  /*6a9c0*/  LOP3.LUT R12, R210, 0x3, RZ, 0xc0, !PT ;  /* 0x00000003d20c7812 */ /* 0x000fc800078ec0ff */
[----:B------:R-:W-:Y:S01]  /*6a9d0*/  ISETP.NE.AND P3, PT, R12, RZ, PT ;  /* 0x000000ff0c00720c */ /* 0x000fe20003f65270 */
        /* <DEDUP_REMOVED lines=9> */
[C---:B------:R-:W-:Y:S01]  /*6aa70*/  @P2 R2UR UR6, R154.reuse ;  /* 0x000000009a0622ca */ /* 0x040fe200000e0000 */
[----:B------:R-:W-:Y:S01]  /*6aa80*/  @P2 IMAD.IADD R22, R19, 0x1, R9 ;  /* 0x0000000113162824 */ /* 0x000fe200078e0209 */
[----:B------:R-:W-:Y:S01]  /*6aa90*/  @P2 R2UR UR7, R155 ;  /* 0x000000009b0722ca */ /* 0x000fe200000e0000 */
[----:B------:R-:W-:Y:S01]  /*6aaa0*/  @P2 VIADD R9, R9, 0x2 ;  /* 0x0000000209092836 */ /* 0x000fe20000000000 */
[C---:B------:R-:W-:Y:S02]  /*6aab0*/  @P2 R2UR UR8, R154.reuse ;  /* 0x000000009a0822ca */ /* 0x040fe400000e0000 */
[----:B------:R-:W-:Y:S01]  /*6aac0*/  @P2 R2UR UR9, R155 ;  /* 0x000000009b0922ca */ /* 0x000fe200000e0000 */
[----:B------:R-:W1:Y:S01]  /*6aad0*/  @!P3 LDC.64 R10, c[0x0][0x430] ;  /* 0x00010c00ff0abb82 */ /* 0x000e620000000a00 */
[----:B------:R-:W-:Y:S01]  /*6aae0*/  @!P3 R2UR UR10, R154 ;  /* 0x000000009a0ab2ca */ /* 0x000fe200000e0000 */
[----:B------:R-:W-:Y:S01]  /*6aaf0*/  @!P3 IMAD.IADD R9, R19, 0x1, R9 ;  /* 0x000000011309b824 */ /* 0x000fe200078e0209 */
[----:B------:R-:W-:Y:S01]  /*6ab00*/  @!P3 R2UR UR11, R155 ;  /* 0x000000009b0bb2ca */ /* 0x000fe200000e0000 */
[----:B0-----:R-:W-:-:S05]  /*6ab10*/  @P2 IMAD.WIDE R12, R22, 0x4, R12 ;  /* 0x00000004160c2825 */ /* 0x001fca00078e020c */
[----:B------:R2:W-:Y:S01]  /*6ab20*/  @P2 STG.E desc[UR6][R12.64], RZ ;  /* 0x000000ff0c002986 */ /* 0x0005e2000c101906 */
[----:B-1----:R-:W-:-:S03]  /*6ab30*/  @!P3 IMAD.WIDE R10, R9, 0x4, R10 ;  /* 0x00000004090ab825 */ /* 0x002fc600078e020a */
[----:B------:R2:W-:Y:S04]  /*6ab40*/  @P2 STG.E desc[UR8][R12.64+0x4], RZ ;  /* 0x000004ff0c002986 */ /* 0x0005e8000c101908 */
[----:B------:R2:W-:Y:S02]  /*6ab50*/  @!P3 STG.E desc[UR10][R10.64], RZ ;  /* 0x000000ff0a00b986 */ /* 0x0005e4000c10190a */
.L_x_2321:
[----:B------:R-:W-:Y:S05]  /*6ab60*/  BSYNC.RECONVERGENT B0 ;  /* 0x0000000000007941 */ /* 0x000fea0003800200 */
.L_x_2320:
[----:B------:R-:W-:Y:S01]  /*6ab70*/  ISETP.GE.AND P2, PT, R35, 0x1, PT ;  /* 0x000000012300780c */ /* 0x000fe20003f46270 */
[----:B------:R-:W-:-:S12]  /*6ab80*/  BSSY.RECONVERGENT B0, `(.L_x_2326) ;  /* 0x000006a000007945 */ /* 0x000fd80003800200 */
[----:B------:R-:W-:Y:S05]  /*6ab90*/  @!P2 BRA `(.L_x_2327) ;  /* 0x0000000400a0a947 */ /* 0x000fea0003800000 */
[----:B------:R-:W-:Y:S01]  /*6aba0*/  ISETP.GE.U32.AND P2, PT, R35, 0x8, PT ;  /* 0x000000082300780c */ /* 0x000fe20003f46070 */
[----:B------:R-:W-:Y:S01]  /*6abb0*/  BSSY.RECONVERGENT B1, `(.L_x_2328) ;  /* 0x000002c000017945 */ /* 0x000fe20003800200 */
[----:B------:R-:W-:Y:S02]  /*6abc0*/  VIADD R9, R19, 0x1a ;  /* 0x0000001a13097836 */ /* 0x000fe40000000000 */
[----:B------:R-:W-:-:S09]  /*6abd0*/  IMAD.MOV.U32 R38, RZ, RZ, RZ ;  /* 0x000000ffff267224 */ /* 0x000fd200078e00ff */
[----:B------:R-:W-:Y:S05]  /*6abe0*/  @!P2 BRA `(.L_x_2329) ;  /* 0x0000000000a0a947 */ /* 0x000fea0003800000 */
[----:B------:R-:W-:Y:S01]  /*6abf0*/  BSSY.RECONVERGENT B2, `(.L_x_2329) ;  /* 0x0000027000027945 */ /* 0x000fe20003800200 */
[----:B------:R-:W-:Y:S01]  /*6ac00*/  IMAD.MOV.U32 R23, RZ, RZ, RZ ;  /* 0x000000ffff177224 */ /* 0x000fe200078e00ff */
[----:B------:R-:W-:Y:S02]  /*6ac10*/  SHF.R.S32.HI R22, RZ, 0x1f, R19 ;  /* 0x0000001fff167819 */ /* 0x000fe40000011413 */
[----:B------:R-:W-:-:S07]  /*6ac20*/  LOP3.LUT R38, R35, 0x7ffffff8, RZ, 0xc0, !PT ;  /* 0x7ffffff823267812 */ /* 0x000fce00078ec0ff */
.L_x_2330:
[----:B---3--:R-:W3:Y:S01]  /*6ac30*/  LDCU.64 UR6, c[0x0][0x430] ;  /* 0x00008600ff0677ac */ /* 0x008ee20008000a00 */
[----:B--2---:R-:W2:Y:S01]  /*6ac40*/  LDC.64 R12, c[0x0][0x430] ;  /* 0x00010c00ff0c7b82 */ /* 0x004ea20000000a00 */
[----:B01----:R-:W-:Y:S02]  /*6ac50*/  IADD3 R11, P2, PT, R19, R23, RZ ;  /* 0x00000017130b7210 */ /* 0x003fe40007f5e0ff */
[C---:B------:R-:W-:Y:S02]  /*6ac60*/  R2UR UR8, R154.reuse ;  /* 0x000000009a0872ca */ /* 0x040fe400000e0000 */
[C---:B------:R-:W-:Y:S01]  /*6ac70*/  R2UR UR9, R155.reuse ;  /* 0x000000009b0972ca */ /* 0x040fe200000e0000 */
[----:B------:R-:W-:Y:S01]  /*6ac80*/  IMAD.X R39, RZ, RZ, R22, P2 ;  /* 0x000000ffff277224 */ /* 0x000fe200010e0616 */
[----:B------:R-:W-:Y:S02]  /*6ac90*/  R2UR UR10, R154 ;  /* 0x000000009a0a72ca */ /* 0x000fe400000e0000 */
[----:B------:R-:W-:-:S02]  /*6aca0*/  R2UR UR11, R155 ;  /* 0x000000009b0b72ca */ /* 0x000fc400000e0000 */
[C---:B------:R-:W-:Y:S02]  /*6acb0*/  R2UR UR12, R154.reuse ;  /* 0x000000009a0c72ca */ /* 0x040fe400000e0000 */
[----:B------:R-:W-:Y:S02]  /*6acc0*/  R2UR UR13, R155 ;  /* 0x000000009b0d72ca */ /* 0x000fe400000e0000 */
[C---:B------:R-:W-:Y:S02]  /*6acd0*/  R2UR UR14, R154.reuse ;  /* 0x000000009a0e72ca */ /* 0x040fe400000e0000 */
[C---:B---3--:R-:W-:Y:S02]  /*6ace0*/  LEA R10, P2, R11.reuse, UR6, 0x2 ;  /* 0x000000060b0a7c11 */ /* 0x048fe4000f8410ff */
[C---:B------:R-:W-:Y:S02]  /*6acf0*/  R2UR UR6, R154.reuse ;  /* 0x000000009a0672ca */ /* 0x040fe400000e0000 */
[----:B------:R-:W-:Y:S01]  /*6ad00*/  LEA.HI.X R11, R11, UR7, R39, 0x2, P2 ;  /* 0x000000070b0b7c11 */ /* 0x000fe200090f1427 */
[----:B------:R-:W-:Y:S01]  /*6ad10*/  IMAD.IADD R39, R9, 0x1, R23 ;  /* 0x0000000109277824 */ /* 0x000fe200078e0217 */
[----:B------:R-:W-:Y:S01]  /*6ad20*/  R2UR UR7, R155 ;  /* 0x000000009b0772ca */ /* 0x000fe200000e0000 */
[----:B------:R-:W-:Y:S01]  /*6ad30*/  VIADD R23, R23, 0x8 ;  /* 0x0000000817177836 */ /* 0x000fe20000000000 */
[----:B------:R-:W-:Y:S01]  /*6ad40*/  R2UR UR15, R155 ;  /* 0x000000009b0f72ca */ /* 0x000fe200000e0000 */
[----:B--2---:R-:W-:Y:S01]  /*6ad50*/  IMAD.WIDE R12, R39, 0x4, R12 ;  /* 0x00000004270c7825 */ /* 0x004fe200078e020c */
[----:B------:R-:W-:Y:S01]  /*6ad60*/  R2UR UR16, R154 ;  /* 0x000000009a1072ca */ /* 0x000fe200000e0000 */
[----:B------:R3:W-:Y:S01]  /*6ad70*/  STG.E desc[UR8][R10.64+0x64], RZ ;  /* 0x000064ff0a007986 */ /* 0x0007e2000c101908 */
[----:B------:R-:W-:-:S02]  /*6ad80*/  R2UR UR17, R155 ;  /* 0x000000009b1172ca */ /* 0x000fc400000e0000 */
[C---:B------:R-:W-:Y:S01]  /*6ad90*/  R2UR UR18, R154.reuse ;  /* 0x000000009a1272ca */ /* 0x040fe200000e0000 */
[----:B------:R3:W-:Y:S01]  /*6ada0*/  STG.E desc[UR10][R12.64+0x4], RZ ;  /* 0x000004ff0c007986 */ /* 0x0007e2000c10190a */
        /* <DEDUP_REMOVED lines=9> */
[----:B------:R3:W-:Y:S01]  /*6ae40*/  STG.E desc[UR20][R12.64+0x18], RZ ;  /* 0x000018ff0c007986 */ /* 0x0007e2000c101914 */
[----:B------:R-:W-:Y:S05]  /*6ae50*/  @P2 BRA `(.L_x_2330) ;  /* 0xfffffffc00742947 */ /* 0x000fea000383ffff */
[----:B------:R-:W-:Y:S05]  /*6ae60*/  BSYNC.RECONVERGENT B2 ;  /* 0x0000000000027941 */ /* 0x000fea0003800200 */
.L_x_2329:
[----:B------:R-:W-:Y:S05]  /*6ae70*/  BSYNC.RECONVERGENT B1 ;  /* 0x0000000000017941 */ /* 0x000fea0003800200 */
.L_x_2328:
[----:B0123--:R-:W-:-:S13]  /*6ae80*/  LOP3.LUT P2, R10, R35, 0x7, RZ, 0xc0, !PT ;  /* 0x00000007230a7812 */ /* 0x00ffda000784c0ff */
[----:B------:R-:W-:Y:S05]  /*6ae90*/  @!P2 BRA `(.L_x_2327) ;  /* 0x0000000000e0a947 */ /* 0x000fea0003800000 */
[----:B------:R-:W-:Y:S01]  /*6aea0*/  ISETP.GE.U32.AND P3, PT, R10, 0x4, PT ;  /* 0x000000040a00780c */ /* 0x000fe20003f66070 */
[----:B------:R-:W-:Y:S01]  /*6aeb0*/  BSSY.RECONVERGENT B1, `(.L_x_2331) ;  /* 0x0000018000017945 */ /* 0x000fe20003800200 */
[----:B------:R-:W-:-:S11]  /*6aec0*/  LOP3.LUT P2, R22, R35, 0x3, RZ, 0xc0, !PT ;  /* 0x0000000323167812 */ /* 0x000fd6000784c0ff */
[----:B------:R-:W-:Y:S05]  /*6aed0*/  @!P3 BRA `(.L_x_2332) ;  /* 0x000000000054b947 */ /* 0x000fea0003800000 */
[----:B------:R-:W0:Y:S01]  /*6aee0*/  LDC.64 R12, c[0x0][0x430] ;  /* 0x00010c00ff0c7b82 */ /* 0x000e220000000a00 */
[----:B------:R-:W1:Y:S01]  /*6aef0*/  LDCU.64 UR6, c[0x0][0x430] ;  /* 0x00008600ff0677ac */ /* 0x000e620008000a00 */
[----:B------:R-:W-:Y:S01]  /*6af00*/  IADD3 R11, P3, PT, R19, R38, RZ ;  /* 0x00000026130b7210 */ /* 0x000fe20007f7e0ff */
[----:B------:R-:W-:Y:S01]  /*6af10*/  IMAD.IADD R39, R9, 0x1, R38 ;  /* 0x0000000109277824 */ /* 0x000fe200078e0226 */
[----:B------:R-:W-:Y:S01]  /*6af20*/  R2UR UR8, R154 ;  /* 0x000000009a0872ca */ /* 0x000fe200000e0000 */
[----:B------:R-:W-:Y:S01]  /*6af30*/  VIADD R38, R38, 0x4 ;  /* 0x0000000426267836 */ /* 0x000fe20000000000 */
[C---:B------:R-:W-:Y:S02]  /*6af40*/  R2UR UR9, R155.reuse ;  /* 0x000000009b0972ca */ /* 0x040fe400000e0000 */
[----:B------:R-:W-:Y:S02]  /*6af50*/  R2UR UR10, R154 ;  /* 0x000000009a0a72ca */ /* 0x000fe400000e0000 */
[----:B------:R-:W-:-:S02]  /*6af60*/  R2UR UR11, R155 ;  /* 0x000000009b0b72ca */ /* 0x000fc400000e0000 */
[C---:B------:R-:W-:Y:S02]  /*6af70*/  R2UR UR12, R154.reuse ;  /* 0x000000009a0c72ca */ /* 0x040fe400000e0000 */
[C---:B------:R-:W-:Y:S02]  /*6af80*/  R2UR UR13, R155.reuse ;  /* 0x000000009b0d72ca */ /* 0x040fe400000e0000 */
[----:B------:R-:W-:Y:S02]  /*6af90*/  R2UR UR14, R154 ;  /* 0x000000009a0e72ca */ /* 0x000fe400000e0000 */
[----:B------:R-:W-:Y:S02]  /*6afa0*/  R2UR UR15, R155 ;  /* 0x000000009b0f72ca */ /* 0x000fe400000e0000 */
[----:B------:R-:W-:Y:S02]  /*6afb0*/  LEA.HI.X.SX32 R23, R19, RZ, 0x1, P3 ;  /* 0x000000ff13177211 */ /* 0x000fe400018f0eff */
[----:B-1----:R-:W-:Y:S01]  /*6afc0*/  LEA R10, P3, R11, UR6, 0x2 ;  /* 0x000000060b0a7c11 */ /* 0x002fe2000f8610ff */
[----:B0-----:R-:W-:-:S03]  /*6afd0*/  IMAD.WIDE R12, R39, 0x4, R12 ;  /* 0x00000004270c7825 */ /* 0x001fc600078e020c */
[----:B------:R-:W-:-:S05]  /*6afe0*/  LEA.HI.X R11, R11, UR7, R23, 0x2, P3 ;  /* 0x000000070b0b7c11 */ /* 0x000fca00098f1417 */
[----:B------:R0:W-:Y:S04]  /*6aff0*/  STG.E desc[UR8][R10.64+0x64], RZ ;  /* 0x000064ff0a007986 */ /* 0x0001e8000c101908 */
[----:B------:R0:W-:Y:S04]  /*6b000*/  STG.E desc[UR10][R12.64], RZ ;  /* 0x000000ff0c007986 */ /* 0x0001e8000c10190a */
[----:B------:R0:W-:Y:S04]  /*6b010*/  STG.E desc[UR12][R12.64+0x4], RZ ;  /* 0x000004ff0c007986 */ /* 0x0001e8000c10190c */
[----:B------:R0:W-:Y:S02]  /*6b020*/  STG.E desc[UR14][R12.64+0x8], RZ ;  /* 0x000008ff0c007986 */ /* 0x0001e4000c10190e */
.L_x_2332:
[----:B------:R-:W-:Y:S05]  /*6b030*/  BSYNC.RECONVERGENT B1 ;  /* 0x0000000000017941 */ /* 0x000fea0003800200 */
.L_x_2331:
[----:B------:R-:W-:Y:S05]  /*6b040*/  @!P2 BRA `(.L_x_2327) ;  /* 0x000000000074a947 */ /* 0x000fea0003800000 */
[----:B0-----:R-:W-:Y:S01]  /*6b050*/  LOP3.LUT R10, R35, 0x1, RZ, 0xc0, !PT ;  /* 0x00000001230a7812 */ /* 0x001fe200078ec0ff */
        /* <DEDUP_REMOVED lines=8> */
[----:B------:R-:W-:Y:S01]  /*6b0e0*/  IMAD.IADD R9, R9, 0x1, R38 ;  /* 0x0000000109097824 */ /* 0x000fe200078e0226 */
[----:B------:R-:W-:Y:S01]  /*6b0f0*/  R2UR UR8, R154 ;  /* 0x000000009a0872ca */ /* 0x000fe200000e0000 */
[----:B------:R-:W-:Y:S01]  /*6b100*/  VIADD R38, R38, 0x2 ;  /* 0x0000000226267836 */ /* 0x000fe20000000000 */
[C---:B------:R-:W-:Y:S02]  /*6b110*/  R2UR UR9, R155.reuse ;  /* 0x000000009b0972ca */ /* 0x040fe400000e0000 */
[----:B------:R-:W-:Y:S02]  /*6b120*/  R2UR UR10, R154 ;  /* 0x000000009a0a72ca */ /* 0x000fe400000e0000 */
[----:B------:R-:W-:-:S02]  /*6b130*/  R2UR UR11, R155 ;  /* 0x000000009b0b72ca */ /* 0x000fc400000e0000 */
[----:B------:R-:W-:Y:S02]  /*6b140*/  LEA.HI.X.SX32 R39, R19, RZ, 0x1, P3 ;  /* 0x000000ff13277211 */ /* 0x000fe400018f0eff */
[----:B--2---:R-:W-:-:S04]  /*6b150*/  LEA R12, P3, R13, UR6, 0x2 ;  /* 0x000000060d0c7c11 */ /* 0x004fc8000f8610ff */
[----:B------:R-:W-:Y:S01]  /*6b160*/  LEA.HI.X R13, R13, UR7, R39, 0x2, P3 ;  /* 0x000000070d0d7c11 */ /* 0x000fe200098f1427 */
[----:B-1----:R-:W-:-:S04]  /*6b170*/  IMAD.WIDE R22, R9, 0x4, R22 ;  /* 0x0000000409167825 */ /* 0x002fc800078e0216 */
[----:B------:R1:W-:Y:S04]  /*6b180*/  STG.E desc[UR8][R12.64+0x64], RZ ;  /* 0x000064ff0c007986 */ /* 0x0003e8000c101908 */
[----:B------:R1:W-:Y:S02]  /*6b190*/  STG.E desc[UR10][R22.64], RZ ;  /* 0x000000ff16007986 */ /* 0x0003e4000c10190a */
.L_x_2334:
[----:B------:R-:W-:Y:S05]  /*6b1a0*/  BSYNC.RECONVERGENT B1 ;  /* 0x0000000000017941 */ /* 0x000fea0003800200 */
.L_x_2333:
[----:B------:R-:W-:Y:S02]  /*6b1b0*/  @!P2 IADD3 R38, P3, PT, R19, R38, RZ ;  /* 0x000000261326a210 */ /* 0x000fe40007f7e0ff */
[----:B------:R-:W-:Y:S02]  /*6b1c0*/  @!P2 R2UR UR6, R154 ;  /* 0x000000009a06a2ca */ /* 0x000fe400000e0000 */
[----:B------:R-:W-:Y:S02]  /*6b1d0*/  @!P2 R2UR UR7, R155 ;  /* 0x000000009b07a2ca */ /* 0x000fe400000e0000 */
[----:B------:R-:W-:Y:S02]  /*6b1e0*/  @!P2 LEA.HI.X.SX32 R9, R19, RZ, 0x1, P3 ;  /* 0x000000ff1309a211 */ /* 0x000fe400018f0eff */
[----:B0-----:R-:W-:-:S04]  /*6b1f0*/  @!P2 LEA R10, P3, R38, R10, 0x2 ;  /* 0x0000000a260aa211 */ /* 0x001fc800078610ff */
[----:B------:R-:W-:-:S05]  /*6b200*/  @!P2 LEA.HI.X R11, R38, R11, R9, 0x2, P3 ;  /* 0x0000000b260ba211 */ /* 0x000fca00018f1409 */
[----:B------:R3:W-:Y:S04]  /*6b210*/  @!P2 STG.E desc[UR6][R10.64+0x64], RZ ;  /* 0x000064ff0a00a986 */ /* 0x0007e8000c101906 */
.L_x_2327:
[----:B------:R-:W-:Y:S05]  /*6b220*/  BSYNC.RECONVERGENT B0 ;  /* 0x0000000000007941 */ /* 0x000fea0003800200 */
.L_x_2326:
[----:B------:R-:W4:Y:S01]  /*6b230*/  LDC.64 R38, c[0x0][0x428] ;  /* 0x00010a00ff267b82 */ /* 0x000f220000000a00 */
[----:B------:R-:W-:Y:S01]  /*6b240*/  VIADD R9, R8, 0xffffffff ;  /* 0xffffffff08097836 */ /* 0x000fe20000000000 */
[----:B------:R-:W-:Y:S01]  /*6b250*/  R2UR UR6, R154 ;  /* 0x000000009a0672ca */ /* 0x000fe200000e0000 */
[----:B0123--:R-:W-:Y:S01]  /*6b260*/  IMAD.IADD R10, R18, 0x1, R3 ;  /* 0x00000001120a7824 */ /* 0x00ffe200078e0203 */
[----:B------:R-:W-:-:S03]  /*6b270*/  R2UR UR7, R155 ;  /* 0x000000009b0772ca */ /* 0x000fc600000e0000 */
[----:B------:R-:W-:-:S04]  /*6b280*/  IMAD R9, R35, R9, R10 ;  /* 0x0000000923097224 */ /* 0x000fc800078e020a */
[----:B----4-:R-:W-:-:S06]  /*6b290*/  IMAD.WIDE R38, R9, 0x8, R38 ;  /* 0x0000000809267825 */ /* 0x010fcc00078e0226 */
        /* <DEDUP_REMOVED lines=8> */
[C---:B------:R-:W-:Y:S01]  /*6b320*/  R2UR UR6, R154.reuse ;  /* 0x000000009a0672ca */ /* 0x040fe200000e0000 */
[----:B------:R-:W-:Y:S01]  /*6b330*/  IMAD.IADD R10, R15, 0x1, R8 ;  /* 0x000000010f0a7824 */ /* 0x000fe200078e0208 */
[C---:B------:R-:W-:Y:S01]  /*6b340*/  R2UR UR7, R155.reuse ;  /* 0x000000009b0772ca */ /* 0x040fe200000e0000 */
[----:B------:R-:W-:Y:S01]  /*6b350*/  BSSY.RECONVERGENT B3, `(.L_x_2337) ;  /* 0x0000398000037945 */ /* 0x000fe20003800200 */
[----:B------:R-:W-:Y:S02]  /*6b360*/  R2UR UR8, R154 ;  /* 0x000000009a0872ca */ /* 0x000fe400000e0000 */
[----:B------:R-:W-:Y:S02]  /*6b370*/  R2UR UR9, R155 ;  /* 0x000000009b0972ca */ /* 0x000fe400000e0000 */
[----:B------:R-:W-:Y:S01]  /*6b380*/  IADD3 R9, PT, PT, R15, 0x19, R3 ;  /* 0x000000190f097810 */ /* 0x000fe20007ffe003 */
[----:B0-----:R-:W-:-:S04]  /*6b390*/  IMAD.WIDE R10, R10, 0x4, R12 ;  /* 0x000000040a0a7825 */ /* 0x001fc800078e020c */
[----:B------:R-:W-:Y:S02]  /*6b3a0*/  IMAD.WIDE R12, R9, 0x4, R12 ;  /* 0x00000004090c7825 */ /* 0x000fe400078e020c */
[----:B------:R0:W-:Y:S04]  /*6b3b0*/  STG.E desc[UR6][R10.64], R3 ;  /* 0x000000030a007986 */ /* 0x0001e8000c101906 */
[----:B------:R0:W-:Y:S02]  /*6b3c0*/  STG.E desc[UR8][R12.64], R8 ;  /* 0x000000080c007986 */ /* 0x0001e4000c101908 */
.L_x_2384:
[----:B0----5:R-:W-:Y:S01]  /*6b3d0*/  LOP3.LUT R12, R34, 0xffff, RZ, 0xc0, !PT ;  /* 0x0000ffff220c7812 */ /* 0x021fe200078ec0ff */
[----:B------:R-:W-:Y:S01]  /*6b3e0*/  BSSY.RECONVERGENT B1, `(.L_x_2338) ;  /* 0x0000185000017945 */ /* 0x000fe20003800200 */
[----:B------:R-:W-:Y:S02]  /*6b3f0*/  LOP3.LUT R202, R206, 0xffff, RZ, 0xc0, !PT ;  /* 0x0000ffffceca7812 */ /* 0x000fe400078ec0ff */
[----:B------:R-:W-:Y:S02]  /*6b400*/  PRMT R34, R12, 0x8880, RZ ;  /* 0x000088800c227816 */ /* 0x000fe400000000ff */
[----:B------:R-:W-:-:S05]  /*6b410*/  PRMT R9, R202, 0x8880, RZ ;  /* 0x00008880ca097816 */ /* 0x000fca00000000ff */
[----:B------:R-:W-:-:S05]  /*6b420*/  IMAD.IADD R9, R34, 0x1, R9 ;  /* 0x0000000122097824 */ /* 0x000fca00078e0209 */
[----:B------:R-:W-:-:S13]  /*6b430*/  ISETP.NE.AND P2, PT, R9, 0x3, PT ;  /* 0x000000030900780c */ /* 0x000fda0003f45270 */
[----:B-1----:R-:W-:Y:S05]  /*6b440*/  @!P2 BRA `(.L_x_2339) ;  /* 0x000000000048a947 */ /* 0x002fea0003800000 */
[----:B------:R-:W0:Y:S01]  /*6b450*/  LDC.64 R10, c[0x0][0x428] ;  /* 0x00010a00ff0a7b82 */ /* 0x000e220000000a00 */
[----:B------:R-:W-:Y:S01]  /*6b460*/  VIADD R9, R8, 0xffffffff ;  /* 0xffffffff08097836 */ /* 0x000fe20000000000 */
[----:B------:R-:W-:Y:S01]  /*6b470*/  R2UR UR6, R154 ;  /* 0x000000009a0672ca */ /* 0x000fe200000e0000 */
[----:B------:R-:W-:Y:S01]  /*6b480*/  IMAD.IADD R12, R16, 0x1, R3 ;  /* 0x00000001100c7824 */ /* 0x000fe200078e0203 */
[----:B------:R-:W-:Y:S01]  /*6b490*/  R2UR UR7, R155 ;  /* 0x000000009b0772ca */ /* 0x000fe200000e0000 */
[----:B------:R-:W-:Y:S01]  /*6b4a0*/  IMAD.MOV.U32 R22, RZ, RZ, 0x0 ;  /* 0x00000000ff167424 */ /* 0x000fe200078e00ff */
[----:B------:R-:W-:Y:S01]  /*6b4b0*/  R2UR UR8, R154 ;  /* 0x000000009a0872ca */ /* 0x000fe200000e0000 */
[----:B------:R-:W-:Y:S01]  /*6b4c0*/  IMAD R9, R35, R9, R12 ;  /* 0x0000000923097224 */ /* 0x000fe200078e020c */
[----:B------:R-:W-:Y:S01]  /*6b4d0*/  R2UR UR9, R155 ;  /* 0x000000009b0972ca */ /* 0x000fe200000e0000 */
        /* <DEDUP_REMOVED lines=9> */
.L_x_2339:
        /* <DEDUP_REMOVED lines=9> */
[----:B------:R-:W-:Y:S02]  /*6b600*/  PRMT R12, R12, 0x3340, RZ ;  /* 0x000033400c0c7816 */ /* 0x000fe400000000ff */
[----:B------:R-:W-:-:S02]  /*6b610*/  PRMT R206, R206, 0x7710, RZ ;  /* 0x00007710cece7816 */ /* 0x000fc400000000ff */
[----:B------:R-:W-:Y:S02]  /*6b620*/  SHF.R.S32.HI R205, RZ, 0x1f, R204 ;  /* 0x0000001fffcd7819 */ /* 0x000fe400000114cc */
[C---:B------:R-:W-:Y:S02]  /*6b630*/  R2UR UR16, R154.reuse ;  /* 0x000000009a1072ca */ /* 0x040fe400000e0000 */
[C---:B------:R-:W-:Y:S02]  /*6b640*/  R2UR UR17, R155.reuse ;  /* 0x000000009b1172ca */ /* 0x040fe400000e0000 */
[C---:B------:R-:W-:Y:S02]  /*6b650*/  R2UR UR14, R154.reuse ;  /* 0x000000009a0e72ca */ /* 0x040fe400000e0000 */
[----:B------:R-:W-:Y:S02]  /*6b660*/  R2UR UR15, R155 ;  /* 0x000000009b0f72ca */ /* 0x000fe400000e0000 */
[----:B------:R-:W-:-:S02]  /*6b670*/  R2UR UR12, R154 ;  /* 0x000000009a0c72ca */ /* 0x000fc400000e0000 */
[C---:B------:R-:W-:Y:S02]  /*6b680*/  R2UR UR13, R155.reuse ;  /* 0x000000009b0d72ca */ /* 0x040fe400000e0000 */
[C---:B------:R-:W-:Y:S02]  /*6b690*/  R2UR UR8, R154.reuse ;  /* 0x000000009a0872ca */ /* 0x040fe400000e0000 */
[C---:B------:R-:W-:Y:S02]  /*6b6a0*/  R2UR UR9, R155.reuse ;  /* 0x000000009b0972ca */ /* 0x040fe400000e0000 */
[----:B------:R-:W-:Y:S02]  /*6b6b0*/  R2UR UR10, R154 ;  /* 0x000000009a0a72ca */ /* 0x000fe400000e0000 */
[----:B------:R-:W-:Y:S02]  /*6b6c0*/  R2UR UR11, R155 ;  /* 0x000000009b0b72ca */ /* 0x000fe400000e0000 */
[----:B--2---:R-:W-:-:S04]  /*6b6d0*/  LOP3.LUT R13, R207, 0xffff, RZ, 0xc0, !PT ;  /* 0x0000ffffcf0d7812 */ /* 0x004fc800078ec0ff */
[----:B------:R-:W-:Y:S02]  /*6b6e0*/  PRMT R202, R202, 0x3340, R13 ;  /* 0x00003340caca7816 */ /* 0x000fe4000000000d */
[----:B---3--:R-:W-:Y:S02]  /*6b6f0*/  PRMT R22, R9, 0x8880, RZ ;  /* 0x0000888009167816 */ /* 0x008fe400000000ff */
[----:B------:R-:W-:Y:S01]  /*6b700*/  PRMT R202, R202, 0x5410, R12 ;  /* 0x00005410caca7816 */ /* 0x000fe2000000000c */
[----:B------:R-:W-:Y:S01]  /*6b710*/  IMAD.WIDE R12, R34, 0x5, R204 ;  /* 0x00000005220c7825 */ /* 0x000fe200078e02cc */
[----:B------:R-:W-:-:S03]  /*6b720*/  PRMT R206, R206, 0x5410, R207 ;  /* 0x00005410cece7816 */ /* 0x000fc600000000cf */
        /* <DEDUP_REMOVED lines=15> */
[----:B------:R-:W-:Y:S03]  /*6b820*/  BSSY.RECONVERGENT B0, `(.L_x_2341) ;  /* 0x000011b000007945 */ /* 0x000fe60003800200 */
[----:B------:R-:W-:Y:S01]  /*6b830*/  SHF.R.S32.HI R34, RZ, 0x1f, R9 ;  /* 0x0000001fff227819 */ /* 0x000fe20000011409 */
[----:B---3--:R-:W-:Y:S02]  /*6b840*/  DSETP.GEU.AND P3, PT, |R212|, R10, PT ;  /* 0x0000000ad400722a */ /* 0x008fe40003f6e200 */
        /* <DEDUP_REMOVED lines=61> */
.L_x_2345:
[----:B------:R-:W-:Y:S05]  /*6bc20*/  BSYNC.RECONVERGENT B2 ;  /* 0x0000000000027941 */ /* 0x000fea0003800200 */
.L_x_2344:
        /* <DEDUP_REMOVED lines=31> */
.L_x_2348:
[----:B------:R-:W-:Y:S05]  /*6be20*/  BSYNC.RECONVERGENT B2 ;  /* 0x0000000000027941 */ /* 0x000fea0003800200 */
.L_x_2347:
        /* <DEDUP_REMOVED lines=9> */
.L_x_2343:
        /* <DEDUP_REMOVED lines=37> */
.L_x_2350:
[----:B------:R-:W-:Y:S05]  /*6c110*/  BSYNC.RECONVERGENT B2 ;  /* 0x0000000000027941 */ /* 0x000fea0003800200 */
.L_x_2349:
        /* <DEDUP_REMOVED lines=33> */
.L_x_2352:
[----:B------:R-:W-:Y:S05]  /*6c330*/  BSYNC.RECONVERGENT B2 ;  /* 0x0000000000027941 */ /* 0x000fea0003800200 */
.L_x_2351:
        /* <DEDUP_REMOVED lines=9> */
.L_x_2342:
        /* <DEDUP_REMOVED lines=37> */
[----:B------:R-:W-:Y:S01]  /*6c620*/  DFMA R208, -R10, R146, 1 ;  /* 0x3ff000000ad0742b */ /* 0x000fe20000000192 */
[----:B------:R-:W-:-:S06]  /*6c630*/  IMAD.MOV.U32 R207, RZ, RZ, R12 ;  /* 0x000000ffffcf7224 */ /* 0x000fcc00078e000c */
[----:B------:R-:W-:Y:S02]  /*6c640*/  DADD R12, R206, 200 ;  /* 0x40690000ce0c7429 */ /* 0x000fe40000000000 */
[----:B------:R-:W-:-:S08]  /*6c650*/  DFMA R146, R146, R208, R146 ;  /* 0x000000d09292722b */ /* 0x000fd00000000092 */
[----:B------:R-:W-:Y:S01]  /*6c660*/  DMUL R208, R12, R146 ;  /* 0x000000920cd07228 */ /* 0x000fe20000000000 */
[----:B------:R-:W-:-:S07]  /*6c670*/  FSETP.GEU.AND P3, PT, |R13|, 6.5827683646048100446e-37, PT ;  /* 0x036000000d00780b */ /* 0x000fce0003f6e200 */
        /* <DEDUP_REMOVED lines=10> */
.L_x_2354:
[----:B------:R-:W-:Y:S05]  /*6c720*/  BSYNC.RECONVERGENT B2 ;  /* 0x0000000000027941 */ /* 0x000fea0003800200 */
.L_x_2353:
        /* <DEDUP_REMOVED lines=33> */
.L_x_2356:
[----:B------:R-:W-:Y:S05]  /*6c940*/  BSYNC.RECONVERGENT B2 ;  /* 0x0000000000027941 */ /* 0x000fea0003800200 */
.L_x_2355:
        /* <DEDUP_REMOVED lines=8> */
.L_x_2346:
[----:B------:R-:W-:Y:S05]  /*6c9d0*/  BSYNC.RECONVERGENT B0 ;  /* 0x0000000000007941 */ /* 0x000fea0003800200 */
.L_x_2341:
        /* <DEDUP_REMOVED lines=31> */
.L_x_2358:
[----:B------:R-:W-:Y:S05]  /*6cbd0*/  BSYNC.RECONVERGENT B0 ;  /* 0x0000000000007941 */ /* 0x000fea0003800200 */
.L_x_2357:
[----:B------:R-:W-:-:S06]  /*6cbe0*/  DSETP.GEU.AND P2, PT, R146, R200, PT ;  /* 0x000000c89200722a */ /* 0x000fcc0003f4e000 */
[----:B------:R-:W-:Y:S02]  /*6cbf0*/  FSEL R198, R198, R206, !P2 ;  /* 0x000000cec6c67208 */ /* 0x000fe40005000000 */
[----:B------:R-:W-:Y:S02]  /*6cc00*/  FSEL R199, R199, R207, !P2 ;  /* 0x000000cfc7c77208 */ /* 0x000fe40005000000 */
[----:B------:R-:W-:Y:S02]  /*6cc10*/  FSEL R22, R22, R204, !P2 ;  /* 0x000000cc16167208 */ /* 0x000fe40005000000 */
[----:B------:R-:W-:-:S07]  /*6cc20*/  FSEL R23, R23, R205, !P2 ;  /* 0x000000cd17177208 */ /* 0x000fce0005000000 */
.L_x_2340:
[----:B------:R-:W-:Y:S05]  /*6cc30*/  BSYNC.RECONVERGENT B1 ;  /* 0x0000000000017941 */ /* 0x000fea0003800200 */
.L_x_2338:
[----:B0-----:R-:W0:Y:S01]  /*6cc40*/  LDC.64 R10, c[0x0][0x428] ;  /* 0x00010a00ff0a7b82 */ /* 0x001e220000000a00 */
[----:B------:R-:W-:Y:S01]  /*6cc50*/  VIADD R9, R8, 0xffffffff ;  /* 0xffffffff08097836 */ /* 0x000fe20000000000 */
[----:B------:R-:W-:Y:S01]  /*6cc60*/  R2UR UR6, R154 ;  /* 0x000000009a0672ca */ /* 0x000fe200000e0000 */
[----:B------:R-:W-:Y:S01]  /*6cc70*/  IMAD.IADD R206, R16, 0x1, R3 ;  /* 0x0000000110ce7824 */ /* 0x000fe200078e0203 */
[----:B------:R-:W-:Y:S01]  /*6cc80*/  R2UR UR7, R155 ;  /* 0x000000009b0772ca */ /* 0x000fe200000e0000 */
[----:B------:R-:W-:-:S04]  /*6cc90*/  IMAD R34, R35, R9, RZ ;  /* 0x0000000923227224 */ /* 0x000fc800078e02ff */
[----:B------:R-:W-:-:S04]  /*6cca0*/  IMAD.IADD R12, R34, 0x1, R206 ;  /* 0x00000001220c7824 */ /* 0x000fc800078e02ce */
[----:B0-----:R-:W-:-:S05]  /*6ccb0*/  IMAD.WIDE R12, R12, 0x8, R10 ;  /* 0x000000080c0c7825 */ /* 0x001fca00078e020a */
[----:B------:R-:W2:Y:S01]  /*6ccc0*/  LDG.E.64 R200, desc[UR6][R12.64] ;  /* 0x000000060cc87981 */ /* 0x000ea2000c1e1b00 */
[----:B------:R-:W-:Y:S01]  /*6ccd0*/  IMAD.MOV.U32 R207, RZ, RZ, R22 ;  /* 0x000000ffffcf7224 */ /* 0x000fe200078e0016 */
[----:B------:R-:W-:Y:S01]  /*6cce0*/  BSSY.RELIABLE B0, `(.L_x_2359) ;  /* 0x000001f000007945 */ /* 0x000fe20003800100 */
[----:B------:R-:W-:Y:S02]  /*6ccf0*/  IMAD.MOV.U32 R208, RZ, RZ, R23 ;  /* 0x000000ffffd07224 */ /* 0x000fe400078e0017 */
[----:B------:R-:W-:Y:S02]  /*6cd00*/  IMAD.MOV.U32 R202, RZ, RZ, -0x771c970f ;  /* 0x88e368f1ffca7424 */ /* 0x000fe400078e00ff */
[----:B------:R-:W-:Y:S01]  /*6cd10*/  IMAD.MOV.U32 R203, RZ, RZ, 0x3ee4f8b5 ;  /* 0x3ee4f8b5ffcb7424 */ /* 0x000fe200078e00ff */
[C-C-:B--2---:R-:W-:Y:S02]  /*6cd20*/  DSETP.MAX.AND P2, P3, |R200|.reuse, |R22|.reuse, PT ;  /* 0x40000016c800722a */ /* 0x144fe40003b4f200 */
[----:B------:R-:W-:Y:S01]  /*6cd30*/  DADD R204, R200, -R22 ;  /* 0x00000000c8cc7229 */ /* 0x000fe20000000816 */
[----:B------:R-:W-:-:S05]  /*6cd40*/  IMAD.MOV.U32 R22, RZ, RZ, R201 ;  /* 0x000000ffff167224 */ /* 0x000fca00078e00c9 */
[----:B------:R-:W-:Y:S01]  /*6cd50*/  FSEL R23, |R22|, |R208|, P2 ;  /* 0x400000d016177208 */ /* 0x000fe20001000200 */
[----:B------:R-:W-:-:S05]  /*6cd60*/  IMAD.MOV.U32 R22, RZ, RZ, R200 ;  /* 0x000000ffff167224 */ /* 0x000fca00078e00c8 */
[----:B------:R-:W-:Y:S02]  /*6cd70*/  @P3 LOP3.LUT R23, R208, 0x80000, RZ, 0xfc, !PT ;  /* 0x00080000d0173812 */ /* 0x000fe400078efcff */
[----:B------:R-:W-:Y:S01]  /*6cd80*/  SEL R22, R22, R207, P2 ;  /* 0x000000cf16167207 */ /* 0x000fe20001000000 */
[----:B------:R-:W-:Y:S01]  /*6cd90*/  DSETP.GEU.AND P2, PT, |R204|, R202, PT ;  /* 0x000000cacc00722a */ /* 0x000fe20003f4e200 */
[----:B------:R-:W-:Y:S02]  /*6cda0*/  IMAD.MOV.U32 R204, RZ, RZ, -0x800000 ;  /* 0xff800000ffcc7424 */ /* 0x000fe400078e00ff */
[----:B------:R-:W-:-:S06]  /*6cdb0*/  IMAD.MOV.U32 R205, RZ, RZ, 0x41cdcd64 ;  /* 0x41cdcd64ffcd7424 */ /* 0x000fcc00078e00ff */
[----:B------:R-:W-:-:S14]  /*6cdc0*/  DSETP.GT.OR P2, PT, R22, R204, P2 ;  /* 0x000000cc1600722a */ /* 0x000fdc0001744400 */
[----:B------:R-:W-:Y:S05]  /*6cdd0*/  @P2 BRA `(.L_x_2360) ;  /* 0x00000000003c2947 */ /* 0x000fea0003800000 */
[----:B------:R-:W-:Y:S02]  /*6cde0*/  R2UR UR6, R154 ;  /* 0x000000009a0672ca */ /* 0x000fe400000e0000 */
[----:B------:R-:W-:-:S13]  /*6cdf0*/  R2UR UR7, R155 ;  /* 0x000000009b0772ca */ /* 0x000fda00000e0000 */
[----:B------:R-:W2:Y:S01]  /*6ce00*/  LDG.E.64 R12, desc[UR6][R12.64+-0x1388] ;  /* 0xffec78060c0c7981 */ /* 0x000ea2000c1e1b00 */
[----:B------:R-:W-:Y:S01]  /*6ce10*/  IMAD.MOV.U32 R207, RZ, RZ, R199 ;  /* 0x000000ffffcf7224 */ /* 0x000fe200078e00c7 */
[C-C-:B--2---:R-:W-:Y:S01]  /*6ce20*/  DSETP.MAX.AND P2, P3, |R12|.reuse, |R198|.reuse, PT ;  /* 0x400000c60c00722a */ /* 0x144fe20003b4f200 */
[----:B------:R-:W-:Y:S01]  /*6ce30*/  IMAD.MOV.U32 R208, RZ, RZ, R13 ;  /* 0x000000ffffd07224 */ /* 0x000fe200078e000d */
[----:B------:R-:W-:-:S04]  /*6ce40*/  DADD R22, R12, -R198 ;  /* 0x000000000c167229 */ /* 0x000fc800000008c6 */
        /* <DEDUP_REMOVED lines=8> */
.L_x_2360:
[----:B------:R-:W-:Y:S05]  /*6ced0*/  BSYNC.RELIABLE B0 ;  /* 0x0000000000007941 */ /* 0x000fea0003800100 */
.L_x_2359:
[----:B------:R-:W-:Y:S01]  /*6cee0*/  VIMNMX R12, PT, PT, R3, R8, PT ;  /* 0x00000008030c7248 */ /* 0x000fe20003fe0100 */
[----:B------:R-:W-:Y:S01]  /*6cef0*/  BSSY.RECONVERGENT B0, `(.L_x_2362) ;  /* 0x0000036000007945 */ /* 0x000fe20003800200 */
[----:B------:R-:W-:Y:S02]  /*6cf00*/  PLOP3.LUT P2, PT, PT, PT, PT, 0x80, 0x8 ;  /* 0x000000000008781c */ /* 0x000fe40003f4f070 */
[----:B------:R-:W-:-:S13]  /*6cf10*/  ISETP.GE.AND P3, PT, R12, 0x2, PT ;  /* 0x000000020c00780c */ /* 0x000fda0003f66270 */
[----:B------:R-:W-:Y:S05]  /*6cf20*/  @!P3 BRA `(.L_x_2363) ;  /* 0x0000000000c8b947 */ /* 0x000fea0003800000 */
[----:B------:R-:W-:Y:S01]  /*6cf30*/  VIADD R22, R3, 0xffffffff ;  /* 0xffffffff03167836 */ /* 0x000fe20000000000 */
[----:B------:R-:W0:Y:S01]  /*6cf40*/  LDC.64 R198, c[0x0][0x410] ;  /* 0x00010400ffc67b82 */ /* 0x000e220000000a00 */
[C---:B------:R-:W-:Y:S02]  /*6cf50*/  IMAD.IADD R12, R247.reuse, 0x1, R8 ;  /* 0x00000001f70c7824 */ /* 0x040fe400078e0208 */
[C---:B------:R-:W-:Y:S02]  /*6cf60*/  IMAD.IADD R13, R247.reuse, 0x1, R9 ;  /* 0x00000001f70d7824 */ /* 0x040fe400078e0209 */
[C---:B------:R-:W-:Y:S02]  /*6cf70*/  IMAD.IADD R23, R247.reuse, 0x1, R22 ;  /* 0x00000001f7177824 */ /* 0x040fe400078e0216 */
[----:B------:R-:W2:Y:S01]  /*6cf80*/  LDL.U8 R12, [R12] ;  /* 0x000000000c0c7983 */ /* 0x000ea20000100000 */
[----:B------:R-:W-:-:S03]  /*6cf90*/  IMAD.IADD R207, R247, 0x1, R3 ;  /* 0x00000001f7cf7824 */ /* 0x000fc600078e0203 */
[----:B------:R-:W2:Y:S04]  /*6cfa0*/  LDL.U8 R13, [R13] ;  /* 0x000000000d0d7983 */ /* 0x000ea80000100000 */
[----:B------:R-:W3:Y:S04]  /*6cfb0*/  LDL.U8 R23, [R23+0x1b] ;  /* 0x00001b0017177983 */ /* 0x000ee80000100000 */
[----:B------:R-:W4:Y:S01]  /*6cfc0*/  LDL.S8 R207, [R207+0x1b] ;  /* 0x00001b00cfcf7983 */ /* 0x000f220000100200 */
[----:B------:R-:W-:Y:S01]  /*6cfd0*/  IADD3 R34, PT, PT, R206, R34, -R35 ;  /* 0x00000022ce227210 */ /* 0x000fe20007ffe823 */
[----:B------:R-:W-:Y:S01]  /*6cfe0*/  UMOV UR6, 0x57d19 ;  /* 0x00057d1900067882 */ /* 0x000fe20000000000 */
[----:B------:R-:W-:-:S02]  /*6cff0*/  R2UR UR10, R154 ;  /* 0x000000009a0a72ca */ /* 0x000fc400000e0000 */
[C---:B------:R-:W-:Y:S02]  /*6d000*/  R2UR UR11, R155.reuse ;  /* 0x000000009b0b72ca */ /* 0x040fe400000e0000 */
[----:B------:R-:W-:Y:S02]  /*6d010*/  R2UR UR8, R154 ;  /* 0x000000009a0872ca */ /* 0x000fe400000e0000 */
[----:B------:R-:W-:Y:S02]  /*6d020*/  R2UR UR9, R155 ;  /* 0x000000009b0972ca */ /* 0x000fe400000e0000 */
[----:B--2---:R-:W-:Y:S01]  /*6d030*/  PRMT R12, R12, 0x3340, R13 ;  /* 0x000033400c0c7816 */ /* 0x004fe2000000000d */
[----:B------:R-:W-:Y:S01]  /*6d040*/  VIADD R13, R34, 0xffffffff ;  /* 0xffffffff220d7836 */ /* 0x000fe20000000000 */
[----:B---3--:R-:W-:-:S04]  /*6d050*/  PRMT R23, R23, 0x3340, RZ ;  /* 0x0000334017177816 */ /* 0x008fc800000000ff */
[----:B------:R-:W-:-:S05]  /*6d060*/  PRMT R12, R12, 0x5410, R23 ;  /* 0x000054100c0c7816 */ /* 0x000fca0000000017 */
[----:B----4-:R-:W-:Y:S02]  /*6d070*/  IDP.4A.S8.U8 R207, R12, UR6, R207 ;  /* 0x000000060ccf7c26 */ /* 0x010fe400080002cf */
[----:B------:R-:W-:-:S04]  /*6d080*/  IMAD.WIDE R12, R13, 0x8, R10 ;  /* 0x000000080d0c7825 */ /* 0x000fc800078e020a */
[----:B0-----:R-:W-:Y:S02]  /*6d090*/  IMAD.WIDE R10, R207, 0x8, R198 ;  /* 0x00000008cf0a7825 */ /* 0x001fe400078e02c6 */
[----:B------:R-:W2:Y:S04]  /*6d0a0*/  LDG.E.64 R12, desc[UR10][R12.64] ;  /* 0x0000000a0c0c7981 */ /* 0x000ea8000c1e1b00 */
[----:B------:R-:W2:Y:S01]  /*6d0b0*/  LDG.E.64 R10, desc[UR8][R10.64] ;  /* 0x000000080a0a7981 */ /* 0x000ea2000c1e1b00 */
[----:B------:R-:W-:Y:S01]  /*6d0c0*/  IMAD.MOV.U32 R23, RZ, RZ, R201 ;  /* 0x000000ffff177224 */ /* 0x000fe200078e00c9 */
[----:B--2---:R-:W-:-:S08]  /*6d0d0*/  DADD R10, R10, R12 ;  /* 0x000000000a0a7229 */ /* 0x004fd0000000000c */
[C-C-:B------:R-:W-:Y:S02]  /*6d0e0*/  DSETP.MAX.AND P6, P3, |R200|.reuse, |R10|.reuse, PT ;  /* 0x4000000ac800722a */ /* 0x140fe40003bcf200 */
[----:B------:R-:W-:Y:S01]  /*6d0f0*/  IMAD.MOV.U32 R34, RZ, RZ, R11 ;  /* 0x000000ffff227224 */ /* 0x000fe200078e000b */
[----:B------:R-:W-:-:S03]  /*6d100*/  DADD R12, R200, -R10 ;  /* 0x00000000c80c7229 */ /* 0x000fc6000000080a */
[----:B------:R-:W-:Y:S02]  /*6d110*/  SEL R10, R200, R10, P6 ;  /* 0x0000000ac80a7207 */ /* 0x000fe40003000000 */
[----:B------:R-:W-:-:S06]  /*6d120*/  FSEL R23, |R23|, |R34|, P6 ;  /* 0x4000002217177208 */ /* 0x000fcc0003000200 */
[----:B------:R-:W-:Y:S01]  /*6d130*/  @P3 LOP3.LUT R23, R34, 0x80000, RZ, 0xfc, !PT ;  /* 0x0008000022173812 */ /* 0x000fe200078efcff */
[----:B------:R-:W-:-:S04]  /*6d140*/  DSETP.GEU.AND P3, PT, |R12|, R202, PT ;  /* 0x000000ca0c00722a */ /* 0x000fc80003f6e200 */
[----:B------:R-:W-:-:S06]  /*6d150*/  IMAD.MOV.U32 R11, RZ, RZ, R23 ;  /* 0x000000ffff0b7224 */ /* 0x000fcc00078e0017 */
[----:B------:R-:W-:-:S14]  /*6d160*/  DSETP.GT.OR P3, PT, R10, R204, P3 ;  /* 0x000000cc0a00722a */ /* 0x000fdc0001f64400 */
[----:B------:R-:W0:Y:S01]  /*6d170*/  @!P3 LDC.64 R12, c[0x0][0x430] ;  /* 0x00010c00ff0cbb82 */ /* 0x000e220000000a00 */
[C---:B------:R-:W-:Y:S01]  /*6d180*/  @!P3 R2UR UR6, R154.reuse ;  /* 0x000000009a06b2ca */ /* 0x040fe200000e0000 */
[--C-:B------:R-:W-:Y:S01]  /*6d190*/  @!P3 IMAD.IADD R10, R15, 0x1, R9.reuse ;  /* 0x000000010f0ab824 */ /* 0x100fe200078e0209 */
[C---:B------:R-:W-:Y:S01]  /*6d1a0*/  @!P3 R2UR UR7, R155.reuse ;  /* 0x000000009b07b2ca */ /* 0x040fe200000e0000 */
[--C-:B------:R-:W-:Y:S01]  /*6d1b0*/  @!P3 IMAD.MOV.U32 R3, RZ, RZ, R22.reuse ;  /* 0x000000ffff03b224 */ /* 0x100fe200078e0016 */
[----:B------:R-:W-:Y:S01]  /*6d1c0*/  @!P3 R2UR UR8, R154 ;  /* 0x000000009a08b2ca */ /* 0x000fe200000e0000 */
[----:B------:R-:W-:Y:S01]  /*6d1d0*/  @!P3 IMAD.MOV.U32 R8, RZ, RZ, R9 ;  /* 0x000000ffff08b224 */ /* 0x000fe200078e0009 */
[----:B------:R-:W-:Y:S02]  /*6d1e0*/  @!P3 R2UR UR9, R155 ;  /* 0x000000009b09b2ca */ /* 0x000fe400000e0000 */
[----:B------:R-:W-:Y:S02]  /*6d1f0*/  @!P3 IADD3 R23, PT, PT, R15, 0x19, R22 ;  /* 0x000000190f17b810 */ /* 0x000fe40007ffe016 */
[----:B------:R-:W-:Y:S01]  /*6d200*/  @!P3 PLOP3.LUT P2, PT, PT, PT, PT, 0x8, 0x80 ;  /* 0x000000000080b81c */ /* 0x000fe20003f4e170 */
[----:B0-----:R-:W-:-:S04]  /*6d210*/  @!P3 IMAD.WIDE R10, R10, 0x4, R12 ;  /* 0x000000040a0ab825 */ /* 0x001fc800078e020c */
[----:B------:R-:W-:Y:S01]  /*6d220*/  @!P3 IMAD.WIDE R12, R23, 0x4, R12 ;  /* 0x00000004170cb825 */ /* 0x000fe200078e020c */
[----:B------:R0:W-:Y:S04]  /*6d230*/  @!P3 STG.E desc[UR6][R10.64], R22 ;  /* 0x000000160a00b986 */ /* 0x0001e8000c101906 */
[----:B------:R0:W-:Y:S03]  /*6d240*/  @!P3 STG.E desc[UR8][R12.64], R9 ;  /* 0x000000090c00b986 */ /* 0x0001e6000c101908 */
.L_x_2363:
[----:B------:R-:W-:Y:S05]  /*6d250*/  BSYNC.RECONVERGENT B0 ;  /* 0x0000000000007941 */ /* 0x000fea0003800200 */
.L_x_2362:
[----:B------:R-:W-:Y:S04]  /*6d260*/  BSSY.RECONVERGENT B2, `(.L_x_2364) ;  /* 0x00001a1000027945 */ /* 0x000fe80003800200 */
[----:B------:R-:W-:Y:S05]  /*6d270*/  @!P2 BRA `(.L_x_2365) ;  /* 0x00000018007ca947 */ /* 0x000fea0003800000 */
[----:B------:R-:W-:-:S07]  /*6d280*/  IMAD.MOV.U32 R34, RZ, RZ, 0x3 ;  /* 0x00000003ff227424 */ /* 0x000fce00078e00ff */
.L_x_2383:
[----:B------:R-:W-:Y:S01]  /*6d290*/  IMAD.IADD R216, R3, 0x1, -R34 ;  /* 0x0000000103d87824 */ /* 0x000fe200078e0a22 */
[----:B------:R-:W-:Y:S01]  /*6d2a0*/  BSSY.RECONVERGENT B1, `(.L_x_2366) ;  /* 0x0000199000017945 */ /* 0x000fe20003800200 */
[----:B01----:R-:W-:-:S03]  /*6d2b0*/  VIADD R10, R8, 0xffffffff ;  /* 0xffffffff080a7836 */ /* 0x003fc60000000000 */
[----:B------:R-:W-:Y:S02]  /*6d2c0*/  IABS R9, R216 ;  /* 0x000000d800097213 */ /* 0x000fe40000000000 */
[C---:B------:R-:W-:Y:S01]  /*6d2d0*/  ISETP.GT.U32.AND P2, PT, R216.reuse, 0x7ffffffe, PT ;  /* 0x7ffffffed800780c */ /* 0x040fe20003f44070 */
[----:B------:R-:W-:-:S03]  /*6d2e0*/  VIADD R216, R216, 0x1 ;  /* 0x00000001d8d87836 */ /* 0x000fc60000000000 */
[----:B------:R-:W-:Y:S02]  /*6d2f0*/  SEL R9, R9, RZ, P2 ;  /* 0x000000ff09097207 */ /* 0x000fe40001000000 */
[----:B------:R-:W-:Y:S02]  /*6d300*/  SEL R216, R216, 0x1, !P2 ;  /* 0x00000001d8d87807 */ /* 0x000fe40005000000 */
[----:B------:R-:W-:Y:S01]  /*6d310*/  PLOP3.LUT P2, PT, PT, PT, PT, 0x80, 0x8 ;  /* 0x000000000008781c */ /* 0x000fe20003f4f070 */
[----:B------:R-:W-:Y:S01]  /*6d320*/  IMAD.IADD R217, R10, 0x1, -R9 ;  /* 0x000000010ad97824 */ /* 0x000fe200078e0a09 */
[----:B------:R-:W-:-:S04]  /*6d330*/  ISETP.GE.AND P3, PT, R216, R3, PT ;  /* 0x00000003d800720c */ /* 0x000fc80003f66270 */
[----:B------:R-:W-:-:S13]  /*6d340*/  ISETP.LT.OR P3, PT, R217, 0x1, P3 ;  /* 0x00000001d900780c */ /* 0x000fda0001f61670 */
[----:B------:R-:W-:Y:S05]  /*6d350*/  @P3 BRA `(.L_x_2367) ;  /* 0x0000001800343947 */ /* 0x000fea0003800000 */
[----:B------:R-:W0:Y:S01]  /*6d360*/  LDC.64 R198, c[0x0][0x428] ;  /* 0x00010a00ffc67b82 */ /* 0x000e220000000a00 */
[----:B------:R-:W-:Y:S01]  /*6d370*/  IMAD.IADD R11, R18, 0x1, R3 ;  /* 0x00000001120b7824 */ /* 0x000fe200078e0203 */
[----:B------:R-:W-:Y:S02]  /*6d380*/  R2UR UR6, R154 ;  /* 0x000000009a0672ca */ /* 0x000fe400000e0000 */
[----:B------:R-:W-:Y:S01]  /*6d390*/  R2UR UR7, R155 ;  /* 0x000000009b0772ca */ /* 0x000fe200000e0000 */
[----:B------:R-:W-:-:S03]  /*6d3a0*/  IMAD R11, R35, R10, R11 ;  /* 0x0000000a230b7224 */ /* 0x000fc600078e020b */
[----:B------:R-:W1:Y:S01]  /*6d3b0*/  LDC.64 R206, c[0x0][0x410] ;  /* 0x00010400ffce7b82 */ /* 0x000e620000000a00 */
[----:B0-----:R-:W-:-:S08]  /*6d3c0*/  IMAD.WIDE R198, R11, 0x8, R198 ;  /* 0x000000080bc67825 */ /* 0x001fd000078e02c6 */
        /* <DEDUP_REMOVED lines=13> */
.L_x_2382:
[----:B------:R-:W-:Y:S01]  /*6d4a0*/  LOP3.LUT R224, RZ, R216, RZ, 0x33, !PT ;  /* 0x000000d8ffe07212 */ /* 0x000fe200078e33ff */
[----:B------:R-:W-:Y:S01]  /*6d4b0*/  BSSY.RECONVERGENT B0, `(.L_x_2368) ;  /* 0x000013f000007945 */ /* 0x000fe20003800200 */
[----:B------:R-:W-:-:S03]  /*6d4c0*/  LOP3.LUT R9, RZ, R217, RZ, 0x33, !PT ;  /* 0x000000d9ff097212 */ /* 0x000fc600078e33ff */
[----:B------:R-:W-:Y:S02]  /*6d4d0*/  IMAD.IADD R224, R3, 0x1, R224 ;  /* 0x0000000103e07824 */ /* 0x000fe400078e02e0 */
[----:B------:R-:W-:-:S03]  /*6d4e0*/  IMAD.IADD R9, R8, 0x1, R9 ;  /* 0x0000000108097824 */ /* 0x000fc600078e0209 */
[C---:B------:R-:W-:Y:S02]  /*6d4f0*/  ISETP.GT.AND P6, PT, R224.reuse, RZ, PT ;  /* 0x000000ffe000720c */ /* 0x040fe40003fc4270 */
[----:B------:R-:W-:Y:S02]  /*6d500*/  ISETP.NE.AND P3, PT, R224, RZ, PT ;  /* 0x000000ffe000720c */ /* 0x000fe40003f65270 */
[C---:B------:R-:W-:Y:S02]  /*6d510*/  ISETP.EQ.AND P6, PT, R9.reuse, RZ, P6 ;  /* 0x000000ff0900720c */ /* 0x040fe400037c2270 */
[----:B------:R-:W-:-:S13]  /*6d520*/  ISETP.LT.OR P3, PT, R9, 0x1, P3 ;  /* 0x000000010900780c */ /* 0x000fda0001f61670 */
[----:B------:R-:W-:Y:S05]  /*6d530*/  @P3 BRA !P6, `(.L_x_2369) ;  /* 0x0000000400e03947 */ /* 0x000fea0007000000 */
[----:B------:R-:W-:Y:S02]  /*6d540*/  ISETP.NE.AND P3, PT, R224, 0x1, PT ;  /* 0x00000001e000780c */ /* 0x000fe40003f65270 */
[----:B------:R-:W-:-:S13]  /*6d550*/  ISETP.NE.AND P6, PT, R9, 0x1, PT ;  /* 0x000000010900780c */ /* 0x000fda0003fc5270 */
[----:B------:R-:W-:Y:S05]  /*6d560*/  @P3 BRA P6, `(.L_x_2370) ;  /* 0x0000000000ec3947 */ /* 0x000fea0003000000 */
[C---:B------:R-:W-:Y:S01]  /*6d570*/  ISETP.NE.AND P3, PT, R224.reuse, 0x1, PT ;  /* 0x00000001e000780c */ /* 0x040fe20003f65270 */
[----:B------:R-:W0:Y:S01]  /*6d580*/  LDC.64 R212, c[0x0][0x428] ;  /* 0x00010a00ffd47b82 */ /* 0x000e220000000a00 */
[----:B------:R-:W-:Y:S01]  /*6d590*/  ISETP.NE.AND P6, PT, R224, RZ, PT ;  /* 0x000000ffe000720c */ /* 0x000fe20003fc5270 */
[----:B------:R-:W-:Y:S01]  /*6d5a0*/  BSSY.RECONVERGENT B5, `(.L_x_2371) ;  /* 0x0000023000057945 */ /* 0x000fe20003800200 */
[C---:B------:R-:W-:Y:S02]  /*6d5b0*/  ISETP.EQ.AND P3, PT, R9.reuse, RZ, !P3 ;  /* 0x000000ff0900720c */ /* 0x040fe40005f62270 */
[----:B------:R-:W-:Y:S02]  /*6d5c0*/  CS2R R22, SRZ ;  /* 0x0000000000167805 */ /* 0x000fe4000001ff00 */
[----:B------:R-:W-:Y:S01]  /*6d5d0*/  ISETP.EQ.AND P6, PT, R9, 0x1, !P6 ;  /* 0x000000010900780c */ /* 0x000fe200077c2270 */
[----:B------:R-:W-:Y:S02]  /*6d5e0*/  IMAD.MOV.U32 R10, RZ, RZ, 0x0 ;  /* 0x00000000ff0a7424 */ /* 0x000fe400078e00ff */
[----:B------:R-:W-:Y:S01]  /*6d5f0*/  IMAD.MOV.U32 R11, RZ, RZ, -0x3f56d000 ;  /* 0xc0a93000ff0b7424 */ /* 0x000fe200078e00ff */
[----:B------:R-:W-:-:S13]  /*6d600*/  PLOP3.LUT P3, PT, P3, P6, PT, 0xf8, 0x8f ;  /* 0x00000000008f781c */ /* 0x000fda0001f6df70 */
[----:B------:R-:W-:Y:S05]  /*6d610*/  @!P3 BRA `(.L_x_2372) ;  /* 0x00000000006cb947 */ /* 0x000fea0003800000 */
[C---:B------:R-:W-:Y:S01]  /*6d620*/  IMAD.IADD R12, R247.reuse, 0x1, R217 ;  /* 0x00000001f70c7824 */ /* 0x040fe200078e02d9 */
[----:B------:R-:W2:Y:S01]  /*6d630*/  LDL.U8 R9, [R223] ;  /* 0x00000000df097983 */ /* 0x000ea20000100000 */
[----:B------:R-:W-:Y:S01]  /*6d640*/  IMAD.IADD R13, R247, 0x1, R216 ;  /* 0x00000001f70d7824 */ /* 0x000fe200078e02d8 */
[----:B------:R-:W1:Y:S02]  /*6d650*/  LDC.64 R10, c[0x0][0x410] ;  /* 0x00010400ff0a7b82 */ /* 0x000e640000000a00 */
[----:B------:R-:W3:Y:S04]  /*6d660*/  LDL.S8 R22, [R222+0x1b] ;  /* 0x00001b00de167983 */ /* 0x000ee80000100200 */
[----:B------:R-:W2:Y:S04]  /*6d670*/  LDL.U8 R12, [R12] ;  /* 0x000000000c0c7983 */ /* 0x000ea80000100000 */
[----:B------:R-:W4:Y:S01]  /*6d680*/  LDL.U8 R13, [R13+0x1b] ;  /* 0x00001b000d0d7983 */ /* 0x000f220000100000 */
[----:B------:R-:W-:-:S02]  /*6d690*/  R2UR UR10, R154 ;  /* 0x000000009a0a72ca */ /* 0x000fc400000e0000 */
[C---:B------:R-:W-:Y:S01]  /*6d6a0*/  R2UR UR11, R155.reuse ;  /* 0x000000009b0b72ca */ /* 0x040fe200000e0000 */
[----:B------:R-:W-:Y:S01]  /*6d6b0*/  UMOV UR6, 0x5197d ;  /* 0x0005197d00067882 */ /* 0x000fe20000000000 */
[C---:B------:R-:W-:Y:S02]  /*6d6c0*/  R2UR UR8, R154.reuse ;  /* 0x000000009a0872ca */ /* 0x040fe400000e0000 */
[C---:B------:R-:W-:Y:S02]  /*6d6d0*/  R2UR UR9, R155.reuse ;  /* 0x000000009b0972ca */ /* 0x040fe400000e0000 */
[C---:B------:R-:W-:Y:S02]  /*6d6e0*/  R2UR UR14, R154.reuse ;  /* 0x000000009a0e72ca */ /* 0x040fe400000e0000 */
[----:B------:R-:W-:Y:S02]  /*6d6f0*/  R2UR UR15, R155 ;  /* 0x000000009b0f72ca */ /* 0x000fe400000e0000 */
[----:B------:R-:W-:-:S02]  /*6d700*/  R2UR UR12, R154 ;  /* 0x000000009a0c72ca */ /* 0x000fc400000e0000 */
[----:B------:R-:W-:-:S05]  /*6d710*/  R2UR UR13, R155 ;  /* 0x000000009b0d72ca */ /* 0x000fca00000e0000 */
[----:B------:R-:W5:Y:S01]  /*6d720*/  LDG.E.64 R208, desc[UR8][R206.64+0x6268] ;  /* 0x00626808ced07981 */ /* 0x000f62000c1e1b00 */
[----:B--2---:R-:W-:Y:S02]  /*6d730*/  PRMT R9, R12, 0x3340, R9 ;  /* 0x000033400c097816 */ /* 0x004fe40000000009 */
[----:B----4-:R-:W-:-:S04]  /*6d740*/  PRMT R13, R13, 0x3340, RZ ;  /* 0x000033400d0d7816 */ /* 0x010fc800000000ff */
[----:B------:R-:W-:Y:S02]  /*6d750*/  PRMT R9, R9, 0x5410, R13 ;  /* 0x0000541009097816 */ /* 0x000fe4000000000d */
[----:B------:R-:W2:Y:S03]  /*6d760*/  LDG.E.64 R12, desc[UR12][R206.64+0x5f98] ;  /* 0x005f980cce0c7981 */ /* 0x000ea6000c1e1b00 */
[----:B---3--:R-:W-:-:S04]  /*6d770*/  IDP.4A.S8.U8 R9, R9, UR6, R22 ;  /* 0x0000000609097c26 */ /* 0x008fc80008000216 */
[----:B-1----:R-:W-:-:S05]  /*6d780*/  IMAD.WIDE R10, R9, 0x8, R10 ;  /* 0x00000008090a7825 */ /* 0x002fca00078e020a */
[----:B------:R-:W5:Y:S04]  /*6d790*/  LDG.E.64 R22, desc[UR10][R10.64+0x1388] ;  /* 0x0013880a0a167981 */ /* 0x000f68000c1e1b00 */
[----:B------:R-:W2:Y:S01]  /*6d7a0*/  LDG.E.64 R10, desc[UR14][R10.64] ;  /* 0x0000000e0a0a7981 */ /* 0x000ea2000c1e1b00 */
[----:B-----5:R-:W-:Y:S02]  /*6d7b0*/  DADD R22, R208, R22 ;  /* 0x00000000d0167229 */ /* 0x020fe40000000016 */
[----:B--2---:R-:W-:-:S11]  /*6d7c0*/  DADD R10, R12, R10 ;  /* 0x000000000c0a7229 */ /* 0x004fd6000000000a */
.L_x_2372:
[----:B------:R-:W-:Y:S05]  /*6d7d0*/  BSYNC.RECONVERGENT B5 ;  /* 0x0000000000057941 */ /* 0x000fea0003800200 */
.L_x_2371:
[----:B------:R-:W-:Y:S01]  /*6d7e0*/  R2UR UR6, R154 ;  /* 0x000000009a0672ca */ /* 0x000fe200000e0000 */
[----:B------:R-:W-:Y:S01]  /*6d7f0*/  VIADD R9, R217, 0xffffffff ;  /* 0xffffffffd9097836 */ /* 0x000fe20000000000 */
[C---:B------:R-:W-:Y:S01]  /*6d800*/  R2UR UR7, R155.reuse ;  /* 0x000000009b0772ca */ /* 0x040fe200000e0000 */
[----:B------:R-:W-:Y:S01]  /*6d810*/  IMAD.IADD R12, R18, 0x1, R216 ;  /* 0x00000001120c7824 */ /* 0x000fe200078e02d8 */
[----:B------:R-:W-:Y:S02]  /*6d820*/  R2UR UR8, R154 ;  /* 0x000000009a0872ca */ /* 0x000fe400000e0000 */
[----:B------:R-:W-:Y:S01]  /*6d830*/  R2UR UR9, R155 ;  /* 0x000000009b0972ca */ /* 0x000fe200000e0000 */
[----:B------:R-:W-:-:S04]  /*6d840*/  IMAD R9, R35, R9, R12 ;  /* 0x0000000923097224 */ /* 0x000fc800078e020c */
[----:B0-----:R-:W-:-:S05]  /*6d850*/  IMAD.WIDE R208, R9, 0x8, R212 ;  /* 0x0000000809d07825 */ /* 0x001fca00078e02d4 */
[----:B------:R-:W2:Y:S04]  /*6d860*/  LDG.E.64 R12, desc[UR6][R208.64] ;  /* 0x00000006d00c7981 */ /* 0x000ea8000c1e1b00 */
[----:B------:R-:W3:Y:S01]  /*6d870*/  LDG.E.64 R208, desc[UR8][R208.64+0x1388] ;  /* 0x00138808d0d07981 */ /* 0x000ee2000c1e1b00 */
[----:B------:R-:W-:Y:S01]  /*6d880*/  UMOV UR6, 0xff800000 ;  /* 0xff80000000067882 */ /* 0x000fe20000000000 */
[----:B------:R-:W-:Y:S01]  /*6d890*/  UMOV UR7, 0x41cdcd64 ;  /* 0x41cdcd6400077882 */ /* 0x000fe20000000000 */
[----:B--2---:R-:W-:-:S08]  /*6d8a0*/  DADD R12, R12, R22 ;  /* 0x000000000c0c7229 */ /* 0x004fd00000000016 */
[----:B------:R-:W-:Y:S02]  /*6d8b0*/  DSETP.GT.AND P3, PT, |R12|, UR6, PT ;  /* 0x000000060c007e2a */ /* 0x000fe4000bf64200 */
[----:B---3--:R-:W-:-:S04]  /*6d8c0*/  DADD R208, R208, R10 ;  /* 0x00000000d0d07229 */ /* 0x008fc8000000000a */
[----:B------:R-:W-:Y:S02]  /*6d8d0*/  FSEL R10, R12, RZ, !P3 ;  /* 0x000000ff0c0a7208 */ /* 0x000fe40005800000 */
[----:B------:R-:W-:-:S04]  /*6d8e0*/  FSEL R11, R13, +QNAN , !P3 ;  /* 0x7ff000000d0b7808 */ /* 0x000fc80005800000 */
[----:B------:R-:W-:Y:S02]  /*6d8f0*/  FSEL R22, R208, RZ, !P3 ;  /* 0x000000ffd0167208 */ /* 0x000fe40005800000 */
[----:B------:R-:W-:Y:S01]  /*6d900*/  FSEL R23, R209, -1.875, !P3 ;  /* 0xbff00000d1177808 */ /* 0x000fe20005800000 */
[----:B------:R-:W-:Y:S06]  /*6d910*/  BRA `(.L_x_2373) ;  /* 0x0000000c00e07947 */ /* 0x000fec0003800000 */
.L_x_2370:
[C---:B------:R-:W-:Y:S01]  /*6d920*/  IMAD.IADD R10, R247.reuse, 0x1, R216 ;  /* 0x00000001f70a7824 */ /* 0x040fe200078e02d8 */
[----:B------:R-:W2:Y:S01]  /*6d930*/  LDL.S8 R12, [R222+0x1b] ;  /* 0x00001b00de0c7983 */ /* 0x000ea20000100200 */
[----:B------:R-:W-:Y:S01]  /*6d940*/  IMAD.IADD R13, R247, 0x1, R217 ;  /* 0x00000001f70d7824 */ /* 0x000fe200078e02d9 */
[----:B------:R-:W0:Y:S01]  /*6d950*/  LDCU.64 UR6, c[0x0][0x410] ;  /* 0x00008200ff0677ac */ /* 0x000e220008000a00 */
[----:B------:R-:W1:Y:S01]  /*6d960*/  LDC.64 R22, c[0x0][0x428] ;  /* 0x00010a00ff167b82 */ /* 0x000e620000000a00 */
[----:B------:R-:W3:Y:S04]  /*6d970*/  LDL.S8 R9, [R223] ;  /* 0x00000000df097983 */ /* 0x000ee80000100200 */
[----:B------:R-:W4:Y:S04]  /*6d980*/  LDL.S8 R10, [R10+0x1b] ;  /* 0x00001b000a0a7983 */ /* 0x000f280000100200 */
[----:B------:R-:W5:Y:S01]  /*6d990*/  LDL.S8 R13, [R13] ;  /* 0x000000000d0d7983 */ /* 0x000f620000100200 */
[----:B------:R-:W-:-:S02]  /*6d9a0*/  VIADD R220, R217, 0xffffffff ;  /* 0xffffffffd9dc7836 */ /* 0x000fc40000000000 */
[----:B------:R-:W-:Y:S01]  /*6d9b0*/  IMAD.IADD R208, R18, 0x1, R216 ;  /* 0x0000000112d07824 */ /* 0x000fe200078e02d8 */
[----:B------:R-:W-:-:S03]  /*6d9c0*/  R2UR UR8, R154 ;  /* 0x000000009a0872ca */ /* 0x000fc600000e0000 */
[----:B------:R-:W-:Y:S01]  /*6d9d0*/  IMAD R220, R35, R220, R208 ;  /* 0x000000dc23dc7224 */ /* 0x000fe200078e02d0 */
[C---:B------:R-:W-:Y:S02]  /*6d9e0*/  R2UR UR9, R155.reuse ;  /* 0x000000009b0972ca */ /* 0x040fe400000e0000 */
[C---:B------:R-:W-:Y:S02]  /*6d9f0*/  R2UR UR10, R154.reuse ;  /* 0x000000009a0a72ca */ /* 0x040fe400000e0000 */
[C---:B------:R-:W-:Y:S02]  /*6da00*/  R2UR UR11, R155.reuse ;  /* 0x000000009b0b72ca */ /* 0x040fe400000e0000 */
[C---:B------:R-:W-:Y:S02]  /*6da10*/  R2UR UR16, R154.reuse ;  /* 0x000000009a1072ca */ /* 0x040fe400000e0000 */
[----:B------:R-:W-:Y:S02]  /*6da20*/  R2UR UR17, R155 ;  /* 0x000000009b1172ca */ /* 0x000fe400000e0000 */
[----:B------:R-:W-:-:S02]  /*6da30*/  R2UR UR14, R154 ;  /* 0x000000009a0e72ca */ /* 0x000fc400000e0000 */
[C---:B------:R-:W-:Y:S01]  /*6da40*/  R2UR UR15, R155.reuse ;  /* 0x000000009b0f72ca */ /* 0x040fe200000e0000 */
[----:B------:R-:W3:Y:S01]  /*6da50*/  LDG.E.64 R214, desc[UR8][R202.64+0x6268] ;  /* 0x00626808cad67981 */ /* 0x000ee2000c1e1b00 */
[C---:B------:R-:W-:Y:S02]  /*6da60*/  R2UR UR18, R154.reuse ;  /* 0x000000009a1272ca */ /* 0x040fe400000e0000 */
[C---:B------:R-:W-:Y:S02]  /*6da70*/  R2UR UR19, R155.reuse ;  /* 0x000000009b1372ca */ /* 0x040fe400000e0000 */
[----:B------:R-:W-:Y:S02]  /*6da80*/  R2UR UR12, R154 ;  /* 0x000000009a0c72ca */ /* 0x000fe400000e0000 */
[----:B------:R-:W-:Y:S01]  /*6da90*/  R2UR UR13, R155 ;  /* 0x000000009b0d72ca */ /* 0x000fe200000e0000 */
[----:B-1----:R-:W-:Y:S01]  /*6daa0*/  IMAD.WIDE R220, R220, 0x8, R22 ;  /* 0x00000008dcdc7825 */ /* 0x002fe200078e0216 */
[----:B------:R-:W-:-:S03]  /*6dab0*/  R2UR UR20, R154 ;  /* 0x000000009a1472ca */ /* 0x000fc600000e0000 */
[----:B------:R-:W3:Y:S01]  /*6dac0*/  LDG.E.64 R212, desc[UR14][R202.64+0x5f98] ;  /* 0x005f980ecad47981 */ /* 0x000ee2000c1e1b00 */
[----:B------:R-:W-:Y:S02]  /*6dad0*/  R2UR UR21, R155 ;  /* 0x000000009b1572ca */ /* 0x000fe400000e0000 */
[----:B----4-:R-:W-:-:S03]  /*6dae0*/  SHF.R.S32.HI R11, RZ, 0x1f, R10 ;  /* 0x0000001fff0b7819 */ /* 0x010fc6000001140a */
[----:B-----5:R-:W-:Y:S01]  /*6daf0*/  IMAD.WIDE R10, R13, 0x5, R10 ;  /* 0x000000050d0a7825 */ /* 0x020fe200078e020a */
[--C-:B--2---:R-:W-:Y:S02]  /*6db00*/  SHF.R.S32.HI R13, RZ, 0x1f, R12.reuse ;  /* 0x0000001fff0d7819 */ /* 0x104fe4000001140c */
[----:B0-----:R-:W-:Y:S01]  /*6db10*/  LEA R208, P3, R10, UR6, 0x3 ;  /* 0x000000060ad07c11 */ /* 0x001fe2000f8618ff */
[----:B---3--:R-:W-:-:S03]  /*6db20*/  IMAD.WIDE R12, R9, 0x5, R12 ;  /* 0x00000005090c7825 */ /* 0x008fc600078e020c */
[----:B------:R-:W-:Y:S02]  /*6db30*/  LEA.HI.X R209, R10, UR7, R11, 0x3, P3 ;  /* 0x000000070ad17c11 */ /* 0x000fe400098f1c0b */
[----:B------:R-:W-:Y:S02]  /*6db40*/  LEA R10, P3, R12, UR6, 0x3 ;  /* 0x000000060c0a7c11 */ /* 0x000fe4000f8618ff */
[----:B------:R-:W-:Y:S01]  /*6db50*/  R2UR UR6, R154 ;  /* 0x000000009a0672ca */ /* 0x000fe200000e0000 */
[----:B------:R-:W2:Y:S01]  /*6db60*/  LDG.E.64 R218, desc[UR10][R208.64+0xb248] ;  /* 0x00b2480ad0da7981 */ /* 0x000ea2000c1e1b00 */
[----:B------:R-:W-:Y:S02]  /*6db70*/  LEA.HI.X R11, R12, UR7, R13, 0x3, P3 ;  /* 0x000000070c0b7c11 */ /* 0x000fe400098f1c0d */
[----:B------:R-:W-:Y:S01]  /*6db80*/  R2UR UR7, R155 ;  /* 0x000000009b0772ca */ /* 0x000fe200000e0000 */
[----:B------:R-:W3:Y:S04]  /*6db90*/  LDG.E.64 R12, desc[UR12][R220.64] ;  /* 0x0000000cdc0c7981 */ /* 0x000ee8000c1e1b00 */
[----:B------:R-:W4:Y:S04]  /*6dba0*/  LDG.E.64 R208, desc[UR16][R208.64+0xb180] ;  /* 0x00b18010d0d07981 */ /* 0x000f28000c1e1b00 */
[----:B------:R-:W5:Y:S04]  /*6dbb0*/  LDG.E.64 R220, desc[UR20][R220.64+0x1388] ;  /* 0x00138814dcdc7981 */ /* 0x000f68000c1e1b00 */
[----:B------:R-:W3:Y:S04]  /*6dbc0*/  LDG.E.64 R22, desc[UR6][R10.64+0xb248] ;  /* 0x00b248060a167981 */ /* 0x000ee8000c1e1b00 */
        /* <DEDUP_REMOVED lines=15> */
.L_x_2369:
[----:B------:R-:W-:-:S04]  /*6dcc0*/  ISETP.NE.AND P3, PT, R224, 0x1, PT ;  /* 0x00000001e000780c */ /* 0x000fc80003f65270 */
[----:B------:R-:W-:-:S13]  /*6dcd0*/  ISETP.NE.OR P3, PT, R9, 0x1, P3 ;  /* 0x000000010900780c */ /* 0x000fda0001f65670 */
[----:B------:R-:W-:Y:S05]  /*6dce0*/  @P3 BRA `(.L_x_2374) ;  /* 0x0000000400e03947 */ /* 0x000fea0003800000 */
[C---:B------:R-:W-:Y:S01]  /*6dcf0*/  IMAD.IADD R23, R247.reuse, 0x1, R217 ;  /* 0x00000001f7177824 */ /* 0x040fe200078e02d9 */
[----:B------:R-:W2:Y:S01]  /*6dd00*/  LDL.U8 R11, [R222+0x1b] ;  /* 0x00001b00de0b7983 */ /* 0x000ea20000100000 */
[----:B------:R-:W-:Y:S01]  /*6dd10*/  IMAD.IADD R10, R247, 0x1, R216 ;  /* 0x00000001f70a7824 */ /* 0x000fe200078e02d8 */
[----:B------:R-:W0:Y:S02]  /*6dd20*/  LDC.64 R214, c[0x0][0x428] ;  /* 0x00010a00ffd67b82 */ /* 0x000e240000000a00 */
[----:B------:R-:W3:Y:S04]  /*6dd30*/  LDL.U8 R13, [R23+0x1] ;  /* 0x00000100170d7983 */ /* 0x000ee80000100000 */
[----:B------:R-:W2:Y:S04]  /*6dd40*/  LDL.U8 R22, [R222+0x1a] ;  /* 0x00001a00de167983 */ /* 0x000ea80000100000 */
[----:B------:R-:W3:Y:S04]  /*6dd50*/  LDL.U8 R23, [R23] ;  /* 0x0000000017177983 */ /* 0x000ee80000100000 */
[----:B------:R-:W4:Y:S04]  /*6dd60*/  LDL.U8 R208, [R10+0x1b] ;  /* 0x00001b000ad07983 */ /* 0x000f280000100000 */
[----:B------:R-:W5:Y:S04]  /*6dd70*/  LDL.U8 R12, [R223] ;  /* 0x00000000df0c7983 */ /* 0x000f680000100000 */
[----:B------:R-:W5:Y:S04]  /*6dd80*/  LDL.S8 R10, [R10+0x1c] ;  /* 0x00001c000a0a7983 */ /* 0x000f680000100200 */
[----:B------:R-:W5:Y:S01]  /*6dd90*/  LDL.S8 R9, [R223+-0x1] ;  /* 0xffffff00df097983 */ /* 0x000f620000100200 */
[----:B------:R-:W-:Y:S01]  /*6dda0*/  UMOV UR6, 0x5197d ;  /* 0x0005197d00067882 */ /* 0x000fe20000000000 */
[----:B------:R-:W-:-:S02]  /*6ddb0*/  R2UR UR8, R154 ;  /* 0x000000009a0872ca */ /* 0x000fc400000e0000 */
[C---:B------:R-:W-:Y:S02]  /*6ddc0*/  R2UR UR9, R155.reuse ;  /* 0x000000009b0972ca */ /* 0x040fe400000e0000 */
[C---:B------:R-:W-:Y:S02]  /*6ddd0*/  R2UR UR14, R154.reuse ;  /* 0x000000009a0e72ca */ /* 0x040fe400000e0000 */
[C---:B------:R-:W-:Y:S02]  /*6dde0*/  R2UR UR15, R155.reuse ;  /* 0x000000009b0f72ca */ /* 0x040fe400000e0000 */
[----:B------:R-:W-:Y:S02]  /*6ddf0*/  R2UR UR12, R154 ;  /* 0x000000009a0c72ca */ /* 0x000fe400000e0000 */
[C---:B------:R-:W-:Y:S02]  /*6de00*/  R2UR UR13, R155.reuse ;  /* 0x000000009b0d72ca */ /* 0x040fe400000e0000 */
[----:B------:R-:W-:-:S02]  /*6de10*/  R2UR UR7, R155 ;  /* 0x000000009b0772ca */ /* 0x000fc400000e0000 */
[C---:B------:R-:W-:Y:S02]  /*6de20*/  R2UR UR16, R154.reuse ;  /* 0x000000009a1072ca */ /* 0x040fe400000e0000 */
[C---:B------:R-:W-:Y:S02]  /*6de30*/  R2UR UR17, R155.reuse ;  /* 0x000000009b1172ca */ /* 0x040fe400000e0000 */
[----:B------:R-:W-:Y:S02]  /*6de40*/  R2UR UR10, R154 ;  /* 0x000000009a0a72ca */ /* 0x000fe400000e0000 */
[----:B------:R-:W-:Y:S02]  /*6de50*/  R2UR UR11, R155 ;  /* 0x000000009b0b72ca */ /* 0x000fe400000e0000 */
[----:B--2---:R-:W-:Y:S02]  /*6de60*/  PRMT R11, R22, 0x3340, R11 ;  /* 0x00003340160b7816 */ /* 0x004fe4000000000b */
[----:B---3--:R-:W-:-:S02]  /*6de70*/  PRMT R13, R23, 0x3340, R13 ;  /* 0x00003340170d7816 */ /* 0x008fc4000000000d */
[----:B------:R-:W1:Y:S01]  /*6de80*/  LDC.64 R22, c[0x0][0x410] ;  /* 0x00010400ff167b82 */ /* 0x000e620000000a00 */
[----:B----4-:R-:W-:-:S04]  /*6de90*/  PRMT R208, R208, 0x3340, RZ ;  /* 0x00003340d0d07816 */ /* 0x010fc800000000ff */
[----:B------:R-:W-:Y:S02]  /*6dea0*/  PRMT R13, R13, 0x5410, R208 ;  /* 0x000054100d0d7816 */ /* 0x000fe400000000d0 */
[----:B-----5:R-:W-:-:S03]  /*6deb0*/  PRMT R12, R12, 0x3340, RZ ;  /* 0x000033400c0c7816 */ /* 0x020fc600000000ff */
[----:B------:R-:W-:Y:S01]  /*6dec0*/  IDP.4A.S8.U8 R10, R13, UR6, R10 ;  /* 0x000000060d0a7c26 */ /* 0x000fe2000800020a */
[----:B------:R-:W-:Y:S01]  /*6ded0*/  PRMT R13, R11, 0x5410, R12 ;  /* 0x000054100b0d7816 */ /* 0x000fe2000000000c */
[----:B------:R-:W-:Y:S01]  /*6dee0*/  UMOV UR6, 0x57d19 ;  /* 0x00057d1900067882 */ /* 0x000fe20000000000 */
[----:B------:R-:W-:-:S03]  /*6def0*/  IMAD.IADD R12, R16, 0x1, R216 ;  /* 0x00000001100c7824 */ /* 0x000fc600078e02d8 */
[----:B------:R-:W-:Y:S01]  /*6df00*/  IDP.4A.S8.U8 R13, R13, UR6, R9 ;  /* 0x000000060d0d7c26 */ /* 0x000fe20008000209 */
[----:B------:R-:W-:Y:S01]  /*6df10*/  R2UR UR6, R154 ;  /* 0x000000009a0672ca */ /* 0x000fe200000e0000 */
[----:B------:R-:W-:Y:S02]  /*6df20*/  VIADD R11, R217, 0xffffffff ;  /* 0xffffffffd90b7836 */ /* 0x000fe40000000000 */
[----:B-1----:R-:W-:-:S04]  /*6df30*/  IMAD.WIDE R212, R13, 0x8, R22 ;  /* 0x000000080dd47825 */ /* 0x002fc800078e0216 */
[----:B------:R-:W-:-:S04]  /*6df40*/  IMAD.WIDE R22, R10, 0x8, R22 ;  /* 0x000000080a167825 */ /* 0x000fc800078e0216 */
[----:B------:R-:W-:Y:S01]  /*6df50*/  IMAD R9, R35, R11, R12 ;  /* 0x0000000b23097224 */ /* 0x000fe200078e020c */
[----:B------:R1:W2:Y:S04]  /*6df60*/  LDG.E.64 R208, desc[UR12][R22.64+0x3a98] ;  /* 0x003a980c16d07981 */ /* 0x0002a8000c1e1b00 */
[----:B------:R-:W1:Y:S01]  /*6df70*/  LDG.E.64 R12, desc[UR8][R212.64+0x2710] ;  /* 0x00271008d40c7981 */ /* 0x000e62000c1e1b00 */
[----:B0-----:R-:W-:-:S03]  /*6df80*/  IMAD.WIDE R214, R9, 0x8, R214 ;  /* 0x0000000809d67825 */ /* 0x001fc600078e02d6 */
[----:B------:R-:W1:Y:S04]  /*6df90*/  LDG.E.64 R22, desc[UR6][R22.64+0x2710] ;  /* 0x0027100616167981 */ /* 0x000e68000c1e1b00 */
[----:B------:R-:W2:Y:S04]  /*6dfa0*/  LDG.E.64 R212, desc[UR14][R212.64+0x3a98] ;  /* 0x003a980ed4d47981 */ /* 0x000ea8000c1e1b00 */
[----:B------:R-:W3:Y:S04]  /*6dfb0*/  LDG.E.64 R10, desc[UR16][R214.64+-0x1388] ;  /* 0xffec7810d60a7981 */ /* 0x000ee8000c1e1b00 */
[----:B------:R-:W4:Y:S01]  /*6dfc0*/  LDG.E.64 R214, desc[UR10][R214.64] ;  /* 0x0000000ad6d67981 */ /* 0x000f22000c1e1b00 */
[----:B------:R-:W-:Y:S01]  /*6dfd0*/  UMOV UR6, 0xff800000 ;  /* 0xff80000000067882 */ /* 0x000fe20000000000 */
[----:B------:R-:W-:Y:S01]  /*6dfe0*/  UMOV UR7, 0x41cdcd64 ;  /* 0x41cdcd6400077882 */ /* 0x000fe20000000000 */
[----:B------:R-:W-:Y:S01]  /*6dff0*/  BSSY.RECONVERGENT B5, `(.L_x_2375) ;  /* 0x0000024000057945 */ /* 0x000fe20003800200 */
[----:B-1----:R-:W-:-:S02]  /*6e000*/  DADD R22, R22, R12 ;  /* 0x0000000016167229 */ /* 0x002fc4000000000c */
[----:B--2---:R-:W-:-:S08]  /*6e010*/  DADD R208, R208, R212 ;  /* 0x00000000d0d07229 */ /* 0x004fd000000000d4 */
[----:B---3--:R-:W-:Y:S02]  /*6e020*/  DADD R12, R208, R10 ;  /* 0x00000000d00c7229 */ /* 0x008fe4000000000a */
[----:B----4-:R-:W-:-:S06]  /*6e030*/  DADD R22, R22, R214 ;  /* 0x0000000016167229 */ /* 0x010fcc00000000d6 */
        /* <DEDUP_REMOVED lines=31> */
.L_x_2376:
[----:B------:R-:W-:Y:S05]  /*6e230*/  BSYNC.RECONVERGENT B5 ;  /* 0x0000000000057941 */ /* 0x000fea0003800200 */
.L_x_2375:
[----:B------:R-:W-:Y:S02]  /*6e240*/  R2UR UR6, R154 ;  /* 0x000000009a0672ca */ /* 0x000fe400000e0000 */
[----:B------:R-:W-:-:S13]  /*6e250*/  R2UR UR7, R155 ;  /* 0x000000009b0772ca */ /* 0x000fda00000e0000 */
        /* <DEDUP_REMOVED lines=26> */
.L_x_2378:
[----:B------:R-:W-:Y:S05]  /*6e400*/  BSYNC.RECONVERGENT B5 ;  /* 0x0000000000057941 */ /* 0x000fea0003800200 */
.L_x_2377:
[----:B------:R-:W-:-:S06]  /*6e410*/  DSETP.GE.AND P3, PT, R22, R12, PT ;  /* 0x0000000c1600722a */ /* 0x000fcc0003f66000 */
[----:B------:R-:W-:Y:S02]  /*6e420*/  FSEL R10, R212, RZ, P3 ;  /* 0x000000ffd40a7208 */ /* 0x000fe40001800000 */
[----:B------:R-:W-:Y:S02]  /*6e430*/  FSEL R11, R213, +QNAN , P3 ;  /* 0x7ff00000d50b7808 */ /* 0x000fe40001800000 */
[----:B------:R-:W-:Y:S02]  /*6e440*/  FSEL R22, R208, RZ, P3 ;  /* 0x000000ffd0167208 */ /* 0x000fe40001800000 */
[----:B------:R-:W-:Y:S01]  /*6e450*/  FSEL R23, R209, -1.875, P3 ;  /* 0xbff00000d1177808 */ /* 0x000fe20001800000 */
[----:B------:R-:W-:Y:S06]  /*6e460*/  BRA `(.L_x_2373) ;  /* 0x00000004000c7947 */ /* 0x000fec0003800000 */
.L_x_2374:
[C---:B------:R-:W-:Y:S01]  /*6e470*/  IMAD.IADD R12, R247.reuse, 0x1, R217 ;  /* 0x00000001f70c7824 */ /* 0x040fe200078e02d9 */
[----:B------:R-:W2:Y:S01]  /*6e480*/  LDL.U8 R23, [R222+0x1b] ;  /* 0x00001b00de177983 */ /* 0x000ea20000100000 */
[----:B------:R-:W-:-:S03]  /*6e490*/  IMAD.IADD R11, R247, 0x1, R216 ;  /* 0x00000001f70b7824 */ /* 0x000fc600078e02d8 */
[----:B------:R-:W2:Y:S04]  /*6e4a0*/  LDL.U8 R208, [R222+0x1a] ;  /* 0x00001a00ded07983 */ /* 0x000ea80000100000 */
[----:B------:R-:W3:Y:S04]  /*6e4b0*/  LDL.U8 R22, [R223] ;  /* 0x00000000df167983 */ /* 0x000ee80000100000 */
[----:B------:R-:W4:Y:S01]  /*6e4c0*/  LDL.S8 R10, [R223+-0x1] ;  /* 0xffffff00df0a7983 */ /* 0x000f220000100200 */
[C---:B------:R-:W-:Y:S01]  /*6e4d0*/  R2UR UR10, R154.reuse ;  /* 0x000000009a0a72ca */ /* 0x040fe200000e0000 */
[----:B------:R-:W-:Y:S01]  /*6e4e0*/  UMOV UR6, 0x5197d ;  /* 0x0005197d00067882 */ /* 0x000fe20000000000 */
[C---:B------:R-:W-:Y:S01]  /*6e4f0*/  R2UR UR11, R155.reuse ;  /* 0x000000009b0b72ca */ /* 0x040fe200000e0000 */
[----:B------:R-:W5:Y:S01]  /*6e500*/  LDL.U8 R209, [R12+0x1] ;  /* 0x000001000cd17983 */ /* 0x000f620000100000 */
[----:B------:R-:W-:Y:S01]  /*6e510*/  R2UR UR14, R154 ;  /* 0x000000009a0e72ca */ /* 0x000fe200000e0000 */
[----:B------:R-:W0:Y:S02]  /*6e520*/  LDC.64 R226, c[0x0][0x428] ;  /* 0x00010a00ffe27b82 */ /* 0x000e240000000a00 */
[----:B------:R-:W3:Y:S04]  /*6e530*/  LDL.U8 R212, [R11+0x1b] ;  /* 0x00001b000bd47983 */ /* 0x000ee80000100000 */
[----:B------:R-:W5:Y:S04]  /*6e540*/  LDL.U8 R12, [R12] ;  /* 0x000000000c0c7983 */ /* 0x000f680000100000 */
[----:B------:R-:W4:Y:S01]  /*6e550*/  LDL.S8 R11, [R11+0x1c] ;  /* 0x00001c000b0b7983 */ /* 0x000f220000100200 */
[----:B------:R-:W-:-:S02]  /*6e560*/  R2UR UR15, R155 ;  /* 0x000000009b0f72ca */ /* 0x000fc400000e0000 */
[C---:B------:R-:W-:Y:S02]  /*6e570*/  R2UR UR12, R154.reuse ;  /* 0x000000009a0c72ca */ /* 0x040fe400000e0000 */
[C---:B------:R-:W-:Y:S02]  /*6e580*/  R2UR UR13, R155.reuse ;  /* 0x000000009b0d72ca */ /* 0x040fe400000e0000 */
[C---:B------:R-:W-:Y:S02]  /*6e590*/  R2UR UR8, R154.reuse ;  /* 0x000000009a0872ca */ /* 0x040fe400000e0000 */
[C---:B------:R-:W-:Y:S02]  /*6e5a0*/  R2UR UR9, R155.reuse ;  /* 0x000000009b0972ca */ /* 0x040fe400000e0000 */
[----:B------:R-:W-:Y:S02]  /*6e5b0*/  R2UR UR16, R154 ;  /* 0x000000009a1072ca */ /* 0x000fe400000e0000 */
[----:B------:R-:W-:-:S02]  /*6e5c0*/  R2UR UR17, R155 ;  /* 0x000000009b1172ca */ /* 0x000fc400000e0000 */
[----:B------:R-:W-:-:S03]  /*6e5d0*/  R2UR UR7, R155 ;  /* 0x000000009b0772ca */ /* 0x000fc600000e0000 */
[----:B------:R-:W4:Y:S01]  /*6e5e0*/  LDG.E.64 R214, desc[UR12][R202.64+0x5ea8] ;  /* 0x005ea80ccad67981 */ /* 0x000f22000c1e1b00 */
[----:B------:R-:W-:-:S03]  /*6e5f0*/  VIADD R220, R217, 0xffffffff ;  /* 0xffffffffd9dc7836 */ /* 0x000fc60000000000 */
[----:B------:R-:W4:Y:S01]  /*6e600*/  LDG.E.64 R218, desc[UR8][R202.64+0x6178] ;  /* 0x00617808cada7981 */ /* 0x000f22000c1e1b00 */
[----:B--2---:R-:W-:Y:S02]  /*6e610*/  PRMT R23, R208, 0x3340, R23 ;  /* 0x00003340d0177816 */ /* 0x004fe40000000017 */
[----:B-----5:R-:W-:Y:S02]  /*6e620*/  PRMT R209, R12, 0x3340, R209 ;  /* 0x000033400cd17816 */ /* 0x020fe400000000d1 */
[----:B------:R-:W1:Y:S01]  /*6e630*/  LDC.64 R12, c[0x0][0x410] ;  /* 0x00010400ff0c7b82 */ /* 0x000e620000000a00 */
[----:B---3--:R-:W-:-:S04]  /*6e640*/  PRMT R212, R212, 0x3340, RZ ;  /* 0x00003340d4d47816 */ /* 0x008fc800000000ff */
[----:B------:R-:W-:Y:S02]  /*6e650*/  PRMT R209, R209, 0x5410, R212 ;  /* 0x00005410d1d17816 */ /* 0x000fe400000000d4 */
[----:B------:R-:W-:-:S03]  /*6e660*/  PRMT R22, R22, 0x3340, RZ ;  /* 0x0000334016167816 */ /* 0x000fc600000000ff */
[----:B----4-:R-:W-:Y:S01]  /*6e670*/  IDP.4A.S8.U8 R209, R209, UR6, R11 ;  /* 0x00000006d1d17c26 */ /* 0x010fe2000800020b */
[----:B------:R-:W-:Y:S01]  /*6e680*/  PRMT R22, R23, 0x5410, R22 ;  /* 0x0000541017167816 */ /* 0x000fe20000000016 */
[----:B------:R-:W-:-:S04]  /*6e690*/  UMOV UR6, 0x57d19 ;  /* 0x00057d1900067882 */ /* 0x000fc80000000000 */
[----:B------:R-:W-:Y:S01]  /*6e6a0*/  IDP.4A.S8.U8 R10, R22, UR6, R10 ;  /* 0x00000006160a7c26 */ /* 0x000fe2000800020a */
[----:B------:R-:W-:Y:S01]  /*6e6b0*/  R2UR UR6, R154 ;  /* 0x000000009a0672ca */ /* 0x000fe200000e0000 */
[----:B-1----:R-:W-:-:S05]  /*6e6c0*/  IMAD.WIDE R208, R209, 0x8, R12 ;  /* 0x00000008d1d07825 */ /* 0x002fca00078e020c */
[----:B------:R-:W2:Y:S01]  /*6e6d0*/  LDG.E.64 R212, desc[UR10][R208.64+0x76e8] ;  /* 0x0076e80ad0d47981 */ /* 0x000ea2000c1e1b00 */
[----:B------:R-:W-:-:S03]  /*6e6e0*/  IMAD.WIDE R12, R10, 0x8, R12 ;  /* 0x000000080a0c7825 */ /* 0x000fc600078e020c */
[----:B------:R-:W3:Y:S01]  /*6e6f0*/  LDG.E.64 R208, desc[UR14][R208.64+0x6360] ;  /* 0x0063600ed0d07981 */ /* 0x000ee2000c1e1b00 */
[----:B------:R-:W-:-:S03]  /*6e700*/  IMAD.IADD R10, R18, 0x1, R216 ;  /* 0x00000001120a7824 */ /* 0x000fc600078e02d8 */
[----:B------:R-:W4:Y:S01]  /*6e710*/  LDG.E.64 R22, desc[UR16][R12.64+0x6360] ;  /* 0x006360100c167981 */ /* 0x000f22000c1e1b00 */
[----:B------:R-:W-:-:S04]  /*6e720*/  IMAD R220, R35, R220, R10 ;  /* 0x000000dc23dc7224 */ /* 0x000fc800078e020a */
[----:B0-----:R-:W-:Y:S01]  /*6e730*/  IMAD.WIDE R220, R220, 0x8, R226 ;  /* 0x00000008dcdc7825 */ /* 0x001fe200078e02e2 */
[----:B------:R-:W5:Y:S04]  /*6e740*/  LDG.E.64 R12, desc[UR6][R12.64+0x76e8] ;  /* 0x0076e8060c0c7981 */ /* 0x000f68000c1e1b00 */
[----:B------:R-:W5:Y:S04]  /*6e750*/  LDG.E.64 R10, desc[UR8][R220.64] ;  /* 0x00000008dc0a7981 */ /* 0x000f68000c1e1b00 */
[----:B------:R-:W5:Y:S01]  /*6e760*/  LDG.E.64 R220, desc[UR6][R220.64+0x1388] ;  /* 0x00138806dcdc7981 */ /* 0x000f62000c1e1b00 */
[----:B------:R-:W-:-:S05]  /*6e770*/  IMAD.IADD R9, R9, 0x1, -R224 ;  /* 0x0000000109097824 */ /* 0x000fca00078e0ae0 */
[----:B------:R-:W-:Y:S01]  /*6e780*/  IABS R9, R9 ;  /* 0x0000000900097213 */ /* 0x000fe20000000000 */
[----:B------:R-:W-:Y:S01]  /*6e790*/  UMOV UR6, 0x64b31d04 ;  /* 0x64b31d0400067882 */ /* 0x000fe20000000000 */
[----:B------:R-:W-:Y:S01]  /*6e7a0*/  UMOV UR7, 0x3feef3e8 ;  /* 0x3feef3e800077882 */ /* 0x000fe20000000000 */
[----:B--2---:R-:W-:Y:S02]  /*6e7b0*/  DADD R212, R218, R212 ;  /* 0x00000000dad47229 */ /* 0x004fe400000000d4 */
[----:B---3--:R-:W-:Y:S01]  /*6e7c0*/  DADD R208, R214, R208 ;  /* 0x00000000d6d07229 */ /* 0x008fe200000000d0 */
[----:B------:R-:W0:Y:S07]  /*6e7d0*/  I2F.F64 R214, R9 ;  /* 0x0000000900d67312 */ /* 0x000e2e0000201c00 */
[----:B----4-:R-:W-:-:S02]  /*6e7e0*/  DADD R22, R208, R22 ;  /* 0x00000000d0167229 */ /* 0x010fc40000000016 */
[----:B-----5:R-:W-:-:S06]  /*6e7f0*/  DADD R12, R212, R12 ;  /* 0x00000000d40c7229 */ /* 0x020fcc000000000c */
[----:B0-----:R-:W-:Y:S02]  /*6e800*/  DFMA R22, R214, -UR6, R22 ;  /* 0x80000006d6167c2b */ /* 0x001fe40008000016 */
[----:B------:R-:W-:Y:S01]  /*6e810*/  DADD R10, R12, R10 ;  /* 0x000000000c0a7229 */ /* 0x000fe2000000000a */
[----:B------:R-:W-:Y:S01]  /*6e820*/  UMOV UR6, 0xff800000 ;  /* 0xff80000000067882 */ /* 0x000fe20000000000 */
[----:B------:R-:W-:-:S04]  /*6e830*/  UMOV UR7, 0x41cdcd64 ;  /* 0x41cdcd6400077882 */ /* 0x000fc80000000000 */
[----:B------:R-:W-:Y:S02]  /*6e840*/  DADD R22, R22, R220 ;  /* 0x0000000016167229 */ /* 0x000fe400000000dc */
[----:B------:R-:W-:-:S06]  /*6e850*/  DSETP.GT.AND P3, PT, |R10|, UR6, PT ;  /* 0x000000060a007e2a */ /* 0x000fcc000bf64200 */
[----:B------:R-:W-:Y:S02]  /*6e860*/  FSEL R10, R10, RZ, !P3 ;  /* 0x000000ff0a0a7208 */ /* 0x000fe40005800000 */
[----:B------:R-:W-:Y:S02]  /*6e870*/  FSEL R11, R11, +QNAN , !P3 ;  /* 0x7ff000000b0b7808 */ /* 0x000fe40005800000 */
[----:B------:R-:W-:Y:S02]  /*6e880*/  FSEL R22, R22, RZ, !P3 ;  /* 0x000000ff16167208 */ /* 0x000fe40005800000 */
[----:B------:R-:W-:-:S07]  /*6e890*/  FSEL R23, R23, -1.875, !P3 ;  /* 0xbff0000017177808 */ /* 0x000fce0005800000 */
.L_x_2373:
[----:B------:R-:W-:Y:S05]  /*6e8a0*/  BSYNC.RECONVERGENT B0 ;  /* 0x0000000000007941 */ /* 0x000fea0003800200 */
.L_x_2368:
[C-C-:B------:R-:W-:Y:S01]  /*6e8b0*/  DSETP.MAX.AND P3, P6, |R200|.reuse, |R22|.reuse, PT ;  /* 0x40000016c800722a */ /* 0x140fe20003e6f200 */
[----:B------:R-:W-:Y:S01]  /*6e8c0*/  IMAD.MOV.U32 R9, RZ, RZ, R200 ;  /* 0x000000ffff097224 */ /* 0x000fe200078e00c8 */
[----:B------:R-:W-:Y:S01]  /*6e8d0*/  BSSY.RELIABLE B0, `(.L_x_2379) ;  /* 0x0000022000007945 */ /* 0x000fe20003800100 */
[----:B------:R-:W-:Y:S02]  /*6e8e0*/  IMAD.MOV.U32 R12, RZ, RZ, R22 ;  /* 0x000000ffff0c7224 */ /* 0x000fe400078e0016 */
[----:B------:R-:W-:Y:S02]  /*6e8f0*/  IMAD.MOV.U32 R13, RZ, RZ, R201 ;  /* 0x000000ffff0d7224 */ /* 0x000fe400078e00c9 */
[----:B------:R-:W-:Y:S01]  /*6e900*/  IMAD.MOV.U32 R212, RZ, RZ, -0x771c970f ;  /* 0x88e368f1ffd47424 */ /* 0x000fe200078e00ff */
[----:B------:R-:W-:Y:S01]  /*6e910*/  SEL R12, R9, R12, P3 ;  /* 0x0000000c090c7207 */ /* 0x000fe20001800000 */
[----:B------:R-:W-:Y:S01]  /*6e920*/  IMAD.MOV.U32 R9, RZ, RZ, R23 ;  /* 0x000000ffff097224 */ /* 0x000fe200078e0017 */
[----:B------:R-:W-:Y:S01]  /*6e930*/  DADD R22, R200, -R22 ;  /* 0x00000000c8167229 */ /* 0x000fe20000000816 */
[----:B------:R-:W-:-:S02]  /*6e940*/  IMAD.MOV.U32 R213, RZ, RZ, 0x3ee4f8b5 ;  /* 0x3ee4f8b5ffd57424 */ /* 0x000fc400078e00ff */
[----:B------:R-:W-:Y:S01]  /*6e950*/  IMAD.MOV.U32 R208, RZ, RZ, -0x800000 ;  /* 0xff800000ffd07424 */ /* 0x000fe200078e00ff */
[----:B------:R-:W-:Y:S01]  /*6e960*/  FSEL R13, |R13|, |R9|, P3 ;  /* 0x400000090d0d7208 */ /* 0x000fe20001800200 */
[----:B------:R-:W-:Y:S01]  /*6e970*/  IMAD.MOV.U32 R209, RZ, RZ, 0x41cdcd64 ;  /* 0x41cdcd64ffd17424 */ /* 0x000fe200078e00ff */
[----:B------:R-:W-:Y:S02]  /*6e980*/  @P6 LOP3.LUT R13, R9, 0x80000, RZ, 0xfc, !PT ;  /* 0x00080000090d6812 */ /* 0x000fe400078efcff */
[----:B------:R-:W-:-:S06]  /*6e990*/  DSETP.GEU.AND P3, PT, |R22|, R212, PT ;  /* 0x000000d41600722a */ /* 0x000fcc0003f6e200 */
        /* <DEDUP_REMOVED lines=8> */
[----:B------:R-:W-:Y:S01]  /*6ea20*/  DADD R22, R12, -R10 ;  /* 0x000000000c167229 */ /* 0x000fe2000000080a */
[----:B------:R-:W-:-:S03]  /*6ea30*/  IMAD.MOV.U32 R11, RZ, RZ, R12 ;  /* 0x000000ffff0b7224 */ /* 0x000fc600078e000c */
[----:B------:R-:W-:Y:S02]  /*6ea40*/  FSEL R9, |R9|, |R214|, P6 ;  /* 0x400000d609097208 */ /* 0x000fe40003000200 */
[----:B------:R-:W-:-:S06]  /*6ea50*/  SEL R10, R11, R10, P6 ;  /* 0x0000000a0b0a7207 */ /* 0x000fcc0003000000 */
[----:B------:R-:W-:Y:S01]  /*6ea60*/  @P3 LOP3.LUT R9, R214, 0x80000, RZ, 0xfc, !PT ;  /* 0x00080000d6093812 */ /* 0x000fe200078efcff */
[----:B------:R-:W-:-:S04]  /*6ea70*/  DSETP.GEU.AND P3, PT, |R22|, R212, PT ;  /* 0x000000d41600722a */ /* 0x000fc80003f6e200 */
[----:B------:R-:W-:-:S06]  /*6ea80*/  IMAD.MOV.U32 R11, RZ, RZ, R9 ;  /* 0x000000ffff0b7224 */ /* 0x000fcc00078e0009 */
[----:B------:R-:W-:-:S14]  /*6ea90*/  DSETP.GT.OR P3, PT, R10, R208, P3 ;  /* 0x000000d00a00722a */ /* 0x000fdc0001f64400 */
[----:B------:R-:W-:Y:S05]  /*6eaa0*/  @!P3 BREAK.RELIABLE B0 ;  /* 0x000000000000b942 */ /* 0x000fea0003800100 */
[----:B------:R-:W-:Y:S05]  /*6eab0*/  @!P3 BRA `(.L_x_2381) ;  /* 0x000000000024b947 */ /* 0x000fea0003800000 */
.L_x_2380:
[----:B------:R-:W-:-:S13]  /*6eac0*/  ISETP.GT.AND P3, PT, R217, 0x1, PT ;  /* 0x00000001d900780c */ /* 0x000fda0003f64270 */
[----:B------:R-:W-:Y:S05]  /*6ead0*/  @!P3 BREAK.RELIABLE B0 ;  /* 0x000000000000b942 */ /* 0x000fea0003800100 */
[----:B------:R-:W-:Y:S05]  /*6eae0*/  @!P3 BRA `(.L_x_2367) ;  /* 0x000000000050b947 */ /* 0x000fea0003800000 */
[----:B------:R-:W-:Y:S05]  /*6eaf0*/  BSYNC.RELIABLE B0 ;  /* 0x0000000000007941 */ /* 0x000fea0003800100 */
.L_x_2379:
[----:B------:R-:W-:Y:S02]  /*6eb00*/  VIADD R216, R216, 0x1 ;  /* 0x00000001d8d87836 */ /* 0x000fe40000000000 */
[----:B------:R-:W-:-:S03]  /*6eb10*/  VIADD R217, R217, 0xffffffff ;  /* 0xffffffffd9d97836 */ /* 0x000fc60000000000 */
[----:B------:R-:W-:-:S13]  /*6eb20*/  ISETP.GE.AND P3, PT, R216, R3, PT ;  /* 0x00000003d800720c */ /* 0x000fda0003f66270 */
[----:B------:R-:W-:Y:S05]  /*6eb30*/  @!P3 BRA `(.L_x_2382) ;  /* 0xffffffe80058b947 */ /* 0x000fea000383ffff */
[----:B------:R-:W-:Y:S05]  /*6eb40*/  BRA `(.L_x_2367) ;  /* 0x0000000000387947 */ /* 0x000fea0003800000 */
.L_x_2381:
[----:B------:R-:W0:Y:S01]  /*6eb50*/  LDC.64 R10, c[0x0][0x430] ;  /* 0x00010c00ff0a7b82 */ /* 0x000e220000000a00 */
[C---:B------:R-:W-:Y:S01]  /*6eb60*/  R2UR UR6, R154.reuse ;  /* 0x000000009a0672ca */ /* 0x040fe200000e0000 */
[----:B------:R-:W-:Y:S01]  /*6eb70*/  IMAD.IADD R8, R15, 0x1, R217 ;  /* 0x000000010f087824 */ /* 0x000fe200078e02d9 */
[C---:B------:R-:W-:Y:S02]  /*6eb80*/  R2UR UR7, R155.reuse ;  /* 0x000000009b0772ca */ /* 0x040fe400000e0000 */
[----:B------:R-:W-:Y:S02]  /*6eb90*/  R2UR UR8, R154 ;  /* 0x000000009a0872ca */ /* 0x000fe400000e0000 */
[----:B------:R-:W-:Y:S02]  /*6eba0*/  R2UR UR9, R155 ;  /* 0x000000009b0972ca */ /* 0x000fe400000e0000 */
[----:B------:R-:W-:Y:S02]  /*6ebb0*/  IADD3 R3, PT, PT, R15, 0x19, R216 ;  /* 0x000000190f037810 */ /* 0x000fe40007ffe0d8 */
[----:B------:R-:W-:Y:S01]  /*6ebc0*/  PLOP3.LUT P2, PT, PT, PT, PT, 0x8, 0x80 ;  /* 0x000000000080781c */ /* 0x000fe20003f4e170 */
[----:B0-----:R-:W-:-:S04]  /*6ebd0*/  IMAD.WIDE R8, R8, 0x4, R10 ;  /* 0x0000000408087825 */ /* 0x001fc800078e020a */
[----:B------:R-:W-:Y:S01]  /*6ebe0*/  IMAD.WIDE R10, R3, 0x4, R10 ;  /* 0x00000004030a7825 */ /* 0x000fe200078e020a */
[----:B------:R0:W-:Y:S03]  /*6ebf0*/  STG.E desc[UR6][R8.64], R216 ;  /* 0x000000d808007986 */ /* 0x0001e6000c101906 */
[----:B------:R-:W-:Y:S01]  /*6ec00*/  IMAD.MOV.U32 R3, RZ, RZ, R216 ;  /* 0x000000ffff037224 */ /* 0x000fe200078e00d8 */
[----:B------:R1:W-:Y:S01]  /*6ec10*/  STG.E desc[UR8][R10.64], R217 ;  /* 0x000000d90a007986 */ /* 0x0003e2000c101908 */
[----:B0-----:R-:W-:-:S07]  /*6ec20*/  IMAD.MOV.U32 R8, RZ, RZ, R217 ;  /* 0x000000ffff087224 */ /* 0x001fce00078e00d9 */
.L_x_2367:
[----:B------:R-:W-:Y:S05]  /*6ec30*/  BSYNC.RECONVERGENT B1 ;  /* 0x0000000000017941 */ /* 0x000fea0003800200 */
.L_x_2366:
[C---:B------:R-:W-:Y:S01]  /*6ec40*/  ISETP.LT.U32.AND P3, PT, R34.reuse, 0x20, PT ;  /* 0x000000202200780c */ /* 0x040fe20003f61070 */
[----:B------:R-:W-:-:S12]  /*6ec50*/  VIADD R34, R34, 0x1 ;  /* 0x0000000122227836 */ /* 0x000fd80000000000 */
[----:B------:R-:W-:Y:S05]  /*6ec60*/  @P2 BRA P3, `(.L_x_2383) ;  /* 0xffffffe400882947 */ /* 0x000fea000183ffff */
.L_x_2365:
[----:B------:R-:W-:Y:S05]  /*6ec70*/  BSYNC.RECONVERGENT B2 ;  /* 0x0000000000027941 */ /* 0x000fea0003800200 */
.L_x_2364:
[C---:B------:R-:W-:Y:S02]  /*6ec80*/  IMAD.IADD R34, R247.reuse, 0x1, R8 ;  /* 0x00000001f7227824 */ /* 0x040fe400078e0208 */
[----:B------:R-:W-:-:S04]  /*6ec90*/  IMAD.IADD R206, R247, 0x1, R3 ;  /* 0x00000001f7ce7824 */ /* 0x000fc800078e0203 */
[----:B------:R-:W5:Y:S04]  /*6eca0*/  LDL.U8 R34, [R34] ;  /* 0x0000000022227983 */ /* 0x000f680000100000 */
[----:B------:R-:W5:Y:S01]  /*6ecb0*/  LDL.U8 R206, [R206+0x1b] ;  /* 0x00001b00cece7983 */ /* 0x000f620000100000 */
[----:B------:R-:W-:Y:S05]  /*6ecc0*/  BRA `(.L_x_2384) ;  /* 0xffffffc400c07947 */ /* 0x000fea000383ffff */
.L_x_2361:
[----:B------:R-:W-:Y:S05]  /*6ecd0*/  BSYNC.RECONVERGENT B3 ;  /* 0x0000000000037941 */ /* 0x000fea0003800200 */
.L_x_2337:
[C---:B------:R-:W-:Y:S02]  /*6ece0*/  R2UR UR6, R154.reuse ;  /* 0x000000009a0672ca */ /* 0x040fe400000e0000 */
[C---:B------:R-:W-:Y:S02]  /*6ecf0*/  R2UR UR7, R155.reuse ;  /* 0x000000009b0772ca */ /* 0x040fe400000e0000 */
[----:B------:R-:W-:Y:S02]  /*6ed00*/  R2UR UR8, R154 ;  /* 0x000000009a0872ca */ /* 0x000fe400000e0000 */
[----:B------:R-:W-:-:S09]  /*6ed10*/  R2UR UR9, R155 ;  /* 0x000000009b0972ca */ /* 0x000fd200000e0000 */
[----:B------:R-:W2:Y:S04]  /*6ed20*/  LDG.E.64 R8, desc[UR6][R38.64] ;  /* 0x0000000626087981 */ /* 0x000ea8000c1e1b00 */
[----:B------:R-:W3:Y:S01]  /*6ed30*/  LDG.E.64 R38, desc[UR8][R38.64+0x1388] ;  /* 0x0013880826267981 */ /* 0x000ee2000c1e1b00 */
[----:B------:R-:W-:Y:S01]  /*6ed40*/  BSSY.RECONVERGENT B0, `(.L_x_2385) ;  /* 0x00001c9000007945 */ /* 0x000fe20003800200 */
[----:B------:R-:W-:Y:S02]  /*6ed50*/  IMAD.MOV.U32 R10, RZ, RZ, 0x0 ;  /* 0x00000000ff0a7424 */ /* 0x000fe400078e00ff */
[----:B------:R-:W-:Y:S01]  /*6ed60*/  IMAD.MOV.U32 R11, RZ, RZ, 0x3fe00000 ;  /* 0x3fe00000ff0b7424 */ /* 0x000fe200078e00ff */
[----:B--2---:R-:W-:Y:S02]  /*6ed70*/  DADD R8, R8, R30 ;  /* 0x0000000008087229 */ /* 0x004fe4000000001e */
[----:B---3--:R-:W-:Y:S01]  /*6ed80*/  DADD R38, R38, R24 ;  /* 0x0000000026267229 */ /* 0x008fe20000000018 */
[----:B------:R-:W-:Y:S10]  /*6ed90*/  @P0 BRA `(.L_x_2386) ;  /* 0x0000001c000c0947 */ /* 0x000ff40003800000 */
[----:B------:R-:W-:Y:S01]  /*6eda0*/  BSSY.RECONVERGENT B1, `(.L_x_2387) ;  /* 0x00000c2000017945 */ /* 0x000fe20003800200 */
[----:B------:R-:W-:-:S03]  /*6edb0*/  IMAD.MOV.U32 R3, RZ, RZ, RZ ;  /* 0x000000ffff037224 */ /* 0x000fc600078e00ff */
[----:B------:R-:W-:Y:S05]  /*6edc0*/  @!P1 BRA `(.L_x_2388) ;  /* 0x0000000800fc9947 */ /* 0x000fea0003800000 */
[C---:B------:R-:W-:Y:S01]  /*6edd0*/  ISETP.GE.U32.AND P1, PT, R210.reuse, 0x10, PT ;  /* 0x00000010d200780c */ /* 0x040fe20003f26070 */
[----:B------:R-:W-:Y:S01]  /*6ede0*/  BSSY.RECONVERGENT B2, `(.L_x_2389) ;  /* 0x0000053000027945 */ /* 0x000fe20003800200 */
[----:B------:R-:W-:Y:S01]  /*6edf0*/  LOP3.LUT R22, R210, 0xf, RZ, 0xc0, !PT ;  /* 0x0000000fd2167812 */ /* 0x000fe200078ec0ff */
[----:B------:R-:W-:Y:S02]  /*6ee00*/  IMAD.MOV.U32 R3, RZ, RZ, RZ ;  /* 0x000000ffff037224 */ /* 0x000fe400078e00ff */
[----:B------:R-:W-:Y:S01]  /*6ee10*/  IMAD.MOV.U32 R12, RZ, RZ, RZ ;  /* 0x000000ffff0c7224 */ /* 0x000fe200078e00ff */
[----:B------:R-:W-:-:S07]  /*6ee20*/  ISETP.NE.AND P0, PT, R22, RZ, PT ;  /* 0x000000ff1600720c */ /* 0x000fce0003f05270 */
[----:B------:R-:W-:Y:S06]  /*6ee30*/  @!P1 BRA `(.L_x_2390) ;  /* 0x0000000400349947 */ /* 0x000fec0003800000 */
[----:B------:R-:W-:Y:S01]  /*6ee40*/  LOP3.LUT R12, R210, 0x7ffffff0, RZ, 0xc0, !PT ;  /* 0x7ffffff0d20c7812 */ /* 0x000fe200078ec0ff */
[----:B------:R-:W-:Y:S02]  /*6ee50*/  IMAD.MOV.U32 R3, RZ, RZ, RZ ;  /* 0x000000ffff037224 */ /* 0x000fe400078e00ff */
[----:B------:R-:W-:-:S07]  /*6ee60*/  IMAD.MOV.U32 R13, RZ, RZ, RZ ;  /* 0x000000ffff0d7224 */ /* 0x000fce00078e00ff */
.L_x_2391:
[----:B------:R-:W0:Y:S01]  /*6ee70*/  LDC.64 R10, c[0x0][0x430] ;  /* 0x00010c00ff0a7b82 */ /* 0x000e220000000a00 */
[C---:B------:R-:W-:Y:S01]  /*6ee80*/  R2UR UR6, R154.reuse ;  /* 0x000000009a0672ca */ /* 0x040fe200000e0000 */
[----:B------:R-:W-:Y:S01]  /*6ee90*/  IMAD.IADD R23, R19, 0x1, R13 ;  /* 0x0000000113177824 */ /* 0x000fe200078e020d */
[C---:B------:R-:W-:Y:S02]  /*6eea0*/  R2UR UR7, R155.reuse ;  /* 0x000000009b0772ca */ /* 0x040fe400000e0000 */
[----:B------:R-:W-:Y:S02]  /*6eeb0*/  R2UR UR8, R154 ;  /* 0x000000009a0872ca */ /* 0x000fe400000e0000 */
[----:B------:R-:W-:Y:S01]  /*6eec0*/  R2UR UR9, R155 ;  /* 0x000000009b0972ca */ /* 0x000fe200000e0000 */
[----:B0-----:R-:W-:-:S08]  /*6eed0*/  IMAD.WIDE R10, R23, 0x4, R10 ;  /* 0x00000004170a7825 */ /* 0x001fd000078e020a */
        /* <DEDUP_REMOVED lines=16> */
[----:B------:R-:W-:-:S02]  /*6efe0*/  VIADD R13, R13, 0x10 ;  /* 0x000000100d0d7836 */ /* 0x000fc40000000000 */
[----:B0-----:R-:W-:Y:S01]  /*6eff0*/  VIADD R11, R3, 0x1 ;  /* 0x00000001030b7836 */ /* 0x001fe20000000000 */
[----:B--2---:R-:W-:Y:S02]  /*6f000*/  ISETP.GT.AND P1, PT, R23, RZ, PT ;  /* 0x000000ff1700720c */ /* 0x004fe40003f24270 */
        /* <DEDUP_REMOVED lines=48> */
.L_x_2390:
[----:B------:R-:W-:Y:S05]  /*6f310*/  BSYNC.RECONVERGENT B2 ;  /* 0x0000000000027941 */ /* 0x000fea0003800200 */
.L_x_2389:
[----:B------:R-:W-:Y:S05]  /*6f320*/  @!P0 BRA `(.L_x_2388) ;  /* 0x0000000400a48947 */ /* 0x000fea0003800000 */
[----:B------:R-:W-:Y:S01]  /*6f330*/  ISETP.GE.U32.AND P1, PT, R22, 0x8, PT ;  /* 0x000000081600780c */ /* 0x000fe20003f26070 */
[----:B------:R-:W-:Y:S01]  /*6f340*/  BSSY.RECONVERGENT B2, `(.L_x_2392) ;  /* 0x000002c000027945 */ /* 0x000fe20003800200 */
[----:B------:R-:W-:-:S04]  /*6f350*/  LOP3.LUT R13, R210, 0x7, RZ, 0xc0, !PT ;  /* 0x00000007d20d7812 */ /* 0x000fc800078ec0ff */
[----:B------:R-:W-:-:S07]  /*6f360*/  ISETP.NE.AND P0, PT, R13, RZ, PT ;  /* 0x000000ff0d00720c */ /* 0x000fce0003f05270 */
[----:B------:R-:W-:Y:S06]  /*6f370*/  @!P1 BRA `(.L_x_2393) ;  /* 0x0000000000a09947 */ /* 0x000fec0003800000 */
        /* <DEDUP_REMOVED lines=40> */
.L_x_2393:
[----:B------:R-:W-:Y:S05]  /*6f600*/  BSYNC.RECONVERGENT B2 ;  /* 0x0000000000027941 */ /* 0x000fea0003800200 */
.L_x_2392:
        /* <DEDUP_REMOVED lines=30> */
.L_x_2395:
[----:B------:R-:W-:Y:S05]  /*6f7f0*/  BSYNC.RECONVERGENT B2 ;  /* 0x0000000000027941 */ /* 0x000fea0003800200 */
.L_x_2394:
[----:B------:R-:W-:Y:S05]  /*6f800*/  @!P0 BRA `(.L_x_2388) ;  /* 0x00000000006c8947 */ /* 0x000fea0003800000 */
[----:B------:R-:W0:Y:S01]  /*6f810*/  LDC.64 R10, c[0x0][0x430] ;  /* 0x00010c00ff0a7b82 */ /* 0x000e220000000a00 */
[----:B------:R-:W-:Y:S01]  /*6f820*/  R2UR UR6, R154 ;  /* 0x000000009a0672ca */ /* 0x000fe200000e0000 */
[----:B------:R-:W-:Y:S01]  /*6f830*/  IMAD.IADD R13, R19, 0x1, R12 ;  /* 0x00000001130d7824 */ /* 0x000fe200078e020c */
[----:B------:R-:W-:-:S03]  /*6f840*/  R2UR UR7, R155 ;  /* 0x000000009b0772ca */ /* 0x000fc600000e0000 */
[----:B0-----:R-:W-:-:S10]  /*6f850*/  IMAD.WIDE R10, R13, 0x4, R10 ;  /* 0x000000040d0a7825 */ /* 0x001fd400078e020a */
[----:B------:R-:W2:Y:S01]  /*6f860*/  LDG.E R12, desc[UR6][R10.64] ;  /* 0x000000060a0c7981 */ /* 0x000ea2000c1e1900 */
[----:B------:R-:W-:Y:S02]  /*6f870*/  ISETP.NE.AND P1, PT, R210, 0x1, PT ;  /* 0x00000001d200780c */ /* 0x000fe40003f25270 */
[----:B--2---:R-:W-:Y:S01]  /*6f880*/  ISETP.GT.AND P0, PT, R12, RZ, PT ;  /* 0x000000ff0c00720c */ /* 0x004fe20003f04270 */
[----:B------:R-:W-:-:S12]  /*6f890*/  VIADD R12, R3, 0x1 ;  /* 0x00000001030c7836 */ /* 0x000fd80000000000 */
[----:B------:R-:W-:-:S04]  /*6f8a0*/  @!P0 IMAD.MOV R12, RZ, RZ, R3 ;  /* 0x000000ffff0c8224 */ /* 0x000fc800078e0203 */
[----:B------:R-:W-:Y:S01]  /*6f8b0*/  IMAD.MOV.U32 R3, RZ, RZ, R12 ;  /* 0x000000ffff037224 */ /* 0x000fe200078e000c */
[----:B------:R-:W-:Y:S06]  /*6f8c0*/  @!P1 BRA `(.L_x_2388) ;  /* 0x00000000003c9947 */ /* 0x000fec0003800000 */
[----:B------:R-:W-:Y:S02]  /*6f8d0*/  ISETP.NE.AND P1, PT, R210, 0x2, PT ;  /* 0x00000002d200780c */ /* 0x000fe40003f25270 */
[----:B------:R-:W-:Y:S02]  /*6f8e0*/  R2UR UR6, R154 ;  /* 0x000000009a0672ca */ /* 0x000fe400000e0000 */
[----:B------:R-:W-:-:S09]  /*6f8f0*/  R2UR UR7, R155 ;  /* 0x000000009b0772ca */ /* 0x000fd200000e0000 */
[----:B------:R-:W-:Y:S02]  /*6f900*/  @P1 R2UR UR8, R154 ;  /* 0x000000009a0812ca */ /* 0x000fe400000e0000 */
[----:B------:R-:W-:Y:S02]  /*6f910*/  @P1 R2UR UR9, R155 ;  /* 0x000000009b0912ca */ /* 0x000fe400000e0000 */
[----:B------:R-:W2:Y:S11]  /*6f920*/  LDG.E R12, desc[UR6][R10.64+0x4] ;  /* 0x000004060a0c7981 */ /* 0x000eb6000c1e1900 */
        /* <DEDUP_REMOVED lines=9> */
.L_x_2388:
[----:B------:R-:W-:Y:S05]  /*6f9c0*/  BSYNC.RECONVERGENT B1 ;  /* 0x0000000000017941 */ /* 0x000fea0003800200 */
.L_x_2387:
[----:B------:R-:W-:Y:S01]  /*6f9d0*/  ISETP.GE.AND P0, PT, R35, 0x1, PT ;  /* 0x000000012300780c */ /* 0x000fe20003f06270 */
[----:B------:R-:W-:-:S12]  /*6f9e0*/  BSSY.RECONVERGENT B1, `(.L_x_2396) ;  /* 0x00000d5000017945 */ /* 0x000fd80003800200 */
        /* <DEDUP_REMOVED lines=11> */
.L_x_2400:
[----:B------:R-:W0:Y:S01]  /*6faa0*/  LDCU.64 UR6, c[0x0][0x430] ;  /* 0x00008600ff0677ac */ /* 0x000e220008000a00 */
[----:B------:R-:W1:Y:S01]  /*6fab0*/  LDC.64 R10, c[0x0][0x430] ;  /* 0x00010c00ff0a7b82 */ /* 0x000e620000000a00 */
[----:B------:R-:W-:Y:S02]  /*6fac0*/  IADD3 R13, P1, PT, R19, R24, RZ ;  /* 0x00000018130d7210 */ /* 0x000fe40007f3e0ff */
[C---:B------:R-:W-:Y:S02]  /*6fad0*/  R2UR UR8, R154.reuse ;  /* 0x000000009a0872ca */ /* 0x040fe400000e0000 */
[----:B------:R-:W-:Y:S01]  /*6fae0*/  R2UR UR9, R155 ;  /* 0x000000009b0972ca */ /* 0x000fe200000e0000 */
[----:B------:R-:W-:Y:S01]  /*6faf0*/  IMAD.X R31, RZ, RZ, R30, P1 ;  /* 0x000000ffff1f7224 */ /* 0x000fe200008e061e */
[----:B0-----:R-:W-:Y:S02]  /*6fb00*/  LEA R12, P1, R13, UR6, 0x2 ;  /* 0x000000060d0c7c11 */ /* 0x001fe4000f8210ff */
[----:B------:R-:W-:-:S02]  /*6fb10*/  R2UR UR6, R154 ;  /* 0x000000009a0672ca */ /* 0x000fc400000e0000 */
[----:B------:R-:W-:Y:S01]  /*6fb20*/  LEA.HI.X R13, R13, UR7, R31, 0x2, P1 ;  /* 0x000000070d0d7c11 */ /* 0x000fe200088f141f */
[----:B------:R-:W-:Y:S01]  /*6fb30*/  IMAD.IADD R31, R22, 0x1, R24 ;  /* 0x00000001161f7824 */ /* 0x000fe200078e0218 */
[----:B------:R-:W-:-:S05]  /*6fb40*/  R2UR UR7, R155 ;  /* 0x000000009b0772ca */ /* 0x000fca00000e0000 */
        /* <DEDUP_REMOVED lines=16> */
[----:B------:R0:W5:Y:S02]  /*6fc50*/  LDG.E R10, desc[UR6][R10.64+0x38] ;  /* 0x000038060a0a7981 */ /* 0x000164000c1e1900 */
[----:B0-----:R-:W-:-:S02]  /*6fc60*/  VIADD R11, R3, 0x1 ;  /* 0x00000001030b7836 */ /* 0x001fc40000000000 */
[----:B------:R-:W-:Y:S01]  /*6fc70*/  VIADD R24, R24, 0x10 ;  /* 0x0000001018187836 */ /* 0x000fe20000000000 */
[----:B--2---:R-:W-:Y:S02]  /*6fc80*/  ISETP.GT.AND P1, PT, R12, RZ, PT ;  /* 0x000000ff0c00720c */ /* 0x004fe40003f24270 */
[----:B----4-:R-:W-:-:S11]  /*6fc90*/  ISETP.GT.AND P2, PT, R13, RZ, PT ;  /* 0x000000ff0d00720c */ /* 0x010fd60003f44270 */
[----:B------:R-:W-:Y:S01]  /*6fca0*/  @!P1 IMAD.MOV R11, RZ, RZ, R3 ;  /* 0x000000ffff0b9224 */ /* 0x000fe200078e0203 */
[----:B---3--:R-:W-:-:S03]  /*6fcb0*/  ISETP.GT.AND P1, PT, R31, RZ, PT ;  /* 0x000000ff1f00720c */ /* 0x008fc60003f24270 */
        /* <DEDUP_REMOVED lines=45> */
.L_x_2399:
[----:B------:R-:W-:Y:S05]  /*6ff90*/  BSYNC.RECONVERGENT B2 ;  /* 0x0000000000027941 */ /* 0x000fea0003800200 */
.L_x_2398:
        /* <DEDUP_REMOVED lines=8> */
[C---:B------:R-:W-:Y:S02]  /*70020*/  IADD3 R13, P1, PT, R19.reuse, R23, RZ ;  /* 0x00000017130d7210 */ /* 0x040fe40007f3e0ff */
[----:B------:R-:W-:Y:S02]  /*70030*/  R2UR UR8, R154 ;  /* 0x000000009a0872ca */ /* 0x000fe400000e0000 */
[----:B------:R-:W-:Y:S02]  /*70040*/  LEA.HI.X.SX32 R25, R19, RZ, 0x1, P1 ;  /* 0x000000ff13197211 */ /* 0x000fe400008f0eff */
[----:B------:R-:W-:Y:S02]  /*70050*/  R2UR UR9, R155 ;  /* 0x000000009b0972ca */ /* 0x000fe400000e0000 */
[----:B0-----:R-:W-:-:S02]  /*70060*/  LEA R12, P1, R13, UR6, 0x2 ;  /* 0x000000060d0c7c11 */ /* 0x001fc4000f8210ff */
[----:B------:R-:W-:Y:S02]  /*70070*/  R2UR UR6, R154 ;  /* 0x000000009a0672ca */ /* 0x000fe400000e0000 */
        /* <DEDUP_REMOVED lines=37> */
.L_x_2402:
[----:B------:R-:W-:Y:S05]  /*702d0*/  BSYNC.RECONVERGENT B2 ;  /* 0x0000000000027941 */ /* 0x000fea0003800200 */
.L_x_2401:
        /* <DEDUP_REMOVED lines=21> */
[----:B------:R-:W5:Y:S01]  /*70430*/  LDG.E R30, desc[UR6][R10.64+0x8] ;  /* 0x000008060a1e7981 */ /* 0x000f62000c1e1900 */
[----:B------:R-:W-:Y:S01]  /*70440*/  VIADD R23, R23, 0x4 ;  /* 0x0000000417177836 */ /* 0x000fe20000000000 */
[----:B--2---:R-:W-:-:S02]  /*70450*/  ISETP.GT.AND P1, PT, R12, RZ, PT ;  /* 0x000000ff0c00720c */ /* 0x004fc40003f24270 */
[----:B----4-:R-:W-:Y:S01]  /*70460*/  ISETP.GT.AND P2, PT, R25, RZ, PT ;  /* 0x000000ff1900720c */ /* 0x010fe20003f44270 */
[----:B------:R-:W-:-:S10]  /*70470*/  VIADD R25, R3, 0x1 ;  /* 0x0000000103197836 */ /* 0x000fd40000000000 */
[----:B------:R-:W-:Y:S01]  /*70480*/  @!P1 IMAD.MOV R25, RZ, RZ, R3 ;  /* 0x000000ffff199224 */ /* 0x000fe200078e0203 */
[----:B---3--:R-:W-:-:S03]  /*70490*/  ISETP.GT.AND P1, PT, R24, RZ, PT ;  /* 0x000000ff1800720c */ /* 0x008fc60003f24270 */
[----:B------:R-:W-:Y:S02]  /*704a0*/  VIADD R3, R25, 0x1 ;  /* 0x0000000119037836 */ /* 0x000fe40000000000 */
[----:B------:R-:W-:Y:S01]  /*704b0*/  @!P2 IMAD.MOV R3, RZ, RZ, R25 ;  /* 0x000000ffff03a224 */ /* 0x000fe200078e0219 */
[----:B-----5:R-:W-:-:S03]  /*704c0*/  ISETP.GT.AND P2, PT, R30, RZ, PT ;  /* 0x000000ff1e00720c */ /* 0x020fc60003f44270 */
[----:B------:R-:W-:-:S04]  /*704d0*/  VIADD R12, R3, 0x1 ;  /* 0x00000001030c7836 */ /* 0x000fc80000000000 */
[----:B------:R-:W-:-:S04]  /*704e0*/  @!P1 IMAD.MOV R12, RZ, RZ, R3 ;  /* 0x000000ffff0c9224 */ /* 0x000fc800078e0203 */
[----:B------:R-:W-:Y:S02]  /*704f0*/  VIADD R3, R12, 0x1 ;  /* 0x000000010c037836 */ /* 0x000fe40000000000 */
[----:B------:R-:W-:-:S07]  /*70500*/  @!P2 IMAD.MOV R3, RZ, RZ, R12 ;  /* 0x000000ffff03a224 */ /* 0x000fce00078e020c */
.L_x_2404:
[----:B------:R-:W-:Y:S05]  /*70510*/  BSYNC.RECONVERGENT B2 ;  /* 0x0000000000027941 */ /* 0x000fea0003800200 */
.L_x_2403:
[----:B------:R-:W-:Y:S05]  /*70520*/  @!P0 BRA `(.L_x_2397) ;  /* 0x0000000000808947 */ /* 0x000fea0003800000 */
[----:B------:R-:W0:Y:S01]  /*70530*/  LDCU.64 UR6, c[0x0][0x430] ;  /* 0x00008600ff0677ac */ /* 0x000e220008000a00 */
[----:B------:R-:W-:Y:S02]  /*70540*/  IADD3 R11, P0, PT, R19, R23, RZ ;  /* 0x00000017130b7210 */ /* 0x000fe40007f1e0ff */
[----:B------:R-:W-:Y:S02]  /*70550*/  R2UR UR8, R154 ;  /* 0x000000009a0872ca */ /* 0x000fe400000e0000 */
[----:B------:R-:W-:Y:S02]  /*70560*/  R2UR UR9, R155 ;  /* 0x000000009b0972ca */ /* 0x000fe400000e0000 */
        /* <DEDUP_REMOVED lines=11> */
[----:B------:R-:W-:Y:S01]  /*70620*/  ISETP.NE.AND P1, PT, R35, 0x2, PT ;  /* 0x000000022300780c */ /* 0x000fe20003f25270 */
[----:B------:R-:W-:Y:S01]  /*70630*/  IMAD.IADD R23, R22, 0x1, R23 ;  /* 0x0000000116177824 */ /* 0x000fe200078e0217 */
[----:B------:R-:W-:Y:S02]  /*70640*/  R2UR UR6, R154 ;  /* 0x000000009a0672ca */ /* 0x000fe400000e0000 */
[----:B------:R-:W-:-:S09]  /*70650*/  R2UR UR7, R155 ;  /* 0x000000009b0772ca */ /* 0x000fd200000e0000 */
[----:B------:R-:W-:Y:S02]  /*70660*/  @P1 R2UR UR8, R154 ;  /* 0x000000009a0812ca */ /* 0x000fe400000e0000 */
[----:B------:R-:W-:Y:S01]  /*70670*/  @P1 R2UR UR9, R155 ;  /* 0x000000009b0912ca */ /* 0x000fe200000e0000 */
[----:B0-----:R-:W-:-:S05]  /*70680*/  IMAD.WIDE R10, R23, 0x4, R10 ;  /* 0x00000004170a7825 */ /* 0x001fca00078e020a */
[----:B------:R-:W2:Y:S07]  /*70690*/  LDG.E R12, desc[UR6][R10.64] ;  /* 0x000000060a0c7981 */ /* 0x000eae000c1e1900 */
        /* <DEDUP_REMOVED lines=9> */
.L_x_2397:
[----:B------:R-:W-:Y:S05]  /*70730*/  BSYNC.RECONVERGENT B1 ;  /* 0x0000000000017941 */ /* 0x000fea0003800200 */
.L_x_2396:
        /* <DEDUP_REMOVED lines=34> */
.L_x_2406:
[----:B------:R-:W-:Y:S05]  /*70960*/  BSYNC.RECONVERGENT B1 ;  /* 0x0000000000017941 */ /* 0x000fea0003800200 */
.L_x_2405:
[----:B------:R-:W-:Y:S01]  /*70970*/  UMOV UR6, 0x66666666 ;  /* 0x6666666600067882 */ /* 0x000fe20000000000 */
[----:B------:R-:W-:Y:S01]  /*70980*/  UMOV UR7, 0x40711266 ;  /* 0x4071126600077882 */ /* 0x000fe20000000000 */
[----:B------:R-:W-:Y:S01]  /*70990*/  IMAD.MOV.U32 R8, RZ, RZ, 0x0 ;  /* 0x00000000ff087424 */ /* 0x000fe200078e00ff */
[----:B------:R-:W-:Y:S01]  /*709a0*/  DADD R10, R10, -UR6 ;  /* 0x800000060a0a7e29 */ /* 0x000fe20008000000 */
[----:B------:R-:W-:-:S07]  /*709b0*/  IMAD.MOV.U32 R9, RZ, RZ, 0x40590000 ;  /* 0x40590000ff097424 */ /* 0x000fce00078e00ff */
[----:B------:R-:W-:-:S11]  /*709c0*/  DFMA R10, R10, R8, 0.5 ;  /* 0x3fe000000a0a742b */ /* 0x000fd60000000008 */
.L_x_2386:
[----:B------:R-:W-:Y:S05]  /*709d0*/  BSYNC.RECONVERGENT B0 ;  /* 0x0000000000007941 */ /* 0x000fea0003800200 */
.L_x_2385:
[----:B------:R-:W0:Y:S01]  /*709e0*/  MUFU.RCP64H R13, 100 ;  /* 0x40590000000d7908 */ /* 0x000e220000001800 */
[----:B------:R-:W-:Y:S01]  /*709f0*/  IMAD.MOV.U32 R8, RZ, RZ, 0x0 ;  /* 0x00000000ff087424 */ /* 0x000fe200078e00ff */
[----:B------:R-:W-:Y:S01]  /*70a00*/  BSSY.RECONVERGENT B0, `(.L_x_2336) ;  /* 0x0000018000007945 */ /* 0x000fe20003800200 */
[----:B------:R-:W-:Y:S02]  /*70a10*/  IMAD.MOV.U32 R9, RZ, RZ, 0x40590000 ;  /* 0x40590000ff097424 */ /* 0x000fe400078e00ff */
[----:B------:R-:W-:-:S03]  /*70a20*/  IMAD.MOV.U32 R12, RZ, RZ, 0x1 ;  /* 0x00000001ff0c7424 */ /* 0x000fc600078e00ff */
[----:B------:R1:W2:Y:S03]  /*70a30*/  F2I.F64.TRUNC R3, R10 ;  /* 0x0000000a00037311 */ /* 0x0002a6000030d100 */
[----:B0-----:R-:W-:-:S08]  /*70a40*/  DFMA R22, R12, -R8, 1 ;  /* 0x3ff000000c16742b */ /* 0x001fd00000000808 */
[----:B------:R-:W-:-:S08]  /*70a50*/  DFMA R22, R22, R22, R22 ;  /* 0x000000161616722b */ /* 0x000fd00000000016 */
[----:B------:R-:W-:-:S08]  /*70a60*/  DFMA R22, R12, R22, R12 ;  /* 0x000000160c16722b */ /* 0x000fd0000000000c */
[C---:B-1----:R-:W-:Y:S01]  /*70a70*/  DFMA R10, R22.reuse, -R8, 1 ;  /* 0x3ff00000160a742b */ /* 0x042fe20000000808 */
[----:B--2---:R-:W0:Y:S07]  /*70a80*/  I2F.F64 R8, R3 ;  /* 0x0000000300087312 */ /* 0x004e2e0000201c00 */
[----:B------:R-:W-:-:S08]  /*70a90*/  DFMA R10, R22, R10, R22 ;  /* 0x0000000a160a722b */ /* 0x000fd00000000016 */
[----:B0-----:R-:W-:Y:S01]  /*70aa0*/  DMUL R12, R8, R10 ;  /* 0x0000000a080c7228 */ /* 0x001fe20000000000 */
[----:B------:R-:W-:-:S07]  /*70ab0*/  FSETP.GEU.AND P1, PT, |R9|, 6.5827683646048100446e-37, PT ;  /* 0x036000000900780b */ /* 0x000fce0003f2e200 */
[----:B------:R-:W-:-:S08]  /*70ac0*/  DFMA R22, R12, -100, R8 ;  /* 0xc05900000c16782b */ /* 0x000fd00000000008 */
[----:B------:R-:W-:-:S10]  /*70ad0*/  DFMA R10, R10, R22, R12 ;  /* 0x000000160a0a722b */ /* 0x000fd4000000000c */
[----:B------:R-:W-:-:S05]  /*70ae0*/  FFMA R12, RZ, 3.390625, R11 ;  /* 0x40590000ff0c7823 */ /* 0x000fca000000000b */
[----:B------:R-:W-:-:S13]  /*70af0*/  FSETP.GT.AND P0, PT, |R12|, 1.469367938527859385e-39, PT ;  /* 0x001000000c00780b */ /* 0x000fda0003f04200 */
[----:B------:R-:W-:Y:S05]  /*70b00*/  @P0 BRA P1, `(.L_x_2407) ;  /* 0x00000000001c0947 */ /* 0x000fea0000800000 */
[----:B------:R-:W-:Y:S05]  /*70b10*/  BMOV.32.CLEAR RZ, B11 ;  /* 0x000000000bff7355 */ /* 0x000fea0000100000 */
[----:B------:R-:W-:Y:S01]  /*70b20*/  IMAD.MOV.U32 R13, RZ, RZ, R9 ;  /* 0x000000ffff0d7224 */ /* 0x000fe200078e0009 */
[----:B------:R-:W-:Y:S01]  /*70b30*/  MOV R9, 0x70b80 ;  /* 0x00070b8000097802 */ /* 0x000fe20000000f00 */
[----:B------:R-:W-:Y:S02]  /*70b40*/  IMAD.MOV.U32 R12, RZ, RZ, R8 ;  /* 0x000000ffff0c7224 */ /* 0x000fe400078e0008 */
[----:B------:R-:W-:Y:S02]  /*70b50*/  IMAD.MOV.U32 R10, RZ, RZ, RZ ;  /* 0x000000ffff0a7224 */ /* 0x000fe400078e00ff */
[----:B------:R-:W-:-:S07]  /*70b60*/  IMAD.MOV.U32 R11, RZ, RZ, 0x40590000 ;  /* 0x40590000ff0b7424 */ /* 0x000fce00078e00ff */
[----:B------:R-:W-:Y:S05]  /*70b70*/  CALL.REL.NOINC `($__internal_0_$__cuda_sm20_div_rn_f64_full) ;  /* 0x000010b400287944 */ /* 0x000fea0003c00000 */
.L_x_2407:
[----:B------:R-:W-:Y:S05]  /*70b80*/  BSYNC.RECONVERGENT B0 ;  /* 0x0000000000007941 */ /* 0x000fea0003800200 */
.L_x_2336:
[----:B------:R-:W-:Y:S05]  /*70b90*/  BSYNC.RECONVERGENT B4 ;  /* 0x0000000000047941 */ /* 0x000fea0003800200 */
.L_x_2335:
[----:B------:R-:W0:Y:S01]  /*70ba0*/  LDC.64 R8, c[0x0][0x3f8] ;  /* 0x0000fe00ff087b82 */ /* 0x000e220000000a00 */
[----:B------:R-:W-:Y:S02]  /*70bb0*/  R2UR UR6, R154 ;  /* 0x000000009a0672ca */ /* 0x000fe400000e0000 */
[----:B------:R-:W-:-:S13]  /*70bc0*/  R2UR UR7, R155 ;  /* 0x000000009b0772ca */ /* 0x000fda00000e0000 */
[----:B0-----:R-:W2:Y:S01]  /*70bd0*/  LDG.E R8, desc[UR6][R8.64+0x24] ;  /* 0x0000240608087981 */ /* 0x001ea2000c1e1900 */
[----:B------:R-:W-:-:S04]  /*70be0*/  IMAD.MOV.U32 R3, RZ, RZ, 0x5 ;  /* 0x00000005ff037424 */ /* 0x000fc800078e00ff */
[----:B--2---:R-:W-:-:S04]  /*70bf0*/  IMAD R3, R8, R3, 0x2c ;  /* 0x0000002c08037424 */ /* 0x004fc800078e0203 */
[----:B------:R-:W0:Y:S02]  /*70c00*/  I2F.F64 R8, R3 ;  /* 0x0000000300087312 */ /* 0x000e240000201c00 */
[----:B0-----:R-:W-:-:S14]  /*70c10*/  DSETP.GT.AND P0, PT, R10, R8, PT ;  /* 0x000000080a00722a */ /* 0x001fdc0003f04000 */
[----:B------:R-:W-:Y:S05]  /*70c20*/  @P0 BRA `(.L_x_2014) ;  /* 0x000006e800800947 */ /* 0x000fea0003800000 */
[----:B------:R-:W0:Y:S01]  /*70c30*/  LDC.64 R8, c[0x0][0x388] ;  /* 0x0000e200ff087b82 */ /* 0x000e220000000a00 */
[C---:B------:R-:W-:Y:S02]  /*70c40*/  R2UR UR6, R154.reuse ;  /* 0x000000009a0672ca */ /* 0x040fe400000e0000 */
[C---:B------:R-:W-:Y:S02]  /*70c50*/  R2UR UR7, R155.reuse ;  /* 0x000000009b0772ca */ /* 0x040fe400000e0000 */
[----:B------:R-:W-:Y:S02]  /*70c60*/  R2UR UR8, R154 ;  /* 0x000000009a0872ca */ /* 0x000fe400000e0000 */
[----:B------:R-:W-:Y:S01]  /*70c70*/  R2UR UR9, R155 ;  /* 0x000000009b0972ca */ /* 0x000fe200000e0000 */
[----:B------:R-:W-:Y:S01]  /*70c80*/  IMAD.SHL.U32 R11, R5, 0x4, RZ ;  /* 0x00000004050b7824 */ /* 0x000fe200078e00ff */
[----:B------:R-:W-:Y:S07]  /*70c90*/  BSSY.RECONVERGENT B0, `(.L_x_2408) ;  /* 0x00000d5000007945 */ /* 0x000fee0003800200 */
[----:B------:R1:W5:Y:S01]  /*70ca0*/  LDG.E R3, desc[UR6][R36.64+0x2c] ;  /* 0x00002c0624037981 */ /* 0x000362000c1e1900 */
[----:B0-----:R-:W-:-:S05]  /*70cb0*/  IMAD.WIDE R38, R211, 0x4, R8 ;  /* 0x00000004d3267825 */ /* 0x001fca00078e0208 */
[----:B------:R-:W2:Y:S01]  /*70cc0*/  LDG.E R210, desc[UR6][R38.64+0x4] ;  /* 0x0000040626d27981 */ /* 0x000ea2000c1e1900 */
[----:B------:R-:W-:-:S03]  /*70cd0*/  IMAD.WIDE R8, R11, 0x4, R8 ;  /* 0x000000040b087825 */ /* 0x000fc600078e0208 */
[----:B------:R1:W5:Y:S01]  /*70ce0*/  LDG.E R38, desc[UR8][R38.64] ;  /* 0x0000000826267981 */ /* 0x000362000c1e1900 */
        /* <DEDUP_REMOVED lines=9> */
.L_x_2411:
        /* <DEDUP_REMOVED lines=36> */
.L_x_2410:
        /* <DEDUP_REMOVED lines=15> */
.L_x_2413:
        /* <DEDUP_REMOVED lines=36> */
.L_x_2412:
        /* <DEDUP_REMOVED lines=56> */
.L_x_2409:
        /* <DEDUP_REMOVED lines=54> */
[----:B------:R-:W-:-:S11]  /*719d0*/  DADD R40, R40, R10 ;  /* 0x0000000028287229 */ /* 0x000fd6000000000a */
.L_x_2414:
[----:B------:R-:W-:Y:S05]  /*719e0*/  BSYNC.RECONVERGENT B0 ;  /* 0x0000000000007941 */ /* 0x000fea0003800200 */
.L_x_2408:
        /* <DEDUP_REMOVED lines=15> */
.L_x_2440:
[----:B------:R-:W1:Y:S01]  /*71ae0*/  LDCU.64 UR6, c[0x0][0x380] ;  /* 0x00007000ff0677ac */ /* 0x000e620008000a00 */
[----:B------:R-:W-:Y:S02]  /*71af0*/  IADD3 R11, PT, PT, R210, R38, -R3 ;  /* 0x00000026d20b7210 */ /* 0x000fe40007ffe803 */
[----:B------:R-:W-:Y:S02]  /*71b00*/  R2UR UR8, R154 ;  /* 0x000000009a0872ca */ /* 0x000fe400000e0000 */
[----:B------:R-:W-:Y:S02]  /*71b10*/  R2UR UR9, R155 ;  /* 0x000000009b0972ca */ /* 0x000fe400000e0000 */
[----:B-1----:R-:W-:-:S04]  /*71b20*/  IADD3 R10, P0, PT, R11, UR6, RZ ;  /* 0x000000060b0a7c10 */ /* 0x002fc8000ff1e0ff */
        /* <DEDUP_REMOVED lines=12> */
.L_x_2422:
[----:B------:R-:W-:Y:S01]  /*71bf0*/  IMAD.MOV.U32 R23, RZ, RZ, 0x3 ;  /* 0x00000003ff177424 */ /* 0x000fe200078e00ff */
[----:B------:R-:W-:Y:S06]  /*71c00*/  BRA `(.L_x_2424) ;  /* 0x0000000000187947 */ /* 0x000fec0003800000 */
.L_x_2421:
[----:B------:R-:W-:-:S13]  /*71c10*/  ISETP.NE.AND P0, PT, R12, 0x54, PT ;  /* 0x000000540c00780c */ /* 0x000fda0003f05270 */
[----:B------:R-:W-:Y:S05]  /*71c20*/  @!P0 BRA `(.L_x_2424) ;  /* 0x0000000000108947 */ /* 0x000fea0003800000 */
[----:B------:R-:W-:Y:S01]  /*71c30*/  ISETP.NE.AND P0, PT, R12, 0x47, PT ;  /* 0x000000470c00780c */ /* 0x000fe20003f05270 */
[----:B------:R-:W-:-:S12]  /*71c40*/  IMAD.MOV.U32 R23, RZ, RZ, 0x1 ;  /* 0x00000001ff177424 */ /* 0x000fd800078e00ff */
[----:B------:R-:W-:Y:S05]  /*71c50*/  @!P0 BRA `(.L_x_2424) ;  /* 0x0000000000048947 */ /* 0x000fea0003800000 */
.L_x_2423:
[----:B------:R-:W-:-:S07]  /*71c60*/  IMAD.MOV.U32 R23, RZ, RZ, 0x4 ;  /* 0x00000004ff177424 */ /* 0x000fce00078e00ff */
.L_x_2424:
[----:B------:R-:W-:Y:S05]  /*71c70*/  BSYNC.RECONVERGENT B2 ;  /* 0x0000000000027941 */ /* 0x000fea0003800200 */
.L_x_2420:
[----:B------:R-:W-:Y:S02]  /*71c80*/  R2UR UR6, R154 ;  /* 0x000000009a0672ca */ /* 0x000fe400000e0000 */
[----:B------:R-:W-:-:S13]  /*71c90*/  R2UR UR7, R155 ;  /* 0x000000009b0772ca */ /* 0x000fda00000e0000 */
[----:B------:R-:W2:Y:S01]  /*71ca0*/  LDG.E.U8 R25, desc[UR6][R10.64+-0x1] ;  /* 0xffffff060a197981 */ /* 0x000ea2000c1e1100 */
[----:B------:R-:W-:Y:S01]  /*71cb0*/  IMAD.IADD R12, R247, 0x1, R3 ;  /* 0x00000001f70c7824 */ /* 0x000fe200078e0203 */
[----:B------:R-:W-:Y:S01]  /*71cc0*/  BSSY.RECONVERGENT B2, `(.L_x_2425) ;  /* 0x0000013000027945 */ /* 0x000fe20003800200 */
[----:B------:R-:W-:-:S03]  /*71cd0*/  PRMT R24, RZ, 0x7610, R24 ;  /* 0x00007610ff187816 */ /* 0x000fc60000000018 */
[----:B------:R1:W-:Y:S01]  /*71ce0*/  STL.U8 [R12], R23 ;  /* 0x000000170c007387 */ /* 0x0003e20000100000 */
        /* <DEDUP_REMOVED lines=8> */
.L_x_2427:
[----:B------:R-:W-:Y:S01]  /*71d70*/  IMAD.MOV.U32 R24, RZ, RZ, 0x3 ;  /* 0x00000003ff187424 */ /* 0x000fe200078e00ff */
[----:B------:R-:W-:Y:S06]  /*71d80*/  BRA `(.L_x_2429) ;  /* 0x0000000000187947 */ /* 0x000fec0003800000 */
.L_x_2426:
[----:B------:R-:W-:-:S13]  /*71d90*/  ISETP.NE.AND P0, PT, R25, 0x54, PT ;  /* 0x000000541900780c */ /* 0x000fda0003f05270 */
[----:B------:R-:W-:Y:S05]  /*71da0*/  @!P0 BRA `(.L_x_2429) ;  /* 0x0000000000108947 */ /* 0x000fea0003800000 */
[----:B------:R-:W-:Y:S01]  /*71db0*/  ISETP.NE.AND P0, PT, R25, 0x47, PT ;  /* 0x000000471900780c */ /* 0x000fe20003f05270 */
[----:B------:R-:W-:-:S12]  /*71dc0*/  IMAD.MOV.U32 R24, RZ, RZ, 0x1 ;  /* 0x00000001ff187424 */ /* 0x000fd800078e00ff */
[----:B------:R-:W-:Y:S05]  /*71dd0*/  @!P0 BRA `(.L_x_2429) ;  /* 0x0000000000048947 */ /* 0x000fea0003800000 */
.L_x_2428:
[----:B------:R-:W-:-:S07]  /*71de0*/  IMAD.MOV.U32 R24, RZ, RZ, 0x4 ;  /* 0x00000004ff187424 */ /* 0x000fce00078e00ff */
.L_x_2429:
[----:B------:R-:W-:Y:S05]  /*71df0*/  BSYNC.RECONVERGENT B2 ;  /* 0x0000000000027941 */ /* 0x000fea0003800200 */
.L_x_2425:
[----:B------:R-:W-:Y:S02]  /*71e00*/  R2UR UR6, R154 ;  /* 0x000000009a0672ca */ /* 0x000fe400000e0000 */
[----:B------:R-:W-:-:S13]  /*71e10*/  R2UR UR7, R155 ;  /* 0x000000009b0772ca */ /* 0x000fda00000e0000 */
[----:B------:R-:W2:Y:S01]  /*71e20*/  LDG.E.U8 R25, desc[UR6][R10.64+-0x2] ;  /* 0xfffffe060a197981 */ /* 0x000ea2000c1e1100 */
[----:B------:R-:W-:Y:S01]  /*71e30*/  BSSY.RECONVERGENT B2, `(.L_x_2430) ;  /* 0x0000013000027945 */ /* 0x000fe20003800200 */
[----:B------:R-:W-:Y:S02]  /*71e40*/  PRMT R23, RZ, 0x7610, R23 ;  /* 0x00007610ff177816 */ /* 0x000fe40000000017 */
[----:B------:R1:W-:Y:S01]  /*71e50*/  STL.U8 [R12+0x1], R24 ;  /* 0x000001180c007387 */ /* 0x0003e20000100000 */
        /* <DEDUP_REMOVED lines=8> */
.L_x_2432:
[----:B------:R-:W-:Y:S01]  /*71ee0*/  IMAD.MOV.U32 R23, RZ, RZ, 0x3 ;  /* 0x00000003ff177424 */ /* 0x000fe200078e00ff */
[----:B------:R-:W-:Y:S06]  /*71ef0*/  BRA `(.L_x_2434) ;  /* 0x0000000000187947 */ /* 0x000fec0003800000 */
.L_x_2431:
[----:B------:R-:W-:-:S13]  /*71f00*/  ISETP.NE.AND P0, PT, R25, 0x54, PT ;  /* 0x000000541900780c */ /* 0x000fda0003f05270 */
[----:B------:R-:W-:Y:S05]  /*71f10*/  @!P0 BRA `(.L_x_2434) ;  /* 0x0000000000108947 */ /* 0x000fea0003800000 */
[----:B------:R-:W-:Y:S01]  /*71f20*/  ISETP.NE.AND P0, PT, R25, 0x47, PT ;  /* 0x000000471900780c */ /* 0x000fe20003f05270 */
[----:B------:R-:W-:-:S12]  /*71f30*/  IMAD.MOV.U32 R23, RZ, RZ, 0x1 ;  /* 0x00000001ff177424 */ /* 0x000fd800078e00ff */
[----:B------:R-:W-:Y:S05]  /*71f40*/  @!P0 BRA `(.L_x_2434) ;  /* 0x0000000000048947 */ /* 0x000fea0003800000 */
.L_x_2433:
[----:B------:R-:W-:-:S07]  /*71f50*/  IMAD.MOV.U32 R23, RZ, RZ, 0x4 ;  /* 0x00000004ff177424 */ /* 0x000fce00078e00ff */
.L_x_2434:
[----:B------:R-:W-:Y:S05]  /*71f60*/  BSYNC.RECONVERGENT B2 ;  /* 0x0000000000027941 */ /* 0x000fea0003800200 */
.L_x_2430:
[----:B------:R-:W-:Y:S02]  /*71f70*/  R2UR UR6, R154 ;  /* 0x000000009a0672ca */ /* 0x000fe400000e0000 */
[----:B------:R-:W-:-:S13]  /*71f80*/  R2UR UR7, R155 ;  /* 0x000000009b0772ca */ /* 0x000fda00000e0000 */
[----:B------:R1:W2:Y:S01]  /*71f90*/  LDG.E.U8 R10, desc[UR6][R10.64+-0x3] ;  /* 0xfffffd060a0a7981 */ /* 0x0002a2000c1e1100 */
[----:B------:R-:W-:Y:S03]  /*71fa0*/  BSSY.RECONVERGENT B2, `(.L_x_2435) ;  /* 0x0000013000027945 */ /* 0x000fe60003800200 */
[----:B------:R3:W-:Y:S01]  /*71fb0*/  STL.U8 [R12+0x2], R23 ;  /* 0x000002170c007387 */ /* 0x0007e20000100000 */
[----:B-1----:R-:W-:Y:S02]  /*71fc0*/  PRMT R11, RZ, 0x7610, R11 ;  /* 0x00007610ff0b7816 */ /* 0x002fe4000000000b */
        /* <DEDUP_REMOVED lines=8> */
.L_x_2437:
[----:B------:R-:W-:Y:S01]  /*72050*/  IMAD.MOV.U32 R11, RZ, RZ, 0x3 ;  /* 0x00000003ff0b7424 */ /* 0x000fe200078e00ff */
[----:B------:R-:W-:Y:S06]  /*72060*/  BRA `(.L_x_2439) ;  /* 0x0000000000187947 */ /* 0x000fec0003800000 */
.L_x_2436:
[----:B------:R-:W-:-:S13]  /*72070*/  ISETP.NE.AND P0, PT, R10, 0x54, PT ;  /* 0x000000540a00780c */ /* 0x000fda0003f05270 */
[----:B------:R-:W-:Y:S05]  /*72080*/  @!P0 BRA `(.L_x_2439) ;  /* 0x0000000000108947 */ /* 0x000fea0003800000 */
[----:B------:R-:W-:Y:S01]  /*72090*/  ISETP.NE.AND P0, PT, R10, 0x47, PT ;  /* 0x000000470a00780c */ /* 0x000fe20003f05270 */
[----:B------:R-:W-:-:S12]  /*720a0*/  IMAD.MOV.U32 R11, RZ, RZ, 0x1 ;  /* 0x00000001ff0b7424 */ /* 0x000fd800078e00ff */
[----:B------:R-:W-:Y:S05]  /*720b0*/  @!P0 BRA `(.L_x_2439) ;  /* 0x0000000000048947 */ /* 0x000fea0003800000 */
.L_x_2438:
[----:B------:R-:W-:-:S07]  /*720c0*/  IMAD.MOV.U32 R11, RZ, RZ, 0x4 ;  /* 0x00000004ff0b7424 */ /* 0x000fce00078e00ff */
.L_x_2439:
[----:B------:R-:W-:Y:S05]  /*720d0*/  BSYNC.RECONVERGENT B2 ;  /* 0x0000000000027941 */ /* 0x000fea0003800200 */
.L_x_2435:
[----:B------:R1:W-:Y:S01]  /*720e0*/  STL.U8 [R12+0x3], R11 ;  /* 0x0000030b0c007387 */ /* 0x0003e20000100000 */
[C---:B------:R-:W-:Y:S02]  /*720f0*/  VIADD R10, R3.reuse, 0x3 ;  /* 0x00000003030a7836 */ /* 0x040fe40000000000 */
[----:B------:R-:W-:-:S03]  /*72100*/  VIADD R3, R3, 0x4 ;  /* 0x0000000403037836 */ /* 0x000fc60000000000 */
[----:B------:R-:W-:-:S13]  /*72110*/  ISETP.NE.AND P0, PT, R10, R13, PT ;  /* 0x0000000d0a00720c */ /* 0x000fda0003f05270 */
[----:B-1----:R-:W-:Y:S05]  /*72120*/  @P0 BRA `(.L_x_2440) ;  /* 0xfffffff8006c0947 */ /* 0x002fea000383ffff */
.L_x_2419:
[----:B------:R-:W-:Y:S05]  /*72130*/  BSYNC.RECONVERGENT B0 ;  /* 0x0000000000007941 */ /* 0x000fea0003800200 */
.L_x_2418:
[----:B------:R-:W-:-:S13]  /*72140*/  ISETP.NE.AND P0, PT, R22, RZ, PT ;  /* 0x000000ff1600720c */ /* 0x000fda0003f05270 */
[----:B------:R-:W-:Y:S05]  /*72150*/  @!P0 BRA `(.L_x_2417) ;  /* 0x00000010003c8947 */ /* 0x000fea0003800000 */
        /* <DEDUP_REMOVED lines=17> */
.L_x_2443:
[----:B------:R-:W-:Y:S01]  /*72270*/  IMAD.MOV.U32 R12, RZ, RZ, 0x3 ;  /* 0x00000003ff0c7424 */ /* 0x000fe200078e00ff */
[----:B------:R-:W-:Y:S06]  /*72280*/  BRA `(.L_x_2445) ;  /* 0x0000000000187947 */ /* 0x000fec0003800000 */
.L_x_2442:
[----:B------:R-:W-:-:S13]  /*72290*/  ISETP.NE.AND P0, PT, R13, 0x54, PT ;  /* 0x000000540d00780c */ /* 0x000fda0003f05270 */
[----:B------:R-:W-:Y:S05]  /*722a0*/  @!P0 BRA `(.L_x_2445) ;  /* 0x0000000000108947 */ /* 0x000fea0003800000 */
[----:B------:R-:W-:Y:S01]  /*722b0*/  ISETP.NE.AND P0, PT, R13, 0x47, PT ;  /* 0x000000470d00780c */ /* 0x000fe20003f05270 */
[----:B------:R-:W-:-:S12]  /*722c0*/  IMAD.MOV.U32 R12, RZ, RZ, 0x1 ;  /* 0x00000001ff0c7424 */ /* 0x000fd800078e00ff */
[----:B------:R-:W-:Y:S05]  /*722d0*/  @!P0 BRA `(.L_x_2445) ;  /* 0x0000000000048947 */ /* 0x000fea0003800000 */
.L_x_2444:
[----:B------:R-:W-:-:S07]  /*722e0*/  IMAD.MOV.U32 R12, RZ, RZ, 0x4 ;  /* 0x00000004ff0c7424 */ /* 0x000fce00078e00ff */
.L_x_2445:
[----:B------:R-:W-:Y:S05]  /*722f0*/  BSYNC.RECONVERGENT B0 ;  /* 0x0000000000007941 */ /* 0x000fea0003800200 */
.L_x_2441:
        /* <DEDUP_REMOVED lines=17> */
.L_x_2448:
[----:B------:R-:W-:Y:S01]  /*72410*/  IMAD.MOV.U32 R12, RZ, RZ, 0x3 ;  /* 0x00000003ff0c7424 */ /* 0x000fe200078e00ff */
[----:B------:R-:W-:Y:S06]  /*72420*/  BRA `(.L_x_2450) ;  /* 0x0000000000187947 */ /* 0x000fec0003800000 */
.L_x_2447:
[----:B------:R-:W-:-:S13]  /*72430*/  ISETP.NE.AND P0, PT, R13, 0x54, PT ;  /* 0x000000540d00780c */ /* 0x000fda0003f05270 */
[----:B------:R-:W-:Y:S05]  /*72440*/  @!P0 BRA `(.L_x_2450) ;  /* 0x0000000000108947 */ /* 0x000fea0003800000 */
[----:B------:R-:W-:Y:S01]  /*72450*/  ISETP.NE.AND P0, PT, R13, 0x47, PT ;  /* 0x000000470d00780c */ /* 0x000fe20003f05270 */
[----:B------:R-:W-:-:S12]  /*72460*/  IMAD.MOV.U32 R12, RZ, RZ, 0x1 ;  /* 0x00000001ff0c7424 */ /* 0x000fd800078e00ff */
[----:B------:R-:W-:Y:S05]  /*72470*/  @!P0 BRA `(.L_x_2450) ;  /* 0x0000000000048947 */ /* 0x000fea0003800000 */
.L_x_2449:
[----:B------:R-:W-:-:S07]  /*72480*/  IMAD.MOV.U32 R12, RZ, RZ, 0x4 ;  /* 0x00000004ff0c7424 */ /* 0x000fce00078e00ff */
.L_x_2450:
[----:B------:R-:W-:Y:S05]  /*72490*/  BSYNC.RECONVERGENT B0 ;  /* 0x0000000000007941 */ /* 0x000fea0003800200 */
.L_x_2446:
[----:B------:R4:W-:Y:S01]  /*724a0*/  STL.U8 [R3+0x1], R12 ;  /* 0x0000010c03007387 */ /* 0x0009e20000100000 */
[----:B------:R-:W-:-:S13]  /*724b0*/  ISETP.NE.AND P0, PT, R22, 0x2, PT ;  /* 0x000000021600780c */ /* 0x000fda0003f05270 */
[----:B----4-:R-:W-:Y:S05]  /*724c0*/  @!P0 BRA `(.L_x_2417) ;  /* 0x0000000c00608947 */ /* 0x010fea0003800000 */
[----:B------:R-:W-:Y:S02]  /*724d0*/  R2UR UR6, R154 ;  /* 0x000000009a0672ca */ /* 0x000fe400000e0000 */
[----:B------:R-:W-:-:S13]  /*724e0*/  R2UR UR7, R155 ;  /* 0x000000009b0772ca */ /* 0x000fda00000e0000 */
[----:B------:R1:W2:Y:S01]  /*724f0*/  LDG.E.U8 R10, desc[UR6][R10.64+-0x2] ;  /* 0xfffffe060a0a7981 */ /* 0x0002a2000c1e1100 */
[----:B------:R-:W-:Y:S01]  /*72500*/  BSSY.RECONVERGENT B0, `(.L_x_2451) ;  /* 0x0000012000007945 */ /* 0x000fe20003800200 */
[----:B-1----:R-:W-:Y:S02]  /*72510*/  PRMT R11, RZ, 0x7610, R11 ;  /* 0x00007610ff0b7816 */ /* 0x002fe4000000000b */
        /* <DEDUP_REMOVED lines=8> */
.L_x_2453:
[----:B------:R-:W-:Y:S01]  /*725a0*/  IMAD.MOV.U32 R11, RZ, RZ, 0x3 ;  /* 0x00000003ff0b7424 */ /* 0x000fe200078e00ff */
[----:B------:R-:W-:Y:S06]  /*725b0*/  BRA `(.L_x_2455) ;  /* 0x0000000000187947 */ /* 0x000fec0003800000 */
.L_x_2452:
[----:B------:R-:W-:-:S13]  /*725c0*/  ISETP.NE.AND P0, PT, R10, 0x54, PT ;  /* 0x000000540a00780c */ /* 0x000fda0003f05270 */
[----:B------:R-:W-:Y:S05]  /*725d0*/  @!P0 BRA `(.L_x_2455) ;  /* 0x0000000000108947 */ /* 0x000fea0003800000 */
[----:B------:R-:W-:Y:S01]  /*725e0*/  ISETP.NE.AND P0, PT, R10, 0x47, PT ;  /* 0x000000470a00780c */ /* 0x000fe20003f05270 */
[----:B------:R-:W-:-:S12]  /*725f0*/  IMAD.MOV.U32 R11, RZ, RZ, 0x1 ;  /* 0x00000001ff0b7424 */ /* 0x000fd800078e00ff */
[----:B------:R-:W-:Y:S05]  /*72600*/  @!P0 BRA `(.L_x_2455) ;  /* 0x0000000000048947 */ /* 0x000fea0003800000 */
.L_x_2454:
[----:B------:R-:W-:-:S07]  /*72610*/  IMAD.MOV.U32 R11, RZ, RZ, 0x4 ;  /* 0x00000004ff0b7424 */ /* 0x000fce00078e00ff */
.L_x_2455:
[----:B------:R-:W-:Y:S05]  /*72620*/  BSYNC.RECONVERGENT B0 ;  /* 0x0000000000007941 */ /* 0x000fea0003800200 */
.L_x_2451:
[----:B------:R4:W-:Y:S01]  /*72630*/  STL.U8 [R3+0x2], R11 ;  /* 0x0000020b03007387 */ /* 0x0009e20000100000 */
[----:B------:R-:W-:Y:S05]  /*72640*/  BRA `(.L_x_2417) ;  /* 0x0000000c00007947 */ /* 0x000fea0003800000 */
.L_x_2416:
        /* <DEDUP_REMOVED lines=10> */
.L_x_2478:
[----:B------:R-:W1:Y:S01]  /*726f0*/  LDCU.64 UR6, c[0x0][0x380] ;  /* 0x00007000ff0677ac */ /* 0x000e620008000a00 */
[----:B------:R-:W-:Y:S01]  /*72700*/  IMAD.IADD R3, R23, 0x1, R12 ;  /* 0x0000000117037824 */ /* 0x000fe200078e020c */
[----:B------:R-:W-:Y:S02]  /*72710*/  R2UR UR8, R154 ;  /* 0x000000009a0872ca */ /* 0x000fe400000e0000 */
[----:B------:R-:W-:Y:S02]  /*72720*/  R2UR UR9, R155 ;  /* 0x000000009b0972ca */ /* 0x000fe400000e0000 */
[----:B-1----:R-:W-:-:S04]  /*72730*/  IADD3 R10, P0, PT, R3, UR6, RZ ;  /* 0x00000006030a7c10 */ /* 0x002fc8000ff1e0ff */
        /* <DEDUP_REMOVED lines=12> */
.L_x_2459:
[----:B------:R-:W-:Y:S01]  /*72800*/  ISETP.NE.AND P0, PT, R3, 0x47, PT ;  /* 0x000000470300780c */ /* 0x000fe20003f05270 */
[----:B------:R-:W-:-:S12]  /*72810*/  IMAD.MOV.U32 R24, RZ, RZ, 0x2 ;  /* 0x00000002ff187424 */ /* 0x000fd800078e00ff */
[----:B------:R-:W-:Y:S05]  /*72820*/  @!P0 BRA `(.L_x_2460) ;  /* 0x0000000000148947 */ /* 0x000fea0003800000 */
[----:B------:R-:W-:-:S13]  /*72830*/  ISETP.NE.AND P0, PT, R3, 0x54, PT ;  /* 0x000000540300780c */ /* 0x000fda0003f05270 */
[----:B------:R-:W-:Y:S05]  /*72840*/  @!P0 BRA `(.L_x_2462) ;  /* 0x0000000000088947 */ /* 0x000fea0003800000 */
.L_x_2461:
[----:B------:R-:W-:Y:S01]  /*72850*/  IMAD.MOV.U32 R24, RZ, RZ, 0x4 ;  /* 0x00000004ff187424 */ /* 0x000fe200078e00ff */
[----:B------:R-:W-:Y:S06]  /*72860*/  BRA `(.L_x_2460) ;  /* 0x0000000000047947 */ /* 0x000fec0003800000 */
.L_x_2462:
[----:B------:R-:W-:-:S07]  /*72870*/  IMAD.MOV.U32 R24, RZ, RZ, 0x3 ;  /* 0x00000003ff187424 */ /* 0x000fce00078e00ff */
.L_x_2460:
[----:B------:R-:W-:Y:S05]  /*72880*/  BSYNC.RECONVERGENT B2 ;  /* 0x0000000000027941 */ /* 0x000fea0003800200 */
.L_x_2458:
[----:B------:R-:W-:Y:S02]  /*72890*/  R2UR UR6, R154 ;  /* 0x000000009a0672ca */ /* 0x000fe400000e0000 */
[----:B------:R-:W-:-:S13]  /*728a0*/  R2UR UR7, R155 ;  /* 0x000000009b0772ca */ /* 0x000fda00000e0000 */
[----:B------:R-:W2:Y:S01]  /*728b0*/  LDG.E.U8 R25, desc[UR6][R10.64+0x1] ;  /* 0x000001060a197981 */ /* 0x000ea2000c1e1100 */
[----:B------:R-:W-:Y:S01]  /*728c0*/  IMAD.IADD R3, R247, 0x1, R12 ;  /* 0x00000001f7037824 */ /* 0x000fe200078e020c */
[----:B------:R-:W-:Y:S04]  /*728d0*/  BSSY.RECONVERGENT B2, `(.L_x_2463) ;  /* 0x0000013000027945 */ /* 0x000fe80003800200 */
[----:B------:R1:W-:Y:S01]  /*728e0*/  STL.U8 [R3], R24 ;  /* 0x0000001803007387 */ /* 0x0003e20000100000 */
[----:B--2---:R-:W-:-:S13]  /*728f0*/  ISETP.GT.AND P0, PT, R25, 0x46, PT ;  /* 0x000000461900780c */ /* 0x004fda0003f04270 */
[----:B-1----:R-:W-:Y:S05]  /*72900*/  @P0 BRA `(.L_x_2464) ;  /* 0x00000000001c0947 */ /* 0x002fea0003800000 */
[----:B------:R-:W-:Y:S02]  /*72910*/  ISETP.NE.AND P0, PT, R25, 0x41, PT ;  /* 0x000000411900780c */ /* 0x000fe40003f05270 */
[----:B------:R-:W-:-:S11]  /*72920*/  PRMT R24, RZ, 0x7610, R24 ;  /* 0x00007610ff187816 */ /* 0x000fd60000000018 */
[----:B------:R-:W-:Y:S05]  /*72930*/  @!P0 BRA `(.L_x_2465) ;  /* 0x0000000000308947 */ /* 0x000fea0003800000 */
[----:B------:R-:W-:-:S13]  /*72940*/  ISETP.NE.AND P0, PT, R25, 0x43, PT ;  /* 0x000000431900780c */ /* 0x000fda0003f05270 */
[----:B------:R-:W-:Y:S05]  /*72950*/  @P0 BRA `(.L_x_2466) ;  /* 0x00000000001c0947 */ /* 0x000fea0003800000 */
[----:B------:R-:W-:Y:S01]  /*72960*/  IMAD.MOV.U32 R24, RZ, RZ, 0x1 ;  /* 0x00000001ff187424 */ /* 0x000fe200078e00ff */
[----:B------:R-:W-:Y:S06]  /*72970*/  BRA `(.L_x_2465) ;  /* 0x0000000000207947 */ /* 0x000fec0003800000 */
.L_x_2464:
[----:B------:R-:W-:-:S13]  /*72980*/  ISETP.NE.AND P0, PT, R25, 0x47, PT ;  /* 0x000000471900780c */ /* 0x000fda0003f05270 */
[----:B------:R-:W-:Y:S05]  /*72990*/  @!P0 BRA `(.L_x_2467) ;  /* 0x0000000000148947 */ /* 0x000fea0003800000 */
[----:B------:R-:W-:Y:S01]  /*729a0*/  ISETP.NE.AND P0, PT, R25, 0x54, PT ;  /* 0x000000541900780c */ /* 0x000fe20003f05270 */
[----:B------:R-:W-:-:S12]  /*729b0*/  IMAD.MOV.U32 R24, RZ, RZ, 0x3 ;  /* 0x00000003ff187424 */ /* 0x000fd800078e00ff */
[----:B------:R-:W-:Y:S05]  /*729c0*/  @!P0 BRA `(.L_x_2465) ;  /* 0x00000000000c8947 */ /* 0x000fea0003800000 */
.L_x_2466:
[----:B------:R-:W-:Y:S01]  /*729d0*/  IMAD.MOV.U32 R24, RZ, RZ, 0x4 ;  /* 0x00000004ff187424 */ /* 0x000fe200078e00ff */
[----:B------:R-:W-:Y:S06]  /*729e0*/  BRA `(.L_x_2465) ;  /* 0x0000000000047947 */ /* 0x000fec0003800000 */
.L_x_2467:
[----:B------:R-:W-:-:S07]  /*729f0*/  IMAD.MOV.U32 R24, RZ, RZ, 0x2 ;  /* 0x00000002ff187424 */ /* 0x000fce00078e00ff */
.L_x_2465:
[----:B------:R-:W-:Y:S05]  /*72a00*/  BSYNC.RECONVERGENT B2 ;  /* 0x0000000000027941 */ /* 0x000fea0003800200 */
.L_x_2463:
[----:B------:R-:W-:Y:S02]  /*72a10*/  R2UR UR6, R154 ;  /* 0x000000009a0672ca */ /* 0x000fe400000e0000 */
[----:B------:R-:W-:-:S13]  /*72a20*/  R2UR UR7, R155 ;  /* 0x000000009b0772ca */ /* 0x000fda00000e0000 */
[----:B------:R-:W2:Y:S01]  /*72a30*/  LDG.E.U8 R25, desc[UR6][R10.64+0x2] ;  /* 0x000002060a197981 */ /* 0x000ea2000c1e1100 */
[----:B------:R-:W-:Y:S03]  /*72a40*/  BSSY.RECONVERGENT B2, `(.L_x_2468) ;  /* 0x0000013000027945 */ /* 0x000fe60003800200 */
[----:B------:R1:W-:Y:S01]  /*72a50*/  STL.U8 [R3+0x1], R24 ;  /* 0x0000011803007387 */ /* 0x0003e20000100000 */
        /* <DEDUP_REMOVED lines=9> */
.L_x_2469:
[----:B------:R-:W-:-:S13]  /*72af0*/  ISETP.NE.AND P0, PT, R25, 0x47, PT ;  /* 0x000000471900780c */ /* 0x000fda0003f05270 */
[----:B------:R-:W-:Y:S05]  /*72b00*/  @!P0 BRA `(.L_x_2472) ;  /* 0x0000000000148947 */ /* 0x000fea0003800000 */
[----:B------:R-:W-:Y:S01]  /*72b10*/  ISETP.NE.AND P0, PT, R25, 0x54, PT ;  /* 0x000000541900780c */ /* 0x000fe20003f05270 */
[----:B------:R-:W-:-:S12]  /*72b20*/  IMAD.MOV.U32 R24, RZ, RZ, 0x3 ;  /* 0x00000003ff187424 */ /* 0x000fd800078e00ff */
[----:B------:R-:W-:Y:S05]  /*72b30*/  @!P0 BRA `(.L_x_2470) ;  /* 0x00000000000c8947 */ /* 0x000fea0003800000 */
.L_x_2471:
[----:B------:R-:W-:Y:S01]  /*72b40*/  IMAD.MOV.U32 R24, RZ, RZ, 0x4 ;  /* 0x00000004ff187424 */ /* 0x000fe200078e00ff */
[----:B------:R-:W-:Y:S06]  /*72b50*/  BRA `(.L_x_2470) ;  /* 0x0000000000047947 */ /* 0x000fec0003800000 */
.L_x_2472:
[----:B------:R-:W-:-:S07]  /*72b60*/  IMAD.MOV.U32 R24, RZ, RZ, 0x2 ;  /* 0x00000002ff187424 */ /* 0x000fce00078e00ff */
.L_x_2470:
[----:B------:R-:W-:Y:S05]  /*72b70*/  BSYNC.RECONVERGENT B2 ;  /* 0x0000000000027941 */ /* 0x000fea0003800200 */
.L_x_2468:
        /* <DEDUP_REMOVED lines=14> */
.L_x_2474:
[----:B------:R-:W-:-:S13]  /*72c60*/  ISETP.NE.AND P0, PT, R11, 0x47, PT ;  /* 0x000000470b00780c */ /* 0x000fda0003f05270 */
[----:B------:R-:W-:Y:S05]  /*72c70*/  @!P0 BRA `(.L_x_2477) ;  /* 0x0000000000148947 */ /* 0x000fea0003800000 */
[----:B------:R-:W-:Y:S01]  /*72c80*/  ISETP.NE.AND P0, PT, R11, 0x54, PT ;  /* 0x000000540b00780c */ /* 0x000fe20003f05270 */
[----:B------:R-:W-:-:S12]  /*72c90*/  IMAD.MOV.U32 R10, RZ, RZ, 0x3 ;  /* 0x00000003ff0a7424 */ /* 0x000fd800078e00ff */
[----:B------:R-:W-:Y:S05]  /*72ca0*/  @!P0 BRA `(.L_x_2475) ;  /* 0x00000000000c8947 */ /* 0x000fea0003800000 */
.L_x_2476:
[----:B------:R-:W-:Y:S01]  /*72cb0*/  IMAD.MOV.U32 R10, RZ, RZ, 0x4 ;  /* 0x00000004ff0a7424 */ /* 0x000fe200078e00ff */
[----:B------:R-:W-:Y:S06]  /*72cc0*/  BRA `(.L_x_2475) ;  /* 0x0000000000047947 */ /* 0x000fec0003800000 */
.L_x_2477:
[----:B------:R-:W-:-:S07]  /*72cd0*/  IMAD.MOV.U32 R10, RZ, RZ, 0x2 ;  /* 0x00000002ff0a7424 */ /* 0x000fce00078e00ff */
.L_x_2475:
[----:B------:R-:W-:Y:S05]  /*72ce0*/  BSYNC.RECONVERGENT B2 ;  /* 0x0000000000027941 */ /* 0x000fea0003800200 */
.L_x_2473:
[----:B------:R1:W-:Y:S01]  /*72cf0*/  STL.U8 [R3+0x3], R10 ;  /* 0x0000030a03007387 */ /* 0x0003e20000100000 */
[C---:B------:R-:W-:Y:S02]  /*72d00*/  VIADD R24, R12.reuse, 0x3 ;  /* 0x000000030c187836 */ /* 0x040fe40000000000 */
[----:B------:R-:W-:-:S03]  /*72d10*/  VIADD R12, R12, 0x4 ;  /* 0x000000040c0c7836 */ /* 0x000fc60000000000 */
[----:B------:R-:W-:-:S13]  /*72d20*/  ISETP.NE.AND P0, PT, R24, R13, PT ;  /* 0x0000000d1800720c */ /* 0x000fda0003f05270 */
[----:B-1----:R-:W-:Y:S05]  /*72d30*/  @P0 BRA `(.L_x_2478) ;  /* 0xfffffff8006c0947 */ /* 0x002fea000383ffff */
.L_x_2457:
[----:B------:R-:W-:Y:S05]  /*72d40*/  BSYNC.RECONVERGENT B0 ;  /* 0x0000000000007941 */ /* 0x000fea0003800200 */
.L_x_2456:
[----:B------:R-:W-:-:S13]  /*72d50*/  ISETP.NE.AND P0, PT, R22, RZ, PT ;  /* 0x000000ff1600720c */ /* 0x000fda0003f05270 */
[----:B------:R-:W-:Y:S05]  /*72d60*/  @!P0 BRA `(.L_x_2417) ;  /* 0x0000000400388947 */ /* 0x000fea0003800000 */
        /* <DEDUP_REMOVED lines=17> */
.L_x_2480:
[----:B------:R-:W-:-:S13]  /*72e80*/  ISETP.NE.AND P0, PT, R13, 0x47, PT ;  /* 0x000000470d00780c */ /* 0x000fda0003f05270 */
[----:B------:R-:W-:Y:S05]  /*72e90*/  @!P0 BRA `(.L_x_2483) ;  /* 0x0000000000148947 */ /* 0x000fea0003800000 */
[----:B------:R-:W-:Y:S01]  /*72ea0*/  ISETP.NE.AND P0, PT, R13, 0x54, PT ;  /* 0x000000540d00780c */ /* 0x000fe20003f05270 */
[----:B------:R-:W-:-:S12]  /*72eb0*/  IMAD.MOV.U32 R3, RZ, RZ, 0x3 ;  /* 0x00000003ff037424 */ /* 0x000fd800078e00ff */
[----:B------:R-:W-:Y:S05]  /*72ec0*/  @!P0 BRA `(.L_x_2481) ;  /* 0x00000000000c8947 */ /* 0x000fea0003800000 */
.L_x_2482:
[----:B------:R-:W-:Y:S01]  /*72ed0*/  IMAD.MOV.U32 R3, RZ, RZ, 0x4 ;  /* 0x00000004ff037424 */ /* 0x000fe200078e00ff */
[----:B------:R-:W-:Y:S06]  /*72ee0*/  BRA `(.L_x_2481) ;  /* 0x0000000000047947 */ /* 0x000fec0003800000 */
.L_x_2483:
[----:B------:R-:W-:-:S07]  /*72ef0*/  IMAD.MOV.U32 R3, RZ, RZ, 0x2 ;  /* 0x00000002ff037424 */ /* 0x000fce00078e00ff */
.L_x_2481:
[----:B------:R-:W-:Y:S05]  /*72f00*/  BSYNC.RECONVERGENT B0 ;  /* 0x0000000000007941 */ /* 0x000fea0003800200 */
.L_x_2479:
        /* <DEDUP_REMOVED lines=8> */
[----:B--2---:R-:W-:-:S13]  /*72f90*/  ISETP.GT.AND P0, PT, R13, 0x46, PT ;  /* 0x000000460d00780c */ /* 0x004fda0003f04270 */
[----:B------:R-:W-:Y:S05]  /*72fa0*/  @P0 BRA `(.L_x_2485) ;  /* 0x00000000001c0947 */ /* 0x000fea0003800000 */
[----:B------:R-:W-:Y:S02]  /*72fb0*/  ISETP.NE.AND P0, PT, R13, 0x41, PT ;  /* 0x000000410d00780c */ /* 0x000fe40003f05270 */
[----:B-1----:R-:W-:-:S11]  /*72fc0*/  PRMT R3, RZ, 0x7610, R3 ;  /* 0x00007610ff037816 */ /* 0x002fd60000000003 */
[----:B------:R-:W-:Y:S05]  /*72fd0*/  @!P0 BRA `(.L_x_2486) ;  /* 0x0000000000308947 */ /* 0x000fea0003800000 */
[----:B------:R-:W-:-:S13]  /*72fe0*/  ISETP.NE.AND P0, PT, R13, 0x43, PT ;  /* 0x000000430d00780c */ /* 0x000fda0003f05270 */
[----:B------:R-:W-:Y:S05]  /*72ff0*/  @P0 BRA `(.L_x_2487) ;  /* 0x00000000001c0947 */ /* 0x000fea0003800000 */
[----:B------:R-:W-:Y:S01]  /*73000*/  IMAD.MOV.U32 R3, RZ, RZ, 0x1 ;  /* 0x00000001ff037424 */ /* 0x000fe200078e00ff */
[----:B------:R-:W-:Y:S06]  /*73010*/  BRA `(.L_x_2486) ;  /* 0x0000000000207947 */ /* 0x000fec0003800000 */
.L_x_2485:
[----:B------:R-:W-:-:S13]  /*73020*/  ISETP.NE.AND P0, PT, R13, 0x47, PT ;  /* 0x000000470d00780c */ /* 0x000fda0003f05270 */
[----:B------:R-:W-:Y:S05]  /*73030*/  @!P0 BRA `(.L_x_2488) ;  /* 0x0000000000148947 */ /* 0x000fea0003800000 */
[----:B------:R-:W-:Y:S01]  /*73040*/  ISETP.NE.AND P0, PT, R13, 0x54, PT ;  /* 0x000000540d00780c */ /* 0x000fe20003f05270 */
[----:B-1----:R-:W-:-:S12]  /*73050*/  IMAD.MOV.U32 R3, RZ, RZ, 0x3 ;  /* 0x00000003ff037424 */ /* 0x002fd800078e00ff */
[----:B------:R-:W-:Y:S05]  /*73060*/  @!P0 BRA `(.L_x_2486) ;  /* 0x00000000000c8947 */ /* 0x000fea0003800000 */
.L_x_2487:
[----:B------:R-:W-:Y:S01]  /*73070*/  IMAD.MOV.U32 R3, RZ, RZ, 0x4 ;  /* 0x00000004ff037424 */ /* 0x000fe200078e00ff */
[----:B------:R-:W-:Y:S06]  /*73080*/  BRA `(.L_x_2486) ;  /* 0x0000000000047947 */ /* 0x000fec0003800000 */
.L_x_2488:
[----:B-1----:R-:W-:-:S07]  /*73090*/  IMAD.MOV.U32 R3, RZ, RZ, 0x2 ;  /* 0x00000002ff037424 */ /* 0x002fce00078e00ff */
.L_x_2486:
[----:B------:R-:W-:Y:S05]  /*730a0*/  BSYNC.RECONVERGENT B0 ;  /* 0x0000000000007941 */ /* 0x000fea0003800200 */
.L_x_2484:
[----:B------:R2:W-:Y:S01]  /*730b0*/  STL.U8 [R12+0x1], R3 ;  /* 0x000001030c007387 */ /* 0x0005e20000100000 */
[----:B------:R-:W-:-:S13]  /*730c0*/  ISETP.NE.AND P0, PT, R22, 0x2, PT ;  /* 0x000000021600780c */ /* 0x000fda0003f05270 */
[----:B--2---:R-:W-:Y:S05]  /*730d0*/  @!P0 BRA `(.L_x_2417) ;  /* 0x00000000005c8947 */ /* 0x004fea0003800000 */
        /* <DEDUP_REMOVED lines=13> */
.L_x_2490:
[----:B------:R-:W-:-:S13]  /*731b0*/  ISETP.NE.AND P0, PT, R10, 0x47, PT ;  /* 0x000000470a00780c */ /* 0x000fda0003f05270 */
[----:B------:R-:W-:Y:S05]  /*731c0*/  @!P0 BRA `(.L_x_2493) ;  /* 0x0000000000148947 */ /* 0x000fea0003800000 */
[----:B------:R-:W-:Y:S01]  /*731d0*/  ISETP.NE.AND P0, PT, R10, 0x54, PT ;  /* 0x000000540a00780c */ /* 0x000fe20003f05270 */
[----:B------:R-:W-:-:S12]  /*731e0*/  IMAD.MOV.U32 R3, RZ, RZ, 0x3 ;  /* 0x00000003ff037424 */ /* 0x000fd800078e00ff */
[----:B------:R-:W-:Y:S05]  /*731f0*/  @!P0 BRA `(.L_x_2491) ;  /* 0x00000000000c8947 */ /* 0x000fea0003800000 */
.L_x_2492:
[----:B------:R-:W-:Y:S01]  /*73200*/  IMAD.MOV.U32 R3, RZ, RZ, 0x4 ;  /* 0x00000004ff037424 */ /* 0x000fe200078e00ff */
[----:B------:R-:W-:Y:S06]  /*73210*/  BRA `(.L_x_2491) ;  /* 0x0000000000047947 */ /* 0x000fec0003800000 */
.L_x_2493:
[----:B------:R-:W-:-:S07]  /*73220*/  IMAD.MOV.U32 R3, RZ, RZ, 0x2 ;  /* 0x00000002ff037424 */ /* 0x000fce00078e00ff */
.L_x_2491:
[----:B------:R-:W-:Y:S05]  /*73230*/  BSYNC.RECONVERGENT B0 ;  /* 0x0000000000007941 */ /* 0x000fea0003800200 */
.L_x_2489:
[----:B------:R2:W-:Y:S02]  /*73240*/  STL.U8 [R12+0x2], R3 ;  /* 0x000002030c007387 */ /* 0x0005e40000100000 */
.L_x_2417:
[----:B------:R-:W-:Y:S05]  /*73250*/  BSYNC.RECONVERGENT B1 ;  /* 0x0000000000017941 */ /* 0x000fea0003800200 */
.L_x_2415:
[----:B-----5:R-:W-:Y:S01]  /*73260*/  ISETP.GE.AND P0, PT, R35, 0x1, PT ;  /* 0x000000012300780c */ /* 0x020fe20003f06270 */
[----:B------:R-:W-:-:S12]  /*73270*/  BSSY.RECONVERGENT B1, `(.L_x_2494) ;  /* 0x00000c3000017945 */ /* 0x000fd80003800200 */
[----:B------:R-:W-:Y:S05]  /*73280*/  @!P0 BRA `(.L_x_2495) ;  /* 0x0000000c00048947 */ /* 0x000fea0003800000 */
[----:B------:R-:W-:Y:S02]  /*73290*/  R2UR UR6, R154 ;  /* 0x000000009a0672ca */ /* 0x000fe400000e0000 */
[----:B------:R-:W-:-:S13]  /*732a0*/  R2UR UR7, R155 ;  /* 0x000000009b0772ca */ /* 0x000fda00000e0000 */
[----:B----4-:R-:W4:Y:S01]  /*732b0*/  LDG.E R11, desc[UR6][R8.64] ;  /* 0x00000006080b7981 */ /* 0x010f22000c1e1900 */
[C---:B------:R-:W-:Y:S01]  /*732c0*/  ISETP.GE.U32.AND P1, PT, R35.reuse, 0x4, PT ;  /* 0x000000042300780c */ /* 0x040fe20003f26070 */
[----:B------:R-:W-:Y:S01]  /*732d0*/  BSSY.RECONVERGENT B0, `(.L_x_2496) ;  /* 0x000006c000007945 */ /* 0x000fe20003800200 */
[----:B-123--:R-:W-:Y:S01]  /*732e0*/  LOP3.LUT R3, R35, 0x3, RZ, 0xc0, !PT ;  /* 0x0000000323037812 */ /* 0x00efe200078ec0ff */
[----:B------:R-:W-:Y:S02]  /*732f0*/  IMAD.MOV.U32 R10, RZ, RZ, 0x1 ;  /* 0x00000001ff0a7424 */ /* 0x000fe400078e00ff */
[----:B----4-:R-:W-:-:S08]  /*73300*/  VIADD R11, R11, 0xffffffff ;  /* 0xffffffff0b0b7836 */ /* 0x010fd00000000000 */
[----:B------:R-:W-:Y:S05]  /*73310*/  @!P1 BRA `(.L_x_2497) ;  /* 0x00000004009c9947 */ /* 0x000fea0003800000 */
[----:B------:R-:W-:Y:S01]  /*73320*/  LOP3.LUT R12, R35, 0x7ffffffc, RZ, 0xc0, !PT ;  /* 0x7ffffffc230c7812 */ /* 0x000fe200078ec0ff */
[----:B------:R-:W-:-:S07]  /*73330*/  IMAD.MOV.U32 R10, RZ, RZ, 0x1 ;  /* 0x00000001ff0a7424 */ /* 0x000fce00078e00ff */
.L_x_2518:
[----:B------:R-:W1:Y:S01]  /*73340*/  LDCU.64 UR6, c[0x0][0x380] ;  /* 0x00007000ff0677ac */ /* 0x000e620008000a00 */
[----:B0-----:R-:W-:Y:S01]  /*73350*/  IMAD.IADD R9, R11, 0x1, R10 ;  /* 0x000000010b097824 */ /* 0x001fe200078e020a */
        /* <DEDUP_REMOVED lines=15> */
.L_x_2500:
[----:B------:R-:W-:Y:S01]  /*73450*/  IMAD.MOV.U32 R22, RZ, RZ, 0x3 ;  /* 0x00000003ff167424 */ /* 0x000fe200078e00ff */
[----:B------:R-:W-:Y:S06]  /*73460*/  BRA `(.L_x_2502) ;  /* 0x0000000000187947 */ /* 0x000fec0003800000 */
.L_x_2499:
[----:B------:R-:W-:-:S13]  /*73470*/  ISETP.NE.AND P1, PT, R13, 0x54, PT ;  /* 0x000000540d00780c */ /* 0x000fda0003f25270 */
[----:B------:R-:W-:Y:S05]  /*73480*/  @!P1 BRA `(.L_x_2502) ;  /* 0x0000000000109947 */ /* 0x000fea0003800000 */
[----:B------:R-:W-:Y:S01]  /*73490*/  ISETP.NE.AND P1, PT, R13, 0x47, PT ;  /* 0x000000470d00780c */ /* 0x000fe20003f25270 */
[----:B------:R-:W-:-:S12]  /*734a0*/  IMAD.MOV.U32 R22, RZ, RZ, 0x1 ;  /* 0x00000001ff167424 */ /* 0x000fd800078e00ff */
[----:B------:R-:W-:Y:S05]  /*734b0*/  @!P1 BRA `(.L_x_2502) ;  /* 0x0000000000049947 */ /* 0x000fea0003800000 */
.L_x_2501:
[----:B------:R-:W-:-:S07]  /*734c0*/  IMAD.MOV.U32 R22, RZ, RZ, 0x4 ;  /* 0x00000004ff167424 */ /* 0x000fce00078e00ff */
.L_x_2502:
[----:B------:R-:W-:Y:S05]  /*734d0*/  BSYNC.RECONVERGENT B2 ;  /* 0x0000000000027941 */ /* 0x000fea0003800200 */
.L_x_2498:
        /* <DEDUP_REMOVED lines=15> */
.L_x_2505:
[----:B------:R-:W-:Y:S01]  /*735d0*/  IMAD.MOV.U32 R23, RZ, RZ, 0x3 ;  /* 0x00000003ff177424 */ /* 0x000fe200078e00ff */
[----:B------:R-:W-:Y:S06]  /*735e0*/  BRA `(.L_x_2507) ;  /* 0x0000000000187947 */ /* 0x000fec0003800000 */
.L_x_2504:
[----:B------:R-:W-:-:S13]  /*735f0*/  ISETP.NE.AND P1, PT, R24, 0x54, PT ;  /* 0x000000541800780c */ /* 0x000fda0003f25270 */
[----:B------:R-:W-:Y:S05]  /*73600*/  @!P1 BRA `(.L_x_2507) ;  /* 0x0000000000109947 */ /* 0x000fea0003800000 */
[----:B------:R-:W-:Y:S01]  /*73610*/  ISETP.NE.AND P1, PT, R24, 0x47, PT ;  /* 0x000000471800780c */ /* 0x000fe20003f25270 */
[----:B------:R-:W-:-:S12]  /*73620*/  IMAD.MOV.U32 R23, RZ, RZ, 0x1 ;  /* 0x00000001ff177424 */ /* 0x000fd800078e00ff */
[----:B------:R-:W-:Y:S05]  /*73630*/  @!P1 BRA `(.L_x_2507) ;  /* 0x0000000000049947 */ /* 0x000fea0003800000 */
.L_x_2506:
[----:B------:R-:W-:-:S07]  /*73640*/  IMAD.MOV.U32 R23, RZ, RZ, 0x4 ;  /* 0x00000004ff177424 */ /* 0x000fce00078e00ff */
.L_x_2507:
[----:B------:R-:W-:Y:S05]  /*73650*/  BSYNC.RECONVERGENT B2 ;  /* 0x0000000000027941 */ /* 0x000fea0003800200 */
.L_x_2503:
        /* <DEDUP_REMOVED lines=14> */
.L_x_2510:
[----:B------:R-:W-:Y:S01]  /*73740*/  IMAD.MOV.U32 R22, RZ, RZ, 0x3 ;  /* 0x00000003ff167424 */ /* 0x000fe200078e00ff */
[----:B------:R-:W-:Y:S06]  /*73750*/  BRA `(.L_x_2512) ;  /* 0x0000000000187947 */ /* 0x000fec0003800000 */
.L_x_2509:
[----:B------:R-:W-:-:S13]  /*73760*/  ISETP.NE.AND P1, PT, R24, 0x54, PT ;  /* 0x000000541800780c */ /* 0x000fda0003f25270 */
[----:B------:R-:W-:Y:S05]  /*73770*/  @!P1 BRA `(.L_x_2512) ;  /* 0x0000000000109947 */ /* 0x000fea0003800000 */
[----:B------:R-:W-:Y:S01]  /*73780*/  ISETP.NE.AND P1, PT, R24, 0x47, PT ;  /* 0x000000471800780c */ /* 0x000fe20003f25270 */
[----:B------:R-:W-:-:S12]  /*73790*/  IMAD.MOV.U32 R22, RZ, RZ, 0x1 ;  /* 0x00000001ff167424 */ /* 0x000fd800078e00ff */
[----:B------:R-:W-:Y:S05]  /*737a0*/  @!P1 BRA `(.L_x_2512) ;  /* 0x0000000000049947 */ /* 0x000fea0003800000 */
.L_x_2511:
[----:B------:R-:W-:-:S07]  /*737b0*/  IMAD.MOV.U32 R22, RZ, RZ, 0x4 ;  /* 0x00000004ff167424 */ /* 0x000fce00078e00ff */
.L_x_2512:
[----:B------:R-:W-:Y:S05]  /*737c0*/  BSYNC.RECONVERGENT B2 ;  /* 0x0000000000027941 */ /* 0x000fea0003800200 */
.L_x_2508:
[----:B------:R-:W-:Y:S02]  /*737d0*/  R2UR UR6, R154 ;  /* 0x000000009a0672ca */ /* 0x000fe400000e0000 */
[----:B------:R-:W-:-:S13]  /*737e0*/  R2UR UR7, R155 ;  /* 0x000000009b0772ca */ /* 0x000fda00000e0000 */
        /* <DEDUP_REMOVED lines=12> */
.L_x_2515:
[----:B------:R-:W-:Y:S01]  /*738b0*/  IMAD.MOV.U32 R9, RZ, RZ, 0x3 ;  /* 0x00000003ff097424 */ /* 0x000fe200078e00ff */
[----:B------:R-:W-:Y:S06]  /*738c0*/  BRA `(.L_x_2517) ;  /* 0x0000000000187947 */ /* 0x000fec0003800000 */
.L_x_2514:
[----:B------:R-:W-:-:S13]  /*738d0*/  ISETP.NE.AND P1, PT, R8, 0x54, PT ;  /* 0x000000540800780c */ /* 0x000fda0003f25270 */
[----:B------:R-:W-:Y:S05]  /*738e0*/  @!P1 BRA `(.L_x_2517) ;  /* 0x0000000000109947 */ /* 0x000fea0003800000 */
[----:B------:R-:W-:Y:S01]  /*738f0*/  ISETP.NE.AND P1, PT, R8, 0x47, PT ;  /* 0x000000470800780c */ /* 0x000fe20003f25270 */
[----:B------:R-:W-:-:S12]  /*73900*/  IMAD.MOV.U32 R9, RZ, RZ, 0x1 ;  /* 0x00000001ff097424 */ /* 0x000fd800078e00ff */
[----:B------:R-:W-:Y:S05]  /*73910*/  @!P1 BRA `(.L_x_2517) ;  /* 0x0000000000049947 */ /* 0x000fea0003800000 */
.L_x_2516:
[----:B------:R-:W-:-:S07]  /*73920*/  IMAD.MOV.U32 R9, RZ, RZ, 0x4 ;  /* 0x00000004ff097424 */ /* 0x000fce00078e00ff */
.L_x_2517:
[----:B------:R-:W-:Y:S05]  /*73930*/  BSYNC.RECONVERGENT B2 ;  /* 0x0000000000027941 */ /* 0x000fea0003800200 */
.L_x_2513:
[----:B------:R1:W-:Y:S01]  /*73940*/  STL.U8 [R13+0x1e], R9 ;  /* 0x00001e090d007387 */ /* 0x0003e20000100000 */
[C---:B------:R-:W-:Y:S02]  /*73950*/  VIADD R23, R10.reuse, 0x3 ;  /* 0x000000030a177836 */ /* 0x040fe40000000000 */
[----:B------:R-:W-:-:S03]  /*73960*/  VIADD R10, R10, 0x4 ;  /* 0x000000040a0a7836 */ /* 0x000fc60000000000 */
[----:B------:R-:W-:-:S13]  /*73970*/  ISETP.NE.AND P1, PT, R23, R12, PT ;  /* 0x0000000c1700720c */ /* 0x000fda0003f25270 */
[----:B-1----:R-:W-:Y:S05]  /*73980*/  @P1 BRA `(.L_x_2518) ;  /* 0xfffffff8006c1947 */ /* 0x002fea000383ffff */
.L_x_2497:
[----:B------:R-:W-:Y:S05]  /*73990*/  BSYNC.RECONVERGENT B0 ;  /* 0x0000000000007941 */ /* 0x000fea0003800200 */
.L_x_2496:
        /* <DEDUP_REMOVED lines=19> */
.L_x_2521:
[----:B------:R-:W-:Y:S01]  /*73ad0*/  IMAD.MOV.U32 R11, RZ, RZ, 0x3 ;  /* 0x00000003ff0b7424 */ /* 0x000fe200078e00ff */
[----:B------:R-:W-:Y:S06]  /*73ae0*/  BRA `(.L_x_2523) ;  /* 0x0000000000187947 */ /* 0x000fec0003800000 */
.L_x_2520:
[----:B------:R-:W-:-:S13]  /*73af0*/  ISETP.NE.AND P1, PT, R12, 0x54, PT ;  /* 0x000000540c00780c */ /* 0x000fda0003f25270 */
[----:B------:R-:W-:Y:S05]  /*73b00*/  @!P1 BRA `(.L_x_2523) ;  /* 0x0000000000109947 */ /* 0x000fea0003800000 */
[----:B------:R-:W-:Y:S01]  /*73b10*/  ISETP.NE.AND P1, PT, R12, 0x47, PT ;  /* 0x000000470c00780c */ /* 0x000fe20003f25270 */
[----:B------:R-:W-:-:S12]  /*73b20*/  IMAD.MOV.U32 R11, RZ, RZ, 0x1 ;  /* 0x00000001ff0b7424 */ /* 0x000fd800078e00ff */
[----:B------:R-:W-:Y:S05]  /*73b30*/  @!P1 BRA `(.L_x_2523) ;  /* 0x0000000000049947 */ /* 0x000fea0003800000 */
.L_x_2522:
[----:B------:R-:W-:-:S07]  /*73b40*/  IMAD.MOV.U32 R11, RZ, RZ, 0x4 ;  /* 0x00000004ff0b7424 */ /* 0x000fce00078e00ff */
.L_x_2523:
[----:B------:R-:W-:Y:S05]  /*73b50*/  BSYNC.RECONVERGENT B0 ;  /* 0x0000000000007941 */ /* 0x000fea0003800200 */
.L_x_2519:
        /* <DEDUP_REMOVED lines=17> */
.L_x_2526:
[----:B------:R-:W-:Y:S01]  /*73c70*/  IMAD.MOV.U32 R11, RZ, RZ, 0x3 ;  /* 0x00000003ff0b7424 */ /* 0x000fe200078e00ff */
[----:B------:R-:W-:Y:S06]  /*73c80*/  BRA `(.L_x_2528) ;  /* 0x0000000000187947 */ /* 0x000fec0003800000 */
.L_x_2525:
[----:B------:R-:W-:-:S13]  /*73c90*/  ISETP.NE.AND P1, PT, R12, 0x54, PT ;  /* 0x000000540c00780c */ /* 0x000fda0003f25270 */
[----:B------:R-:W-:Y:S05]  /*73ca0*/  @!P1 BRA `(.L_x_2528) ;  /* 0x0000000000109947 */ /* 0x000fea0003800000 */
[----:B------:R-:W-:Y:S01]  /*73cb0*/  ISETP.NE.AND P1, PT, R12, 0x47, PT ;  /* 0x000000470c00780c */ /* 0x000fe20003f25270 */
[----:B------:R-:W-:-:S12]  /*73cc0*/  IMAD.MOV.U32 R11, RZ, RZ, 0x1 ;  /* 0x00000001ff0b7424 */ /* 0x000fd800078e00ff */
[----:B------:R-:W-:Y:S05]  /*73cd0*/  @!P1 BRA `(.L_x_2528) ;  /* 0x0000000000049947 */ /* 0x000fea0003800000 */
.L_x_2527:
[----:B------:R-:W-:-:S07]  /*73ce0*/  IMAD.MOV.U32 R11, RZ, RZ, 0x4 ;  /* 0x00000004ff0b7424 */ /* 0x000fce00078e00ff */
.L_x_2528:
[----:B------:R-:W-:Y:S05]  /*73cf0*/  BSYNC.RECONVERGENT B0 ;  /* 0x0000000000007941 */ /* 0x000fea0003800200 */
.L_x_2524:
        /* <DEDUP_REMOVED lines=16> */
.L_x_2531:
[----:B------:R-:W-:Y:S01]  /*73e00*/  IMAD.MOV.U32 R3, RZ, RZ, 0x3 ;  /* 0x00000003ff037424 */ /* 0x000fe200078e00ff */
[----:B------:R-:W-:Y:S06]  /*73e10*/  BRA `(.L_x_2533) ;  /* 0x0000000000187947 */ /* 0x000fec0003800000 */
.L_x_2530:
[----:B------:R-:W-:-:S13]  /*73e20*/  ISETP.NE.AND P1, PT, R8, 0x54, PT ;  /* 0x000000540800780c */ /* 0x000fda0003f25270 */
[----:B------:R-:W-:Y:S05]  /*73e30*/  @!P1 BRA `(.L_x_2533) ;  /* 0x0000000000109947 */ /* 0x000fea0003800000 */
[----:B------:R-:W-:Y:S01]  /*73e40*/  ISETP.NE.AND P1, PT, R8, 0x47, PT ;  /* 0x000000470800780c */ /* 0x000fe20003f25270 */
[----:B------:R-:W-:-:S12]  /*73e50*/  IMAD.MOV.U32 R3, RZ, RZ, 0x1 ;  /* 0x00000001ff037424 */ /* 0x000fd800078e00ff */
[----:B------:R-:W-:Y:S05]  /*73e60*/  @!P1 BRA `(.L_x_2533) ;  /* 0x0000000000049947 */ /* 0x000fea0003800000 */
.L_x_2532:
[----:B------:R-:W-:-:S07]  /*73e70*/  IMAD.MOV.U32 R3, RZ, RZ, 0x4 ;  /* 0x00000004ff037424 */ /* 0x000fce00078e00ff */
.L_x_2533:
[----:B------:R-:W-:Y:S05]  /*73e80*/  BSYNC.RECONVERGENT B0 ;  /* 0x0000000000007941 */ /* 0x000fea0003800200 */
.L_x_2529:
[----:B------:R0:W-:Y:S02]  /*73e90*/  STL.U8 [R10+0x1d], R3 ;  /* 0x00001d030a007387 */ /* 0x0001e40000100000 */
.L_x_2495:
[----:B------:R-:W-:Y:S05]  /*73ea0*/  BSYNC.RECONVERGENT B1 ;  /* 0x0000000000017941 */ /* 0x000fea0003800200 */
.L_x_2494:
[----:B01234-:R-:W-:Y:S01]  /*73eb0*/  IMAD.MOV.U32 R3, RZ, RZ, 0x4 ;  /* 0x00000004ff037424 */ /* 0x01ffe200078e00ff */
[----:B------:R-:W-:Y:S01]  /*73ec0*/  ISETP.GE.AND P1, PT, R210, 0x1, PT ;  /* 0x00000001d200780c */ /* 0x000fe20003f26270 */
[C---:B------:R-:W-:Y:S01]  /*73ed0*/  IMAD.IADD R8, R247.reuse, 0x1, R35 ;  /* 0x00000001f7087824 */ /* 0x040fe200078e0223 */
[----:B------:R-:W-:Y:S01]  /*73ee0*/  BSSY.RECONVERGENT B5, `(.L_x_2534) ;  /* 0x00004ff000057945 */ /* 0x000fe20003800200 */
[----:B------:R-:W-:-:S03]  /*73ef0*/  IMAD.IADD R10, R247, 0x1, R210 ;  /* 0x00000001f70a7824 */ /* 0x000fc600078e02d2 */
[----:B------:R0:W-:Y:S04]  /*73f00*/  STL.U8 [R8+0x1c], R3 ;  /* 0x00001c0308007387 */ /* 0x0001e80000100000 */
[----:B------:R0:W-:Y:S04]  /*73f10*/  STL.U8 [R1+0x6b], R3 ;  /* 0x00006b0301007387 */ /* 0x0001e80000100000 */
[----:B------:R0:W-:Y:S04]  /*73f20*/  STL.U8 [R10+0x1], R3 ;  /* 0x000001030a007387 */ /* 0x0001e80000100000 */
[----:B------:R0:W-:Y:S01]  /*73f30*/  STL.U8 [R1+0x50], R3 ;  /* 0x0000500301007387 */ /* 0x0001e20000100000 */
[----:B------:R-:W-:Y:S05]  /*73f40*/  @!P1 BRA `(.L_x_2535) ;  /* 0x0000004c00e09947 */ /* 0x000fea0003800000 */
[----:B------:R-:W-:Y:S01]  /*73f50*/  BSSY.RECONVERGENT B0, `(.L_x_2536) ;  /* 0x00000bc000007945 */ /* 0x000fe20003800200 */
[C---:B0-----:R-:W-:Y:S01]  /*73f60*/  LOP3.LUT R3, R35.reuse, 0x3, RZ, 0xc0, !PT ;  /* 0x0000000323037812 */ /* 0x041fe200078ec0ff */
[----:B------:R-:W-:Y:S01]  /*73f70*/  IMAD.MOV.U32 R9, RZ, RZ, 0x1 ;  /* 0x00000001ff097424 */ /* 0x000fe200078e00ff */
[----:B------:R-:W-:-:S07]  /*73f80*/  LOP3.LUT R8, R35, 0x7ffffffc, RZ, 0xc0, !PT ;  /* 0x7ffffffc23087812 */ /* 0x000fce00078ec0ff */
.L_x_2543:
        /* <DEDUP_REMOVED lines=12> */
.L_x_2542:
[----:B--2---:R-:W-:Y:S01]  /*74050*/  IMAD.IADD R22, R247, 0x1, R39 ;  /* 0x00000001f7167824 */ /* 0x004fe200078e0227 */
        /* <DEDUP_REMOVED lines=14> */
[C---:B------:R-:W-:Y:S02]  /*74140*/  @P1 R2UR UR6, R154.reuse ;  /* 0x000000009a0612ca */ /* 0x040fe400000e0000 */
[----:B------:R-:W-:Y:S02]  /*74150*/  @P1 R2UR UR7, R155 ;  /* 0x000000009b0712ca */ /* 0x000fe400000e0000 */
        /* <DEDUP_REMOVED lines=32> */
[----:B-1----:R-:W-:Y:S02]  /*74360*/  @P3 IMAD.MOV.U32 R24, RZ, RZ, 0x0 ;  /* 0x00000000ff183424 */ /* 0x002fe400078e00ff */
[----:B------:R-:W-:Y:S02]  /*74370*/  @P3 IMAD.MOV.U32 R25, RZ, RZ, -0x40100000 ;  /* 0xbff00000ff193424 */ /* 0x000fe400078e00ff */
[----:B------:R-:W-:Y:S02]  /*74380*/  @P6 IMAD.MOV.U32 R30, RZ, RZ, 0x0 ;  /* 0x00000000ff1e6424 */ /* 0x000fe400078e00ff */
[----:B0-----:R-:W-:Y:S02]  /*74390*/  @P6 IMAD.MOV.U32 R12, RZ, RZ, 0x0 ;  /* 0x00000000ff0c6424 */ /* 0x001fe400078e00ff */
[----:B------:R-:W-:-:S02]  /*743a0*/  @P6 IMAD.MOV.U32 R13, RZ, RZ, -0x40100000 ;  /* 0xbff00000ff0d6424 */ /* 0x000fc400078e00ff */
[----:B--2---:R-:W-:Y:S02]  /*743b0*/  @P3 IMAD.MOV.U32 R22, RZ, RZ, 0x0 ;  /* 0x00000000ff163424 */ /* 0x004fe400078e00ff */
        /* <DEDUP_REMOVED lines=23> */
[----:B-1----:R-:W-:Y:S02]  /*74530*/  @!P2 IMAD.MOV.U32 R22, RZ, RZ, 0x0 ;  /* 0x00000000ff16a424 */ /* 0x002fe400078e00ff */
        /* <DEDUP_REMOVED lines=14> */
.L_x_2541:
[----:B--2---:R-:W-:-:S07]  /*74620*/  IMAD.MOV.U32 R12, RZ, RZ, R39 ;  /* 0x000000ffff0c7224 */ /* 0x004fce00078e0027 */
.L_x_2540:
[----:B------:R-:W-:Y:S05]  /*74630*/  BSYNC.RECONVERGENT B2 ;  /* 0x0000000000027941 */ /* 0x000fea0003800200 */
.L_x_2539:
        /* <DEDUP_REMOVED lines=73> */
.L_x_2538:
[----:B------:R-:W-:Y:S05]  /*74ad0*/  BSYNC.RECONVERGENT B1 ;  /* 0x0000000000017941 */ /* 0x000fea0003800200 */
.L_x_2537:
[C---:B------:R-:W-:Y:S01]  /*74ae0*/  ISETP.NE.AND P1, PT, R9.reuse, R210, PT ;  /* 0x000000d20900720c */ /* 0x040fe20003f25270 */
[----:B------:R-:W-:-:S12]  /*74af0*/  VIADD R9, R9, 0x1 ;  /* 0x0000000109097836 */ /* 0x000fd80000000000 */
[----:B------:R-:W-:Y:S05]  /*74b00*/  @P1 BRA `(.L_x_2543) ;  /* 0xfffffff400201947 */ /* 0x000fea000383ffff */
[----:B------:R-:W-:Y:S05]  /*74b10*/  BSYNC.RECONVERGENT B0 ;  /* 0x0000000000007941 */ /* 0x000fea0003800200 */
.L_x_2536:
[----:B-----5:R-:W-:-:S07]  /*74b20*/  IMAD.MOV.U32 R34, RZ, RZ, 0x1 ;  /* 0x00000001ff227424 */ /* 0x020fce00078e00ff */
.L_x_2606:
[----:B------:R-:W-:Y:S04]  /*74b30*/  BSSY.RECONVERGENT B4, `(.L_x_2544) ;  /* 0x0000436000047945 */ /* 0x000fe80003800200 */
[----:B01----:R-:W-:Y:S05]  /*74b40*/  @!P0 BRA `(.L_x_2545) ;  /* 0x0000004000d08947 */ /* 0x003fea0003800000 */
[----:B------:R-:W-:Y:S02]  /*74b50*/  VIADD R31, R34, 0xffffffff ;  /* 0xffffffff221f7836 */ /* 0x000fe40000000000 */
[----:B------:R-:W-:Y:S02]  /*74b60*/  IMAD.IADD R30, R247, 0x1, R34 ;  /* 0x00000001f71e7824 */ /* 0x000fe400078e0222 */
[----:B0-----:R-:W-:Y:S02]  /*74b70*/  IMAD.MOV.U32 R25, RZ, RZ, 0x1 ;  /* 0x00000001ff197424 */ /* 0x001fe400078e00ff */
[----:B------:R-:W-:-:S07]  /*74b80*/  IMAD R211, R35, R31, R18 ;  /* 0x0000001f23d37224 */ /* 0x000fce00078e0212 */
.L_x_2605:
        /* <DEDUP_REMOVED lines=41> */
[----:B------:R-:W1:Y:S01]  /*74e20*/  LDC.64 R208, c[0x0][0x410] ;  /* 0x00010400ffd07b82 */ /* 0x000e620000000a00 */
[--C-:B------:R-:W-:Y:S01]  /*74e30*/  SHF.R.S32.HI R217, RZ, 0x1f, R9.reuse ;  /* 0x0000001fffd97819 */ /* 0x100fe20000011409 */
[----:B------:R-:W-:Y:S01]  /*74e40*/  IMAD.MOV.U32 R216, RZ, RZ, R9 ;  /* 0x000000ffffd87224 */ /* 0x000fe200078e0009 */
[----:B------:R-:W-:-:S02]  /*74e50*/  R2UR UR10, R154 ;  /* 0x000000009a0a72ca */ /* 0x000fc400000e0000 */
[C---:B------:R-:W-:Y:S01]  /*74e60*/  R2UR UR11, R155.reuse ;  /* 0x000000009b0b72ca */ /* 0x040fe200000e0000 */
[----:B------:R-:W-:Y:S01]  /*74e70*/  IMAD.WIDE R206, R200, 0x5, R216 ;  /* 0x00000005c8ce7825 */ /* 0x000fe200078e02d8 */
        /* <DEDUP_REMOVED lines=10> */
[----:B------:R-:W-:-:S05]  /*74f20*/  PRMT R204, R23, 0x5410, R204 ;  /* 0x0000541017cc7816 */ /* 0x000fca00000000cc */
[----:B------:R-:W-:Y:S01]  /*74f30*/  IDP.4A.S8.U8 R204, R204, UR6, R22 ;  /* 0x00000006cccc7c26 */ /* 0x000fe20008000216 */
[----:B------:R-:W-:Y:S01]  /*74f40*/  UMOV UR6, 0x1905 ;  /* 0x0000190500067882 */ /* 0x000fe20000000000 */
[----:B0-----:R-:W-:Y:S01]  /*74f50*/  LEA R22, P1, R206, R12, 0x3 ;  /* 0x0000000cce167211 */ /* 0x001fe200078218ff */
[----:B------:R-:W-:Y:S01]  /*74f60*/  IDP.2A.LO.S16.U8 R212, R212, UR6, R200 ;  /* 0x00000006d4d47c26 */ /* 0x000fe200080012c8 */
[----:B------:R-:W-:Y:S01]  /*74f70*/  R2UR UR6, R154 ;  /* 0x000000009a0672ca */ /* 0x000fe200000e0000 */
        /* <DEDUP_REMOVED lines=9> */
[----:B------:R-:W-:Y:S03]  /*75010*/  BSSY.RECONVERGENT B0, `(.L_x_2550) ;  /* 0x000011c000007945 */ /* 0x000fe60003800200 */
        /* <DEDUP_REMOVED lines=63> */
.L_x_2554:
[----:B------:R-:W-:Y:S05]  /*75410*/  BSYNC.RECONVERGENT B2 ;  /* 0x0000000000027941 */ /* 0x000fea0003800200 */
.L_x_2553:
        /* <DEDUP_REMOVED lines=31> */
.L_x_2557:
[----:B------:R-:W-:Y:S05]  /*75610*/  BSYNC.RECONVERGENT B2 ;  /* 0x0000000000027941 */ /* 0x000fea0003800200 */
.L_x_2556:
        /* <DEDUP_REMOVED lines=9> */
.L_x_2552:
        /* <DEDUP_REMOVED lines=37> */
.L_x_2559:
[----:B------:R-:W-:Y:S05]  /*75900*/  BSYNC.RECONVERGENT B2 ;  /* 0x0000000000027941 */ /* 0x000fea0003800200 */
.L_x_2558:
        /* <DEDUP_REMOVED lines=33> */
.L_x_2561:
[----:B------:R-:W-:Y:S05]  /*75b20*/  BSYNC.RECONVERGENT B2 ;  /* 0x0000000000027941 */ /* 0x000fea0003800200 */
.L_x_2560:
        /* <DEDUP_REMOVED lines=9> */
.L_x_2551:
        /* <DEDUP_REMOVED lines=54> */
.L_x_2563:
[----:B------:R-:W-:Y:S05]  /*75f20*/  BSYNC.RECONVERGENT B2 ;  /* 0x0000000000027941 */ /* 0x000fea0003800200 */
.L_x_2562:
        /* <DEDUP_REMOVED lines=33> */
.L_x_2565:
[----:B------:R-:W-:Y:S05]  /*76140*/  BSYNC.RECONVERGENT B2 ;  /* 0x0000000000027941 */ /* 0x000fea0003800200 */
.L_x_2564:
        /* <DEDUP_REMOVED lines=8> */
.L_x_2555:
[----:B------:R-:W-:Y:S05]  /*761d0*/  BSYNC.RECONVERGENT B0 ;  /* 0x0000000000007941 */ /* 0x000fea0003800200 */
.L_x_2550:
        /* <DEDUP_REMOVED lines=31> */
.L_x_2567:
[----:B------:R-:W-:Y:S05]  /*763d0*/  BSYNC.RECONVERGENT B0 ;  /* 0x0000000000007941 */ /* 0x000fea0003800200 */
.L_x_2566:
[----:B------:R-:W-:-:S06]  /*763e0*/  DSETP.GEU.AND P1, PT, R144, R200, PT ;  /* 0x000000c89000722a */ /* 0x000fcc0003f2e000 */
[----:B------:R-:W-:Y:S02]  /*763f0*/  FSEL R198, R198, R208, !P1 ;  /* 0x000000d0c6c67208 */ /* 0x000fe40004800000 */
[----:B------:R-:W-:Y:S02]  /*76400*/  FSEL R199, R199, R209, !P1 ;  /* 0x000000d1c7c77208 */ /* 0x000fe40004800000 */
[----:B------:R-:W-:Y:S02]  /*76410*/  FSEL R22, R22, R206, !P1 ;  /* 0x000000ce16167208 */ /* 0x000fe40004800000 */
[----:B------:R-:W-:-:S07]  /*76420*/  FSEL R23, R23, R207, !P1 ;  /* 0x000000cf17177208 */ /* 0x000fce0004800000 */
.L_x_2549:
[----:B------:R-:W-:Y:S05]  /*76430*/  BSYNC.RECONVERGENT B1 ;  /* 0x0000000000017941 */ /* 0x000fea0003800200 */
.L_x_2548:
        /* <DEDUP_REMOVED lines=48> */
.L_x_2569:
[----:B------:R-:W-:Y:S05]  /*76740*/  BSYNC.RECONVERGENT B0 ;  /* 0x0000000000007941 */ /* 0x000fea0003800200 */
.L_x_2568:
[----:B------:R-:W0:Y:S01]  /*76750*/  LDC.64 R208, c[0x0][0x428] ;  /* 0x00010a00ffd07b82 */ /* 0x000e220000000a00 */
[----:B------:R-:W-:Y:S01]  /*76760*/  IMAD R9, R35, R31, -R35 ;  /* 0x0000001f23097224 */ /* 0x000fe200078e0a23 */
[----:B------:R-:W-:Y:S02]  /*76770*/  R2UR UR6, R154 ;  /* 0x000000009a0672ca */ /* 0x000fe400000e0000 */
[----:B------:R-:W-:Y:S01]  /*76780*/  R2UR UR7, R155 ;  /* 0x000000009b0772ca */ /* 0x000fe200000e0000 */
[----:B------:R-:W-:-:S05]  /*76790*/  IMAD R9, R4, 0x4e2, R9 ;  /* 0x000004e204097824 */ /* 0x000fca00078e0209 */
[----:B------:R-:W-:-:S05]  /*767a0*/  IADD3 R9, PT, PT, R9, -0x2, R25 ;  /* 0xfffffffe09097810 */ /* 0x000fca0007ffe019 */
[----:B0-----:R-:W-:-:S05]  /*767b0*/  IMAD.WIDE R208, R9, 0x8, R208 ;  /* 0x0000000809d07825 */ /* 0x001fca00078e02d0 */
[----:B------:R-:W2:Y:S01]  /*767c0*/  LDG.E.64 R206, desc[UR6][R208.64] ;  /* 0x00000006d0ce7981 */ /* 0x000ea2000c1e1b00 */
        /* <DEDUP_REMOVED lines=8> */
[----:B------:R-:W-:Y:S01]  /*76850*/  PRMT R11, R3, 0x8880, RZ ;  /* 0x00008880030b7816 */ /* 0x000fe200000000ff */
[----:B------:R-:W-:Y:S01]  /*76860*/  UMOV UR6, 0x5197d ;  /* 0x0005197d00067882 */ /* 0x000fe20000000000 */
[----:B------:R-:W-:Y:S02]  /*76870*/  R2UR UR8, R154 ;  /* 0x000000009a0872ca */ /* 0x000fe400000e0000 */
[----:B------:R-:W-:Y:S02]  /*76880*/  R2UR UR9, R155 ;  /* 0x000000009b0972ca */ /* 0x000fe400000e0000 */
[----:B--2---:R-:W-:-:S02]  /*76890*/  PRMT R9, R9, 0x3340, R8 ;  /* 0x0000334009097816 */ /* 0x004fc40000000008 */
[----:B---3--:R-:W-:-:S04]  /*768a0*/  PRMT R10, R10, 0x3340, RZ ;  /* 0x000033400a0a7816 */ /* 0x008fc800000000ff */
[----:B------:R-:W-:-:S05]  /*768b0*/  PRMT R9, R9, 0x5410, R10 ;  /* 0x0000541009097816 */ /* 0x000fca000000000a */
        /* <DEDUP_REMOVED lines=13> */
.L_x_2571:
[----:B------:R-:W-:Y:S05]  /*76990*/  BSYNC.RECONVERGENT B0 ;  /* 0x0000000000007941 */ /* 0x000fea0003800200 */
.L_x_2570:
        /* <DEDUP_REMOVED lines=27> */
.L_x_2573:
[----:B------:R-:W-:Y:S05]  /*76b50*/  BSYNC.RECONVERGENT B0 ;  /* 0x0000000000007941 */ /* 0x000fea0003800200 */
.L_x_2572:
        /* <DEDUP_REMOVED lines=36> */
.L_x_2575:
[----:B------:R-:W-:Y:S05]  /*76da0*/  BSYNC.RECONVERGENT B0 ;  /* 0x0000000000007941 */ /* 0x000fea0003800200 */
.L_x_2574:
[----:B-1----:R-:W-:-:S07]  /*76db0*/  IMAD.MOV.U32 R206, RZ, RZ, 0x3 ;  /* 0x00000003ffce7424 */ /* 0x002fce00078e00ff */
.L_x_2604:
        /* <DEDUP_REMOVED lines=13> */
.L_x_2603:
        /* <DEDUP_REMOVED lines=42> */
[----:B------:R-:W-:Y:S01]  /*77130*/  PRMT R22, R3, 0x8880, RZ ;  /* 0x0000888003167816 */ /* 0x000fe200000000ff */
[----:B------:R-:W-:Y:S01]  /*77140*/  UMOV UR6, 0x5197d ;  /* 0x0005197d00067882 */ /* 0x000fe20000000000 */
        /* <DEDUP_REMOVED lines=8> */
[----:B--2---:R-:W-:-:S02]  /*771d0*/  PRMT R9, R9, 0x3340, R8 ;  /* 0x0000334009097816 */ /* 0x004fc40000000008 */
[----:B---3--:R-:W-:-:S04]  /*771e0*/  PRMT R23, R23, 0x3340, RZ ;  /* 0x0000334017177816 */ /* 0x008fc800000000ff */
[----:B------:R-:W-:-:S05]  /*771f0*/  PRMT R9, R9, 0x5410, R23 ;  /* 0x0000541009097816 */ /* 0x000fca0000000017 */
        /* <DEDUP_REMOVED lines=9> */
.L_x_2584:
[----:B------:R-:W-:Y:S05]  /*77290*/  BSYNC.RECONVERGENT B6 ;  /* 0x0000000000067941 */ /* 0x000fea0003800200 */
.L_x_2583:
[----:B------:R-:W-:Y:S02]  /*772a0*/  R2UR UR6, R154 ;  /* 0x000000009a0672ca */ /* 0x000fe400000e0000 */
[----:B------:R-:W-:-:S13]  /*772b0*/  R2UR UR7, R155 ;  /* 0x000000009b0772ca */ /* 0x000fda00000e0000 */
[----:B------:R-:W2:Y:S01]  /*772c0*/  LDG.E.64 R10, desc[UR6][R10.64+0x1388] ;  /* 0x001388060a0a7981 */ /* 0x000ea2000c1e1b00 */
[----:B------:R-:W-:Y:S01]  /*772d0*/  DADD R12, R12, R202 ;  /* 0x000000000c0c7229 */ /* 0x000fe200000000ca */
[----:B------:R-:W-:Y:S01]  /*772e0*/  UMOV UR6, 0xcccccccd ;  /* 0xcccccccd00067882 */ /* 0x000fe20000000000 */
[----:B------:R-:W-:Y:S01]  /*772f0*/  UMOV UR7, 0x4016cccc ;  /* 0x4016cccc00077882 */ /* 0x000fe20000000000 */
[----:B------:R-:W-:Y:S05]  /*77300*/  BSSY.RECONVERGENT B6, `(.L_x_2585) ;  /* 0x000001f000067945 */ /* 0x000fea0003800200 */
[----:B------:R-:W-:Y:S02]  /*77310*/  DSETP.GT.AND P2, PT, |R12|, R218, PT ;  /* 0x000000da0c00722a */ /* 0x000fe40003f44200 */
        /* <DEDUP_REMOVED lines=29> */
.L_x_2586:
[----:B------:R-:W-:Y:S05]  /*774f0*/  BSYNC.RECONVERGENT B6 ;  /* 0x0000000000067941 */ /* 0x000fea0003800200 */
.L_x_2585:
        /* <DEDUP_REMOVED lines=27> */
.L_x_2588:
[----:B------:R-:W-:Y:S05]  /*776b0*/  BSYNC.RECONVERGENT B6 ;  /* 0x0000000000067941 */ /* 0x000fea0003800200 */
.L_x_2587:
[----:B------:R-:W-:-:S06]  /*776c0*/  DSETP.GT.AND P2, PT, R22, R212, PT ;  /* 0x000000d41600722a */ /* 0x000fcc0003f44000 */
[----:B------:R-:W-:Y:S02]  /*776d0*/  FSEL R10, R204, RZ, P2 ;  /* 0x000000ffcc0a7208 */ /* 0x000fe40001000000 */
[----:B------:R-:W-:Y:S02]  /*776e0*/  FSEL R11, R205, +QNAN , P2 ;  /* 0x7ff00000cd0b7808 */ /* 0x000fe40001000000 */
[----:B------:R-:W-:Y:S02]  /*776f0*/  FSEL R12, R202, RZ, P2 ;  /* 0x000000ffca0c7208 */ /* 0x000fe40001000000 */
[----:B------:R-:W-:Y:S01]  /*77700*/  FSEL R13, R203, -1.875, P2 ;  /* 0xbff00000cb0d7808 */ /* 0x000fe20001000000 */
[----:B------:R-:W-:Y:S06]  /*77710*/  BRA `(.L_x_2589) ;  /* 0x0000001400647947 */ /* 0x000fec0003800000 */
.L_x_2582:
[C---:B------:R-:W-:Y:S02]  /*77720*/  IMAD.IADD R204, R247.reuse, 0x1, R208 ;  /* 0x00000001f7cc7824 */ /* 0x040fe400078e02d0 */
[----:B------:R-:W-:Y:S01]  /*77730*/  IMAD.IADD R9, R247, 0x1, R209 ;  /* 0x00000001f7097824 */ /* 0x000fe200078e02d1 */
[----:B------:R-:W-:Y:S01]  /*77740*/  PRMT R23, R8, 0x8880, RZ ;  /* 0x0000888008177816 */ /* 0x000fe200000000ff */
[----:B------:R-:W1:Y:S01]  /*77750*/  LDC.64 R202, c[0x0][0x410] ;  /* 0x00010400ffca7b82 */ /* 0x000e620000000a00 */
[----:B------:R-:W-:Y:S01]  /*77760*/  PRMT R22, R3, 0x8880, RZ ;  /* 0x0000888003167816 */ /* 0x000fe200000000ff */
[----:B------:R-:W2:Y:S01]  /*77770*/  LDL.S8 R204, [R204+0x1b] ;  /* 0x00001b00cccc7983 */ /* 0x000ea20000100200 */
[----:B------:R-:W3:Y:S03]  /*77780*/  LDCU.64 UR6, c[0x0][0x410] ;  /* 0x00008200ff0677ac */ /* 0x000ee60008000a00 */
[----:B------:R-:W4:Y:S01]  /*77790*/  LDL.S8 R9, [R9] ;  /* 0x0000000009097983 */ /* 0x000f220000100200 */
[----:B------:R-:W-:Y:S01]  /*777a0*/  IMAD.MOV.U32 R205, RZ, RZ, R23 ;  /* 0x000000ffffcd7224 */ /* 0x000fe200078e0017 */
[----:B------:R-:W-:-:S02]  /*777b0*/  SHF.R.S32.HI R23, RZ, 0x1f, R22 ;  /* 0x0000001fff177819 */ /* 0x000fc40000011416 */
[C---:B------:R-:W-:Y:S02]  /*777c0*/  R2UR UR8, R154.reuse ;  /* 0x000000009a0872ca */ /* 0x040fe400000e0000 */
[----:B------:R-:W-:Y:S01]  /*777d0*/  R2UR UR9, R155 ;  /* 0x000000009b0972ca */ /* 0x000fe200000e0000 */
[----:B------:R-:W-:Y:S01]  /*777e0*/  IMAD.WIDE R22, R205, 0x5, R22 ;  /* 0x00000005cd167825 */ /* 0x000fe200078e0216 */
[C---:B------:R-:W-:Y:S02]  /*777f0*/  R2UR UR10, R154.reuse ;  /* 0x000000009a0a72ca */ /* 0x040fe400000e0000 */
[C---:B------:R-:W-:Y:S02]  /*77800*/  R2UR UR11, R155.reuse ;  /* 0x000000009b0b72ca */ /* 0x040fe400000e0000 */
[----:B------:R-:W-:Y:S02]  /*77810*/  R2UR UR12, R154 ;  /* 0x000000009a0c72ca */ /* 0x000fe400000e0000 */
[----:B------:R-:W-:-:S02]  /*77820*/  R2UR UR13, R155 ;  /* 0x000000009b0d72ca */ /* 0x000fc400000e0000 */
[----:B---3--:R-:W-:Y:S02]  /*77830*/  LEA R216, P3, R22, UR6, 0x3 ;  /* 0x0000000616d87c11 */ /* 0x008fe4000f8618ff */
[----:B------:R-:W-:Y:S01]  /*77840*/  R2UR UR14, R154 ;  /* 0x000000009a0e72ca */ /* 0x000fe200000e0000 */
[----:B-1----:R-:W-:Y:S01]  /*77850*/  IMAD.WIDE R202, R214, 0x8, R202 ;  /* 0x00000008d6ca7825 */ /* 0x002fe200078e02ca */
[C---:B------:R-:W-:Y:S01]  /*77860*/  R2UR UR15, R155.reuse ;  /* 0x000000009b0f72ca */ /* 0x040fe200000e0000 */
[----:B------:R-:W3:Y:S01]  /*77870*/  LDG.E.64 R10, desc[UR8][R10.64+0x1388] ;  /* 0x001388080a0a7981 */ /* 0x000ee2000c1e1b00 */
[----:B------:R-:W-:Y:S02]  /*77880*/  LEA.HI.X R217, R22, UR7, R23, 0x3, P3 ;  /* 0x0000000716d97c11 */ /* 0x000fe400098f1c17 */
[----:B------:R-:W-:Y:S01]  /*77890*/  R2UR UR16, R154 ;  /* 0x000000009a1072ca */ /* 0x000fe200000e0000 */
[----:B------:R-:W5:Y:S01]  /*778a0*/  LDG.E.64 R22, desc[UR8][R202.64+0x6268] ;  /* 0x00626808ca167981 */ /* 0x000f62000c1e1b00 */
[----:B------:R-:W-:-:S03]  /*778b0*/  R2UR UR17, R155 ;  /* 0x000000009b1172ca */ /* 0x000fc600000e0000 */
[----:B------:R-:W3:Y:S01]  /*778c0*/  LDG.E.64 R202, desc[UR12][R202.64+0x5f98] ;  /* 0x005f980ccaca7981 */ /* 0x000ee2000c1e1b00 */
[----:B--2---:R-:W-:-:S03]  /*778d0*/  SHF.R.S32.HI R205, RZ, 0x1f, R204 ;  /* 0x0000001fffcd7819 */ /* 0x004fc600000114cc */
[----:B----4-:R-:W-:-:S03]  /*778e0*/  IMAD.WIDE R204, R9, 0x5, R204 ;  /* 0x0000000509cc7825 */ /* 0x010fc600078e02cc */
[----:B------:R-:W-:Y:S02]  /*778f0*/  LEA R212, P2, R204, UR6, 0x3 ;  /* 0x00000006ccd47c11 */ /* 0x000fe4000f8418ff */
[----:B------:R-:W-:Y:S02]  /*77900*/  R2UR UR6, R154 ;  /* 0x000000009a0672ca */ /* 0x000fe400000e0000 */
[----:B------:R-:W-:Y:S02]  /*77910*/  LEA.HI.X R213, R204, UR7, R205, 0x3, P2 ;  /* 0x00000007ccd57c11 */ /* 0x000fe400090f1ccd */
[----:B------:R-:W-:-:S03]  /*77920*/  R2UR UR7, R155 ;  /* 0x000000009b0772ca */ /* 0x000fc600000e0000 */
[----:B------:R-:W5:Y:S04]  /*77930*/  LDG.E.64 R204, desc[UR10][R212.64+0xb248] ;  /* 0x00b2480ad4cc7981 */ /* 0x000f68000c1e1b00 */
[----:B------:R-:W3:Y:S06]  /*77940*/  LDG.E.64 R212, desc[UR14][R212.64+0xb180] ;  /* 0x00b1800ed4d47981 */ /* 0x000eec000c1e1b00 */
[----:B------:R-:W2:Y:S04]  /*77950*/  LDG.E.64 R214, desc[UR6][R216.64+0xb248] ;  /* 0x00b24806d8d67981 */ /* 0x000ea8000c1e1b00 */
[----:B------:R-:W4:Y:S01]  /*77960*/  LDG.E.64 R216, desc[UR16][R216.64+0xb180] ;  /* 0x00b18010d8d87981 */ /* 0x000f22000c1e1b00 */
[----:B------:R-:W-:Y:S01]  /*77970*/  UMOV UR6, 0xcccccccd ;  /* 0xcccccccd00067882 */ /* 0x000fe20000000000 */
[----:B------:R-:W-:Y:S01]  /*77980*/  UMOV UR7, 0x4016cccc ;  /* 0x4016cccc00077882 */ /* 0x000fe20000000000 */
[----:B------:R-:W-:Y:S01]  /*77990*/  BSSY.RECONVERGENT B6, `(.L_x_2590) ;  /* 0x0000024000067945 */ /* 0x000fe20003800200 */
[----:B-----5:R-:W-:-:S02]  /*779a0*/  DADD R22, R22, R204 ;  /* 0x0000000016167229 */ /* 0x020fc400000000cc */
[----:B---3--:R-:W-:-:S06]  /*779b0*/  DADD R202, R202, R212 ;  /* 0x00000000caca7229 */ /* 0x008fcc00000000d4 */
[----:B--2---:R-:W-:Y:S02]  /*779c0*/  DADD R22, R22, R214 ;  /* 0x0000000016167229 */ /* 0x004fe400000000d6 */
[----:B----4-:R-:W-:-:S06]  /*779d0*/  DADD R202, R202, R216 ;  /* 0x00000000caca7229 */ /* 0x010fcc00000000d8 */
        /* <DEDUP_REMOVED lines=31> */
.L_x_2591:
[----:B------:R-:W-:Y:S05]  /*77bd0*/  BSYNC.RECONVERGENT B6 ;  /* 0x0000000000067941 */ /* 0x000fea0003800200 */
.L_x_2590:
        /* <DEDUP_REMOVED lines=27> */
.L_x_2593:
[----:B------:R-:W-:Y:S05]  /*77d90*/  BSYNC.RECONVERGENT B6 ;  /* 0x0000000000067941 */ /* 0x000fea0003800200 */
.L_x_2592:
[----:B------:R-:W-:-:S06]  /*77da0*/  DSETP.GT.AND P2, PT, R22, R212, PT ;  /* 0x000000d41600722a */ /* 0x000fcc0003f44000 */
[----:B------:R-:W-:Y:S02]  /*77db0*/  FSEL R10, R204, RZ, P2 ;  /* 0x000000ffcc0a7208 */ /* 0x000fe40001000000 */
[----:B------:R-:W-:Y:S02]  /*77dc0*/  FSEL R11, R205, +QNAN , P2 ;  /* 0x7ff00000cd0b7808 */ /* 0x000fe40001000000 */
[----:B------:R-:W-:Y:S02]  /*77dd0*/  FSEL R12, R202, RZ, P2 ;  /* 0x000000ffca0c7208 */ /* 0x000fe40001000000 */
[----:B------:R-:W-:Y:S01]  /*77de0*/  FSEL R13, R203, -1.875, P2 ;  /* 0xbff00000cb0d7808 */ /* 0x000fe20001000000 */
[----:B------:R-:W-:Y:S06]  /*77df0*/  BRA `(.L_x_2589) ;  /* 0x0000000c00ac7947 */ /* 0x000fec0003800000 */
.L_x_2581:
        /* <DEDUP_REMOVED lines=12> */
[C---:B------:R-:W-:Y:S01]  /*77ec0*/  R2UR UR14, R154.reuse ;  /* 0x000000009a0e72ca */ /* 0x040fe200000e0000 */
[----:B------:R-:W-:Y:S01]  /*77ed0*/  UMOV UR6, 0x5197d ;  /* 0x0005197d00067882 */ /* 0x000fe20000000000 */
[----:B------:R-:W-:Y:S01]  /*77ee0*/  R2UR UR15, R155 ;  /* 0x000000009b0f72ca */ /* 0x000fe200000e0000 */
[----:B------:R-:W-:Y:S01]  /*77ef0*/  UMOV UR7, 0x57d19 ;  /* 0x00057d1900077882 */ /* 0x000fe20000000000 */
[----:B------:R-:W-:-:S02]  /*77f00*/  R2UR UR12, R154 ;  /* 0x000000009a0c72ca */ /* 0x000fc400000e0000 */
[C---:B------:R-:W-:Y:S02]  /*77f10*/  R2UR UR13, R155.reuse ;  /* 0x000000009b0d72ca */ /* 0x040fe400000e0000 */
[C---:B------:R-:W-:Y:S02]  /*77f20*/  R2UR UR8, R154.reuse ;  /* 0x000000009a0872ca */ /* 0x040fe400000e0000 */
[C---:B------:R-:W-:Y:S02]  /*77f30*/  R2UR UR9, R155.reuse ;  /* 0x000000009b0972ca */ /* 0x040fe400000e0000 */
[----:B------:R-:W-:Y:S02]  /*77f40*/  R2UR UR10, R154 ;  /* 0x000000009a0a72ca */ /* 0x000fe400000e0000 */
[----:B------:R-:W-:-:S13]  /*77f50*/  R2UR UR11, R155 ;  /* 0x000000009b0b72ca */ /* 0x000fda00000e0000 */
[----:B------:R-:W5:Y:S01]  /*77f60*/  LDG.E.64 R10, desc[UR10][R10.64+0x1388] ;  /* 0x0013880a0a0a7981 */ /* 0x000f62000c1e1b00 */
[----:B--2---:R-:W-:Y:S02]  /*77f70*/  PRMT R23, R23, 0x3340, R3 ;  /* 0x0000334017177816 */ /* 0x004fe40000000003 */
[----:B----4-:R-:W-:Y:S02]  /*77f80*/  PRMT R203, R203, 0x3340, RZ ;  /* 0x00003340cbcb7816 */ /* 0x010fe400000000ff */
[----:B---3--:R-:W-:-:S04]  /*77f90*/  PRMT R202, R204, 0x3340, R202 ;  /* 0x00003340ccca7816 */ /* 0x008fc800000000ca */
        /* <DEDUP_REMOVED lines=8> */
[----:B------:R-:W-:Y:S02]  /*78020*/  IMAD.WIDE R212, R22, 0x8, R212 ;  /* 0x0000000816d47825 */ /* 0x000fe400078e02d4 */
        /* <DEDUP_REMOVED lines=40> */
.L_x_2596:
[----:B------:R-:W-:Y:S05]  /*782b0*/  BSYNC.RECONVERGENT B6 ;  /* 0x0000000000067941 */ /* 0x000fea0003800200 */
.L_x_2595:
        /* <DEDUP_REMOVED lines=27> */
.L_x_2598:
[----:B------:R-:W-:Y:S05]  /*78470*/  BSYNC.RECONVERGENT B6 ;  /* 0x0000000000067941 */ /* 0x000fea0003800200 */
.L_x_2597:
        /* <DEDUP_REMOVED lines=15> */
.L_x_2594:
        /* <DEDUP_REMOVED lines=82> */
.L_x_2600:
[----:B------:R-:W-:Y:S05]  /*78a90*/  BSYNC.RECONVERGENT B6 ;  /* 0x0000000000067941 */ /* 0x000fea0003800200 */
.L_x_2599:
        /* <DEDUP_REMOVED lines=27> */
.L_x_2602:
[----:B------:R-:W-:Y:S05]  /*78c50*/  BSYNC.RECONVERGENT B6 ;  /* 0x0000000000067941 */ /* 0x000fea0003800200 */
.L_x_2601:
[----:B------:R-:W-:-:S06]  /*78c60*/  DSETP.GT.AND P2, PT, R22, R212, PT ;  /* 0x000000d41600722a */ /* 0x000fcc0003f44000 */
[----:B------:R-:W-:Y:S02]  /*78c70*/  FSEL R10, R204, RZ, P2 ;  /* 0x000000ffcc0a7208 */ /* 0x000fe40001000000 */
[----:B------:R-:W-:Y:S02]  /*78c80*/  FSEL R11, R205, +QNAN , P2 ;  /* 0x7ff00000cd0b7808 */ /* 0x000fe40001000000 */
[----:B------:R-:W-:Y:S02]  /*78c90*/  FSEL R12, R202, RZ, P2 ;  /* 0x000000ffca0c7208 */ /* 0x000fe40001000000 */
[----:B------:R-:W-:-:S07]  /*78ca0*/  FSEL R13, R203, -1.875, P2 ;  /* 0xbff00000cb0d7808 */ /* 0x000fce0001000000 */
.L_x_2589:
[----:B------:R-:W-:Y:S05]  /*78cb0*/  BSYNC.RECONVERGENT B0 ;  /* 0x0000000000007941 */ /* 0x000fea0003800200 */
.L_x_2580:
        /* <DEDUP_REMOVED lines=18> */
.L_x_2579:
[----:B------:R-:W-:Y:S05]  /*78de0*/  BSYNC.RECONVERGENT B1 ;  /* 0x0000000000017941 */ /* 0x000fea0003800200 */
.L_x_2578:
[----:B------:R-:W-:Y:S01]  /*78df0*/  VIADD R208, R208, 0x1 ;  /* 0x00000001d0d07836 */ /* 0x000fe20000000000 */
[----:B------:R-:W-:-:S04]  /*78e00*/  ISETP.GT.U32.AND P3, PT, R209, 0x1, PT ;  /* 0x00000001d100780c */ /* 0x000fc80003f64070 */
[----:B------:R-:W-:-:S13]  /*78e10*/  ISETP.GE.AND P2, PT, R208, R25, PT ;  /* 0x00000019d000720c */ /* 0x000fda0003f46270 */
[----:B------:R-:W-:Y:S05]  /*78e20*/  @!P2 BRA P3, `(.L_x_2603) ;  /* 0xffffffe00018a947 */ /* 0x000fea000183ffff */
.L_x_2577:
[----:B------:R-:W-:Y:S05]  /*78e30*/  BSYNC.RECONVERGENT B2 ;  /* 0x0000000000027941 */ /* 0x000fea0003800200 */
.L_x_2576:
[----:B------:R-:W-:Y:S05]  /*78e40*/  @P1 BRA `(.L_x_2604) ;  /* 0xffffffdc00dc1947 */ /* 0x000fea000383ffff */
.L_x_2547:
[----:B------:R-:W-:Y:S05]  /*78e50*/  BSYNC.RECONVERGENT B3 ;  /* 0x0000000000037941 */ /* 0x000fea0003800200 */
.L_x_2546:
[C---:B------:R-:W-:Y:S01]  /*78e60*/  ISETP.NE.AND P1, PT, R25.reuse, R35, PT ;  /* 0x000000231900720c */ /* 0x040fe20003f25270 */
[----:B------:R-:W-:-:S12]  /*78e70*/  VIADD R25, R25, 0x1 ;  /* 0x0000000119197836 */ /* 0x000fd80000000000 */
[----:B------:R-:W-:Y:S05]  /*78e80*/  @P1 BRA `(.L_x_2605) ;  /* 0xffffffbc00401947 */ /* 0x000fea000383ffff */
.L_x_2545:
[----:B------:R-:W-:Y:S05]  /*78e90*/  BSYNC.RECONVERGENT B4 ;  /* 0x0000000000047941 */ /* 0x000fea0003800200 */
.L_x_2544:
[C---:B------:R-:W-:Y:S01]  /*78ea0*/  ISETP.NE.AND P1, PT, R34.reuse, R210, PT ;  /* 0x000000d22200720c */ /* 0x040fe20003f25270 */
[----:B------:R-:W-:-:S12]  /*78eb0*/  VIADD R34, R34, 0x1 ;  /* 0x0000000122227836 */ /* 0x000fd80000000000 */
[----:B------:R-:W-:Y:S05]  /*78ec0*/  @P1 BRA `(.L_x_2606) ;  /* 0xffffffbc00181947 */ /* 0x000fea000383ffff */
.L_x_2535:
[----:B------:R-:W-:Y:S05]  /*78ed0*/  BSYNC.RECONVERGENT B5 ;  /* 0x0000000000057941 */ /* 0x000fea0003800200 */
.L_x_2534:
[----:B------:R-:W-:Y:S01]  /*78ee0*/  ISETP.GE.AND P2, PT, R35, 0x1, PT ;  /* 0x000000012300780c */ /* 0x000fe20003f46270 */
[----:B------:R-:W-:Y:S01]  /*78ef0*/  BSSY.RECONVERGENT B2, `(.L_x_2607) ;  /* 0x00001bc000027945 */ /* 0x000fe20003800200 */
[----:B0-----:R-:W-:Y:S02]  /*78f00*/  IMAD.MOV.U32 R3, RZ, RZ, RZ ;  /* 0x000000ffff037224 */ /* 0x001fe400078e00ff */
[----:B------:R-:W-:Y:S02]  /*78f10*/  IMAD.MOV.U32 R204, RZ, RZ, 0x0 ;  /* 0x00000000ffcc7424 */ /* 0x000fe400078e00ff */
[----:B------:R-:W-:-:S07]  /*78f20*/  IMAD.MOV.U32 R205, RZ, RZ, -0x100000 ;  /* 0xfff00000ffcd7424 */ /* 0x000fce00078e00ff */
[----:B------:R-:W-:Y:S05]  /*78f30*/  @!P2 BRA `(.L_x_2608) ;  /* 0x0000001800dca947 */ /* 0x000fea0003800000 */
[----:B------:R-:W-:-:S06]  /*78f40*/  IMAD.IADD R8, R247, 0x1, R210 ;  /* 0x00000001f7087824 */ /* 0x000fcc00078e02d2 */
[----:B------:R-:W5:Y:S01]  /*78f50*/  LDL.U8 R8, [R8] ;  /* 0x0000000008087983 */ /* 0x000f620000100000 */
[----:B------:R-:W-:Y:S02]  /*78f60*/  IMAD.MOV.U32 R3, RZ, RZ, RZ ;  /* 0x000000ffff037224 */ /* 0x000fe400078e00ff */
[----:B------:R-:W-:Y:S02]  /*78f70*/  IMAD.MOV.U32 R34, RZ, RZ, 0x1 ;  /* 0x00000001ff227424 */ /* 0x000fe400078e00ff */
[----:B------:R-:W-:Y:S02]  /*78f80*/  IMAD.MOV.U32 R204, RZ, RZ, 0x0 ;  /* 0x00000000ffcc7424 */ /* 0x000fe400078e00ff */
[----:B------:R-:W-:-:S07]  /*78f90*/  IMAD.MOV.U32 R205, RZ, RZ, -0x100000 ;  /* 0xfff00000ffcd7424 */ /* 0x000fce00078e00ff */
.L_x_2633:
[----:B------:R-:W-:-:S05]  /*78fa0*/  IMAD.IADD R9, R247, 0x1, R34 ;  /* 0x00000001f7097824 */ /* 0x000fca00078e0222 */
[----:B------:R-:W2:Y:S01]  /*78fb0*/  LDL.U8 R24, [R9+0x1b] ;  /* 0x00001b0009187983 */ /* 0x000ea20000100000 */
[----:B-1---5:R-:W-:Y:S01]  /*78fc0*/  PRMT R12, R8, 0x8880, RZ ;  /* 0x00008880080c7816 */ /* 0x022fe200000000ff */
        /* <DEDUP_REMOVED lines=9> */
[----:B------:R-:W-:Y:S01]  /*79060*/  IMAD.IADD R39, R247, 0x1, R210 ;  /* 0x00000001f7277824 */ /* 0x000fe200078e02d2 */
[----:B------:R-:W2:Y:S01]  /*79070*/  LDL.S8 R9, [R9+0x1c] ;  /* 0x00001c0009097983 */ /* 0x000ea20000100200 */
[----:B------:R-:W0:Y:S01]  /*79080*/  LDC.64 R30, c[0x0][0x410] ;  /* 0x00010400ff1e7b82 */ /* 0x000e220000000a00 */
[----:B------:R-:W1:Y:S03]  /*79090*/  LDCU.64 UR6, c[0x0][0x410] ;  /* 0x00008200ff0677ac */ /* 0x000e660008000a00 */
[----:B------:R-:W3:Y:S01]  /*790a0*/  LDL.S8 R39, [R39+0x1] ;  /* 0x0000010027277983 */ /* 0x000ee20000100200 */
[C---:B------:R-:W-:Y:S02]  /*790b0*/  PRMT R10, R24.reuse, 0x8880, RZ ;  /* 0x00008880180a7816 */ /* 0x040fe400000000ff */
[----:B------:R-:W-:Y:S02]  /*790c0*/  PRMT R13, R24, 0x3340, RZ ;  /* 0x00003340180d7816 */ /* 0x000fe400000000ff */
[----:B------:R-:W-:Y:S01]  /*790d0*/  SHF.R.S32.HI R11, RZ, 0x1f, R10 ;  /* 0x0000001fff0b7819 */ /* 0x000fe2000001140a */
[----:B------:R-:W-:Y:S01]  /*790e0*/  UMOV UR8, 0x5197d ;  /* 0x0005197d00087882 */ /* 0x000fe20000000000 */
[----:B------:R-:W-:-:S02]  /*790f0*/  R2UR UR14, R154 ;  /* 0x000000009a0e72ca */ /* 0x000fc400000e0000 */
[C---:B------:R-:W-:Y:S01]  /*79100*/  R2UR UR15, R155.reuse ;  /* 0x000000009b0f72ca */ /* 0x040fe200000e0000 */
[----:B------:R-:W-:Y:S01]  /*79110*/  IMAD.WIDE R10, R12, 0x5, R10 ;  /* 0x000000050c0a7825 */ /* 0x000fe200078e020a */
[C---:B------:R-:W-:Y:S02]  /*79120*/  R2UR UR12, R154.reuse ;  /* 0x000000009a0c72ca */ /* 0x040fe400000e0000 */
[C---:B------:R-:W-:Y:S02]  /*79130*/  R2UR UR13, R155.reuse ;  /* 0x000000009b0d72ca */ /* 0x040fe400000e0000 */
[----:B------:R-:W-:Y:S02]  /*79140*/  R2UR UR10, R154 ;  /* 0x000000009a0a72ca */ /* 0x000fe400000e0000 */
[----:B------:R-:W-:Y:S02]  /*79150*/  R2UR UR11, R155 ;  /* 0x000000009b0b72ca */ /* 0x000fe400000e0000 */
[----:B-1----:R-:W-:-:S02]  /*79160*/  LEA R202, P0, R10, UR6, 0x3 ;  /* 0x000000060aca7c11 */ /* 0x002fc4000f8018ff */
[----:B------:R-:W-:Y:S02]  /*79170*/  R2UR UR9, R155 ;  /* 0x000000009b0972ca */ /* 0x000fe400000e0000 */
[----:B------:R-:W-:Y:S02]  /*79180*/  PRMT R25, R8, 0x8880, RZ ;  /* 0x0000888008197816 */ /* 0x000fe400000000ff */
[----:B------:R-:W-:Y:S02]  /*79190*/  LEA.HI.X R203, R10, UR7, R11, 0x3, P0 ;  /* 0x000000070acb7c11 */ /* 0x000fe400080f1c0b */
[----:B------:R-:W-:-:S03]  /*791a0*/  PRMT R25, R25, 0x7710, RZ ;  /* 0x0000771019197816 */ /* 0x000fc600000000ff */
[----:B------:R-:W4:Y:S01]  /*791b0*/  LDG.E.64 R200, desc[UR12][R202.64+0xb248] ;  /* 0x00b2480ccac87981 */ /* 0x000f22000c1e1b00 */
[----:B------:R-:W-:Y:S01]  /*791c0*/  UMOV UR6, 0x519 ;  /* 0x0000051900067882 */ /* 0x000fe20000000000 */
[----:B---3--:R-:W-:-:S04]  /*791d0*/  LOP3.LUT R22, R39, 0xffff, RZ, 0xc0, !PT ;  /* 0x0000ffff27167812 */ /* 0x008fc800078ec0ff */
[----:B------:R-:W-:-:S04]  /*791e0*/  PRMT R22, R8, 0x3340, R22 ;  /* 0x0000334008167816 */ /* 0x000fc80000000016 */
[----:B------:R-:W-:-:S05]  /*791f0*/  PRMT R13, R22, 0x5410, R13 ;  /* 0x00005410160d7816 */ /* 0x000fca000000000d */
[----:B--2---:R-:W-:Y:S01]  /*79200*/  IDP.4A.S8.U8 R13, R13, UR8, R9 ;  /* 0x000000080d0d7c26 */ /* 0x004fe20008000209 */
[----:B------:R-:W-:-:S03]  /*79210*/  R2UR UR8, R154 ;  /* 0x000000009a0872ca */ /* 0x000fc600000e0000 */
[----:B0-----:R-:W-:Y:S01]  /*79220*/  IMAD.WIDE R22, R13, 0x8, R30 ;  /* 0x000000080d167825 */ /* 0x001fe200078e021e */
[----:B------:R-:W-:-:S04]  /*79230*/  PRMT R39, R25, 0x5410, R39 ;  /* 0x0000541019277816 */ /* 0x000fc80000000027 */
[----:B------:R-:W4:Y:S01]  /*79240*/  LDG.E.64 R12, desc[UR14][R22.64+0x9df8] ;  /* 0x009df80e160c7981 */ /* 0x000f22000c1e1b00 */
[----:B------:R-:W-:-:S04]  /*79250*/  IDP.2A.LO.S16.U8 R39, R39, UR6, R38 ;  /* 0x0000000627277c26 */ /* 0x000fc80008001226 */
[----:B------:R-:W2:Y:S04]  /*79260*/  LDG.E.64 R202, desc[UR8][R202.64+0xb180] ;  /* 0x00b18008caca7981 */ /* 0x000ea8000c1e1b00 */
[----:B------:R-:W2:Y:S01]  /*79270*/  LDG.E.64 R22, desc[UR10][R22.64+0x8a70] ;  /* 0x008a700a16167981 */ /* 0x000ea2000c1e1b00 */
[----:B------:R-:W-:-:S05]  /*79280*/  IMAD.WIDE R198, R39, 0x8, R30 ;  /* 0x0000000827c67825 */ /* 0x000fca00078e021e */
[----:B------:R-:W3:Y:S01]  /*79290*/  LDG.E.64 R38, desc[UR8][R198.64+0x5208] ;  /* 0x00520808c6267981 */ /* 0x000ee2000c1e1b00 */
[----:B------:R-:W-:Y:S02]  /*792a0*/  IMAD.MOV.U32 R10, RZ, RZ, -0x800000 ;  /* 0xff800000ff0a7424 */ /* 0x000fe400078e00ff */
[----:B------:R-:W-:Y:S01]  /*792b0*/  IMAD.MOV.U32 R11, RZ, RZ, 0x41cdcd64 ;  /* 0x41cdcd64ff0b7424 */ /* 0x000fe200078e00ff */
[----:B------:R-:W-:-:S04]  /*792c0*/  PRMT R24, R24, 0x8880, RZ ;  /* 0x0000888018187816 */ /* 0x000fc800000000ff */
[----:B------:R-:W-:-:S04]  /*792d0*/  PRMT R24, R24, 0x7710, RZ ;  /* 0x0000771018187816 */ /* 0x000fc800000000ff */
[----:B------:R-:W-:Y:S01]  /*792e0*/  PRMT R24, R25, 0x5410, R24 ;  /* 0x0000541019187816 */ /* 0x000fe20000000018 */
[----:B------:R-:W-:Y:S04]  /*792f0*/  BSSY.RECONVERGENT B0, `(.L_x_2611) ;  /* 0x000006b000007945 */ /* 0x000fe80003800200 */
[----:B------:R-:W-:-:S04]  /*79300*/  IDP.2A.LO.S16.U8 R9, R24, UR6, R9 ;  /* 0x0000000618097c26 */ /* 0x000fc80008001209 */
[----:B------:R-:W-:Y:S01]  /*79310*/  IMAD.WIDE R30, R9, 0x8, R30 ;  /* 0x00000008091e7825 */ /* 0x000fe200078e021e */
[----:B----4-:R-:W-:Y:S02]  /*79320*/  DADD R12, R200, R12 ;  /* 0x00000000c80c7229 */ /* 0x010fe4000000000c */
        /* <DEDUP_REMOVED lines=63> */
.L_x_2614:
[----:B------:R-:W-:Y:S05]  /*79720*/  BSYNC.RECONVERGENT B3 ;  /* 0x0000000000037941 */ /* 0x000fea0003800200 */
.L_x_2613:
        /* <DEDUP_REMOVED lines=31> */
.L_x_2616:
[----:B------:R-:W-:Y:S05]  /*79920*/  BSYNC.RECONVERGENT B3 ;  /* 0x0000000000037941 */ /* 0x000fea0003800200 */
.L_x_2615:
[----:B------:R-:W-:-:S06]  /*79930*/  DSETP.GEU.AND P1, PT, R212, R142, PT ;  /* 0x0000008ed400722a */ /* 0x000fcc0003f2e000 */
[----:B------:R-:W-:Y:S02]  /*79940*/  FSEL R142, R142, R212, !P1 ;  /* 0x000000d48e8e7208 */ /* 0x000fe40004800000 */
[----:B------:R-:W-:Y:S02]  /*79950*/  FSEL R143, R143, R213, !P1 ;  /* 0x000000d58f8f7208 */ /* 0x000fe40004800000 */
[----:B------:R-:W-:Y:S02]  /*79960*/  FSEL R24, R24, R206, !P1 ;  /* 0x000000ce18187208 */ /* 0x000fe40004800000 */
[----:B------:R-:W-:Y:S02]  /*79970*/  FSEL R25, R25, R207, !P1 ;  /* 0x000000cf19197208 */ /* 0x000fe40004800000 */
[----:B------:R-:W-:Y:S02]  /*79980*/  FSEL R22, R22, R208, !P1 ;  /* 0x000000d016167208 */ /* 0x000fe40004800000 */
[----:B------:R-:W-:-:S07]  /*79990*/  FSEL R23, R23, R209, !P1 ;  /* 0x000000d117177208 */ /* 0x000fce0004800000 */
.L_x_2612:
[----:B------:R-:W-:Y:S05]  /*799a0*/  BSYNC.RECONVERGENT B0 ;  /* 0x0000000000007941 */ /* 0x000fea0003800200 */
.L_x_2611:
        /* <DEDUP_REMOVED lines=45> */
.L_x_2620:
[----:B------:R-:W-:Y:S05]  /*79c80*/  BSYNC.RECONVERGENT B3 ;  /* 0x0000000000037941 */ /* 0x000fea0003800200 */
.L_x_2619:
        /* <DEDUP_REMOVED lines=31> */
.L_x_2622:
[----:B------:R-:W-:Y:S05]  /*79e80*/  BSYNC.RECONVERGENT B3 ;  /* 0x0000000000037941 */ /* 0x000fea0003800200 */
.L_x_2621:
        /* <DEDUP_REMOVED lines=8> */
.L_x_2618:
[----:B------:R-:W-:Y:S05]  /*79f10*/  BSYNC.RECONVERGENT B0 ;  /* 0x0000000000007941 */ /* 0x000fea0003800200 */
.L_x_2617:
        /* <DEDUP_REMOVED lines=49> */
.L_x_2626:
[----:B------:R-:W-:Y:S05]  /*7a230*/  BSYNC.RECONVERGENT B3 ;  /* 0x0000000000037941 */ /* 0x000fea0003800200 */
.L_x_2625:
        /* <DEDUP_REMOVED lines=31> */
.L_x_2628:
[----:B------:R-:W-:Y:S05]  /*7a430*/  BSYNC.RECONVERGENT B3 ;  /* 0x0000000000037941 */ /* 0x000fea0003800200 */
.L_x_2627:
        /* <DEDUP_REMOVED lines=8> */
.L_x_2624:
[----:B------:R-:W-:Y:S05]  /*7a4c0*/  BSYNC.RECONVERGENT B0 ;  /* 0x0000000000007941 */ /* 0x000fea0003800200 */
.L_x_2623:
        /* <DEDUP_REMOVED lines=31> */
.L_x_2630:
[----:B------:R-:W-:Y:S05]  /*7a6c0*/  BSYNC.RECONVERGENT B0 ;  /* 0x0000000000007941 */ /* 0x000fea0003800200 */
.L_x_2629:
[----:B------:R-:W-:-:S06]  /*7a6d0*/  DSETP.GEU.AND P0, PT, R142, R30, PT ;  /* 0x0000001e8e00722a */ /* 0x000fcc0003f0e000 */
[----:B------:R-:W-:Y:S02]  /*7a6e0*/  FSEL R200, R200, R24, !P0 ;  /* 0x00000018c8c87208 */ /* 0x000fe40004000000 */
[----:B------:R-:W-:Y:S02]  /*7a6f0*/  FSEL R201, R201, R25, !P0 ;  /* 0x00000019c9c97208 */ /* 0x000fe40004000000 */
[----:B------:R-:W-:Y:S02]  /*7a700*/  FSEL R202, R202, R22, !P0 ;  /* 0x00000016caca7208 */ /* 0x000fe40004000000 */
[----:B------:R-:W-:-:S07]  /*7a710*/  FSEL R203, R203, R23, !P0 ;  /* 0x00000017cbcb7208 */ /* 0x000fce0004000000 */
.L_x_2610:
[----:B------:R-:W-:Y:S05]  /*7a720*/  BSYNC.RECONVERGENT B1 ;  /* 0x0000000000017941 */ /* 0x000fea0003800200 */
.L_x_2609:
[----:B------:R-:W0:Y:S01]  /*7a730*/  LDC.64 R24, c[0x0][0x428] ;  /* 0x00010a00ff187b82 */ /* 0x000e220000000a00 */
[----:B------:R-:W-:Y:S01]  /*7a740*/  VIADD R9, R210, 0xffffffff ;  /* 0xffffffffd2097836 */ /* 0x000fe20000000000 */
[----:B------:R-:W-:Y:S02]  /*7a750*/  R2UR UR6, R154 ;  /* 0x000000009a0672ca */ /* 0x000fe400000e0000 */
[----:B------:R-:W-:Y:S01]  /*7a760*/  R2UR UR7, R155 ;  /* 0x000000009b0772ca */ /* 0x000fe200000e0000 */
[----:B------:R-:W-:-:S04]  /*7a770*/  IMAD R9, R35, R9, R18 ;  /* 0x0000000923097224 */ /* 0x000fc800078e0212 */
        /* <DEDUP_REMOVED lines=37> */
.L_x_2632:
[----:B------:R-:W-:Y:S05]  /*7a9d0*/  BSYNC.RECONVERGENT B0 ;  /* 0x0000000000007941 */ /* 0x000fea0003800200 */
.L_x_2631:
        /* <DEDUP_REMOVED lines=13> */
.L_x_2608:
[----:B------:R-:W-:Y:S05]  /*7aab0*/  BSYNC.RECONVERGENT B2 ;  /* 0x0000000000027941 */ /* 0x000fea0003800200 */
.L_x_2607:
[----:B-1----:R-:W-:Y:S02]  /*7aac0*/  IMAD.MOV.U32 R10, RZ, RZ, -0x800000 ;  /* 0xff800000ff0a7424 */ /* 0x002fe400078e00ff */
        /* <DEDUP_REMOVED lines=35> */
[C---:B-1----:R-:W-:Y:S02]  /*7ad00*/  LEA R30, P0, R12.reuse, UR6, 0x3 ;  /* 0x000000060c1e7c11 */ /* 0x042fe4000f8018ff */
[----:B------:R-:W-:Y:S02]  /*7ad10*/  R2UR UR9, R155 ;  /* 0x000000009b0972ca */ /* 0x000fe400000e0000 */
[----:B------:R-:W-:Y:S01]  /*7ad20*/  LEA.HI.X R31, R12, UR7, R13, 0x3, P0 ;  /* 0x000000070c1f7c11 */ /* 0x000fe200080f1c0d */
[----:B------:R-:W-:-:S04]  /*7ad30*/  UMOV UR6, 0x519 ;  /* 0x0000051900067882 */ /* 0x000fc80000000000 */
[----:B------:R-:W4:Y:S01]  /*7ad40*/  LDG.E.64 R24, desc[UR12][R30.64+0xb248] ;  /* 0x00b2480c1e187981 */ /* 0x000f22000c1e1b00 */
[----:B--2---:R-:W-:-:S04]  /*7ad50*/  LOP3.LUT R22, R38, 0xffff, RZ, 0xc0, !PT ;  /* 0x0000ffff26167812 */ /* 0x004fc800078ec0ff */
[----:B------:R-:W-:Y:S02]  /*7ad60*/  PRMT R9, R9, 0x3340, R22 ;  /* 0x0000334009097816 */ /* 0x000fe40000000016 */
[----:B------:R-:W-:-:S04]  /*7ad70*/  PRMT R22, R39, 0x3340, RZ ;  /* 0x0000334027167816 */ /* 0x000fc800000000ff */
[----:B------:R-:W-:Y:S02]  /*7ad80*/  PRMT R22, R9, 0x5410, R22 ;  /* 0x0000541009167816 */ /* 0x000fe40000000016 */
[----:B------:R-:W-:-:S03]  /*7ad90*/  PRMT R9, R208, 0x8880, RZ ;  /* 0x00008880d0097816 */ /* 0x000fc600000000ff */
[----:B---3--:R-:W-:Y:S01]  /*7ada0*/  IDP.4A.S8.U8 R22, R22, UR8, R34 ;  /* 0x0000000816167c26 */ /* 0x008fe20008000222 */
[----:B------:R-:W-:-:S03]  /*7adb0*/  R2UR UR8, R154 ;  /* 0x000000009a0872ca */ /* 0x000fc600000e0000 */
[----:B0-----:R-:W-:Y:S01]  /*7adc0*/  IMAD.WIDE R22, R22, 0x8, R212 ;  /* 0x0000000816167825 */ /* 0x001fe200078e02d4 */
[----:B------:R-:W-:Y:S02]  /*7add0*/  PRMT R9, R9, 0x7710, RZ ;  /* 0x0000771009097816 */ /* 0x000fe400000000ff */
[----:B------:R-:W-:Y:S02]  /*7ade0*/  PRMT R39, R39, 0x8880, RZ ;  /* 0x0000888027277816 */ /* 0x000fe400000000ff */
[----:B------:R-:W4:Y:S01]  /*7adf0*/  LDG.E.64 R12, desc[UR14][R22.64+0x9df8] ;  /* 0x009df80e160c7981 */ /* 0x000f22000c1e1b00 */
[----:B------:R-:W-:-:S04]  /*7ae00*/  PRMT R38, R9, 0x5410, R38 ;  /* 0x0000541009267816 */ /* 0x000fc80000000026 */
[----:B------:R-:W2:Y:S01]  /*7ae10*/  LDG.E.64 R30, desc[UR8][R30.64+0xb180] ;  /* 0x00b180081e1e7981 */ /* 0x000ea2000c1e1b00 */
[----:B------:R-:W-:-:S03]  /*7ae20*/  IDP.2A.LO.S16.U8 R38, R38, UR6, R39 ;  /* 0x0000000626267c26 */ /* 0x000fc60008001227 */
[----:B------:R-:W2:Y:S01]  /*7ae30*/  LDG.E.64 R22, desc[UR10][R22.64+0x8a70] ;  /* 0x008a700a16167981 */ /* 0x000ea2000c1e1b00 */
[----:B------:R-:W-:-:S05]  /*7ae40*/  IMAD.WIDE R200, R38, 0x8, R212 ;  /* 0x0000000826c87825 */ /* 0x000fca00078e02d4 */
[----:B------:R-:W3:Y:S01]  /*7ae50*/  LDG.E.64 R198, desc[UR8][R200.64+0x5208] ;  /* 0x00520808c8c67981 */ /* 0x000ee2000c1e1b00 */
[----:B------:R-:W-:-:S04]  /*7ae60*/  PRMT R38, R209, 0x8880, RZ ;  /* 0x00008880d1267816 */ /* 0x000fc800000000ff */
[----:B------:R-:W-:-:S04]  /*7ae70*/  PRMT R38, R38, 0x7710, RZ ;  /* 0x0000771026267816 */ /* 0x000fc800000000ff */
[----:B------:R-:W-:Y:S01]  /*7ae80*/  PRMT R38, R9, 0x5410, R38 ;  /* 0x0000541009267816 */ /* 0x000fe20000000026 */
[----:B------:R-:W-:Y:S04]  /*7ae90*/  BSSY.RECONVERGENT B0, `(.L_x_2636) ;  /* 0x000006b000007945 */ /* 0x000fe80003800200 */
[----:B------:R-:W-:Y:S01]  /*7aea0*/  IDP.2A.LO.S16.U8 R34, R38, UR6, R34 ;  /* 0x0000000626227c26 */ /* 0x000fe20008001222 */
        /* <DEDUP_REMOVED lines=65> */
.L_x_2639:
[----:B------:R-:W-:Y:S05]  /*7b2c0*/  BSYNC.RECONVERGENT B2 ;  /* 0x0000000000027941 */ /* 0x000fea0003800200 */
.L_x_2638:
        /* <DEDUP_REMOVED lines=31> */
.L_x_2641:
[----:B------:R-:W-:Y:S05]  /*7b4c0*/  BSYNC.RECONVERGENT B2 ;  /* 0x0000000000027941 */ /* 0x000fea0003800200 */
.L_x_2640:
[----:B------:R-:W-:-:S06]  /*7b4d0*/  DSETP.GEU.AND P1, PT, R212, R140, PT ;  /* 0x0000008cd400722a */ /* 0x000fcc0003f2e000 */
[----:B------:R-:W-:Y:S02]  /*7b4e0*/  FSEL R140, R140, R212, !P1 ;  /* 0x000000d48c8c7208 */ /* 0x000fe40004800000 */
[----:B------:R-:W-:Y:S02]  /*7b4f0*/  FSEL R141, R141, R213, !P1 ;  /* 0x000000d58d8d7208 */ /* 0x000fe40004800000 */
[----:B------:R-:W-:Y:S02]  /*7b500*/  FSEL R38, R38, R202, !P1 ;  /* 0x000000ca26267208 */ /* 0x000fe40004800000 */
[----:B------:R-:W-:Y:S02]  /*7b510*/  FSEL R39, R39, R203, !P1 ;  /* 0x000000cb27277208 */ /* 0x000fe40004800000 */
[----:B------:R-:W-:Y:S02]  /*7b520*/  FSEL R22, R22, R206, !P1 ;  /* 0x000000ce16167208 */ /* 0x000fe40004800000 */
[----:B------:R-:W-:-:S07]  /*7b530*/  FSEL R23, R23, R207, !P1 ;  /* 0x000000cf17177208 */ /* 0x000fce0004800000 */
.L_x_2637:
[----:B------:R-:W-:Y:S05]  /*7b540*/  BSYNC.RECONVERGENT B0 ;  /* 0x0000000000007941 */ /* 0x000fea0003800200 */
.L_x_2636:
        /* <DEDUP_REMOVED lines=45> */
.L_x_2645:
[----:B------:R-:W-:Y:S05]  /*7b820*/  BSYNC.RECONVERGENT B2 ;  /* 0x0000000000027941 */ /* 0x000fea0003800200 */
.L_x_2644:
        /* <DEDUP_REMOVED lines=31> */
.L_x_2647:
[----:B------:R-:W-:Y:S05]  /*7ba20*/  BSYNC.RECONVERGENT B2 ;  /* 0x0000000000027941 */ /* 0x000fea0003800200 */
.L_x_2646:
[----:B------:R-:W-:-:S06]  /*7ba30*/  DSETP.GEU.AND P0, PT, R198, R140, PT ;  /* 0x0000008cc600722a */ /* 0x000fcc0003f0e000 */
[----:B------:R-:W-:Y:S02]  /*7ba40*/  FSEL R202, R202, R38, !P0 ;  /* 0x00000026caca7208 */ /* 0x000fe40004000000 */
[----:B------:R-:W-:Y:S02]  /*7ba50*/  FSEL R203, R203, R39, !P0 ;  /* 0x00000027cbcb7208 */ /* 0x000fe40004000000 */
[----:B------:R-:W-:Y:S02]  /*7ba60*/  FSEL R206, R206, R22, !P0 ;  /* 0x00000016cece7208 */ /* 0x000fe40004000000 */
[----:B------:R-:W-:Y:S02]  /*7ba70*/  FSEL R207, R207, R23, !P0 ;  /* 0x00000017cfcf7208 */ /* 0x000fe40004000000 */
[----:B------:R-:W-:Y:S02]  /*7ba80*/  FSEL R140, R140, R198, !P0 ;  /* 0x000000c68c8c7208 */ /* 0x000fe40004000000 */
[----:B------:R-:W-:-:S07]  /*7ba90*/  FSEL R141, R141, R199, !P0 ;  /* 0x000000c78d8d7208 */ /* 0x000fce0004000000 */
.L_x_2643:
[----:B------:R-:W-:Y:S05]  /*7baa0*/  BSYNC.RECONVERGENT B0 ;  /* 0x0000000000007941 */ /* 0x000fea0003800200 */
.L_x_2642:
        /* <DEDUP_REMOVED lines=51> */
.L_x_2651:
[----:B------:R-:W-:Y:S05]  /*7bde0*/  BSYNC.RECONVERGENT B2 ;  /* 0x0000000000027941 */ /* 0x000fea0003800200 */
.L_x_2650:
        /* <DEDUP_REMOVED lines=31> */
.L_x_2653:
[----:B------:R-:W-:Y:S05]  /*7bfe0*/  BSYNC.RECONVERGENT B2 ;  /* 0x0000000000027941 */ /* 0x000fea0003800200 */
.L_x_2652:
[----:B------:R-:W-:-:S06]  /*7bff0*/  DSETP.GEU.AND P0, PT, R198, R140, PT ;  /* 0x0000008cc600722a */ /* 0x000fcc0003f0e000 */
[----:B------:R-:W-:Y:S02]  /*7c000*/  FSEL R22, R22, R202, !P0 ;  /* 0x000000ca16167208 */ /* 0x000fe40004000000 */
[----:B------:R-:W-:Y:S02]  /*7c010*/  FSEL R23, R23, R203, !P0 ;  /* 0x000000cb17177208 */ /* 0x000fe40004000000 */
[----:B------:R-:W-:Y:S02]  /*7c020*/  FSEL R38, R38, R206, !P0 ;  /* 0x000000ce26267208 */ /* 0x000fe40004000000 */
[----:B------:R-:W-:Y:S02]  /*7c030*/  FSEL R39, R39, R207, !P0 ;  /* 0x000000cf27277208 */ /* 0x000fe40004000000 */
[----:B------:R-:W-:Y:S02]  /*7c040*/  FSEL R140, R140, R198, !P0 ;  /* 0x000000c68c8c7208 */ /* 0x000fe40004000000 */
[----:B------:R-:W-:-:S07]  /*7c050*/  FSEL R141, R141, R199, !P0 ;  /* 0x000000c78d8d7208 */ /* 0x000fce0004000000 */
.L_x_2649:
[----:B------:R-:W-:Y:S05]  /*7c060*/  BSYNC.RECONVERGENT B0 ;  /* 0x0000000000007941 */ /* 0x000fea0003800200 */
.L_x_2648:
        /* <DEDUP_REMOVED lines=31> */
.L_x_2655:
[----:B------:R-:W-:Y:S05]  /*7c260*/  BSYNC.RECONVERGENT B0 ;  /* 0x0000000000007941 */ /* 0x000fea0003800200 */
.L_x_2654:
[----:B------:R-:W-:-:S06]  /*7c270*/  DSETP.GEU.AND P0, PT, R140, R198, PT ;  /* 0x000000c68c00722a */ /* 0x000fcc0003f0e000 */
[----:B------:R-:W-:Y:S02]  /*7c280*/  FSEL R24, R24, R38, !P0 ;  /* 0x0000002618187208 */ /* 0x000fe40004000000 */
[----:B------:R-:W-:Y:S02]  /*7c290*/  FSEL R25, R25, R39, !P0 ;  /* 0x0000002719197208 */ /* 0x000fe40004000000 */
[----:B------:R-:W-:Y:S02]  /*7c2a0*/  FSEL R30, R30, R22, !P0 ;  /* 0x000000161e1e7208 */ /* 0x000fe40004000000 */
[----:B------:R-:W-:-:S07]  /*7c2b0*/  FSEL R31, R31, R23, !P0 ;  /* 0x000000171f1f7208 */ /* 0x000fce0004000000 */
.L_x_2635:
[----:B------:R-:W-:Y:S05]  /*7c2c0*/  BSYNC.RECONVERGENT B1 ;  /* 0x0000000000017941 */ /* 0x000fea0003800200 */
.L_x_2634:
[----:B------:R-:W-:Y:S01]  /*7c2d0*/  ISETP.GE.AND P1, PT, R210, 0x1, PT ;  /* 0x00000001d200780c */ /* 0x000fe20003f26270 */
[----:B------:R-:W-:-:S12]  /*7c2e0*/  BSSY.RECONVERGENT B0, `(.L_x_2656) ;  /* 0x0000051000007945 */ /* 0x000fd80003800200 */
        /* <DEDUP_REMOVED lines=9> */
.L_x_2660:
        /* <DEDUP_REMOVED lines=30> */
.L_x_2659:
[----:B------:R-:W-:Y:S05]  /*7c560*/  BSYNC.RECONVERGENT B1 ;  /* 0x0000000000017941 */ /* 0x000fea0003800200 */
.L_x_2658:
[----:B------:R-:W-:Y:S05]  /*7c570*/  @!P3 BRA `(.L_x_2657) ;  /* 0x00000000009cb947 */ /* 0x000fea0003800000 */
[----:B------:R-:W-:-:S13]  /*7c580*/  ISETP.GE.U32.AND P0, PT, R12, 0x4, PT ;  /* 0x000000040c00780c */ /* 0x000fda0003f06070 */
[----:B0-----:R-:W0:Y:S01]  /*7c590*/  @P0 LDC.64 R10, c[0x0][0x430] ;  /* 0x00010c00ff0a0b82 */ /* 0x001e220000000a00 */
[C---:B------:R-:W-:Y:S01]  /*7c5a0*/  @P0 R2UR UR6, R154.reuse ;  /* 0x000000009a0602ca */ /* 0x040fe200000e0000 */
[----:B------:R-:W-:Y:S01]  /*7c5b0*/  @P0 IMAD.IADD R12, R19, 0x1, R9 ;  /* 0x00000001130c0824 */ /* 0x000fe200078e0209 */
[----:B------:R-:W-:Y:S01]  /*7c5c0*/  @P0 R2UR UR7, R155 ;  /* 0x000000009b0702ca */ /* 0x000fe200000e0000 */
[----:B------:R-:W-:Y:S01]  /*7c5d0*/  @P0 VIADD R9, R9, 0x4 ;  /* 0x0000000409090836 */ /* 0x000fe20000000000 */
[C---:B------:R-:W-:Y:S02]  /*7c5e0*/  @P0 R2UR UR8, R154.reuse ;  /* 0x000000009a0802ca */ /* 0x040fe400000e0000 */
[C---:B------:R-:W-:Y:S02]  /*7c5f0*/  @P0 R2UR UR9, R155.reuse ;  /* 0x000000009b0902ca */ /* 0x040fe400000e0000 */
[----:B------:R-:W-:Y:S02]  /*7c600*/  @P0 R2UR UR10, R154 ;  /* 0x000000009a0a02ca */ /* 0x000fe400000e0000 */
[----:B------:R-:W-:-:S02]  /*7c610*/  @P0 R2UR UR11, R155 ;  /* 0x000000009b0b02ca */ /* 0x000fc400000e0000 */
[----:B------:R-:W-:Y:S02]  /*7c620*/  @P0 R2UR UR12, R154 ;  /* 0x000000009a0c02ca */ /* 0x000fe400000e0000 */
[----:B------:R-:W-:Y:S01]  /*7c630*/  @P0 R2UR UR13, R155 ;  /* 0x000000009b0d02ca */ /* 0x000fe200000e0000 */
[----:B0-----:R-:W-:-:S05]  /*7c640*/  @P0 IMAD.WIDE R10, R12, 0x4, R10 ;  /* 0x000000040c0a0825 */ /* 0x001fca00078e020a */
[----:B------:R-:W-:Y:S04]  /*7c650*/  @P0 STG.E desc[UR6][R10.64], RZ ;  /* 0x000000ff0a000986 */ /* 0x000fe8000c101906 */
[----:B------:R-:W-:Y:S04]  /*7c660*/  @P0 STG.E desc[UR8][R10.64+0x4], RZ ;  /* 0x000004ff0a000986 */ /* 0x000fe8000c101908 */
[----:B------:R-:W-:Y:S04]  /*7c670*/  @P0 STG.E desc[UR10][R10.64+0x8], RZ ;  /* 0x000008ff0a000986 */ /* 0x000fe8000c10190a */
[----:B------:R0:W-:Y:S02]  /*7c680*/  @P0 STG.E desc[UR12][R10.64+0xc], RZ ;  /* 0x00000cff0a000986 */ /* 0x0001e4000c10190c */
[----:B0-----:R-:W-:-:S04]  /*7c690*/  LOP3.LUT R10, R210, 0x3, RZ, 0xc0, !PT ;  /* 0x00000003d20a7812 */ /* 0x001fc800078ec0ff */
[----:B------:R-:W-:-:S13]  /*7c6a0*/  ISETP.NE.AND P3, PT, R10, RZ, PT ;  /* 0x000000ff0a00720c */ /* 0x000fda0003f65270 */
[----:B------:R-:W-:Y:S05]  /*7c6b0*/  @!P3 BRA `(.L_x_2657) ;  /* 0x00000000004cb947 */ /* 0x000fea0003800000 */
[----:B------:R-:W-:Y:S02]  /*7c6c0*/  LOP3.LUT R11, R210, 0x1, RZ, 0xc0, !PT ;  /* 0x00000001d20b7812 */ /* 0x000fe400078ec0ff */
        /* <DEDUP_REMOVED lines=18> */
.L_x_2657:
[----:B------:R-:W-:Y:S05]  /*7c7f0*/  BSYNC.RECONVERGENT B0 ;  /* 0x0000000000007941 */ /* 0x000fea0003800200 */
.L_x_2656:
[----:B------:R-:W-:Y:S04]  /*7c800*/  BSSY.RECONVERGENT B0, `(.L_x_2661) ;  /* 0x000006a000007945 */ /* 0x000fe80003800200 */
        /* <DEDUP_REMOVED lines=10> */
.L_x_2665:
[----:B-1----:R-:W1:Y:S01]  /*7c8b0*/  LDCU.64 UR6, c[0x0][0x430] ;  /* 0x00008600ff0677ac */ /* 0x002e620008000a00 */
[----:B--2---:R-:W2:Y:S01]  /*7c8c0*/  LDC.64 R12, c[0x0][0x430] ;  /* 0x00010c00ff0c7b82 */ /* 0x004ea20000000a00 */
[----:B0-----:R-:W-:Y:S02]  /*7c8d0*/  IADD3 R11, P0, PT, R19, R23, RZ ;  /* 0x00000017130b7210 */ /* 0x001fe40007f1e0ff */
        /* <DEDUP_REMOVED lines=8> */
[C---:B-1----:R-:W-:Y:S02]  /*7c960*/  LEA R10, P0, R11.reuse, UR6, 0x2 ;  /* 0x000000060b0a7c11 */ /* 0x042fe4000f8010ff */
[----:B------:R-:W-:Y:S02]  /*7c970*/  R2UR UR6, R154 ;  /* 0x000000009a0672ca */ /* 0x000fe400000e0000 */
[----:B------:R-:W-:Y:S01]  /*7c980*/  LEA.HI.X R11, R11, UR7, R38, 0x2, P0 ;  /* 0x000000070b0b7c11 */ /* 0x000fe200080f1426 */
[----:B------:R-:W-:Y:S01]  /*7c990*/  IMAD.IADD R38, R9, 0x1, R23 ;  /* 0x0000000109267824 */ /* 0x000fe200078e0217 */
[----:B------:R-:W-:Y:S01]  /*7c9a0*/  R2UR UR7, R155 ;  /* 0x000000009b0772ca */ /* 0x000fe200000e0000 */
[----:B------:R-:W-:Y:S01]  /*7c9b0*/  VIADD R23, R23, 0x8 ;  /* 0x0000000817177836 */ /* 0x000fe20000000000 */
[C---:B------:R-:W-:Y:S01]  /*7c9c0*/  R2UR UR15, R155.reuse ;  /* 0x000000009b0f72ca */ /* 0x040fe200000e0000 */
        /* <DEDUP_REMOVED lines=18> */
.L_x_2664:
[----:B------:R-:W-:Y:S05]  /*7caf0*/  BSYNC.RECONVERGENT B1 ;  /* 0x0000000000017941 */ /* 0x000fea0003800200 */
.L_x_2663:
[----:B012---:R-:W-:-:S13]  /*7cb00*/  LOP3.LUT P0, R10, R35, 0x7, RZ, 0xc0, !PT ;  /* 0x00000007230a7812 */ /* 0x007fda000780c0ff */
        /* <DEDUP_REMOVED lines=26> */
.L_x_2667:
[----:B------:R-:W-:Y:S05]  /*7ccb0*/  BSYNC.RECONVERGENT B1 ;  /* 0x0000000000017941 */ /* 0x000fea0003800200 */
.L_x_2666:
        /* <DEDUP_REMOVED lines=22> */
.L_x_2669:
[----:B------:R-:W-:Y:S05]  /*7ce20*/  BSYNC.RECONVERGENT B1 ;  /* 0x0000000000017941 */ /* 0x000fea0003800200 */
.L_x_2668:
[----:B------:R-:W-:Y:S02]  /*7ce30*/  @!P0 IADD3 R34, P2, PT, R19, R34, RZ ;  /* 0x0000002213228210 */ /* 0x000fe40007f5e0ff */
[----:B------:R-:W-:Y:S02]  /*7ce40*/  @!P0 R2UR UR6, R154 ;  /* 0x000000009a0682ca */ /* 0x000fe400000e0000 */
[----:B------:R-:W-:Y:S02]  /*7ce50*/  @!P0 R2UR UR7, R155 ;  /* 0x000000009b0782ca */ /* 0x000fe400000e0000 */
[----:B------:R-:W-:Y:S02]  /*7ce60*/  @!P0 LEA.HI.X.SX32 R9, R19, RZ, 0x1, P2 ;  /* 0x000000ff13098211 */ /* 0x000fe400010f0eff */
[----:B0-----:R-:W-:-:S04]  /*7ce70*/  @!P0 LEA R10, P2, R34, R10, 0x2 ;  /* 0x0000000a220a8211 */ /* 0x001fc800078410ff */
[----:B------:R-:W-:-:S05]  /*7ce80*/  @!P0 LEA.HI.X R11, R34, R11, R9, 0x2, P2 ;  /* 0x0000000b220b8211 */ /* 0x000fca00010f1409 */
[----:B------:R3:W-:Y:S04]  /*7ce90*/  @!P0 STG.E desc[UR6][R10.64+0x64], RZ ;  /* 0x000064ff0a008986 */ /* 0x0007e8000c101906 */
.L_x_2662:
[----:B------:R-:W-:Y:S05]  /*7cea0*/  BSYNC.RECONVERGENT B0 ;  /* 0x0000000000007941 */ /* 0x000fea0003800200 */
.L_x_2661:
[----:B0-23--:R-:W0:Y:S01]  /*7ceb0*/  LDC.64 R10, c[0x0][0x428] ;  /* 0x00010a00ff0a7b82 */ /* 0x00de220000000a00 */
[----:B------:R-:W-:Y:S01]  /*7cec0*/  UMOV UR6, 0xff800000 ;  /* 0xff80000000067882 */ /* 0x000fe20000000000 */
[----:B------:R-:W-:Y:S01]  /*7ced0*/  UMOV UR7, 0x41cdcd64 ;  /* 0x41cdcd6400077882 */ /* 0x000fe20000000000 */
[----:B------:R-:W-:Y:S01]  /*7cee0*/  IMAD.IADD R9, R18, 0x1, R8 ;  /* 0x0000000112097824 */ /* 0x000fe200078e0208 */
[----:B------:R-:W-:Y:S01]  /*7cef0*/  DSETP.GT.AND P0, PT, |R204|, UR6, PT ;  /* 0x00000006cc007e2a */ /* 0x000fe2000bf04200 */
[----:B------:R-:W-:Y:S02]  /*7cf00*/  R2UR UR8, R154 ;  /* 0x000000009a0872ca */ /* 0x000fe400000e0000 */
[----:B------:R-:W-:-:S03]  /*7cf10*/  R2UR UR9, R155 ;  /* 0x000000009b0972ca */ /* 0x000fc600000e0000 */
[----:B------:R-:W-:-:S05]  /*7cf20*/  SEL R34, R210, 0x1, !P0 ;  /* 0x00000001d2227807 */ /* 0x000fca0004000000 */
[----:B-1----:R-:W-:-:S04]  /*7cf30*/  VIADD R12, R34, 0xffffffff ;  /* 0xffffffff220c7836 */ /* 0x002fc80000000000 */
[----:B------:R-:W-:-:S04]  /*7cf40*/  IMAD R9, R35, R12, R9 ;  /* 0x0000000c23097224 */ /* 0x000fc800078e0209 */
[----:B0-----:R-:W-:-:S06]  /*7cf50*/  IMAD.WIDE R10, R9, 0x8, R10 ;  /* 0x00000008090a7825 */ /* 0x001fcc00078e020a */
[----:B------:R-:W2:Y:S01]  /*7cf60*/  LDG.E.64 R10, desc[UR8][R10.64] ;  /* 0x000000080a0a7981 */ /* 0x000ea2000c1e1b00 */
        /* <DEDUP_REMOVED lines=16> */
.L_x_2719:
[----:B0----5:R-:W-:Y:S01]  /*7d070*/  LOP3.LUT R13, R208, 0xffff, RZ, 0xc0, !PT ;  /* 0x0000ffffd00d7812 */ /* 0x021fe200078ec0ff */
[----:B------:R-:W-:Y:S01]  /*7d080*/  BSSY.RECONVERGENT B1, `(.L_x_2673) ;  /* 0x0000187000017945 */ /* 0x000fe20003800200 */
[----:B------:R-:W-:Y:S02]  /*7d090*/  LOP3.LUT R198, R209, 0xffff, RZ, 0xc0, !PT ;  /* 0x0000ffffd1c67812 */ /* 0x000fe400078ec0ff */
[----:B-1----:R-:W-:Y:S02]  /*7d0a0*/  PRMT R11, R13, 0x8880, RZ ;  /* 0x000088800d0b7816 */ /* 0x002fe400000000ff */
[----:B------:R-:W-:-:S05]  /*7d0b0*/  PRMT R9, R198, 0x8880, RZ ;  /* 0x00008880c6097816 */ /* 0x000fca00000000ff */
[----:B------:R-:W-:-:S05]  /*7d0c0*/  IMAD.IADD R9, R11, 0x1, R9 ;  /* 0x000000010b097824 */ /* 0x000fca00078e0209 */
[----:B------:R-:W-:-:S13]  /*7d0d0*/  ISETP.NE.AND P2, PT, R9, 0x3, PT ;  /* 0x000000030900780c */ /* 0x000fda0003f45270 */
[----:B------:R-:W-:Y:S05]  /*7d0e0*/  @!P2 BRA `(.L_x_2674) ;  /* 0x000000000050a947 */ /* 0x000fea0003800000 */
        /* <DEDUP_REMOVED lines=13> */
[----:B------:R-:W-:Y:S02]  /*7d1c0*/  IMAD.MOV.U32 R205, RZ, RZ, -0x40100000 ;  /* 0xbff00000ffcd7424 */ /* 0x000fe400078e00ff */
[----:B------:R-:W-:Y:S02]  /*7d1d0*/  IMAD.MOV.U32 R202, RZ, RZ, 0x0 ;  /* 0x00000000ffca7424 */ /* 0x000fe400078e00ff */
[----:B------:R-:W-:Y:S02]  /*7d1e0*/  IMAD.MOV.U32 R203, RZ, RZ, 0x7ff00000 ;  /* 0x7ff00000ffcb7424 */ /* 0x000fe400078e00ff */
[----:B0-----:R-:W-:-:S05]  /*7d1f0*/  IMAD.WIDE R10, R9, 0x8, R10 ;  /* 0x00000008090a7825 */ /* 0x001fca00078e020a */
[----:B------:R0:W-:Y:S04]  /*7d200*/  STG.E.64 desc[UR6][R10.64], R22 ;  /* 0x000000160a007986 */ /* 0x0001e8000c101b06 */
[----:B------:R0:W-:Y:S01]  /*7d210*/  STG.E.64 desc[UR8][R10.64+-0x1388], R12 ;  /* 0xffec780c0a007986 */ /* 0x0001e2000c101b08 */
[----:B------:R-:W-:Y:S05]  /*7d220*/  BRA `(.L_x_2675) ;  /* 0x0000001400b07947 */ /* 0x000fea0003800000 */
.L_x_2674:
        /* <DEDUP_REMOVED lines=11> */
[C---:B------:R-:W-:Y:S02]  /*7d2e0*/  R2UR UR7, R155.reuse ;  /* 0x000000009b0772ca */ /* 0x040fe400000e0000 */
[C---:B------:R-:W-:Y:S02]  /*7d2f0*/  R2UR UR14, R154.reuse ;  /* 0x000000009a0e72ca */ /* 0x040fe400000e0000 */
[C---:B------:R-:W-:Y:S02]  /*7d300*/  R2UR UR15, R155.reuse ;  /* 0x000000009b0f72ca */ /* 0x040fe400000e0000 */
[C---:B------:R-:W-:Y:S02]  /*7d310*/  R2UR UR12, R154.reuse ;  /* 0x000000009a0c72ca */ /* 0x040fe400000e0000 */
[----:B------:R-:W-:Y:S02]  /*7d320*/  R2UR UR13, R155 ;  /* 0x000000009b0d72ca */ /* 0x000fe400000e0000 */
[----:B------:R-:W-:-:S02]  /*7d330*/  R2UR UR8, R154 ;  /* 0x000000009a0872ca */ /* 0x000fc400000e0000 */
[C---:B------:R-:W-:Y:S02]  /*7d340*/  R2UR UR9, R155.reuse ;  /* 0x000000009b0972ca */ /* 0x040fe400000e0000 */
[----:B------:R-:W-:Y:S02]  /*7d350*/  R2UR UR10, R154 ;  /* 0x000000009a0a72ca */ /* 0x000fe400000e0000 */
[----:B------:R-:W-:Y:S02]  /*7d360*/  R2UR UR11, R155 ;  /* 0x000000009b0b72ca */ /* 0x000fe400000e0000 */
[----:B--2---:R-:W-:Y:S02]  /*7d370*/  LOP3.LUT R38, R10, 0xffff, RZ, 0xc0, !PT ;  /* 0x0000ffff0a267812 */ /* 0x004fe400078ec0ff */
[----:B------:R-:W-:Y:S02]  /*7d380*/  PRMT R10, R200, 0x5410, R10 ;  /* 0x00005410c80a7816 */ /* 0x000fe4000000000a */
[----:B------:R-:W-:-:S02]  /*7d390*/  PRMT R198, R198, 0x3340, R38 ;  /* 0x00003340c6c67816 */ /* 0x000fc40000000026 */
[----:B---3--:R-:W-:Y:S02]  /*7d3a0*/  PRMT R199, R9, 0x8880, RZ ;  /* 0x0000888009c77816 */ /* 0x008fe400000000ff */
[----:B------:R-:W-:Y:S02]  /*7d3b0*/  PRMT R198, R198, 0x5410, R13 ;  /* 0x00005410c6c67816 */ /* 0x000fe4000000000d */
[----:B------:R-:W-:-:S03]  /*7d3c0*/  SHF.R.S32.HI R13, RZ, 0x1f, R12 ;  /* 0x0000001fff0d7819 */ /* 0x000fc6000001140c */
[----:B------:R-:W-:Y:S01]  /*7d3d0*/  IDP.4A.S8.U8 R198, R198, UR6, R199 ;  /* 0x00000006c6c67c26 */ /* 0x000fe200080002c7 */
[----:B------:R-:W-:Y:S01]  /*7d3e0*/  UMOV UR6, 0x519 ;  /* 0x0000051900067882 */ /* 0x000fe20000000000 */
[----:B------:R-:W-:-:S04]  /*7d3f0*/  IMAD.WIDE R38, R11, 0x5, R12 ;  /* 0x000000050b267825 */ /* 0x000fc800078e020c */
[----:B------:R-:W-:Y:S01]  /*7d400*/  IDP.2A.LO.S16.U8 R10, R10, UR6, R11 ;  /* 0x000000060a0a7c26 */ /* 0x000fe2000800120b */
[----:B------:R-:W-:Y:S01]  /*7d410*/  R2UR UR6, R154 ;  /* 0x000000009a0672ca */ /* 0x000fe200000e0000 */
[----:B-1----:R-:W-:Y:S01]  /*7d420*/  IMAD.WIDE R198, R198, 0x8, R206 ;  /* 0x00000008c6c67825 */ /* 0x002fe200078e02ce */
[----:B0-----:R-:W-:-:S03]  /*7d430*/  LEA R204, P2, R38, R22, 0x3 ;  /* 0x0000001626cc7211 */ /* 0x001fc600078418ff */
[----:B------:R-:W-:Y:S01]  /*7d440*/  IMAD.WIDE R206, R10, 0x8, R206 ;  /* 0x000000080ace7825 */ /* 0x000fe200078e02ce */
[----:B------:R-:W-:Y:S01]  /*7d450*/  LEA.HI.X R205, R38, R23, R39, 0x3, P2 ;  /* 0x0000001726cd7211 */ /* 0x000fe200010f1c27 */
[----:B------:R-:W2:Y:S04]  /*7d460*/  LDG.E.64 R200, desc[UR14][R198.64+0x9df8] ;  /* 0x009df80ec6c87981 */ /* 0x000ea8000c1e1b00 */
[----:B------:R-:W2:Y:S04]  /*7d470*/  LDG.E.64 R202, desc[UR12][R204.64+0xb248] ;  /* 0x00b2480cccca7981 */ /* 0x000ea8000c1e1b00 */
[----:B------:R-:W3:Y:S04]  /*7d480*/  LDG.E.64 R208, desc[UR6][R206.64+0x5208] ;  /* 0x00520806ced07981 */ /* 0x000ee8000c1e1b00 */
[----:B------:R-:W4:Y:S04]  /*7d490*/  LDG.E.64 R198, desc[UR10][R198.64+0x8a70] ;  /* 0x008a700ac6c67981 */ /* 0x000f28000c1e1b00 */
[----:B------:R-:W4:Y:S01]  /*7d4a0*/  LDG.E.64 R204, desc[UR8][R204.64+0xb180] ;  /* 0x00b18008cccc7981 */ /* 0x000f22000c1e1b00 */
[----:B------:R-:W-:-:S02]  /*7d4b0*/  IMAD.MOV.U32 R10, RZ, RZ, -0x800000 ;  /* 0xff800000ff0a7424 */ /* 0x000fc400078e00ff */
[----:B------:R-:W-:Y:S01]  /*7d4c0*/  IMAD.MOV.U32 R11, RZ, RZ, 0x41cdcd64 ;  /* 0x41cdcd64ff0b7424 */ /* 0x000fe200078e00ff */
[----:B------:R-:W-:Y:S01]  /*7d4d0*/  PRMT R9, R9, 0x8880, RZ ;  /* 0x0000888009097816 */ /* 0x000fe200000000ff */
[----:B------:R-:W-:Y:S03]  /*7d4e0*/  BSSY.RECONVERGENT B0, `(.L_x_2676) ;  /* 0x0000119000007945 */ /* 0x000fe60003800200 */
[----:B------:R-:W-:Y:S01]  /*7d4f0*/  SHF.R.S32.HI R211, RZ, 0x1f, R9 ;  /* 0x0000001fffd37819 */ /* 0x000fe20000011409 */
[----:B--2---:R-:W-:Y:S02]  /*7d500*/  DADD R200, R202, R200 ;  /* 0x00000000cac87229 */ /* 0x004fe400000000c8 */
[----:B---3--:R-:W-:-:S06]  /*7d510*/  DSETP.GEU.AND P3, PT, |R208|, R10, PT ;  /* 0x0000000ad000722a */ /* 0x008fcc0003f6e200 */
[----:B------:R-:W-:Y:S02]  /*7d520*/  DSETP.GT.AND P2, PT, |R200|, R10, PT ;  /* 0x0000000ac800722a */ /* 0x000fe40003f44200 */
[----:B----4-:R-:W-:-:S04]  /*7d530*/  DADD R198, R204, R198 ;  /* 0x00000000ccc67229 */ /* 0x010fc800000000c6 */
[----:B------:R-:W-:Y:S02]  /*7d540*/  FSEL R200, R200, RZ, !P2 ;  /* 0x000000ffc8c87208 */ /* 0x000fe40005000000 */
[----:B------:R-:W-:-:S04]  /*7d550*/  FSEL R201, R201, +QNAN , !P2 ;  /* 0x7ff00000c9c97808 */ /* 0x000fc80005000000 */
        /* <DEDUP_REMOVED lines=56> */
.L_x_2680:
[----:B------:R-:W-:Y:S05]  /*7d8e0*/  BSYNC.RECONVERGENT B2 ;  /* 0x0000000000027941 */ /* 0x000fea0003800200 */
.L_x_2679:
        /* <DEDUP_REMOVED lines=31> */
.L_x_2683:
[----:B------:R-:W-:Y:S05]  /*7dae0*/  BSYNC.RECONVERGENT B2 ;  /* 0x0000000000027941 */ /* 0x000fea0003800200 */
.L_x_2682:
        /* <DEDUP_REMOVED lines=8> */
.L_x_2678:
        /* <DEDUP_REMOVED lines=37> */
.L_x_2685:
[----:B------:R-:W-:Y:S05]  /*7ddc0*/  BSYNC.RECONVERGENT B2 ;  /* 0x0000000000027941 */ /* 0x000fea0003800200 */
.L_x_2684:
        /* <DEDUP_REMOVED lines=33> */
.L_x_2687:
[----:B------:R-:W-:Y:S05]  /*7dfe0*/  BSYNC.RECONVERGENT B2 ;  /* 0x0000000000027941 */ /* 0x000fea0003800200 */
.L_x_2686:
        /* <DEDUP_REMOVED lines=8> */
.L_x_2677:
        /* <DEDUP_REMOVED lines=26> */
[----:B------:R-:W-:-:S05]  /*7e210*/  FSEL R22, R23, -1.875, !P2 ;  /* 0xbff0000017167808 */ /* 0x000fca0005000000 */
[----:B------:R-:W-:-:S06]  /*7e220*/  IMAD.MOV.U32 R39, RZ, RZ, R22 ;  /* 0x000000ffff277224 */ /* 0x000fcc00078e0016 */
        /* <DEDUP_REMOVED lines=26> */
.L_x_2689:
[----:B------:R-:W-:Y:S05]  /*7e3d0*/  BSYNC.RECONVERGENT B2 ;  /* 0x0000000000027941 */ /* 0x000fea0003800200 */
.L_x_2688:
        /* <DEDUP_REMOVED lines=33> */
.L_x_2691:
[----:B------:R-:W-:Y:S05]  /*7e5f0*/  BSYNC.RECONVERGENT B2 ;  /* 0x0000000000027941 */ /* 0x000fea0003800200 */
.L_x_2690:
[----:B------:R-:W-:-:S06]  /*7e600*/  DSETP.GEU.AND P2, PT, R206, R138, PT ;  /* 0x0000008ace00722a */ /* 0x000fcc0003f4e000 */
[----:B------:R-:W-:Y:S02]  /*7e610*/  FSEL R138, R138, R206, !P2 ;  /* 0x000000ce8a8a7208 */ /* 0x000fe40005000000 */
[----:B------:R-:W-:Y:S02]  /*7e620*/  FSEL R139, R139, R207, !P2 ;  /* 0x000000cf8b8b7208 */ /* 0x000fe40005000000 */
[----:B------:R-:W-:Y:S02]  /*7e630*/  FSEL R38, R38, R198, !P2 ;  /* 0x000000c626267208 */ /* 0x000fe40005000000 */
[----:B------:R-:W-:Y:S02]  /*7e640*/  FSEL R39, R39, R199, !P2 ;  /* 0x000000c727277208 */ /* 0x000fe40005000000 */
[----:B------:R-:W-:Y:S02]  /*7e650*/  FSEL R22, R22, R200, !P2 ;  /* 0x000000c816167208 */ /* 0x000fe40005000000 */
[----:B------:R-:W-:-:S07]  /*7e660*/  FSEL R23, R23, R201, !P2 ;  /* 0x000000c917177208 */ /* 0x000fce0005000000 */
.L_x_2681:
[----:B------:R-:W-:Y:S05]  /*7e670*/  BSYNC.RECONVERGENT B0 ;  /* 0x0000000000007941 */ /* 0x000fea0003800200 */
.L_x_2676:
        /* <DEDUP_REMOVED lines=31> */
.L_x_2693:
[----:B------:R-:W-:Y:S05]  /*7e870*/  BSYNC.RECONVERGENT B0 ;  /* 0x0000000000007941 */ /* 0x000fea0003800200 */
.L_x_2692:
[----:B------:R-:W-:-:S06]  /*7e880*/  DSETP.GEU.AND P2, PT, R138, R198, PT ;  /* 0x000000c68a00722a */ /* 0x000fcc0003f4e000 */
[----:B------:R-:W-:Y:S02]  /*7e890*/  FSEL R202, R202, R22, !P2 ;  /* 0x00000016caca7208 */ /* 0x000fe40005000000 */
[----:B------:R-:W-:Y:S02]  /*7e8a0*/  FSEL R204, R204, R38, !P2 ;  /* 0x00000026cccc7208 */ /* 0x000fe40005000000 */
[----:B------:R-:W-:Y:S02]  /*7e8b0*/  FSEL R22, R203, R23, !P2 ;  /* 0x00000017cb167208 */ /* 0x000fe40005000000 */
[----:B------:R-:W-:-:S03]  /*7e8c0*/  FSEL R38, R205, R39, !P2 ;  /* 0x00000027cd267208 */ /* 0x000fc60005000000 */
[----:B------:R-:W-:Y:S02]  /*7e8d0*/  IMAD.MOV.U32 R203, RZ, RZ, R22 ;  /* 0x000000ffffcb7224 */ /* 0x000fe400078e0016 */
[----:B------:R-:W-:-:S07]  /*7e8e0*/  IMAD.MOV.U32 R205, RZ, RZ, R38 ;  /* 0x000000ffffcd7224 */ /* 0x000fce00078e0026 */
.L_x_2675:
[----:B------:R-:W-:Y:S05]  /*7e8f0*/  BSYNC.RECONVERGENT B1 ;  /* 0x0000000000017941 */ /* 0x000fea0003800200 */
.L_x_2673:
        /* <DEDUP_REMOVED lines=11> */
[----:B------:R-:W-:Y:S02]  /*7e9b0*/  IMAD.MOV.U32 R38, RZ, RZ, -0x771c970f ;  /* 0x88e368f1ff267424 */ /* 0x000fe400078e00ff */
[----:B------:R-:W-:Y:S01]  /*7e9c0*/  IMAD.MOV.U32 R39, RZ, RZ, 0x3ee4f8b5 ;  /* 0x3ee4f8b5ff277424 */ /* 0x000fe200078e00ff */
[C-C-:B--2---:R-:W-:Y:S01]  /*7e9d0*/  DSETP.MAX.AND P2, P3, |R22|.reuse, |R204|.reuse, PT ;  /* 0x400000cc1600722a */ /* 0x144fe20003b4f200 */
[----:B------:R-:W-:Y:S01]  /*7e9e0*/  IMAD.MOV.U32 R201, RZ, RZ, R23 ;  /* 0x000000ffffc97224 */ /* 0x000fe200078e0017 */
[----:B------:R-:W-:Y:S01]  /*7e9f0*/  DADD R198, R22, -R204 ;  /* 0x0000000016c67229 */ /* 0x000fe200000008cc */
[----:B------:R-:W-:Y:S02]  /*7ea00*/  IMAD.MOV.U32 R204, RZ, RZ, R205 ;  /* 0x000000ffffcc7224 */ /* 0x000fe400078e00cd */
[----:B------:R-:W-:-:S03]  /*7ea10*/  IMAD.MOV.U32 R205, RZ, RZ, R22 ;  /* 0x000000ffffcd7224 */ /* 0x000fc600078e0016 */
[----:B------:R-:W-:Y:S02]  /*7ea20*/  FSEL R201, |R201|, |R204|, P2 ;  /* 0x400000ccc9c97208 */ /* 0x000fe40001000200 */
[----:B------:R-:W-:Y:S01]  /*7ea30*/  SEL R200, R205, R200, P2 ;  /* 0x000000c8cdc87207 */ /* 0x000fe20001000000 */
[----:B------:R-:W-:-:S03]  /*7ea40*/  DSETP.GEU.AND P2, PT, |R198|, R38, PT ;  /* 0x00000026c600722a */ /* 0x000fc60003f4e200 */
[----:B------:R-:W-:Y:S01]  /*7ea50*/  @P3 LOP3.LUT R201, R204, 0x80000, RZ, 0xfc, !PT ;  /* 0x00080000ccc93812 */ /* 0x000fe200078efcff */
        /* <DEDUP_REMOVED lines=19> */
.L_x_2695:
[----:B------:R-:W-:Y:S05]  /*7eb90*/  BSYNC.RELIABLE B0 ;  /* 0x0000000000007941 */ /* 0x000fea0003800100 */
.L_x_2694:
        /* <DEDUP_REMOVED lines=55> */
.L_x_2698:
[----:B------:R-:W-:Y:S05]  /*7ef10*/  BSYNC.RECONVERGENT B0 ;  /* 0x0000000000007941 */ /* 0x000fea0003800200 */
.L_x_2697:
[----:B------:R-:W-:Y:S04]  /*7ef20*/  BSSY.RECONVERGENT B2, `(.L_x_2699) ;  /* 0x00001a0000027945 */ /* 0x000fe80003800200 */
[----:B------:R-:W-:Y:S05]  /*7ef30*/  @!P2 BRA `(.L_x_2700) ;  /* 0x000000180078a947 */ /* 0x000fea0003800000 */
[----:B------:R-:W-:-:S07]  /*7ef40*/  IMAD.MOV.U32 R211, RZ, RZ, 0x3 ;  /* 0x00000003ffd37424 */ /* 0x000fce00078e00ff */
.L_x_2718:
[----:B0-----:R-:W-:Y:S01]  /*7ef50*/  IMAD.IADD R9, R8, 0x1, -R211 ;  /* 0x0000000108097824 */ /* 0x001fe200078e0ad3 */
[----:B------:R-:W-:Y:S03]  /*7ef60*/  BSSY.RECONVERGENT B1, `(.L_x_2701) ;  /* 0x0000198000017945 */ /* 0x000fe60003800200 */
[C---:B------:R-:W-:Y:S01]  /*7ef70*/  VIADD R212, R9.reuse, 0x1 ;  /* 0x0000000109d47836 */ /* 0x040fe20000000000 */
[----:B-1----:R-:W-:Y:S02]  /*7ef80*/  IABS R10, R9 ;  /* 0x00000009000a7213 */ /* 0x002fe40000000000 */
[----:B------:R-:W-:-:S03]  /*7ef90*/  ISETP.GT.U32.AND P2, PT, R9, 0x7ffffffe, PT ;  /* 0x7ffffffe0900780c */ /* 0x000fc60003f44070 */
[----:B------:R-:W-:Y:S01]  /*7efa0*/  IMAD.MOV.U32 R9, RZ, RZ, R10 ;  /* 0x000000ffff097224 */ /* 0x000fe200078e000a */
[----:B------:R-:W-:Y:S01]  /*7efb0*/  SEL R212, R212, 0x1, !P2 ;  /* 0x00000001d4d47807 */ /* 0x000fe20005000000 */
[----:B------:R-:W-:-:S03]  /*7efc0*/  VIADD R10, R34, 0xffffffff ;  /* 0xffffffff220a7836 */ /* 0x000fc60000000000 */
[----:B------:R-:W-:Y:S02]  /*7efd0*/  SEL R9, R9, RZ, P2 ;  /* 0x000000ff09097207 */ /* 0x000fe40001000000 */
[----:B------:R-:W-:Y:S02]  /*7efe0*/  ISETP.GE.AND P3, PT, R212, R8, PT ;  /* 0x00000008d400720c */ /* 0x000fe40003f66270 */
[----:B------:R-:W-:Y:S01]  /*7eff0*/  PLOP3.LUT P2, PT, PT, PT, PT, 0x80, 0x8 ;  /* 0x000000000008781c */ /* 0x000fe20003f4f070 */
[----:B------:R-:W-:-:S05]  /*7f000*/  IMAD.IADD R213, R10, 0x1, -R9 ;  /* 0x000000010ad57824 */ /* 0x000fca00078e0a09 */
        /* <DEDUP_REMOVED lines=13> */
[C---:B------:R-:W-:Y:S02]  /*7f0e0*/  IMAD.IADD R216, R247.reuse, 0x1, R8 ;  /* 0x00000001f7d87824 */ /* 0x040fe400078e0208 */
        /* <DEDUP_REMOVED lines=8> */
.L_x_2717:
        /* <DEDUP_REMOVED lines=17> */
[C---:B------:R-:W-:Y:S01]  /*7f280*/  ISETP.EQ.AND P3, PT, R222.reuse, RZ, !P3 ;  /* 0x000000ffde00720c */ /* 0x040fe20005f62270 */
[----:B------:R-:W-:Y:S01]  /*7f290*/  VIADD R9, R213, 0xffffffff ;  /* 0xffffffffd5097836 */ /* 0x000fe20000000000 */
[----:B------:R-:W-:Y:S01]  /*7f2a0*/  ISETP.EQ.AND P6, PT, R222, 0x1, !P6 ;  /* 0x00000001de00780c */ /* 0x000fe200077c2270 */
[----:B------:R-:W-:Y:S01]  /*7f2b0*/  IMAD.IADD R208, R18, 0x1, R212 ;  /* 0x0000000112d07824 */ /* 0x000fe200078e02d4 */
[----:B------:R-:W-:Y:S01]  /*7f2c0*/  CS2R R22, SRZ ;  /* 0x0000000000167805 */ /* 0x000fe2000001ff00 */
[----:B------:R-:W-:Y:S01]  /*7f2d0*/  IMAD.MOV.U32 R10, RZ, RZ, 0x0 ;  /* 0x00000000ff0a7424 */ /* 0x000fe200078e00ff */
[----:B------:R-:W-:Y:S01]  /*7f2e0*/  PLOP3.LUT P3, PT, P3, P6, PT, 0xf8, 0x8f ;  /* 0x00000000008f781c */ /* 0x000fe20001f6df70 */
[----:B------:R-:W-:-:S12]  /*7f2f0*/  IMAD.MOV.U32 R11, RZ, RZ, -0x3f56d000 ;  /* 0xc0a93000ff0b7424 */ /* 0x000fd800078e00ff */
        /* <DEDUP_REMOVED lines=20> */
[----:B------:R-:W-:-:S05]  /*7f440*/  PRMT R12, R12, 0x5410, R22 ;  /* 0x000054100c0c7816 */ /* 0x000fca0000000016 */
[----:B---3--:R-:W-:-:S04]  /*7f450*/  IDP.4A.S8.U8 R12, R12, UR6, R23 ;  /* 0x000000060c0c7c26 */ /* 0x008fc80008000217 */
[----:B-1----:R-:W-:Y:S02]  /*7f460*/  IMAD.WIDE R10, R12, 0x8, R10 ;  /* 0x000000080c0a7825 */ /* 0x002fe400078e020a */
[----:B------:R-:W2:Y:S04]  /*7f470*/  LDG.E.64 R12, desc[UR12][R204.64+0x5f98] ;  /* 0x005f980ccc0c7981 */ /* 0x000ea8000c1e1b00 */
[----:B------:R-:W5:Y:S04]  /*7f480*/  LDG.E.64 R22, desc[UR10][R10.64+0x1388] ;  /* 0x0013880a0a167981 */ /* 0x000f68000c1e1b00 */
[----:B------:R-:W2:Y:S01]  /*7f490*/  LDG.E.64 R10, desc[UR14][R10.64] ;  /* 0x0000000e0a0a7981 */ /* 0x000ea2000c1e1b00 */
[----:B-----5:R-:W-:-:S02]  /*7f4a0*/  DADD R22, R206, R22 ;  /* 0x00000000ce167229 */ /* 0x020fc40000000016 */
[----:B--2---:R-:W-:-:S11]  /*7f4b0*/  DADD R10, R12, R10 ;  /* 0x000000000c0a7229 */ /* 0x004fd6000000000a */
.L_x_2707:
[----:B------:R-:W-:Y:S05]  /*7f4c0*/  BSYNC.RECONVERGENT B5 ;  /* 0x0000000000057941 */ /* 0x000fea0003800200 */
.L_x_2706:
[C---:B------:R-:W-:Y:S01]  /*7f4d0*/  R2UR UR6, R154.reuse ;  /* 0x000000009a0672ca */ /* 0x040fe200000e0000 */
[----:B------:R-:W-:Y:S01]  /*7f4e0*/  IMAD R9, R35, R9, R208 ;  /* 0x0000000923097224 */ /* 0x000fe200078e02d0 */
[----:B------:R-:W-:Y:S02]  /*7f4f0*/  R2UR UR7, R155 ;  /* 0x000000009b0772ca */ /* 0x000fe400000e0000 */
[----:B------:R-:W-:Y:S01]  /*7f500*/  R2UR UR8, R154 ;  /* 0x000000009a0872ca */ /* 0x000fe200000e0000 */
[----:B0-----:R-:W-:Y:S01]  /*7f510*/  IMAD.WIDE R206, R9, 0x8, R214 ;  /* 0x0000000809ce7825 */ /* 0x001fe200078e02d6 */
[----:B------:R-:W-:-:S09]  /*7f520*/  R2UR UR9, R155 ;  /* 0x000000009b0972ca */ /* 0x000fd200000e0000 */
        /* <DEDUP_REMOVED lines=12> */
.L_x_2705:
[C-C-:B------:R-:W-:Y:S01]  /*7f5f0*/  IMAD.IADD R12, R247.reuse, 0x1, R212.reuse ;  /* 0x00000001f70c7824 */ /* 0x140fe200078e02d4 */
[----:B------:R-:W2:Y:S01]  /*7f600*/  LDL.S8 R22, [R216+0x1b] ;  /* 0x00001b00d8167983 */ /* 0x000ea20000100200 */
[----:B------:R-:W-:Y:S01]  /*7f610*/  IMAD.IADD R10, R247, 0x1, R213 ;  /* 0x00000001f70a7824 */ /* 0x000fe200078e02d5 */
[----:B------:R-:W0:Y:S01]  /*7f620*/  LDCU.64 UR6, c[0x0][0x410] ;  /* 0x00008200ff0677ac */ /* 0x000e220008000a00 */
[----:B------:R-:W1:Y:S01]  /*7f630*/  LDC.64 R220, c[0x0][0x428] ;  /* 0x00010a00ffdc7b82 */ /* 0x000e620000000a00 */
[----:B------:R-:W3:Y:S04]  /*7f640*/  LDL.S8 R9, [R217] ;  /* 0x00000000d9097983 */ /* 0x000ee80000100200 */
[----:B------:R-:W4:Y:S04]  /*7f650*/  LDL.S8 R12, [R12+0x1b] ;  /* 0x00001b000c0c7983 */ /* 0x000f280000100200 */
[----:B------:R-:W5:Y:S01]  /*7f660*/  LDL.S8 R10, [R10] ;  /* 0x000000000a0a7983 */ /* 0x000f620000100200 */
[----:B------:R-:W-:Y:S01]  /*7f670*/  IMAD.IADD R11, R18, 0x1, R212 ;  /* 0x00000001120b7824 */ /* 0x000fe200078e02d4 */
        /* <DEDUP_REMOVED lines=8> */
[----:B------:R-:W5:Y:S01]  /*7f700*/  LDG.E.64 R214, desc[UR8][R200.64+0x6268] ;  /* 0x00626808c8d67981 */ /* 0x000f62000c1e1b00 */
[C---:B------:R-:W-:Y:S02]  /*7f710*/  R2UR UR18, R154.reuse ;  /* 0x000000009a1272ca */ /* 0x040fe400000e0000 */
[C---:B------:R-:W-:Y:S02]  /*7f720*/  R2UR UR19, R155.reuse ;  /* 0x000000009b1372ca */ /* 0x040fe400000e0000 */
[----:B------:R-:W-:Y:S02]  /*7f730*/  R2UR UR12, R154 ;  /* 0x000000009a0c72ca */ /* 0x000fe400000e0000 */
[----:B------:R-:W-:-:S05]  /*7f740*/  R2UR UR13, R155 ;  /* 0x000000009b0d72ca */ /* 0x000fca00000e0000 */
[----:B------:R-:W5:Y:S01]  /*7f750*/  LDG.E.64 R208, desc[UR14][R200.64+0x5f98] ;  /* 0x005f980ec8d07981 */ /* 0x000f62000c1e1b00 */
[----:B--2---:R-:W-:Y:S02]  /*7f760*/  SHF.R.S32.HI R23, RZ, 0x1f, R22 ;  /* 0x0000001fff177819 */ /* 0x004fe40000011416 */
[----:B----4-:R-:W-:Y:S01]  /*7f770*/  SHF.R.S32.HI R13, RZ, 0x1f, R12 ;  /* 0x0000001fff0d7819 */ /* 0x010fe2000001140c */
[----:B---3--:R-:W-:-:S04]  /*7f780*/  IMAD.WIDE R22, R9, 0x5, R22 ;  /* 0x0000000509167825 */ /* 0x008fc800078e0216 */
[----:B-----5:R-:W-:-:S04]  /*7f790*/  IMAD.WIDE R12, R10, 0x5, R12 ;  /* 0x000000050a0c7825 */ /* 0x020fc800078e020c */
[----:B------:R-:W-:Y:S01]  /*7f7a0*/  VIADD R10, R213, 0xffffffff ;  /* 0xffffffffd50a7836 */ /* 0x000fe20000000000 */
[----:B0-----:R-:W-:-:S03]  /*7f7b0*/  LEA R206, P3, R12, UR6, 0x3 ;  /* 0x000000060cce7c11 */ /* 0x001fc6000f8618ff */
[----:B------:R-:W-:Y:S01]  /*7f7c0*/  IMAD R9, R35, R10, R11 ;  /* 0x0000000a23097224 */ /* 0x000fe200078e020b */
[----:B------:R-:W-:Y:S02]  /*7f7d0*/  LEA R10, P6, R22, UR6, 0x3 ;  /* 0x00000006160a7c11 */ /* 0x000fe4000f8c18ff */
[----:B------:R-:W-:Y:S02]  /*7f7e0*/  LEA.HI.X R207, R12, UR7, R13, 0x3, P3 ;  /* 0x000000070ccf7c11 */ /* 0x000fe400098f1c0d */
[----:B------:R-:W-:Y:S02]  /*7f7f0*/  LEA.HI.X R11, R22, UR7, R23, 0x3, P6 ;  /* 0x00000007160b7c11 */ /* 0x000fe4000b0f1c17 */
[----:B------:R-:W-:Y:S01]  /*7f800*/  R2UR UR6, R154 ;  /* 0x000000009a0672ca */ /* 0x000fe200000e0000 */
[----:B------:R-:W2:Y:S01]  /*7f810*/  LDG.E.64 R218, desc[UR10][R206.64+0xb248] ;  /* 0x00b2480aceda7981 */ /* 0x000ea2000c1e1b00 */
[----:B------:R-:W-:Y:S01]  /*7f820*/  R2UR UR7, R155 ;  /* 0x000000009b0772ca */ /* 0x000fe200000e0000 */
[----:B-1----:R-:W-:-:S05]  /*7f830*/  IMAD.WIDE R220, R9, 0x8, R220 ;  /* 0x0000000809dc7825 */ /* 0x002fca00078e02dc */
[----:B------:R-:W3:Y:S04]  /*7f840*/  LDG.E.64 R12, desc[UR12][R220.64] ;  /* 0x0000000cdc0c7981 */ /* 0x000ee8000c1e1b00 */
[----:B------:R-:W4:Y:S04]  /*7f850*/  LDG.E.64 R206, desc[UR16][R206.64+0xb180] ;  /* 0x00b18010cece7981 */ /* 0x000f28000c1e1b00 */
[----:B------:R-:W5:Y:S04]  /*7f860*/  LDG.E.64 R22, desc[UR6][R10.64+0xb248] ;  /* 0x00b248060a167981 */ /* 0x000f68000c1e1b00 */
[----:B------:R-:W3:Y:S04]  /*7f870*/  LDG.E.64 R220, desc[UR8][R220.64+0x1388] ;  /* 0x00138808dcdc7981 */ /* 0x000ee8000c1e1b00 */
[----:B------:R-:W3:Y:S01]  /*7f880*/  LDG.E.64 R10, desc[UR18][R10.64+0xb180] ;  /* 0x00b180120a0a7981 */ /* 0x000ee2000c1e1b00 */
[----:B------:R-:W-:Y:S01]  /*7f890*/  UMOV UR6, 0xff800000 ;  /* 0xff80000000067882 */ /* 0x000fe20000000000 */
[----:B------:R-:W-:Y:S01]  /*7f8a0*/  UMOV UR7, 0x41cdcd64 ;  /* 0x41cdcd6400077882 */ /* 0x000fe20000000000 */
[----:B--2---:R-:W-:-:S02]  /*7f8b0*/  DADD R214, R214, R218 ;  /* 0x00000000d6d67229 */ /* 0x004fc400000000da */
[----:B----4-:R-:W-:-:S06]  /*7f8c0*/  DADD R206, R208, R206 ;  /* 0x00000000d0ce7229 */ /* 0x010fcc00000000ce */
[----:B-----5:R-:W-:Y:S02]  /*7f8d0*/  DADD R22, R214, R22 ;  /* 0x00000000d6167229 */ /* 0x020fe40000000016 */
[----:B---3--:R-:W-:-:S06]  /*7f8e0*/  DADD R10, R206, R10 ;  /* 0x00000000ce0a7229 */ /* 0x008fcc000000000a */
        /* <DEDUP_REMOVED lines=8> */
.L_x_2704:
        /* <DEDUP_REMOVED lines=8> */
[----:B------:R-:W4:Y:S04]  /*7f9f0*/  LDL.U8 R207, [R11+0x1b] ;  /* 0x00001b000bcf7983 */ /* 0x000f280000100000 */
[----:B------:R-:W3:Y:S04]  /*7fa00*/  LDL.U8 R22, [R22] ;  /* 0x0000000016167983 */ /* 0x000ee80000100000 */
[----:B------:R-:W2:Y:S04]  /*7fa10*/  LDL.U8 R13, [R216+0x1a] ;  /* 0x00001a00d80d7983 */ /* 0x000ea80000100000 */
        /* <DEDUP_REMOVED lines=15> */
[----:B---3--:R-:W-:Y:S02]  /*7fb10*/  PRMT R10, R22, 0x3340, R10 ;  /* 0x00003340160a7816 */ /* 0x008fe4000000000a */
[----:B------:R-:W1:Y:S01]  /*7fb20*/  LDC.64 R22, c[0x0][0x410] ;  /* 0x00010400ff167b82 */ /* 0x000e620000000a00 */
[----:B----4-:R-:W-:-:S02]  /*7fb30*/  PRMT R207, R207, 0x3340, RZ ;  /* 0x00003340cfcf7816 */ /* 0x010fc400000000ff */
[----:B--2---:R-:W-:Y:S02]  /*7fb40*/  PRMT R12, R13, 0x3340, R12 ;  /* 0x000033400d0c7816 */ /* 0x004fe4000000000c */
[----:B------:R-:W-:Y:S02]  /*7fb50*/  PRMT R10, R10, 0x5410, R207 ;  /* 0x000054100a0a7816 */ /* 0x000fe400000000cf */
[----:B-----5:R-:W-:-:S04]  /*7fb60*/  PRMT R206, R206, 0x3340, RZ ;  /* 0x00003340cece7816 */ /* 0x020fc800000000ff */
[----:B------:R-:W-:Y:S01]  /*7fb70*/  PRMT R206, R12, 0x5410, R206 ;  /* 0x000054100cce7816 */ /* 0x000fe200000000ce */
[----:B------:R-:W-:Y:S01]  /*7fb80*/  IDP.4A.S8.U8 R10, R10, UR6, R11 ;  /* 0x000000060a0a7c26 */ /* 0x000fe2000800020b */
[----:B------:R-:W-:Y:S01]  /*7fb90*/  UMOV UR6, 0x57d19 ;  /* 0x00057d1900067882 */ /* 0x000fe20000000000 */
[----:B------:R-:W-:Y:S02]  /*7fba0*/  VIADD R11, R213, 0xffffffff ;  /* 0xffffffffd50b7836 */ /* 0x000fe40000000000 */
[----:B------:R-:W-:Y:S02]  /*7fbb0*/  IMAD.IADD R12, R16, 0x1, R212 ;  /* 0x00000001100c7824 */ /* 0x000fe400078e02d4 */
[----:B------:R-:W-:Y:S01]  /*7fbc0*/  IDP.4A.S8.U8 R13, R206, UR6, R9 ;  /* 0x00000006ce0d7c26 */ /* 0x000fe20008000209 */
[----:B------:R-:W-:Y:S01]  /*7fbd0*/  R2UR UR6, R154 ;  /* 0x000000009a0672ca */ /* 0x000fe200000e0000 */
[----:B------:R-:W-:Y:S02]  /*7fbe0*/  IMAD R9, R35, R11, R12 ;  /* 0x0000000b23097224 */ /* 0x000fe400078e020c */
[----:B-1----:R-:W-:-:S04]  /*7fbf0*/  IMAD.WIDE R12, R13, 0x8, R22 ;  /* 0x000000080d0c7825 */ /* 0x002fc800078e0216 */
[----:B------:R-:W-:Y:S01]  /*7fc00*/  IMAD.WIDE R22, R10, 0x8, R22 ;  /* 0x000000080a167825 */ /* 0x000fe200078e0216 */
[----:B------:R-:W2:Y:S04]  /*7fc10*/  LDG.E.64 R208, desc[UR14][R12.64+0x3a98] ;  /* 0x003a980e0cd07981 */ /* 0x000ea8000c1e1b00 */
[----:B------:R-:W2:Y:S01]  /*7fc20*/  LDG.E.64 R206, desc[UR12][R22.64+0x3a98] ;  /* 0x003a980c16ce7981 */ /* 0x000ea2000c1e1b00 */
[----:B0-----:R-:W-:-:S03]  /*7fc30*/  IMAD.WIDE R214, R9, 0x8, R214 ;  /* 0x0000000809d67825 */ /* 0x001fc600078e02d6 */
        /* <DEDUP_REMOVED lines=42> */
.L_x_2711:
[----:B------:R-:W-:Y:S05]  /*7fee0*/  BSYNC.RECONVERGENT B5 ;  /* 0x0000000000057941 */ /* 0x000fea0003800200 */
.L_x_2710:
        /* <DEDUP_REMOVED lines=28> */
.L_x_2713:
[----:B------:R-:W-:Y:S05]  /*800b0*/  BSYNC.RECONVERGENT B5 ;  /* 0x0000000000057941 */ /* 0x000fea0003800200 */
.L_x_2712:
[----:B------:R-:W-:-:S06]  /*800c0*/  DSETP.GE.AND P3, PT, R22, R12, PT ;  /* 0x0000000c1600722a */ /* 0x000fcc0003f66000 */
[----:B------:R-:W-:Y:S02]  /*800d0*/  FSEL R10, R208, RZ, P3 ;  /* 0x000000ffd00a7208 */ /* 0x000fe40001800000 */
[----:B------:R-:W-:Y:S02]  /*800e0*/  FSEL R11, R209, +QNAN , P3 ;  /* 0x7ff00000d10b7808 */ /* 0x000fe40001800000 */
[----:B------:R-:W-:Y:S02]  /*800f0*/  FSEL R12, R206, RZ, P3 ;  /* 0x000000ffce0c7208 */ /* 0x000fe40001800000 */
[----:B------:R-:W-:Y:S01]  /*80100*/  FSEL R13, R207, -1.875, P3 ;  /* 0xbff00000cf0d7808 */ /* 0x000fe20001800000 */
[----:B------:R-:W-:Y:S06]  /*80110*/  BRA `(.L_x_2708) ;  /* 0x00000004000c7947 */ /* 0x000fec0003800000 */
.L_x_2709:
        /* <DEDUP_REMOVED lines=67> */
.L_x_2708:
[----:B------:R-:W-:Y:S05]  /*80550*/  BSYNC.RECONVERGENT B0 ;  /* 0x0000000000007941 */ /* 0x000fea0003800200 */
.L_x_2703:
[C-C-:B------:R-:W-:Y:S01]  /*80560*/  DSETP.MAX.AND P3, P6, |R198|.reuse, |R12|.reuse, PT ;  /* 0x4000000cc600722a */ /* 0x140fe20003e6f200 */
[----:B------:R-:W-:Y:S01]  /*80570*/  IMAD.MOV.U32 R22, RZ, RZ, R12 ;  /* 0x000000ffff167224 */ /* 0x000fe200078e000c */
[----:B------:R-:W-:Y:S01]  /*80580*/  BSSY.RELIABLE B0, `(.L_x_2714) ;  /* 0x0000022000007945 */ /* 0x000fe20003800100 */
[----:B------:R-:W-:Y:S02]  /*80590*/  IMAD.MOV.U32 R23, RZ, RZ, R198 ;  /* 0x000000ffff177224 */ /* 0x000fe400078e00c6 */
[----:B------:R-:W-:Y:S01]  /*805a0*/  IMAD.MOV.U32 R9, RZ, RZ, R13 ;  /* 0x000000ffff097224 */ /* 0x000fe200078e000d */
[----:B------:R-:W-:Y:S01]  /*805b0*/  DADD R12, R198, -R12 ;  /* 0x00000000c60c7229 */ /* 0x000fe2000000080c */
[----:B------:R-:W-:Y:S01]  /*805c0*/  IMAD.MOV.U32 R208, RZ, RZ, -0x771c970f ;  /* 0x88e368f1ffd07424 */ /* 0x000fe200078e00ff */
[----:B------:R-:W-:Y:S01]  /*805d0*/  SEL R22, R23, R22, P3 ;  /* 0x0000001617167207 */ /* 0x000fe20001800000 */
[----:B------:R-:W-:Y:S02]  /*805e0*/  IMAD.MOV.U32 R209, RZ, RZ, 0x3ee4f8b5 ;  /* 0x3ee4f8b5ffd17424 */ /* 0x000fe400078e00ff */
[----:B------:R-:W-:-:S02]  /*805f0*/  IMAD.MOV.U32 R23, RZ, RZ, R199 ;  /* 0x000000ffff177224 */ /* 0x000fc400078e00c7 */
[----:B------:R-:W-:Y:S02]  /*80600*/  IMAD.MOV.U32 R206, RZ, RZ, -0x800000 ;  /* 0xff800000ffce7424 */ /* 0x000fe400078e00ff */
[----:B------:R-:W-:Y:S01]  /*80610*/  IMAD.MOV.U32 R207, RZ, RZ, 0x41cdcd64 ;  /* 0x41cdcd64ffcf7424 */ /* 0x000fe200078e00ff */
[----:B------:R-:W-:Y:S01]  /*80620*/  FSEL R23, |R23|, |R9|, P3 ;  /* 0x4000000917177208 */ /* 0x000fe20001800200 */
[----:B------:R-:W-:Y:S01]  /*80630*/  DSETP.GEU.AND P3, PT, |R12|, R208, PT ;  /* 0x000000d00c00722a */ /* 0x000fe20003f6e200 */
[----:B------:R-:W-:-:S06]  /*80640*/  @P6 LOP3.LUT R23, R9, 0x80000, RZ, 0xfc, !PT ;  /* 0x0008000009176812 */ /* 0x000fcc00078efcff */
        /* <DEDUP_REMOVED lines=18> */
.L_x_2715:
[----:B------:R-:W-:-:S13]  /*80770*/  ISETP.GT.AND P3, PT, R213, 0x1, PT ;  /* 0x00000001d500780c */ /* 0x000fda0003f64270 */
[----:B------:R-:W-:Y:S05]  /*80780*/  @!P3 BREAK.RELIABLE B0 ;  /* 0x000000000000b942 */ /* 0x000fea0003800100 */
[----:B------:R-:W-:Y:S05]  /*80790*/  @!P3 BRA `(.L_x_2702) ;  /* 0x000000000050b947 */ /* 0x000fea0003800000 */
[----:B------:R-:W-:Y:S05]  /*807a0*/  BSYNC.RELIABLE B0 ;  /* 0x0000000000007941 */ /* 0x000fea0003800100 */
.L_x_2714:
[----:B------:R-:W-:Y:S02]  /*807b0*/  VIADD R212, R212, 0x1 ;  /* 0x00000001d4d47836 */ /* 0x000fe40000000000 */
[----:B------:R-:W-:-:S03]  /*807c0*/  VIADD R213, R213, 0xffffffff ;  /* 0xffffffffd5d57836 */ /* 0x000fc60000000000 */
[----:B------:R-:W-:-:S13]  /*807d0*/  ISETP.GE.AND P3, PT, R212, R8, PT ;  /* 0x00000008d400720c */ /* 0x000fda0003f66270 */
[----:B------:R-:W-:Y:S05]  /*807e0*/  @!P3 BRA `(.L_x_2717) ;  /* 0xffffffe80060b947 */ /* 0x000fea000383ffff */
[----:B------:R-:W-:Y:S05]  /*807f0*/  BRA `(.L_x_2702) ;  /* 0x0000000000387947 */ /* 0x000fea0003800000 */
.L_x_2716:
[----:B------:R-:W0:Y:S01]  /*80800*/  LDC.64 R10, c[0x0][0x430] ;  /* 0x00010c00ff0a7b82 */ /* 0x000e220000000a00 */
[C---:B------:R-:W-:Y:S01]  /*80810*/  R2UR UR6, R154.reuse ;  /* 0x000000009a0672ca */ /* 0x040fe200000e0000 */
[--C-:B------:R-:W-:Y:S01]  /*80820*/  IMAD.IADD R9, R15, 0x1, R213.reuse ;  /* 0x000000010f097824 */ /* 0x100fe200078e02d5 */
[C---:B------:R-:W-:Y:S01]  /*80830*/  R2UR UR7, R155.reuse ;  /* 0x000000009b0772ca */ /* 0x040fe200000e0000 */
[----:B------:R-:W-:Y:S01]  /*80840*/  IMAD.MOV.U32 R34, RZ, RZ, R213 ;  /* 0x000000ffff227224 */ /* 0x000fe200078e00d5 */
[----:B------:R-:W-:Y:S02]  /*80850*/  R2UR UR8, R154 ;  /* 0x000000009a0872ca */ /* 0x000fe400000e0000 */
[----:B------:R-:W-:Y:S02]  /*80860*/  R2UR UR9, R155 ;  /* 0x000000009b0972ca */ /* 0x000fe400000e0000 */
[----:B------:R-:W-:Y:S02]  /*80870*/  IADD3 R12, PT, PT, R15, 0x19, R212 ;  /* 0x000000190f0c7810 */ /* 0x000fe40007ffe0d4 */
[----:B------:R-:W-:Y:S01]  /*80880*/  PLOP3.LUT P2, PT, PT, PT, PT, 0x8, 0x80 ;  /* 0x000000000080781c */ /* 0x000fe20003f4e170 */
[----:B0-----:R-:W-:-:S04]  /*80890*/  IMAD.WIDE R8, R9, 0x4, R10 ;  /* 0x0000000409087825 */ /* 0x001fc800078e020a */
[----:B------:R-:W-:Y:S01]  /*808a0*/  IMAD.WIDE R10, R12, 0x4, R10 ;  /* 0x000000040c0a7825 */ /* 0x000fe200078e020a */
[----:B------:R0:W-:Y:S04]  /*808b0*/  STG.E desc[UR6][R8.64], R212 ;  /* 0x000000d408007986 */ /* 0x0001e8000c101906 */
[----:B------:R1:W-:Y:S01]  /*808c0*/  STG.E desc[UR8][R10.64], R213 ;  /* 0x000000d50a007986 */ /* 0x0003e2000c101908 */
[----:B0-----:R-:W-:-:S07]  /*808d0*/  IMAD.MOV.U32 R8, RZ, RZ, R212 ;  /* 0x000000ffff087224 */ /* 0x001fce00078e00d4 */
.L_x_2702:
[----:B------:R-:W-:Y:S05]  /*808e0*/  BSYNC.RECONVERGENT B1 ;  /* 0x0000000000017941 */ /* 0x000fea0003800200 */
.L_x_2701:
[C---:B------:R-:W-:Y:S01]  /*808f0*/  ISETP.LT.U32.AND P3, PT, R211.reuse, 0x20, PT ;  /* 0x00000020d300780c */ /* 0x040fe20003f61070 */
[----:B------:R-:W-:-:S12]  /*80900*/  VIADD R211, R211, 0x1 ;  /* 0x00000001d3d37836 */ /* 0x000fd80000000000 */
[----:B------:R-:W-:Y:S05]  /*80910*/  @P2 BRA P3, `(.L_x_2718) ;  /* 0xffffffe4008c2947 */ /* 0x000fea000183ffff */
.L_x_2700:
[----:B------:R-:W-:Y:S05]  /*80920*/  BSYNC.RECONVERGENT B2 ;  /* 0x0000000000027941 */ /* 0x000fea0003800200 */
.L_x_2699:
[C---:B------:R-:W-:Y:S02]  /*80930*/  IMAD.IADD R208, R247.reuse, 0x1, R34 ;  /* 0x00000001f7d07824 */ /* 0x040fe400078e0222 */
[----:B------:R-:W-:-:S04]  /*80940*/  IMAD.IADD R209, R247, 0x1, R8 ;  /* 0x00000001f7d17824 */ /* 0x000fc800078e0208 */
[----:B------:R-:W5:Y:S04]  /*80950*/  LDL.U8 R208, [R208] ;  /* 0x00000000d0d07983 */ /* 0x000f680000100000 */
[----:B------:R-:W5:Y:S01]  /*80960*/  LDL.U8 R209, [R209+0x1b] ;  /* 0x00001b00d1d17983 */ /* 0x000f620000100000 */
[----:B------:R-:W-:Y:S05]  /*80970*/  BRA `(.L_x_2719) ;  /* 0xffffffc400bc7947 */ /* 0x000fea000383ffff */
.L_x_2696:
[----:B------:R-:W-:Y:S05]  /*80980*/  BSYNC.RECONVERGENT B3 ;  /* 0x0000000000037941 */ /* 0x000fea0003800200 */
.L_x_2672:
[----:B------:R-:W-:Y:S02]  /*80990*/  SEL R3, R3, 0x1, !P0 ;  /* 0x0000000103037807 */ /* 0x000fe40004000000 */
[----:B------:R-:W-:Y:S02]  /*809a0*/  SEL R9, R210, 0x1, !P0 ;  /* 0x00000001d2097807 */ /* 0x000fe40004000000 */
[----:B------:R-:W-:Y:S01]  /*809b0*/  R2UR UR6, R154 ;  /* 0x000000009a0672ca */ /* 0x000fe200000e0000 */
[----:B------:R-:W-:Y:S01]  /*809c0*/  IMAD.IADD R8, R18, 0x1, R3 ;  /* 0x0000000112087824 */ /* 0x000fe200078e0203 */
[----:B------:R-:W-:Y:S01]  /*809d0*/  R2UR UR7, R155 ;  /* 0x000000009b0772ca */ /* 0x000fe200000e0000 */
[----:B------:R-:W-:Y:S01]  /*809e0*/  VIADD R3, R9, 0xffffffff ;  /* 0xffffffff09037836 */ /* 0x000fe20000000000 */
[----:B------:R-:W-:Y:S02]  /*809f0*/  R2UR UR8, R154 ;  /* 0x000000009a0872ca */ /* 0x000fe400000e0000 */
[----:B------:R-:W-:Y:S01]  /*80a00*/  R2UR UR9, R155 ;  /* 0x000000009b0972ca */ /* 0x000fe200000e0000 */
[----:B------:R-:W-:-:S04]  /*80a10*/  IMAD R3, R35, R3, R8 ;  /* 0x0000000323037224 */ /* 0x000fc800078e0208 */
[----:B------:R-:W-:-:S05]  /*80a20*/  IMAD.WIDE R10, R3, 0x8, R10 ;  /* 0x00000008030a7825 */ /* 0x000fca00078e020a */
        /* <DEDUP_REMOVED lines=21> */
.L_x_2726:
        /* <DEDUP_REMOVED lines=74> */
.L_x_2725:
[----:B------:R-:W-:Y:S05]  /*81020*/  BSYNC.RECONVERGENT B2 ;  /* 0x0000000000027941 */ /* 0x000fea0003800200 */
.L_x_2724:
        /* <DEDUP_REMOVED lines=46> */
.L_x_2728:
[----:B------:R-:W-:Y:S05]  /*81310*/  BSYNC.RECONVERGENT B2 ;  /* 0x0000000000027941 */ /* 0x000fea0003800200 */
.L_x_2727:
        /* <DEDUP_REMOVED lines=30> */
.L_x_2730:
[----:B------:R-:W-:Y:S05]  /*81500*/  BSYNC.RECONVERGENT B2 ;  /* 0x0000000000027941 */ /* 0x000fea0003800200 */
.L_x_2729:
        /* <DEDUP_REMOVED lines=28> */
.L_x_2723:
[----:B------:R-:W-:Y:S05]  /*816d0*/  BSYNC.RECONVERGENT B1 ;  /* 0x0000000000017941 */ /* 0x000fea0003800200 */
.L_x_2722:
        /* <DEDUP_REMOVED lines=13> */
.L_x_2735:
        /* <DEDUP_REMOVED lines=79> */
.L_x_2734:
[----:B------:R-:W-:Y:S05]  /*81ca0*/  BSYNC.RECONVERGENT B2 ;  /* 0x0000000000027941 */ /* 0x000fea0003800200 */
.L_x_2733:
        /* <DEDUP_REMOVED lines=51> */
.L_x_2737:
[----:B------:R-:W-:Y:S05]  /*81fe0*/  BSYNC.RECONVERGENT B2 ;  /* 0x0000000000027941 */ /* 0x000fea0003800200 */
.L_x_2736:
        /* <DEDUP_REMOVED lines=8> */
[C---:B------:R-:W-:Y:S01]  /*82070*/  IADD3 R23, P1, PT, R19.reuse, R25, RZ ;  /* 0x0000001913177210 */ /* 0x040fe20007f3e0ff */
[----:B------:R-:W-:Y:S01]  /*82080*/  IMAD.IADD R31, R24, 0x1, R25 ;  /* 0x00000001181f7824 */ /* 0x000fe200078e0219 */
[----:B------:R-:W-:Y:S02]  /*82090*/  R2UR UR8, R154 ;  /* 0x000000009a0872ca */ /* 0x000fe400000e0000 */
[----:B------:R-:W-:Y:S02]  /*820a0*/  LEA.HI.X.SX32 R30, R19, RZ, 0x1, P1 ;  /* 0x000000ff131e7211 */ /* 0x000fe400008f0eff */
[----:B------:R-:W-:Y:S02]  /*820b0*/  R2UR UR9, R155 ;  /* 0x000000009b0972ca */ /* 0x000fe400000e0000 */
[----:B0-----:R-:W-:-:S02]  /*820c0*/  LEA R22, P1, R23, UR6, 0x2 ;  /* 0x0000000617167c11 */ /* 0x001fc4000f8210ff */
[----:B------:R-:W-:Y:S02]  /*820d0*/  R2UR UR6, R154 ;  /* 0x000000009a0672ca */ /* 0x000fe400000e0000 */
[----:B------:R-:W-:Y:S02]  /*820e0*/  LEA.HI.X R23, R23, UR7, R30, 0x2, P1 ;  /* 0x0000000717177c11 */ /* 0x000fe400088f141e */
[----:B------:R-:W-:Y:S01]  /*820f0*/  R2UR UR7, R155 ;  /* 0x000000009b0772ca */ /* 0x000fe200000e0000 */
[----:B-1----:R-:W-:-:S04]  /*82100*/  IMAD.WIDE R12, R31, 0x4, R12 ;  /* 0x000000041f0c7825 */ /* 0x002fc800078e020c */
[----:B------:R-:W2:Y:S04]  /*82110*/  LDG.E R22, desc[UR8][R22.64+0x64] ;  /* 0x0000640816167981 */ /* 0x000ea8000c1e1900 */
        /* <DEDUP_REMOVED lines=16> */
.L_x_2739:
[----:B------:R-:W-:Y:S05]  /*82220*/  BSYNC.RECONVERGENT B2 ;  /* 0x0000000000027941 */ /* 0x000fea0003800200 */
.L_x_2738:
        /* <DEDUP_REMOVED lines=33> */
.L_x_2732:
[----:B------:R-:W-:Y:S05]  /*82440*/  BSYNC.RECONVERGENT B1 ;  /* 0x0000000000017941 */ /* 0x000fea0003800200 */
.L_x_2731:
        /* <DEDUP_REMOVED lines=34> */
.L_x_2741:
[----:B------:R-:W-:Y:S05]  /*82670*/  BSYNC.RECONVERGENT B1 ;  /* 0x0000000000017941 */ /* 0x000fea0003800200 */
.L_x_2740:
[----:B------:R-:W-:Y:S01]  /*82680*/  UMOV UR6, 0x66666666 ;  /* 0x6666666600067882 */ /* 0x000fe20000000000 */
[----:B------:R-:W-:Y:S01]  /*82690*/  UMOV UR7, 0x40711266 ;  /* 0x4071126600077882 */ /* 0x000fe20000000000 */
[----:B------:R-:W-:Y:S01]  /*826a0*/  IMAD.MOV.U32 R12, RZ, RZ, 0x0 ;  /* 0x00000000ff0c7424 */ /* 0x000fe200078e00ff */
[----:B------:R-:W-:Y:S01]  /*826b0*/  DADD R10, R10, -UR6 ;  /* 0x800000060a0a7e29 */ /* 0x000fe20008000000 */
[----:B------:R-:W-:-:S07]  /*826c0*/  IMAD.MOV.U32 R13, RZ, RZ, 0x40590000 ;  /* 0x40590000ff0d7424 */ /* 0x000fce00078e00ff */
[----:B------:R-:W-:-:S11]  /*826d0*/  DFMA R12, R10, R12, 0.5 ;  /* 0x3fe000000a0c742b */ /* 0x000fd6000000000c */
.L_x_2721:
[----:B------:R-:W-:Y:S05]  /*826e0*/  BSYNC.RECONVERGENT B0 ;  /* 0x0000000000007941 */ /* 0x000fea0003800200 */
.L_x_2720:
        /* <DEDUP_REMOVED lines=26> */
.L_x_2742:
[----:B------:R-:W-:Y:S05]  /*82890*/  BSYNC.RECONVERGENT B0 ;  /* 0x0000000000007941 */ /* 0x000fea0003800200 */
.L_x_2671:
[----:B------:R-:W-:Y:S05]  /*828a0*/  BSYNC.RECONVERGENT B4 ;  /* 0x0000000000047941 */ /* 0x000fea0003800200 */
.L_x_2670:
        /* <DEDUP_REMOVED lines=9> */
[----:B------:R-:W2:Y:S01]  /*82940*/  LDL R211, [R0] ;  /* 0x0000000000d37983 */ /* 0x000ea20000100800 */
        /* <DEDUP_REMOVED lines=8> */
[----:B--2---:R-:W-:-:S04]  /*829d0*/  IMAD.SHL.U32 R211, R211, 0x4, RZ ;  /* 0x00000004d3d37824 */ /* 0x004fc800078e00ff */
        /* <DEDUP_REMOVED lines=13> */
.L_x_2746:
        /* <DEDUP_REMOVED lines=36> */
.L_x_2745:
        /* <DEDUP_REMOVED lines=15> */
.L_x_2748:
        /* <DEDUP_REMOVED lines=36> */
.L_x_2747:
        /* <DEDUP_REMOVED lines=56> */
.L_x_2744:
        /* <DEDUP_REMOVED lines=55> */
.L_x_2749:
[----:B------:R-:W-:Y:S05]  /*83710*/  BSYNC.RECONVERGENT B0 ;  /* 0x0000000000007941 */ /* 0x000fea0003800200 */
.L_x_2743:
[----:B------:R-:W-:Y:S02]  /*83720*/  R2UR UR6, R154 ;  /* 0x000000009a0672ca */ /* 0x000fe400000e0000 */
[----:B------:R-:W-:-:S13]  /*83730*/  R2UR UR7, R155 ;  /* 0x000000009b0772ca */ /* 0x000fda00000e0000 */
[----:B------:R-:W2:Y:S01]  /*83740*/  LDG.E R35, desc[UR6][R8.64+0x4] ;  /* 0x0000040608237981 */ /* 0x000ea2000c1e1900 */
[----:B------:R-:W-:Y:S01]  /*83750*/  BSSY.RECONVERGENT B1, `(.L_x_2750) ;  /* 0x00000c3000017945 */ /* 0x000fe20003800200 */
[----:B--2---:R-:W-:-:S13]  /*83760*/  ISETP.GE.AND P0, PT, R35, 0x1, PT ;  /* 0x000000012300780c */ /* 0x004fda0003f06270 */
[----:B------:R-:W-:Y:S05]  /*83770*/  @!P0 BRA `(.L_x_2751) ;  /* 0x0000000c00008947 */ /* 0x000fea0003800000 */
[----:B------:R-:W-:Y:S02]  /*83780*/  R2UR UR6, R154 ;  /* 0x000000009a0672ca */ /* 0x000fe400000e0000 */
[----:B------:R-:W-:Y:S02]  /*83790*/  R2UR UR7, R155 ;  /* 0x000000009b0772ca */ /* 0x000fe400000e0000 */
[C---:B------:R-:W-:Y:S01]  /*837a0*/  ISETP.GE.U32.AND P1, PT, R35.reuse, 0x4, PT ;  /* 0x000000042300780c */ /* 0x040fe20003f26070 */
[----:B------:R-:W-:Y:S01]  /*837b0*/  BSSY.RECONVERGENT B0, `(.L_x_2752) ;  /* 0x000006c000007945 */ /* 0x000fe20003800200 */
[----:B------:R-:W-:Y:S01]  /*837c0*/  LOP3.LUT R11, R35, 0x3, RZ, 0xc0, !PT ;  /* 0x00000003230b7812 */ /* 0x000fe200078ec0ff */
[----:B------:R-:W-:-:S08]  /*837d0*/  IMAD.MOV.U32 R12, RZ, RZ, 0x1 ;  /* 0x00000001ff0c7424 */ /* 0x000fd000078e00ff */
[----:B------:R0:W5:Y:S02]  /*837e0*/  LDG.E R23, desc[UR6][R8.64] ;  /* 0x0000000608177981 */ /* 0x000164000c1e1900 */
[----:B------:R-:W-:Y:S05]  /*837f0*/  @!P1 BRA `(.L_x_2753) ;  /* 0x00000004009c9947 */ /* 0x000fea0003800000 */
[----:B------:R-:W-:Y:S01]  /*83800*/  LOP3.LUT R22, R35, 0x7ffffffc, RZ, 0xc0, !PT ;  /* 0x7ffffffc23167812 */ /* 0x000fe200078ec0ff */
[----:B------:R-:W-:-:S07]  /*83810*/  IMAD.MOV.U32 R12, RZ, RZ, 0x1 ;  /* 0x00000001ff0c7424 */ /* 0x000fce00078e00ff */
.L_x_2774:
[----:B------:R-:W1:Y:S01]  /*83820*/  LDCU.64 UR6, c[0x0][0x380] ;  /* 0x00007000ff0677ac */ /* 0x000e620008000a00 */
[----:B0----5:R-:W-:Y:S02]  /*83830*/  IADD3 R9, PT, PT, R35, R23, -R12 ;  /* 0x0000001723097210 */ /* 0x021fe40007ffe80c */
        /* <DEDUP_REMOVED lines=15> */
.L_x_2756:
[----:B------:R-:W-:Y:S01]  /*83930*/  IMAD.MOV.U32 R10, RZ, RZ, 0x3 ;  /* 0x00000003ff0a7424 */ /* 0x000fe200078e00ff */
[----:B------:R-:W-:Y:S06]  /*83940*/  BRA `(.L_x_2758) ;  /* 0x0000000000187947 */ /* 0x000fec0003800000 */
.L_x_2755:
[----:B------:R-:W-:-:S13]  /*83950*/  ISETP.NE.AND P1, PT, R13, 0x54, PT ;  /* 0x000000540d00780c */ /* 0x000fda0003f25270 */
[----:B------:R-:W-:Y:S05]  /*83960*/  @!P1 BRA `(.L_x_2758) ;  /* 0x0000000000109947 */ /* 0x000fea0003800000 */
[----:B------:R-:W-:Y:S01]  /*83970*/  ISETP.NE.AND P1, PT, R13, 0x47, PT ;  /* 0x000000470d00780c */ /* 0x000fe20003f25270 */
[----:B------:R-:W-:-:S12]  /*83980*/  IMAD.MOV.U32 R10, RZ, RZ, 0x1 ;  /* 0x00000001ff0a7424 */ /* 0x000fd800078e00ff */
[----:B------:R-:W-:Y:S05]  /*83990*/  @!P1 BRA `(.L_x_2758) ;  /* 0x0000000000049947 */ /* 0x000fea0003800000 */
.L_x_2757:
[----:B------:R-:W-:-:S07]  /*839a0*/  IMAD.MOV.U32 R10, RZ, RZ, 0x4 ;  /* 0x00000004ff0a7424 */ /* 0x000fce00078e00ff */
.L_x_2758:
[----:B------:R-:W-:Y:S05]  /*839b0*/  BSYNC.RECONVERGENT B2 ;  /* 0x0000000000027941 */ /* 0x000fea0003800200 */
.L_x_2754:
[----:B------:R-:W-:Y:S02]  /*839c0*/  R2UR UR6, R154 ;  /* 0x000000009a0672ca */ /* 0x000fe400000e0000 */
[----:B------:R-:W-:-:S13]  /*839d0*/  R2UR UR7, R155 ;  /* 0x000000009b0772ca */ /* 0x000fda00000e0000 */
[----:B------:R-:W2:Y:S01]  /*839e0*/  LDG.E.U8 R24, desc[UR6][R8.64+-0x1] ;  /* 0xffffff0608187981 */ /* 0x000ea2000c1e1100 */
[----:B------:R-:W-:Y:S01]  /*839f0*/  IMAD.IADD R13, R247, 0x1, R12 ;  /* 0x00000001f70d7824 */ /* 0x000fe200078e020c */
[----:B------:R-:W-:Y:S04]  /*83a00*/  BSSY.RECONVERGENT B2, `(.L_x_2759) ;  /* 0x0000013000027945 */ /* 0x000fe80003800200 */
[----:B------:R0:W-:Y:S02]  /*83a10*/  STL.U8 [R13], R10 ;  /* 0x0000000a0d007387 */ /* 0x0001e40000100000 */
        /* <DEDUP_REMOVED lines=9> */
.L_x_2761:
[----:B------:R-:W-:Y:S01]  /*83ab0*/  IMAD.MOV.U32 R10, RZ, RZ, 0x3 ;  /* 0x00000003ff0a7424 */ /* 0x000fe200078e00ff */
[----:B------:R-:W-:Y:S06]  /*83ac0*/  BRA `(.L_x_2763) ;  /* 0x0000000000187947 */ /* 0x000fec0003800000 */
.L_x_2760:
[----:B------:R-:W-:-:S13]  /*83ad0*/  ISETP.NE.AND P1, PT, R24, 0x54, PT ;  /* 0x000000541800780c */ /* 0x000fda0003f25270 */
[----:B------:R-:W-:Y:S05]  /*83ae0*/  @!P1 BRA `(.L_x_2763) ;  /* 0x0000000000109947 */ /* 0x000fea0003800000 */
[----:B------:R-:W-:Y:S01]  /*83af0*/  ISETP.NE.AND P1, PT, R24, 0x47, PT ;  /* 0x000000471800780c */ /* 0x000fe20003f25270 */
[----:B------:R-:W-:-:S12]  /*83b00*/  IMAD.MOV.U32 R10, RZ, RZ, 0x1 ;  /* 0x00000001ff0a7424 */ /* 0x000fd800078e00ff */
[----:B------:R-:W-:Y:S05]  /*83b10*/  @!P1 BRA `(.L_x_2763) ;  /* 0x0000000000049947 */ /* 0x000fea0003800000 */
.L_x_2762:
[----:B------:R-:W-:-:S07]  /*83b20*/  IMAD.MOV.U32 R10, RZ, RZ, 0x4 ;  /* 0x00000004ff0a7424 */ /* 0x000fce00078e00ff */
.L_x_2763:
[----:B------:R-:W-:Y:S05]  /*83b30*/  BSYNC.RECONVERGENT B2 ;  /* 0x0000000000027941 */ /* 0x000fea0003800200 */
.L_x_2759:
[----:B------:R-:W-:Y:S02]  /*83b40*/  R2UR UR6, R154 ;  /* 0x000000009a0672ca */ /* 0x000fe400000e0000 */
[----:B------:R-:W-:-:S13]  /*83b50*/  R2UR UR7, R155 ;  /* 0x000000009b0772ca */ /* 0x000fda00000e0000 */
[----:B------:R-:W2:Y:S01]  /*83b60*/  LDG.E.U8 R24, desc[UR6][R8.64+-0x2] ;  /* 0xfffffe0608187981 */ /* 0x000ea2000c1e1100 */
[----:B------:R-:W-:Y:S03]  /*83b70*/  BSSY.RECONVERGENT B2, `(.L_x_2764) ;  /* 0x0000013000027945 */ /* 0x000fe60003800200 */
[----:B------:R0:W-:Y:S02]  /*83b80*/  STL.U8 [R13+0x1], R10 ;  /* 0x0000010a0d007387 */ /* 0x0001e40000100000 */
        /* <DEDUP_REMOVED lines=9> */
.L_x_2766:
[----:B------:R-:W-:Y:S01]  /*83c20*/  IMAD.MOV.U32 R10, RZ, RZ, 0x3 ;  /* 0x00000003ff0a7424 */ /* 0x000fe200078e00ff */
[----:B------:R-:W-:Y:S06]  /*83c30*/  BRA `(.L_x_2768) ;  /* 0x0000000000187947 */ /* 0x000fec0003800000 */
.L_x_2765:
[----:B------:R-:W-:-:S13]  /*83c40*/  ISETP.NE.AND P1, PT, R24, 0x54, PT ;  /* 0x000000541800780c */ /* 0x000fda0003f25270 */
[----:B------:R-:W-:Y:S05]  /*83c50*/  @!P1 BRA `(.L_x_2768) ;  /* 0x0000000000109947 */ /* 0x000fea0003800000 */
[----:B------:R-:W-:Y:S01]  /*83c60*/  ISETP.NE.AND P1, PT, R24, 0x47, PT ;  /* 0x000000471800780c */ /* 0x000fe20003f25270 */
[----:B------:R-:W-:-:S12]  /*83c70*/  IMAD.MOV.U32 R10, RZ, RZ, 0x1 ;  /* 0x00000001ff0a7424 */ /* 0x000fd800078e00ff */
[----:B------:R-:W-:Y:S05]  /*83c80*/  @!P1 BRA `(.L_x_2768) ;  /* 0x0000000000049947 */ /* 0x000fea0003800000 */
.L_x_2767:
[----:B------:R-:W-:-:S07]  /*83c90*/  IMAD.MOV.U32 R10, RZ, RZ, 0x4 ;  /* 0x00000004ff0a7424 */ /* 0x000fce00078e00ff */
.L_x_2768:
[----:B------:R-:W-:Y:S05]  /*83ca0*/  BSYNC.RECONVERGENT B2 ;  /* 0x0000000000027941 */ /* 0x000fea0003800200 */
.L_x_2764:
        /* <DEDUP_REMOVED lines=14> */
.L_x_2771:
[----:B------:R-:W-:Y:S01]  /*83d90*/  IMAD.MOV.U32 R9, RZ, RZ, 0x3 ;  /* 0x00000003ff097424 */ /* 0x000fe200078e00ff */
[----:B------:R-:W-:Y:S06]  /*83da0*/  BRA `(.L_x_2773) ;  /* 0x0000000000187947 */ /* 0x000fec0003800000 */
.L_x_2770:
[----:B------:R-:W-:-:S13]  /*83db0*/  ISETP.NE.AND P1, PT, R8, 0x54, PT ;  /* 0x000000540800780c */ /* 0x000fda0003f25270 */
[----:B------:R-:W-:Y:S05]  /*83dc0*/  @!P1 BRA `(.L_x_2773) ;  /* 0x0000000000109947 */ /* 0x000fea0003800000 */
[----:B------:R-:W-:Y:S01]  /*83dd0*/  ISETP.NE.AND P1, PT, R8, 0x47, PT ;  /* 0x000000470800780c */ /* 0x000fe20003f25270 */
[----:B------:R-:W-:-:S12]  /*83de0*/  IMAD.MOV.U32 R9, RZ, RZ, 0x1 ;  /* 0x00000001ff097424 */ /* 0x000fd800078e00ff */
[----:B------:R-:W-:Y:S05]  /*83df0*/  @!P1 BRA `(.L_x_2773) ;  /* 0x0000000000049947 */ /* 0x000fea0003800000 */
.L_x_2772:
[----:B------:R-:W-:-:S07]  /*83e00*/  IMAD.MOV.U32 R9, RZ, RZ, 0x4 ;  /* 0x00000004ff097424 */ /* 0x000fce00078e00ff */
.L_x_2773:
[----:B------:R-:W-:Y:S05]  /*83e10*/  BSYNC.RECONVERGENT B2 ;  /* 0x0000000000027941 */ /* 0x000fea0003800200 */
.L_x_2769:
[----:B------:R1:W-:Y:S01]  /*83e20*/  STL.U8 [R13+0x3], R9 ;  /* 0x000003090d007387 */ /* 0x0003e20000100000 */
[C---:B------:R-:W-:Y:S02]  /*83e30*/  VIADD R25, R12.reuse, 0x3 ;  /* 0x000000030c197836 */ /* 0x040fe40000000000 */
[----:B------:R-:W-:-:S03]  /*83e40*/  VIADD R12, R12, 0x4 ;  /* 0x000000040c0c7836 */ /* 0x000fc60000000000 */
[----:B------:R-:W-:-:S13]  /*83e50*/  ISETP.NE.AND P1, PT, R25, R22, PT ;  /* 0x000000161900720c */ /* 0x000fda0003f25270 */
[----:B-1----:R-:W-:Y:S05]  /*83e60*/  @P1 BRA `(.L_x_2774) ;  /* 0xfffffff8006c1947 */ /* 0x002fea000383ffff */
.L_x_2753:
[----:B------:R-:W-:Y:S05]  /*83e70*/  BSYNC.RECONVERGENT B0 ;  /* 0x0000000000007941 */ /* 0x000fea0003800200 */
.L_x_2752:
[----:B------:R-:W-:-:S13]  /*83e80*/  ISETP.NE.AND P1, PT, R11, RZ, PT ;  /* 0x000000ff0b00720c */ /* 0x000fda0003f25270 */
[----:B------:R-:W-:Y:S05]  /*83e90*/  @!P1 BRA `(.L_x_2751) ;  /* 0x0000000400389947 */ /* 0x000fea0003800000 */
[----:B------:R-:W0:Y:S01]  /*83ea0*/  LDCU.64 UR6, c[0x0][0x380] ;  /* 0x00007000ff0677ac */ /* 0x000e220008000a00 */
[----:B-----5:R-:W-:Y:S02]  /*83eb0*/  IADD3 R23, PT, PT, R35, R23, -R12 ;  /* 0x0000001723177210 */ /* 0x020fe40007ffe80c */
        /* <DEDUP_REMOVED lines=15> */
.L_x_2777:
[----:B------:R-:W-:Y:S01]  /*83fb0*/  IMAD.MOV.U32 R10, RZ, RZ, 0x3 ;  /* 0x00000003ff0a7424 */ /* 0x000fe200078e00ff */
[----:B------:R-:W-:Y:S06]  /*83fc0*/  BRA `(.L_x_2779) ;  /* 0x0000000000187947 */ /* 0x000fec0003800000 */
.L_x_2776:
[----:B------:R-:W-:-:S13]  /*83fd0*/  ISETP.NE.AND P1, PT, R13, 0x54, PT ;  /* 0x000000540d00780c */ /* 0x000fda0003f25270 */
[----:B------:R-:W-:Y:S05]  /*83fe0*/  @!P1 BRA `(.L_x_2779) ;  /* 0x0000000000109947 */ /* 0x000fea0003800000 */
[----:B------:R-:W-:Y:S01]  /*83ff0*/  ISETP.NE.AND P1, PT, R13, 0x47, PT ;  /* 0x000000470d00780c */ /* 0x000fe20003f25270 */
[----:B------:R-:W-:-:S12]  /*84000*/  IMAD.MOV.U32 R10, RZ, RZ, 0x1 ;  /* 0x00000001ff0a7424 */ /* 0x000fd800078e00ff */
[----:B------:R-:W-:Y:S05]  /*84010*/  @!P1 BRA `(.L_x_2779) ;  /* 0x0000000000049947 */ /* 0x000fea0003800000 */
.L_x_2778:
[----:B------:R-:W-:-:S07]  /*84020*/  IMAD.MOV.U32 R10, RZ, RZ, 0x4 ;  /* 0x00000004ff0a7424 */ /* 0x000fce00078e00ff */
.L_x_2779:
[----:B------:R-:W-:Y:S05]  /*84030*/  BSYNC.RECONVERGENT B0 ;  /* 0x0000000000007941 */ /* 0x000fea0003800200 */
.L_x_2775:
        /* <DEDUP_REMOVED lines=17> */
.L_x_2782:
[----:B------:R-:W-:Y:S01]  /*84150*/  IMAD.MOV.U32 R10, RZ, RZ, 0x3 ;  /* 0x00000003ff0a7424 */ /* 0x000fe200078e00ff */
[----:B------:R-:W-:Y:S06]  /*84160*/  BRA `(.L_x_2784) ;  /* 0x0000000000187947 */ /* 0x000fec0003800000 */
.L_x_2781:
[----:B------:R-:W-:-:S13]  /*84170*/  ISETP.NE.AND P1, PT, R13, 0x54, PT ;  /* 0x000000540d00780c */ /* 0x000fda0003f25270 */
[----:B------:R-:W-:Y:S05]  /*84180*/  @!P1 BRA `(.L_x_2784) ;  /* 0x0000000000109947 */ /* 0x000fea0003800000 */
[----:B------:R-:W-:Y:S01]  /*84190*/  ISETP.NE.AND P1, PT, R13, 0x47, PT ;  /* 0x000000470d00780c */ /* 0x000fe20003f25270 */
[----:B------:R-:W-:-:S12]  /*841a0*/  IMAD.MOV.U32 R10, RZ, RZ, 0x1 ;  /* 0x00000001ff0a7424 */ /* 0x000fd800078e00ff */
[----:B------:R-:W-:Y:S05]  /*841b0*/  @!P1 BRA `(.L_x_2784) ;  /* 0x0000000000049947 */ /* 0x000fea0003800000 */
.L_x_2783:
[----:B------:R-:W-:-:S07]  /*841c0*/  IMAD.MOV.U32 R10, RZ, RZ, 0x4 ;  /* 0x00000004ff0a7424 */ /* 0x000fce00078e00ff */
.L_x_2784:
[----:B------:R-:W-:Y:S05]  /*841d0*/  BSYNC.RECONVERGENT B0 ;  /* 0x0000000000007941 */ /* 0x000fea0003800200 */
.L_x_2780:
[----:B------:R2:W-:Y:S01]  /*841e0*/  STL.U8 [R12+0x1], R10 ;  /* 0x0000010a0c007387 */ /* 0x0005e20000100000 */
[----:B------:R-:W-:-:S13]  /*841f0*/  ISETP.NE.AND P1, PT, R11, 0x2, PT ;  /* 0x000000020b00780c */ /* 0x000fda0003f25270 */
[----:B--2---:R-:W-:Y:S05]  /*84200*/  @!P1 BRA `(.L_x_2751) ;  /* 0x00000000005c9947 */ /* 0x004fea0003800000 */
[----:B------:R-:W-:Y:S02]  /*84210*/  R2UR UR6, R154 ;  /* 0x000000009a0672ca */ /* 0x000fe400000e0000 */
[----:B------:R-:W-:-:S13]  /*84220*/  R2UR UR7, R155 ;  /* 0x000000009b0772ca */ /* 0x000fda00000e0000 */
[----:B------:R0:W2:Y:S01]  /*84230*/  LDG.E.U8 R8, desc[UR6][R8.64+-0x2] ;  /* 0xfffffe0608087981 */ /* 0x0000a2000c1e1100 */
        /* <DEDUP_REMOVED lines=10> */
.L_x_2787:
[----:B------:R-:W-:Y:S01]  /*842e0*/  IMAD.MOV.U32 R9, RZ, RZ, 0x3 ;  /* 0x00000003ff097424 */ /* 0x000fe200078e00ff */
[----:B------:R-:W-:Y:S06]  /*842f0*/  BRA `(.L_x_2789) ;  /* 0x0000000000187947 */ /* 0x000fec0003800000 */
.L_x_2786:
[----:B------:R-:W-:-:S13]  /*84300*/  ISETP.NE.AND P1, PT, R8, 0x54, PT ;  /* 0x000000540800780c */ /* 0x000fda0003f25270 */
[----:B------:R-:W-:Y:S05]  /*84310*/  @!P1 BRA `(.L_x_2789) ;  /* 0x0000000000109947 */ /* 0x000fea0003800000 */
[----:B------:R-:W-:Y:S01]  /*84320*/  ISETP.NE.AND P1, PT, R8, 0x47, PT ;  /* 0x000000470800780c */ /* 0x000fe20003f25270 */
[----:B------:R-:W-:-:S12]  /*84330*/  IMAD.MOV.U32 R9, RZ, RZ, 0x1 ;  /* 0x00000001ff097424 */ /* 0x000fd800078e00ff */
[----:B------:R-:W-:Y:S05]  /*84340*/  @!P1 BRA `(.L_x_2789) ;  /* 0x0000000000049947 */ /* 0x000fea0003800000 */
.L_x_2788:
[----:B------:R-:W-:-:S07]  /*84350*/  IMAD.MOV.U32 R9, RZ, RZ, 0x4 ;  /* 0x00000004ff097424 */ /* 0x000fce00078e00ff */
.L_x_2789:
[----:B------:R-:W-:Y:S05]  /*84360*/  BSYNC.RECONVERGENT B0 ;  /* 0x0000000000007941 */ /* 0x000fea0003800200 */
.L_x_2785:
[----:B------:R2:W-:Y:S02]  /*84370*/  STL.U8 [R12+0x2], R9 ;  /* 0x000002090c007387 */ /* 0x0005e40000100000 */
.L_x_2751:
[----:B------:R-:W-:Y:S05]  /*84380*/  BSYNC.RECONVERGENT B1 ;  /* 0x0000000000017941 */ /* 0x000fea0003800200 */
.L_x_2750:
[----:B-----5:R-:W-:Y:S01]  /*84390*/  ISETP.NE.AND P1, PT, R3, RZ, PT ;  /* 0x000000ff0300720c */ /* 0x020fe20003f25270 */
[----:B------:R-:W-:-:S12]  /*843a0*/  BSSY.RECONVERGENT B1, `(.L_x_2790) ;  /* 0x0000182000017945 */ /* 0x000fd80003800200 */
[----:B------:R-:W-:Y:S05]  /*843b0*/  @!P1 BRA `(.L_x_2791) ;  /* 0x0000000c00049947 */ /* 0x000fea0003800000 */
[----:B------:R-:W-:-:S13]  /*843c0*/  ISETP.GE.AND P1, PT, R210, 0x1, PT ;  /* 0x00000001d200780c */ /* 0x000fda0003f26270 */
[----:B------:R-:W-:Y:S05]  /*843d0*/  @!P1 BRA `(.L_x_2792) ;  /* 0x0000001400f89947 */ /* 0x000fea0003800000 */
[----:B------:R-:W-:Y:S01]  /*843e0*/  ISETP.GE.U32.AND P1, PT, R210, 0x4, PT ;  /* 0x00000004d200780c */ /* 0x000fe20003f26070 */
[----:B------:R-:W-:Y:S01]  /*843f0*/  BSSY.RECONVERGENT B0, `(.L_x_2793) ;  /* 0x000006c000007945 */ /* 0x000fe20003800200 */
[----:B------:R-:W-:Y:S01]  /*84400*/  VIADD R3, R38, 0xffffffff ;  /* 0xffffffff26037836 */ /* 0x000fe20000000000 */
[----:B------:R-:W-:Y:S01]  /*84410*/  LOP3.LUT R22, R210, 0x3, RZ, 0xc0, !PT ;  /* 0x00000003d2167812 */ /* 0x000fe200078ec0ff */
[----:B-1----:R-:W-:-:S09]  /*84420*/  IMAD.MOV.U32 R10, RZ, RZ, 0x1 ;  /* 0x00000001ff0a7424 */ /* 0x002fd200078e00ff */
[----:B------:R-:W-:Y:S05]  /*84430*/  @!P1 BRA `(.L_x_2794) ;  /* 0x00000004009c9947 */ /* 0x000fea0003800000 */
[----:B------:R-:W-:Y:S01]  /*84440*/  LOP3.LUT R11, R210, 0x7ffffffc, RZ, 0xc0, !PT ;  /* 0x7ffffffcd20b7812 */ /* 0x000fe200078ec0ff */
[----:B------:R-:W-:-:S07]  /*84450*/  IMAD.MOV.U32 R10, RZ, RZ, 0x1 ;  /* 0x00000001ff0a7424 */ /* 0x000fce00078e00ff */
.L_x_2815:
[----:B------:R-:W1:Y:S01]  /*84460*/  LDCU.64 UR6, c[0x0][0x380] ;  /* 0x00007000ff0677ac */ /* 0x000e620008000a00 */
[----:B0-2---:R-:W-:Y:S01]  /*84470*/  IMAD.IADD R9, R3, 0x1, R10 ;  /* 0x0000000103097824 */ /* 0x005fe200078e020a */
        /* <DEDUP_REMOVED lines=15> */
.L_x_2797:
[----:B------:R-:W-:Y:S01]  /*84570*/  IMAD.MOV.U32 R13, RZ, RZ, 0x3 ;  /* 0x00000003ff0d7424 */ /* 0x000fe200078e00ff */
[----:B------:R-:W-:Y:S06]  /*84580*/  BRA `(.L_x_2799) ;  /* 0x0000000000187947 */ /* 0x000fec0003800000 */
.L_x_2796:
[----:B------:R-:W-:-:S13]  /*84590*/  ISETP.NE.AND P1, PT, R12, 0x54, PT ;  /* 0x000000540c00780c */ /* 0x000fda0003f25270 */
[----:B------:R-:W-:Y:S05]  /*845a0*/  @!P1 BRA `(.L_x_2799) ;  /* 0x0000000000109947 */ /* 0x000fea0003800000 */
[----:B------:R-:W-:Y:S01]  /*845b0*/  ISETP.NE.AND P1, PT, R12, 0x47, PT ;  /* 0x000000470c00780c */ /* 0x000fe20003f25270 */
[----:B------:R-:W-:-:S12]  /*845c0*/  IMAD.MOV.U32 R13, RZ, RZ, 0x1 ;  /* 0x00000001ff0d7424 */ /* 0x000fd800078e00ff */
[----:B------:R-:W-:Y:S05]  /*845d0*/  @!P1 BRA `(.L_x_2799) ;  /* 0x0000000000049947 */ /* 0x000fea0003800000 */
.L_x_2798:
[----:B------:R-:W-:-:S07]  /*845e0*/  IMAD.MOV.U32 R13, RZ, RZ, 0x4 ;  /* 0x00000004ff0d7424 */ /* 0x000fce00078e00ff */
.L_x_2799:
[----:B------:R-:W-:Y:S05]  /*845f0*/  BSYNC.RECONVERGENT B2 ;  /* 0x0000000000027941 */ /* 0x000fea0003800200 */
.L_x_2795:
        /* <DEDUP_REMOVED lines=15> */
.L_x_2802:
[----:B------:R-:W-:Y:S01]  /*846f0*/  IMAD.MOV.U32 R23, RZ, RZ, 0x3 ;  /* 0x00000003ff177424 */ /* 0x000fe200078e00ff */
[----:B------:R-:W-:Y:S06]  /*84700*/  BRA `(.L_x_2804) ;  /* 0x0000000000187947 */ /* 0x000fec0003800000 */
.L_x_2801:
[----:B------:R-:W-:-:S13]  /*84710*/  ISETP.NE.AND P1, PT, R24, 0x54, PT ;  /* 0x000000541800780c */ /* 0x000fda0003f25270 */
[----:B------:R-:W-:Y:S05]  /*84720*/  @!P1 BRA `(.L_x_2804) ;  /* 0x0000000000109947 */ /* 0x000fea0003800000 */
[----:B------:R-:W-:Y:S01]  /*84730*/  ISETP.NE.AND P1, PT, R24, 0x47, PT ;  /* 0x000000471800780c */ /* 0x000fe20003f25270 */
[----:B------:R-:W-:-:S12]  /*84740*/  IMAD.MOV.U32 R23, RZ, RZ, 0x1 ;  /* 0x00000001ff177424 */ /* 0x000fd800078e00ff */
[----:B------:R-:W-:Y:S05]  /*84750*/  @!P1 BRA `(.L_x_2804) ;  /* 0x0000000000049947 */ /* 0x000fea0003800000 */
.L_x_2803:
[----:B------:R-:W-:-:S07]  /*84760*/  IMAD.MOV.U32 R23, RZ, RZ, 0x4 ;  /* 0x00000004ff177424 */ /* 0x000fce00078e00ff */
.L_x_2804:
[----:B------:R-:W-:Y:S05]  /*84770*/  BSYNC.RECONVERGENT B2 ;  /* 0x0000000000027941 */ /* 0x000fea0003800200 */
.L_x_2800:
        /* <DEDUP_REMOVED lines=14> */
.L_x_2807:
[----:B------:R-:W-:Y:S01]  /*84860*/  IMAD.MOV.U32 R13, RZ, RZ, 0x3 ;  /* 0x00000003ff0d7424 */ /* 0x000fe200078e00ff */
[----:B------:R-:W-:Y:S06]  /*84870*/  BRA `(.L_x_2809) ;  /* 0x0000000000187947 */ /* 0x000fec0003800000 */
.L_x_2806:
[----:B------:R-:W-:-:S13]  /*84880*/  ISETP.NE.AND P1, PT, R24, 0x54, PT ;  /* 0x000000541800780c */ /* 0x000fda0003f25270 */
[----:B------:R-:W-:Y:S05]  /*84890*/  @!P1 BRA `(.L_x_2809) ;  /* 0x0000000000109947 */ /* 0x000fea0003800000 */
[----:B------:R-:W-:Y:S01]  /*848a0*/  ISETP.NE.AND P1, PT, R24, 0x47, PT ;  /* 0x000000471800780c */ /* 0x000fe20003f25270 */
[----:B------:R-:W-:-:S12]  /*848b0*/  IMAD.MOV.U32 R13, RZ, RZ, 0x1 ;  /* 0x00000001ff0d7424 */ /* 0x000fd800078e00ff */
[----:B------:R-:W-:Y:S05]  /*848c0*/  @!P1 BRA `(.L_x_2809) ;  /* 0x0000000000049947 */ /* 0x000fea0003800000 */
.L_x_2808:
[----:B------:R-:W-:-:S07]  /*848d0*/  IMAD.MOV.U32 R13, RZ, RZ, 0x4 ;  /* 0x00000004ff0d7424 */ /* 0x000fce00078e00ff */
.L_x_2809:
[----:B------:R-:W-:Y:S05]  /*848e0*/  BSYNC.RECONVERGENT B2 ;  /* 0x0000000000027941 */ /* 0x000fea0003800200 */
.L_x_2805:
        /* <DEDUP_REMOVED lines=14> */
.L_x_2812:
[----:B------:R-:W-:Y:S01]  /*849d0*/  IMAD.MOV.U32 R9, RZ, RZ, 0x3 ;  /* 0x00000003ff097424 */ /* 0x000fe200078e00ff */
[----:B------:R-:W-:Y:S06]  /*849e0*/  BRA `(.L_x_2814) ;  /* 0x0000000000187947 */ /* 0x000fec0003800000 */
.L_x_2811:
[----:B------:R-:W-:-:S13]  /*849f0*/  ISETP.NE.AND P1, PT, R8, 0x54, PT ;  /* 0x000000540800780c */ /* 0x000fda0003f25270 */
[----:B------:R-:W-:Y:S05]  /*84a00*/  @!P1 BRA `(.L_x_2814) ;  /* 0x0000000000109947 */ /* 0x000fea0003800000 */
[----:B------:R-:W-:Y:S01]  /*84a10*/  ISETP.NE.AND P1, PT, R8, 0x47, PT ;  /* 0x000000470800780c */ /* 0x000fe20003f25270 */
[----:B------:R-:W-:-:S12]  /*84a20*/  IMAD.MOV.U32 R9, RZ, RZ, 0x1 ;  /* 0x00000001ff097424 */ /* 0x000fd800078e00ff */
[----:B------:R-:W-:Y:S05]  /*84a30*/  @!P1 BRA `(.L_x_2814) ;  /* 0x0000000000049947 */ /* 0x000fea0003800000 */
.L_x_2813:
[----:B------:R-:W-:-:S07]  /*84a40*/  IMAD.MOV.U32 R9, RZ, RZ, 0x4 ;  /* 0x00000004ff097424 */ /* 0x000fce00078e00ff */
.L_x_2814:
[----:B------:R-:W-:Y:S05]  /*84a50*/  BSYNC.RECONVERGENT B2 ;  /* 0x0000000000027941 */ /* 0x000fea0003800200 */
.L_x_2810:
[----:B------:R1:W-:Y:S01]  /*84a60*/  STL.U8 [R12+0x1e], R9 ;  /* 0x00001e090c007387 */ /* 0x0003e20000100000 */
[C---:B------:R-:W-:Y:S02]  /*84a70*/  VIADD R8, R10.reuse, 0x3 ;  /* 0x000000030a087836 */ /* 0x040fe40000000000 */
[----:B------:R-:W-:-:S03]  /*84a80*/  VIADD R10, R10, 0x4 ;  /* 0x000000040a0a7836 */ /* 0x000fc60000000000 */
[----:B------:R-:W-:-:S13]  /*84a90*/  ISETP.NE.AND P1, PT, R8, R11, PT ;  /* 0x0000000b0800720c */ /* 0x000fda0003f25270 */
[----:B-1----:R-:W-:Y:S05]  /*84aa0*/  @P1 BRA `(.L_x_2815) ;  /* 0xfffffff8006c1947 */ /* 0x002fea000383ffff */
.L_x_2794:
[----:B------:R-:W-:Y:S05]  /*84ab0*/  BSYNC.RECONVERGENT B0 ;  /* 0x0000000000007941 */ /* 0x000fea0003800200 */
.L_x_2793:
[----:B------:R-:W-:-:S13]  /*84ac0*/  ISETP.NE.AND P1, PT, R22, RZ, PT ;  /* 0x000000ff1600720c */ /* 0x000fda0003f25270 */
[----:B------:R-:W-:Y:S05]  /*84ad0*/  @!P1 BRA `(.L_x_2792) ;  /* 0x0000001000389947 */ /* 0x000fea0003800000 */
[----:B------:R-:W0:Y:S01]  /*84ae0*/  LDCU.64 UR6, c[0x0][0x380] ;  /* 0x00007000ff0677ac */ /* 0x000e220008000a00 */
[----:B------:R-:W-:Y:S01]  /*84af0*/  IMAD.IADD R3, R3, 0x1, R10 ;  /* 0x0000000103037824 */ /* 0x000fe200078e020a */
[----:B------:R-:W-:Y:S02]  /*84b00*/  R2UR UR8, R154 ;  /* 0x000000009a0872ca */ /* 0x000fe400000e0000 */
[----:B------:R-:W-:Y:S02]  /*84b10*/  R2UR UR9, R155 ;  /* 0x000000009b0972ca */ /* 0x000fe400000e0000 */
[----:B0-----:R-:W-:-:S04]  /*84b20*/  IADD3 R8, P1, PT, R3, UR6, RZ ;  /* 0x0000000603087c10 */ /* 0x001fc8000ff3e0ff */
[----:B--2---:R-:W-:-:S07]  /*84b30*/  LEA.HI.X.SX32 R9, R3, UR7, 0x1, P1 ;  /* 0x0000000703097c11 */ /* 0x004fce00088f0eff */
        /* <DEDUP_REMOVED lines=11> */
.L_x_2818:
[----:B------:R-:W-:Y:S01]  /*84bf0*/  IMAD.MOV.U32 R3, RZ, RZ, 0x3 ;  /* 0x00000003ff037424 */ /* 0x000fe200078e00ff */
[----:B------:R-:W-:Y:S06]  /*84c00*/  BRA `(.L_x_2820) ;  /* 0x0000000000187947 */ /* 0x000fec0003800000 */
.L_x_2817:
[----:B------:R-:W-:-:S13]  /*84c10*/  ISETP.NE.AND P1, PT, R11, 0x54, PT ;  /* 0x000000540b00780c */ /* 0x000fda0003f25270 */
[----:B------:R-:W-:Y:S05]  /*84c20*/  @!P1 BRA `(.L_x_2820) ;  /* 0x0000000000109947 */ /* 0x000fea0003800000 */
[----:B------:R-:W-:Y:S01]  /*84c30*/  ISETP.NE.AND P1, PT, R11, 0x47, PT ;  /* 0x000000470b00780c */ /* 0x000fe20003f25270 */
[----:B------:R-:W-:-:S12]  /*84c40*/  IMAD.MOV.U32 R3, RZ, RZ, 0x1 ;  /* 0x00000001ff037424 */ /* 0x000fd800078e00ff */
[----:B------:R-:W-:Y:S05]  /*84c50*/  @!P1 BRA `(.L_x_2820) ;  /* 0x0000000000049947 */ /* 0x000fea0003800000 */
.L_x_2819:
[----:B------:R-:W-:-:S07]  /*84c60*/  IMAD.MOV.U32 R3, RZ, RZ, 0x4 ;  /* 0x00000004ff037424 */ /* 0x000fce00078e00ff */
.L_x_2820:
[----:B------:R-:W-:Y:S05]  /*84c70*/  BSYNC.RECONVERGENT B0 ;  /* 0x0000000000007941 */ /* 0x000fea0003800200 */
.L_x_2816:
        /* <DEDUP_REMOVED lines=17> */
.L_x_2823:
[----:B------:R-:W-:Y:S01]  /*84d90*/  IMAD.MOV.U32 R3, RZ, RZ, 0x3 ;  /* 0x00000003ff037424 */ /* 0x000fe200078e00ff */
[----:B------:R-:W-:Y:S06]  /*84da0*/  BRA `(.L_x_2825) ;  /* 0x0000000000187947 */ /* 0x000fec0003800000 */
.L_x_2822:
[----:B------:R-:W-:-:S13]  /*84db0*/  ISETP.NE.AND P1, PT, R11, 0x54, PT ;  /* 0x000000540b00780c */ /* 0x000fda0003f25270 */
[----:B------:R-:W-:Y:S05]  /*84dc0*/  @!P1 BRA `(.L_x_2825) ;  /* 0x0000000000109947 */ /* 0x000fea0003800000 */
[----:B------:R-:W-:Y:S01]  /*84dd0*/  ISETP.NE.AND P1, PT, R11, 0x47, PT ;  /* 0x000000470b00780c */ /* 0x000fe20003f25270 */
[----:B------:R-:W-:-:S12]  /*84de0*/  IMAD.MOV.U32 R3, RZ, RZ, 0x1 ;  /* 0x00000001ff037424 */ /* 0x000fd800078e00ff */
[----:B------:R-:W-:Y:S05]  /*84df0*/  @!P1 BRA `(.L_x_2825) ;  /* 0x0000000000049947 */ /* 0x000fea0003800000 */
.L_x_2824:
[----:B------:R-:W-:-:S07]  /*84e00*/  IMAD.MOV.U32 R3, RZ, RZ, 0x4 ;  /* 0x00000004ff037424 */ /* 0x000fce00078e00ff */
.L_x_2825:
[----:B------:R-:W-:Y:S05]  /*84e10*/  BSYNC.RECONVERGENT B0 ;  /* 0x0000000000007941 */ /* 0x000fea0003800200 */
.L_x_2821:
[----:B------:R4:W-:Y:S01]  /*84e20*/  STL.U8 [R10+0x1c], R3 ;  /* 0x00001c030a007387 */ /* 0x0009e20000100000 */
[----:B------:R-:W-:-:S13]  /*84e30*/  ISETP.NE.AND P1, PT, R22, 0x2, PT ;  /* 0x000000021600780c */ /* 0x000fda0003f25270 */
[----:B----4-:R-:W-:Y:S05]  /*84e40*/  @!P1 BRA `(.L_x_2792) ;  /* 0x0000000c005c9947 */ /* 0x010fea0003800000 */
        /* <DEDUP_REMOVED lines=13> */
.L_x_2828:
[----:B------:R-:W-:Y:S01]  /*84f20*/  IMAD.MOV.U32 R3, RZ, RZ, 0x3 ;  /* 0x00000003ff037424 */ /* 0x000fe200078e00ff */
[----:B------:R-:W-:Y:S06]  /*84f30*/  BRA `(.L_x_2830) ;  /* 0x0000000000187947 */ /* 0x000fec0003800000 */
.L_x_2827:
[----:B------:R-:W-:-:S13]  /*84f40*/  ISETP.NE.AND P1, PT, R8, 0x54, PT ;  /* 0x000000540800780c */ /* 0x000fda0003f25270 */
[----:B------:R-:W-:Y:S05]  /*84f50*/  @!P1 BRA `(.L_x_2830) ;  /* 0x0000000000109947 */ /* 0x000fea0003800000 */
[----:B------:R-:W-:Y:S01]  /*84f60*/  ISETP.NE.AND P1, PT, R8, 0x47, PT ;  /* 0x000000470800780c */ /* 0x000fe20003f25270 */
[----:B------:R-:W-:-:S12]  /*84f70*/  IMAD.MOV.U32 R3, RZ, RZ, 0x1 ;  /* 0x00000001ff037424 */ /* 0x000fd800078e00ff */
[----:B------:R-:W-:Y:S05]  /*84f80*/  @!P1 BRA `(.L_x_2830) ;  /* 0x0000000000049947 */ /* 0x000fea0003800000 */
.L_x_2829:
[----:B------:R-:W-:-:S07]  /*84f90*/  IMAD.MOV.U32 R3, RZ, RZ, 0x4 ;  /* 0x00000004ff037424 */ /* 0x000fce00078e00ff */
.L_x_2830:
[----:B------:R-:W-:Y:S05]  /*84fa0*/  BSYNC.RECONVERGENT B0 ;  /* 0x0000000000007941 */ /* 0x000fea0003800200 */
.L_x_2826:
[----:B------:R4:W-:Y:S01]  /*84fb0*/  STL.U8 [R10+0x1d], R3 ;  /* 0x00001d030a007387 */ /* 0x0009e20000100000 */
[----:B------:R-:W-:Y:S05]  /*84fc0*/  BRA `(.L_x_2792) ;  /* 0x0000000800fc7947 */ /* 0x000fea0003800000 */
.L_x_2791:
[----:B------:R-:W-:-:S13]  /*84fd0*/  ISETP.GE.AND P1, PT, R210, 0x1, PT ;  /* 0x00000001d200780c */ /* 0x000fda0003f26270 */
[----:B------:R-:W-:Y:S05]  /*84fe0*/  @!P1 BRA `(.L_x_2792) ;  /* 0x0000000800f49947 */ /* 0x000fea0003800000 */
[C---:B------:R-:W-:Y:S01]  /*84ff0*/  ISETP.GE.U32.AND P1, PT, R210.reuse, 0x4, PT ;  /* 0x00000004d200780c */ /* 0x040fe20003f26070 */
[----:B------:R-:W-:Y:S01]  /*85000*/  BSSY.RECONVERGENT B0, `(.L_x_2831) ;  /* 0x000006b000007945 */ /* 0x000fe20003800200 */
[----:B------:R-:W-:Y:S01]  /*85010*/  LOP3.LUT R13, R210, 0x3, RZ, 0xc0, !PT ;  /* 0x00000003d20d7812 */ /* 0x000fe200078ec0ff */
[----:B------:R-:W-:-:S10]  /*85020*/  IMAD.MOV.U32 R3, RZ, RZ, 0x1 ;  /* 0x00000001ff037424 */ /* 0x000fd400078e00ff */
[----:B------:R-:W-:Y:S05]  /*85030*/  @!P1 BRA `(.L_x_2832) ;  /* 0x00000004009c9947 */ /* 0x000fea0003800000 */
[----:B-1----:R-:W-:Y:S01]  /*85040*/  LOP3.LUT R10, R210, 0x7ffffffc, RZ, 0xc0, !PT ;  /* 0x7ffffffcd20a7812 */ /* 0x002fe200078ec0ff */
[----:B------:R-:W-:-:S07]  /*85050*/  IMAD.MOV.U32 R3, RZ, RZ, 0x1 ;  /* 0x00000001ff037424 */ /* 0x000fce00078e00ff */
.L_x_2853:
[----:B------:R-:W1:Y:S01]  /*85060*/  LDCU.64 UR6, c[0x0][0x380] ;  /* 0x00007000ff0677ac */ /* 0x000e620008000a00 */
[----:B0-2---:R-:W-:Y:S02]  /*85070*/  IADD3 R9, PT, PT, R210, R38, -R3 ;  /* 0x00000026d2097210 */ /* 0x005fe40007ffe803 */
        /* <DEDUP_REMOVED lines=15> */
.L_x_2834:
[----:B------:R-:W-:Y:S01]  /*85170*/  ISETP.NE.AND P1, PT, R11, 0x47, PT ;  /* 0x000000470b00780c */ /* 0x000fe20003f25270 */
[----:B------:R-:W-:-:S12]  /*85180*/  IMAD.MOV.U32 R12, RZ, RZ, 0x2 ;  /* 0x00000002ff0c7424 */ /* 0x000fd800078e00ff */
[----:B------:R-:W-:Y:S05]  /*85190*/  @!P1 BRA `(.L_x_2835) ;  /* 0x0000000000149947 */ /* 0x000fea0003800000 */
[----:B------:R-:W-:-:S13]  /*851a0*/  ISETP.NE.AND P1, PT, R11, 0x54, PT ;  /* 0x000000540b00780c */ /* 0x000fda0003f25270 */
[----:B------:R-:W-:Y:S05]  /*851b0*/  @!P1 BRA `(.L_x_2837) ;  /* 0x0000000000089947 */ /* 0x000fea0003800000 */
.L_x_2836:
[----:B------:R-:W-:Y:S01]  /*851c0*/  IMAD.MOV.U32 R12, RZ, RZ, 0x4 ;  /* 0x00000004ff0c7424 */ /* 0x000fe200078e00ff */
[----:B------:R-:W-:Y:S06]  /*851d0*/  BRA `(.L_x_2835) ;  /* 0x0000000000047947 */ /* 0x000fec0003800000 */
.L_x_2837:
[----:B------:R-:W-:-:S07]  /*851e0*/  IMAD.MOV.U32 R12, RZ, RZ, 0x3 ;  /* 0x00000003ff0c7424 */ /* 0x000fce00078e00ff */
.L_x_2835:
[----:B------:R-:W-:Y:S05]  /*851f0*/  BSYNC.RECONVERGENT B2 ;  /* 0x0000000000027941 */ /* 0x000fea0003800200 */
.L_x_2833:
[----:B------:R-:W-:Y:S02]  /*85200*/  R2UR UR6, R154 ;  /* 0x000000009a0672ca */ /* 0x000fe400000e0000 */
[----:B------:R-:W-:-:S13]  /*85210*/  R2UR UR7, R155 ;  /* 0x000000009b0772ca */ /* 0x000fda00000e0000 */
        /* <DEDUP_REMOVED lines=13> */
.L_x_2839:
[----:B------:R-:W-:-:S13]  /*852f0*/  ISETP.NE.AND P1, PT, R22, 0x47, PT ;  /* 0x000000471600780c */ /* 0x000fda0003f25270 */
[----:B------:R-:W-:Y:S05]  /*85300*/  @!P1 BRA `(.L_x_2842) ;  /* 0x0000000000149947 */ /* 0x000fea0003800000 */
[----:B------:R-:W-:Y:S01]  /*85310*/  ISETP.NE.AND P1, PT, R22, 0x54, PT ;  /* 0x000000541600780c */ /* 0x000fe20003f25270 */
[----:B------:R-:W-:-:S12]  /*85320*/  IMAD.MOV.U32 R12, RZ, RZ, 0x3 ;  /* 0x00000003ff0c7424 */ /* 0x000fd800078e00ff */
[----:B------:R-:W-:Y:S05]  /*85330*/  @!P1 BRA `(.L_x_2840) ;  /* 0x00000000000c9947 */ /* 0x000fea0003800000 */
.L_x_2841:
[----:B------:R-:W-:Y:S01]  /*85340*/  IMAD.MOV.U32 R12, RZ, RZ, 0x4 ;  /* 0x00000004ff0c7424 */ /* 0x000fe200078e00ff */
[----:B------:R-:W-:Y:S06]  /*85350*/  BRA `(.L_x_2840) ;  /* 0x0000000000047947 */ /* 0x000fec0003800000 */
.L_x_2842:
[----:B------:R-:W-:-:S07]  /*85360*/  IMAD.MOV.U32 R12, RZ, RZ, 0x2 ;  /* 0x00000002ff0c7424 */ /* 0x000fce00078e00ff */
.L_x_2840:
[----:B------:R-:W-:Y:S05]  /*85370*/  BSYNC.RECONVERGENT B2 ;  /* 0x0000000000027941 */ /* 0x000fea0003800200 */
.L_x_2838:
[----:B------:R-:W-:Y:S02]  /*85380*/  R2UR UR6, R154 ;  /* 0x000000009a0672ca */ /* 0x000fe400000e0000 */
[----:B------:R-:W-:-:S13]  /*85390*/  R2UR UR7, R155 ;  /* 0x000000009b0772ca */ /* 0x000fda00000e0000 */
        /* <DEDUP_REMOVED lines=12> */
.L_x_2844:
[----:B------:R-:W-:-:S13]  /*85460*/  ISETP.NE.AND P1, PT, R22, 0x47, PT ;  /* 0x000000471600780c */ /* 0x000fda0003f25270 */
[----:B------:R-:W-:Y:S05]  /*85470*/  @!P1 BRA `(.L_x_2847) ;  /* 0x0000000000149947 */ /* 0x000fea0003800000 */
[----:B------:R-:W-:Y:S01]  /*85480*/  ISETP.NE.AND P1, PT, R22, 0x54, PT ;  /* 0x000000541600780c */ /* 0x000fe20003f25270 */
[----:B------:R-:W-:-:S12]  /*85490*/  IMAD.MOV.U32 R12, RZ, RZ, 0x3 ;  /* 0x00000003ff0c7424 */ /* 0x000fd800078e00ff */
[----:B------:R-:W-:Y:S05]  /*854a0*/  @!P1 BRA `(.L_x_2845) ;  /* 0x00000000000c9947 */ /* 0x000fea0003800000 */
.L_x_2846:
[----:B------:R-:W-:Y:S01]  /*854b0*/  IMAD.MOV.U32 R12, RZ, RZ, 0x4 ;  /* 0x00000004ff0c7424 */ /* 0x000fe200078e00ff */
[----:B------:R-:W-:Y:S06]  /*854c0*/  BRA `(.L_x_2845) ;  /* 0x0000000000047947 */ /* 0x000fec0003800000 */
.L_x_2847:
[----:B------:R-:W-:-:S07]  /*854d0*/  IMAD.MOV.U32 R12, RZ, RZ, 0x2 ;  /* 0x00000002ff0c7424 */ /* 0x000fce00078e00ff */
.L_x_2845:
[----:B------:R-:W-:Y:S05]  /*854e0*/  BSYNC.RECONVERGENT B2 ;  /* 0x0000000000027941 */ /* 0x000fea0003800200 */
.L_x_2843:
        /* <DEDUP_REMOVED lines=14> */
.L_x_2849:
[----:B------:R-:W-:-:S13]  /*855d0*/  ISETP.NE.AND P1, PT, R9, 0x47, PT ;  /* 0x000000470900780c */ /* 0x000fda0003f25270 */
[----:B------:R-:W-:Y:S05]  /*855e0*/  @!P1 BRA `(.L_x_2852) ;  /* 0x0000000000149947 */ /* 0x000fea0003800000 */
[----:B------:R-:W-:Y:S01]  /*855f0*/  ISETP.NE.AND P1, PT, R9, 0x54, PT ;  /* 0x000000540900780c */ /* 0x000fe20003f25270 */
[----:B------:R-:W-:-:S12]  /*85600*/  IMAD.MOV.U32 R8, RZ, RZ, 0x3 ;  /* 0x00000003ff087424 */ /* 0x000fd800078e00ff */
[----:B------:R-:W-:Y:S05]  /*85610*/  @!P1 BRA `(.L_x_2850) ;  /* 0x00000000000c9947 */ /* 0x000fea0003800000 */
.L_x_2851:
[----:B------:R-:W-:Y:S01]  /*85620*/  IMAD.MOV.U32 R8, RZ, RZ, 0x4 ;  /* 0x00000004ff087424 */ /* 0x000fe200078e00ff */
[----:B------:R-:W-:Y:S06]  /*85630*/  BRA `(.L_x_2850) ;  /* 0x0000000000047947 */ /* 0x000fec0003800000 */
.L_x_2852:
[----:B------:R-:W-:-:S07]  /*85640*/  IMAD.MOV.U32 R8, RZ, RZ, 0x2 ;  /* 0x00000002ff087424 */ /* 0x000fce00078e00ff */
.L_x_2850:
[----:B------:R-:W-:Y:S05]  /*85650*/  BSYNC.RECONVERGENT B2 ;  /* 0x0000000000027941 */ /* 0x000fea0003800200 */
.L_x_2848:
[----:B------:R3:W-:Y:S01]  /*85660*/  STL.U8 [R11+0x1e], R8 ;  /* 0x00001e080b007387 */ /* 0x0007e20000100000 */
[C---:B------:R-:W-:Y:S02]  /*85670*/  VIADD R9, R3.reuse, 0x3 ;  /* 0x0000000303097836 */ /* 0x040fe40000000000 */
[----:B------:R-:W-:-:S03]  /*85680*/  VIADD R3, R3, 0x4 ;  /* 0x0000000403037836 */ /* 0x000fc60000000000 */
[----:B------:R-:W-:-:S13]  /*85690*/  ISETP.NE.AND P1, PT, R9, R10, PT ;  /* 0x0000000a0900720c */ /* 0x000fda0003f25270 */
[----:B---3--:R-:W-:Y:S05]  /*856a0*/  @P1 BRA `(.L_x_2853) ;  /* 0xfffffff8006c1947 */ /* 0x008fea000383ffff */
.L_x_2832:
[----:B------:R-:W-:Y:S05]  /*856b0*/  BSYNC.RECONVERGENT B0 ;  /* 0x0000000000007941 */ /* 0x000fea0003800200 */
.L_x_2831:
[----:B------:R-:W-:-:S13]  /*856c0*/  ISETP.NE.AND P1, PT, R13, RZ, PT ;  /* 0x000000ff0d00720c */ /* 0x000fda0003f25270 */
[----:B------:R-:W-:Y:S05]  /*856d0*/  @!P1 BRA `(.L_x_2792) ;  /* 0x0000000400389947 */ /* 0x000fea0003800000 */
[----:B------:R-:W0:Y:S01]  /*856e0*/  LDCU.64 UR6, c[0x0][0x380] ;  /* 0x00007000ff0677ac */ /* 0x000e220008000a00 */
[----:B------:R-:W-:Y:S02]  /*856f0*/  IADD3 R38, PT, PT, R210, R38, -R3 ;  /* 0x00000026d2267210 */ /* 0x000fe40007ffe803 */
[----:B------:R-:W-:Y:S02]  /*85700*/  R2UR UR8, R154 ;  /* 0x000000009a0872ca */ /* 0x000fe400000e0000 */
[----:B------:R-:W-:Y:S02]  /*85710*/  R2UR UR9, R155 ;  /* 0x000000009b0972ca */ /* 0x000fe400000e0000 */
[----:B0-----:R-:W-:-:S04]  /*85720*/  IADD3 R8, P1, PT, R38, UR6, RZ ;  /* 0x0000000626087c10 */ /* 0x001fc8000ff3e0ff */
[----:B--2---:R-:W-:-:S07]  /*85730*/  LEA.HI.X.SX32 R9, R38, UR7, 0x1, P1 ;  /* 0x0000000726097c11 */ /* 0x004fce00088f0eff */
        /* <DEDUP_REMOVED lines=11> */
.L_x_2855:
[----:B------:R-:W-:-:S13]  /*857f0*/  ISETP.NE.AND P1, PT, R11, 0x47, PT ;  /* 0x000000470b00780c */ /* 0x000fda0003f25270 */
[----:B------:R-:W-:Y:S05]  /*85800*/  @!P1 BRA `(.L_x_2858) ;  /* 0x0000000000149947 */ /* 0x000fea0003800000 */
[----:B------:R-:W-:Y:S01]  /*85810*/  ISETP.NE.AND P1, PT, R11, 0x54, PT ;  /* 0x000000540b00780c */ /* 0x000fe20003f25270 */
[----:B-1----:R-:W-:-:S12]  /*85820*/  IMAD.MOV.U32 R10, RZ, RZ, 0x3 ;  /* 0x00000003ff0a7424 */ /* 0x002fd800078e00ff */
[----:B------:R-:W-:Y:S05]  /*85830*/  @!P1 BRA `(.L_x_2856) ;  /* 0x00000000000c9947 */ /* 0x000fea0003800000 */
.L_x_2857:
[----:B------:R-:W-:Y:S01]  /*85840*/  IMAD.MOV.U32 R10, RZ, RZ, 0x4 ;  /* 0x00000004ff0a7424 */ /* 0x000fe200078e00ff */
[----:B------:R-:W-:Y:S06]  /*85850*/  BRA `(.L_x_2856) ;  /* 0x0000000000047947 */ /* 0x000fec0003800000 */
.L_x_2858:
[----:B-1----:R-:W-:-:S07]  /*85860*/  IMAD.MOV.U32 R10, RZ, RZ, 0x2 ;  /* 0x00000002ff0a7424 */ /* 0x002fce00078e00ff */
.L_x_2856:
[----:B------:R-:W-:Y:S05]  /*85870*/  BSYNC.RECONVERGENT B0 ;  /* 0x0000000000007941 */ /* 0x000fea0003800200 */
.L_x_2854:
        /* <DEDUP_REMOVED lines=11> */
[----:B0-----:R-:W-:-:S11]  /*85930*/  PRMT R10, RZ, 0x7610, R10 ;  /* 0x00007610ff0a7816 */ /* 0x001fd6000000000a */
[----:B------:R-:W-:Y:S05]  /*85940*/  @!P1 BRA `(.L_x_2861) ;  /* 0x0000000000309947 */ /* 0x000fea0003800000 */
[----:B------:R-:W-:-:S13]  /*85950*/  ISETP.NE.AND P1, PT, R11, 0x43, PT ;  /* 0x000000430b00780c */ /* 0x000fda0003f25270 */
[----:B------:R-:W-:Y:S05]  /*85960*/  @P1 BRA `(.L_x_2862) ;  /* 0x00000000001c1947 */ /* 0x000fea0003800000 */
[----:B------:R-:W-:Y:S01]  /*85970*/  IMAD.MOV.U32 R10, RZ, RZ, 0x1 ;  /* 0x00000001ff0a7424 */ /* 0x000fe200078e00ff */
[----:B------:R-:W-:Y:S06]  /*85980*/  BRA `(.L_x_2861) ;  /* 0x0000000000207947 */ /* 0x000fec0003800000 */
.L_x_2860:
[----:B------:R-:W-:-:S13]  /*85990*/  ISETP.NE.AND P1, PT, R11, 0x47, PT ;  /* 0x000000470b00780c */ /* 0x000fda0003f25270 */
[----:B------:R-:W-:Y:S05]  /*859a0*/  @!P1 BRA `(.L_x_2863) ;  /* 0x0000000000149947 */ /* 0x000fea0003800000 */
[----:B------:R-:W-:Y:S01]  /*859b0*/  ISETP.NE.AND P1, PT, R11, 0x54, PT ;  /* 0x000000540b00780c */ /* 0x000fe20003f25270 */
[----:B0-----:R-:W-:-:S12]  /*859c0*/  IMAD.MOV.U32 R10, RZ, RZ, 0x3 ;  /* 0x00000003ff0a7424 */ /* 0x001fd800078e00ff */
[----:B------:R-:W-:Y:S05]  /*859d0*/  @!P1 BRA `(.L_x_2861) ;  /* 0x00000000000c9947 */ /* 0x000fea0003800000 */
.L_x_2862:
[----:B------:R-:W-:Y:S01]  /*859e0*/  IMAD.MOV.U32 R10, RZ, RZ, 0x4 ;  /* 0x00000004ff0a7424 */ /* 0x000fe200078e00ff */
[----:B------:R-:W-:Y:S06]  /*859f0*/  BRA `(.L_x_2861) ;  /* 0x0000000000047947 */ /* 0x000fec0003800000 */
.L_x_2863:
[----:B0-----:R-:W-:-:S07]  /*85a00*/  IMAD.MOV.U32 R10, RZ, RZ, 0x2 ;  /* 0x00000002ff0a7424 */ /* 0x001fce00078e00ff */
.L_x_2861:
[----:B------:R-:W-:Y:S05]  /*85a10*/  BSYNC.RECONVERGENT B0 ;  /* 0x0000000000007941 */ /* 0x000fea0003800200 */
.L_x_2859:
[----:B------:R0:W-:Y:S01]  /*85a20*/  STL.U8 [R3+0x1c], R10 ;  /* 0x00001c0a03007387 */ /* 0x0001e20000100000 */
[----:B------:R-:W-:-:S13]  /*85a30*/  ISETP.NE.AND P1, PT, R13, 0x2, PT ;  /* 0x000000020d00780c */ /* 0x000fda0003f25270 */
[----:B0-----:R-:W-:Y:S05]  /*85a40*/  @!P1 BRA `(.L_x_2792) ;  /* 0x00000000005c9947 */ /* 0x001fea0003800000 */
        /* <DEDUP_REMOVED lines=13> */
.L_x_2865:
[----:B------:R-:W-:-:S13]  /*85b20*/  ISETP.NE.AND P1, PT, R9, 0x47, PT ;  /* 0x000000470900780c */ /* 0x000fda0003f25270 */
[----:B------:R-:W-:Y:S05]  /*85b30*/  @!P1 BRA `(.L_x_2868) ;  /* 0x0000000000149947 */ /* 0x000fea0003800000 */
[----:B------:R-:W-:Y:S01]  /*85b40*/  ISETP.NE.AND P1, PT, R9, 0x54, PT ;  /* 0x000000540900780c */ /* 0x000fe20003f25270 */
[----:B------:R-:W-:-:S12]  /*85b50*/  IMAD.MOV.U32 R8, RZ, RZ, 0x3 ;  /* 0x00000003ff087424 */ /* 0x000fd800078e00ff */
[----:B------:R-:W-:Y:S05]  /*85b60*/  @!P1 BRA `(.L_x_2866) ;  /* 0x00000000000c9947 */ /* 0x000fea0003800000 */
.L_x_2867:
[----:B------:R-:W-:Y:S01]  /*85b70*/  IMAD.MOV.U32 R8, RZ, RZ, 0x4 ;  /* 0x00000004ff087424 */ /* 0x000fe200078e00ff */
[----:B------:R-:W-:Y:S06]  /*85b80*/  BRA `(.L_x_2866) ;  /* 0x0000000000047947 */ /* 0x000fec0003800000 */
.L_x_2868:
[----:B------:R-:W-:-:S07]  /*85b90*/  IMAD.MOV.U32 R8, RZ, RZ, 0x2 ;  /* 0x00000002ff087424 */ /* 0x000fce00078e00ff */
.L_x_2866:
[----:B------:R-:W-:Y:S05]  /*85ba0*/  BSYNC.RECONVERGENT B0 ;  /* 0x0000000000007941 */ /* 0x000fea0003800200 */
.L_x_2864:
[----:B------:R0:W-:Y:S02]  /*85bb0*/  STL.U8 [R3+0x1d], R8 ;  /* 0x00001d0803007387 */ /* 0x0001e40000100000 */
.L_x_2792:
[----:B------:R-:W-:Y:S05]  /*85bc0*/  BSYNC.RECONVERGENT B1 ;  /* 0x0000000000017941 */ /* 0x000fea0003800200 */
.L_x_2790:
[----:B0--34-:R-:W-:Y:S01]  /*85bd0*/  IMAD.MOV.U32 R3, RZ, RZ, 0x4 ;  /* 0x00000004ff037424 */ /* 0x019fe200078e00ff */
[----:B------:R-:W-:Y:S01]  /*85be0*/  BSSY.RECONVERGENT B5, `(.L_x_2869) ;  /* 0x0000501000057945 */ /* 0x000fe20003800200 */
[C---:B------:R-:W-:Y:S02]  /*85bf0*/  IMAD.IADD R8, R247.reuse, 0x1, R210 ;  /* 0x00000001f7087824 */ /* 0x040fe400078e02d2 */
[----:B-1----:R-:W-:-:S03]  /*85c00*/  IMAD.IADD R10, R247, 0x1, R35 ;  /* 0x00000001f70a7824 */ /* 0x002fc600078e0223 */
[----:B------:R0:W-:Y:S04]  /*85c10*/  STL.U8 [R8+0x1c], R3 ;  /* 0x00001c0308007387 */ /* 0x0001e80000100000 */
[----:B------:R0:W-:Y:S04]  /*85c20*/  STL.U8 [R1+0x6b], R3 ;  /* 0x00006b0301007387 */ /* 0x0001e80000100000 */
[----:B------:R0:W-:Y:S04]  /*85c30*/  STL.U8 [R10+0x1], R3 ;  /* 0x000001030a007387 */ /* 0x0001e80000100000 */
[----:B------:R0:W-:Y:S01]  /*85c40*/  STL.U8 [R1+0x50], R3 ;  /* 0x0000500301007387 */ /* 0x0001e20000100000 */
[----:B------:R-:W-:Y:S05]  /*85c50*/  @!P0 BRA `(.L_x_2870) ;  /* 0x0000004c00e48947 */ /* 0x000fea0003800000 */
[----:B------:R-:W-:Y:S01]  /*85c60*/  BSSY.RECONVERGENT B0, `(.L_x_2871) ;  /* 0x00000be000007945 */ /* 0x000fe20003800200 */
[C---:B0-----:R-:W-:Y:S01]  /*85c70*/  LOP3.LUT R3, R210.reuse, 0x3, RZ, 0xc0, !PT ;  /* 0x00000003d2037812 */ /* 0x041fe200078ec0ff */
[----:B--2---:R-:W-:Y:S01]  /*85c80*/  IMAD.MOV.U32 R9, RZ, RZ, 0x1 ;  /* 0x00000001ff097424 */ /* 0x004fe200078e00ff */
[----:B------:R-:W-:-:S07]  /*85c90*/  LOP3.LUT R8, R210, 0x7ffffffc, RZ, 0xc0, !PT ;  /* 0x7ffffffcd2087812 */ /* 0x000fce00078ec0ff */
.L_x_2878:
[----:B------:R-:W-:Y:S01]  /*85ca0*/  ISETP.GE.AND P0, PT, R210, 0x1, PT ;  /* 0x00000001d200780c */ /* 0x000fe20003f06270 */
[----:B------:R-:W-:-:S12]  /*85cb0*/  BSSY.RECONVERGENT B1, `(.L_x_2872) ;  /* 0x00000b5000017945 */ /* 0x000fd80003800200 */
[----:B0----5:R-:W-:Y:S05]  /*85cc0*/  @!P0 BRA `(.L_x_2873) ;  /* 0x0000000800cc8947 */ /* 0x021fea0003800000 */
[----:B------:R-:W-:-:S06]  /*85cd0*/  IMAD.IADD R34, R247, 0x1, R9 ;  /* 0x00000001f7227824 */ /* 0x000fcc00078e0209 */
[----:B------:R-:W5:Y:S01]  /*85ce0*/  LDL.S8 R34, [R34] ;  /* 0x0000000022227983 */ /* 0x000f620000100200 */
[----:B------:R-:W-:Y:S01]  /*85cf0*/  VIADD R10, R210, 0xffffffff ;  /* 0xffffffffd20a7836 */ /* 0x000fe20000000000 */
[----:B------:R-:W-:Y:S01]  /*85d00*/  BSSY.RECONVERGENT B2, `(.L_x_2874) ;  /* 0x0000066000027945 */ /* 0x000fe20003800200 */
[----:B------:R-:W-:Y:S02]  /*85d10*/  VIADD R11, R9, 0xffffffff ;  /* 0xffffffff090b7836 */ /* 0x000fe40000000000 */
[----:B------:R-:W-:Y:S01]  /*85d20*/  IMAD.MOV.U32 R12, RZ, RZ, 0x1 ;  /* 0x00000001ff0c7424 */ /* 0x000fe200078e00ff */
[----:B------:R-:W-:Y:S01]  /*85d30*/  ISETP.GE.U32.AND P1, PT, R10, 0x3, PT ;  /* 0x000000030a00780c */ /* 0x000fe20003f26070 */
[----:B------:R-:W-:-:S12]  /*85d40*/  IMAD R38, R210, R11, R18 ;  /* 0x0000000bd2267224 */ /* 0x000fd800078e0212 */
[----:B------:R-:W-:Y:S05]  /*85d50*/  @!P1 BRA `(.L_x_2875) ;  /* 0x0000000400809947 */ /* 0x000fea0003800000 */
[----:B------:R-:W-:Y:S01]  /*85d60*/  BSSY.RECONVERGENT B3, `(.L_x_2876) ;  /* 0x000005e000037945 */ /* 0x000fe20003800200 */
[----:B------:R-:W-:-:S07]  /*85d70*/  IMAD.MOV.U32 R39, RZ, RZ, 0x1 ;  /* 0x00000001ff277424 */ /* 0x000fce00078e00ff */
.L_x_2877:
        /* <DEDUP_REMOVED lines=93> */
.L_x_2876:
[----:B--2---:R-:W-:-:S07]  /*86350*/  IMAD.MOV.U32 R12, RZ, RZ, R39 ;  /* 0x000000ffff0c7224 */ /* 0x004fce00078e0027 */
.L_x_2875:
[----:B------:R-:W-:Y:S05]  /*86360*/  BSYNC.RECONVERGENT B2 ;  /* 0x0000000000027941 */ /* 0x000fea0003800200 */
.L_x_2874:
        /* <DEDUP_REMOVED lines=73> */
.L_x_2873:
[----:B------:R-:W-:Y:S05]  /*86800*/  BSYNC.RECONVERGENT B1 ;  /* 0x0000000000017941 */ /* 0x000fea0003800200 */
.L_x_2872:
[C---:B------:R-:W-:Y:S01]  /*86810*/  ISETP.NE.AND P1, PT, R9.reuse, R35, PT ;  /* 0x000000230900720c */ /* 0x040fe20003f25270 */
[----:B------:R-:W-:-:S12]  /*86820*/  VIADD R9, R9, 0x1 ;  /* 0x0000000109097836 */ /* 0x000fd80000000000 */
[----:B------:R-:W-:Y:S05]  /*86830*/  @P1 BRA `(.L_x_2878) ;  /* 0xfffffff400181947 */ /* 0x000fea000383ffff */
[----:B------:R-:W-:Y:S05]  /*86840*/  BSYNC.RECONVERGENT B0 ;  /* 0x0000000000007941 */ /* 0x000fea0003800200 */
.L_x_2871:
[----:B-----5:R-:W-:-:S07]  /*86850*/  IMAD.MOV.U32 R34, RZ, RZ, 0x1 ;  /* 0x00000001ff227424 */ /* 0x020fce00078e00ff */
.L_x_2941:
[----:B------:R-:W-:Y:S04]  /*86860*/  BSSY.RECONVERGENT B4, `(.L_x_2879) ;  /* 0x0000435000047945 */ /* 0x000fe80003800200 */
[----:B01----:R-:W-:Y:S05]  /*86870*/  @!P0 BRA `(.L_x_2880) ;  /* 0x0000004000cc8947 */ /* 0x003fea0003800000 */
[----:B------:R-:W-:Y:S02]  /*86880*/  VIADD R31, R34, 0xffffffff ;  /* 0xffffffff221f7836 */ /* 0x000fe40000000000 */
[----:B------:R-:W-:Y:S02]  /*86890*/  IMAD.IADD R30, R247, 0x1, R34 ;  /* 0x00000001f71e7824 */ /* 0x000fe400078e0222 */
[----:B0-----:R-:W-:Y:S02]  /*868a0*/  IMAD.MOV.U32 R25, RZ, RZ, 0x1 ;  /* 0x00000001ff197424 */ /* 0x001fe400078e00ff */
[----:B------:R-:W-:-:S07]  /*868b0*/  IMAD R212, R210, R31, R18 ;  /* 0x0000001fd2d47224 */ /* 0x000fce00078e0212 */
.L_x_2940:
        /* <DEDUP_REMOVED lines=64> */
[--C-:B-1----:R-:W-:Y:S02]  /*86cc0*/  IMAD.WIDE R204, R198, 0x8, R208.reuse ;  /* 0x00000008c6cc7825 */ /* 0x102fe400078e02d0 */
[----:B------:R-:W2:Y:S02]  /*86cd0*/  LDG.E.64 R198, desc[UR10][R22.64+0xb248] ;  /* 0x00b2480a16c67981 */ /* 0x000ea4000c1e1b00 */
[----:B------:R-:W-:Y:S02]  /*86ce0*/  IMAD.WIDE R208, R214, 0x8, R208 ;  /* 0x00000008d6d07825 */ /* 0x000fe400078e02d0 */
[----:B------:R-:W2:Y:S04]  /*86cf0*/  LDG.E.64 R200, desc[UR12][R204.64+0x9df8] ;  /* 0x009df80cccc87981 */ /* 0x000ea8000c1e1b00 */
[----:B------:R-:W3:Y:S04]  /*86d00*/  LDG.E.64 R214, desc[UR10][R208.64+0x5208] ;  /* 0x0052080ad0d67981 */ /* 0x000ee8000c1e1b00 */
[----:B------:R-:W5:Y:S04]  /*86d10*/  LDG.E.64 R22, desc[UR6][R22.64+0xb180] ;  /* 0x00b1800616167981 */ /* 0x000f68000c1e1b00 */
[----:B------:R-:W5:Y:S01]  /*86d20*/  LDG.E.64 R204, desc[UR8][R204.64+0x8a70] ;  /* 0x008a7008cccc7981 */ /* 0x000f62000c1e1b00 */
[----:B------:R-:W-:Y:S01]  /*86d30*/  PRMT R213, R213, 0x8880, RZ ;  /* 0x00008880d5d57816 */ /* 0x000fe200000000ff */
[----:B------:R-:W-:Y:S03]  /*86d40*/  BSSY.RECONVERGENT B0, `(.L_x_2885) ;  /* 0x000011c000007945 */ /* 0x000fe60003800200 */
[----:B------:R-:W-:Y:S01]  /*86d50*/  SHF.R.S32.HI R216, RZ, 0x1f, R213 ;  /* 0x0000001fffd87819 */ /* 0x000fe200000114d5 */
[----:B--2---:R-:W-:-:S02]  /*86d60*/  DADD R200, R198, R200 ;  /* 0x00000000c6c87229 */ /* 0x004fc400000000c8 */
[----:B---3--:R-:W-:-:S06]  /*86d70*/  DSETP.GEU.AND P2, PT, |R214|, R10, PT ;  /* 0x0000000ad600722a */ /* 0x008fcc0003f4e200 */
[----:B------:R-:W-:Y:S02]  /*86d80*/  DSETP.GT.AND P1, PT, |R200|, R10, PT ;  /* 0x0000000ac800722a */ /* 0x000fe40003f24200 */
[----:B-----5:R-:W-:-:S04]  /*86d90*/  DADD R204, R22, R204 ;  /* 0x0000000016cc7229 */ /* 0x020fc800000000cc */
[----:B------:R-:W-:Y:S02]  /*86da0*/  FSEL R200, R200, RZ, !P1 ;  /* 0x000000ffc8c87208 */ /* 0x000fe40004800000 */
[----:B------:R-:W-:-:S04]  /*86db0*/  FSEL R201, R201, +QNAN , !P1 ;  /* 0x7ff00000c9c97808 */ /* 0x000fc80004800000 */
        /* <DEDUP_REMOVED lines=56> */
.L_x_2889:
[----:B------:R-:W-:Y:S05]  /*87140*/  BSYNC.RECONVERGENT B2 ;  /* 0x0000000000027941 */ /* 0x000fea0003800200 */
.L_x_2888:
        /* <DEDUP_REMOVED lines=31> */
.L_x_2892:
[----:B------:R-:W-:Y:S05]  /*87340*/  BSYNC.RECONVERGENT B2 ;  /* 0x0000000000027941 */ /* 0x000fea0003800200 */
.L_x_2891:
        /* <DEDUP_REMOVED lines=9> */
.L_x_2887:
        /* <DEDUP_REMOVED lines=37> */
.L_x_2894:
[----:B------:R-:W-:Y:S05]  /*87630*/  BSYNC.RECONVERGENT B2 ;  /* 0x0000000000027941 */ /* 0x000fea0003800200 */
.L_x_2893:
        /* <DEDUP_REMOVED lines=33> */
.L_x_2896:
[----:B------:R-:W-:Y:S05]  /*87850*/  BSYNC.RECONVERGENT B2 ;  /* 0x0000000000027941 */ /* 0x000fea0003800200 */
.L_x_2895:
        /* <DEDUP_REMOVED lines=9> */
.L_x_2886:
        /* <DEDUP_REMOVED lines=54> */
.L_x_2898:
[----:B------:R-:W-:Y:S05]  /*87c50*/  BSYNC.RECONVERGENT B2 ;  /* 0x0000000000027941 */ /* 0x000fea0003800200 */
.L_x_2897:
        /* <DEDUP_REMOVED lines=33> */
.L_x_2900:
[----:B------:R-:W-:Y:S05]  /*87e70*/  BSYNC.RECONVERGENT B2 ;  /* 0x0000000000027941 */ /* 0x000fea0003800200 */
.L_x_2899:
        /* <DEDUP_REMOVED lines=8> */
.L_x_2890:
[----:B------:R-:W-:Y:S05]  /*87f00*/  BSYNC.RECONVERGENT B0 ;  /* 0x0000000000007941 */ /* 0x000fea0003800200 */
.L_x_2885:
        /* <DEDUP_REMOVED lines=31> */
.L_x_2902:
[----:B------:R-:W-:Y:S05]  /*88100*/  BSYNC.RECONVERGENT B0 ;  /* 0x0000000000007941 */ /* 0x000fea0003800200 */
.L_x_2901:
[----:B------:R-:W-:-:S06]  /*88110*/  DSETP.GEU.AND P1, PT, R136, R200, PT ;  /* 0x000000c88800722a */ /* 0x000fcc0003f2e000 */
[----:B------:R-:W-:Y:S02]  /*88120*/  FSEL R198, R198, R208, !P1 ;  /* 0x000000d0c6c67208 */ /* 0x000fe40004800000 */
[----:B------:R-:W-:Y:S02]  /*88130*/  FSEL R199, R199, R209, !P1 ;  /* 0x000000d1c7c77208 */ /* 0x000fe40004800000 */
[----:B------:R-:W-:Y:S02]  /*88140*/  FSEL R22, R22, R206, !P1 ;  /* 0x000000ce16167208 */ /* 0x000fe40004800000 */
[----:B------:R-:W-:-:S07]  /*88150*/  FSEL R23, R23, R207, !P1 ;  /* 0x000000cf17177208 */ /* 0x000fce0004800000 */
.L_x_2884:
[----:B------:R-:W-:Y:S05]  /*88160*/  BSYNC.RECONVERGENT B1 ;  /* 0x0000000000017941 */ /* 0x000fea0003800200 */
.L_x_2883:
        /* <DEDUP_REMOVED lines=48> */
.L_x_2904:
[----:B------:R-:W-:Y:S05]  /*88470*/  BSYNC.RECONVERGENT B0 ;  /* 0x0000000000007941 */ /* 0x000fea0003800200 */
.L_x_2903:
        /* <DEDUP_REMOVED lines=36> */
.L_x_2906:
[----:B------:R-:W-:Y:S05]  /*886c0*/  BSYNC.RECONVERGENT B0 ;  /* 0x0000000000007941 */ /* 0x000fea0003800200 */
.L_x_2905:
        /* <DEDUP_REMOVED lines=27> */
.L_x_2908:
[----:B------:R-:W-:Y:S05]  /*88880*/  BSYNC.RECONVERGENT B0 ;  /* 0x0000000000007941 */ /* 0x000fea0003800200 */
.L_x_2907:
        /* <DEDUP_REMOVED lines=36> */
.L_x_2910:
[----:B------:R-:W-:Y:S05]  /*88ad0*/  BSYNC.RECONVERGENT B0 ;  /* 0x0000000000007941 */ /* 0x000fea0003800200 */
.L_x_2909:
[----:B-1----:R-:W-:-:S07]  /*88ae0*/  IMAD.MOV.U32 R206, RZ, RZ, 0x3 ;  /* 0x00000003ffce7424 */ /* 0x002fce00078e00ff */
.L_x_2939:
        /* <DEDUP_REMOVED lines=13> */
.L_x_2938:
        /* <DEDUP_REMOVED lines=64> */
.L_x_2919:
[----:B------:R-:W-:Y:S05]  /*88fc0*/  BSYNC.RECONVERGENT B6 ;  /* 0x0000000000067941 */ /* 0x000fea0003800200 */
.L_x_2918:
        /* <DEDUP_REMOVED lines=37> */
.L_x_2921:
[----:B------:R-:W-:Y:S05]  /*89220*/  BSYNC.RECONVERGENT B6 ;  /* 0x0000000000067941 */ /* 0x000fea0003800200 */
.L_x_2920:
        /* <DEDUP_REMOVED lines=27> */
.L_x_2923:
[----:B------:R-:W-:Y:S05]  /*893e0*/  BSYNC.RECONVERGENT B6 ;  /* 0x0000000000067941 */ /* 0x000fea0003800200 */
.L_x_2922:
[----:B------:R-:W-:-:S06]  /*893f0*/  DSETP.GT.AND P2, PT, R22, R214, PT ;  /* 0x000000d61600722a */ /* 0x000fcc0003f44000 */
[----:B------:R-:W-:Y:S02]  /*89400*/  FSEL R10, R204, RZ, P2 ;  /* 0x000000ffcc0a7208 */ /* 0x000fe40001000000 */
[----:B------:R-:W-:Y:S02]  /*89410*/  FSEL R11, R205, +QNAN , P2 ;  /* 0x7ff00000cd0b7808 */ /* 0x000fe40001000000 */
[----:B------:R-:W-:Y:S02]  /*89420*/  FSEL R12, R202, RZ, P2 ;  /* 0x000000ffca0c7208 */ /* 0x000fe40001000000 */
[----:B------:R-:W-:Y:S01]  /*89430*/  FSEL R13, R203, -1.875, P2 ;  /* 0xbff00000cb0d7808 */ /* 0x000fe20001000000 */
[----:B------:R-:W-:Y:S06]  /*89440*/  BRA `(.L_x_2924) ;  /* 0x0000001400607947 */ /* 0x000fec0003800000 */
.L_x_2917:
        /* <DEDUP_REMOVED lines=74> */
.L_x_2926:
[----:B------:R-:W-:Y:S05]  /*898f0*/  BSYNC.RECONVERGENT B6 ;  /* 0x0000000000067941 */ /* 0x000fea0003800200 */
.L_x_2925:
        /* <DEDUP_REMOVED lines=27> */
.L_x_2928:
[----:B------:R-:W-:Y:S05]  /*89ab0*/  BSYNC.RECONVERGENT B6 ;  /* 0x0000000000067941 */ /* 0x000fea0003800200 */
.L_x_2927:
[----:B------:R-:W-:-:S06]  /*89ac0*/  DSETP.GT.AND P2, PT, R22, R214, PT ;  /* 0x000000d61600722a */ /* 0x000fcc0003f44000 */
[----:B------:R-:W-:Y:S02]  /*89ad0*/  FSEL R10, R204, RZ, P2 ;  /* 0x000000ffcc0a7208 */ /* 0x000fe40001000000 */
[----:B------:R-:W-:Y:S02]  /*89ae0*/  FSEL R11, R205, +QNAN , P2 ;  /* 0x7ff00000cd0b7808 */ /* 0x000fe40001000000 */
[----:B------:R-:W-:Y:S02]  /*89af0*/  FSEL R12, R202, RZ, P2 ;  /* 0x000000ffca0c7208 */ /* 0x000fe40001000000 */
[----:B------:R-:W-:Y:S01]  /*89b00*/  FSEL R13, R203, -1.875, P2 ;  /* 0xbff00000cb0d7808 */ /* 0x000fe20001000000 */
[----:B------:R-:W-:Y:S06]  /*89b10*/  BRA `(.L_x_2924) ;  /* 0x0000000c00ac7947 */ /* 0x000fec0003800000 */
.L_x_2916:
        /* <DEDUP_REMOVED lines=75> */
.L_x_2931:
[----:B------:R-:W-:Y:S05]  /*89fd0*/  BSYNC.RECONVERGENT B6 ;  /* 0x0000000000067941 */ /* 0x000fea0003800200 */
.L_x_2930:
        /* <DEDUP_REMOVED lines=27> */
.L_x_2933:
[----:B------:R-:W-:Y:S05]  /*8a190*/  BSYNC.RECONVERGENT B6 ;  /* 0x0000000000067941 */ /* 0x000fea0003800200 */
.L_x_2932:
        /* <DEDUP_REMOVED lines=15> */
.L_x_2929:
        /* <DEDUP_REMOVED lines=82> */
.L_x_2935:
[----:B------:R-:W-:Y:S05]  /*8a7b0*/  BSYNC.RECONVERGENT B6 ;  /* 0x0000000000067941 */ /* 0x000fea0003800200 */
.L_x_2934:
        /* <DEDUP_REMOVED lines=27> */
.L_x_2937:
[----:B------:R-:W-:Y:S05]  /*8a970*/  BSYNC.RECONVERGENT B6 ;  /* 0x0000000000067941 */ /* 0x000fea0003800200 */
.L_x_2936:
[----:B------:R-:W-:-:S06]  /*8a980*/  DSETP.GT.AND P2, PT, R22, R214, PT ;  /* 0x000000d61600722a */ /* 0x000fcc0003f44000 */
[----:B------:R-:W-:Y:S02]  /*8a990*/  FSEL R10, R204, RZ, P2 ;  /* 0x000000ffcc0a7208 */ /* 0x000fe40001000000 */
[----:B------:R-:W-:Y:S02]  /*8a9a0*/  FSEL R11, R205, +QNAN , P2 ;  /* 0x7ff00000cd0b7808 */ /* 0x000fe40001000000 */
[----:B------:R-:W-:Y:S02]  /*8a9b0*/  FSEL R12, R202, RZ, P2 ;  /* 0x000000ffca0c7208 */ /* 0x000fe40001000000 */
[----:B------:R-:W-:-:S07]  /*8a9c0*/  FSEL R13, R203, -1.875, P2 ;  /* 0xbff00000cb0d7808 */ /* 0x000fce0001000000 */
.L_x_2924:
[----:B------:R-:W-:Y:S05]  /*8a9d0*/  BSYNC.RECONVERGENT B0 ;  /* 0x0000000000007941 */ /* 0x000fea0003800200 */
.L_x_2915:
        /* <DEDUP_REMOVED lines=18> */
.L_x_2914:
[----:B------:R-:W-:Y:S05]  /*8ab00*/  BSYNC.RECONVERGENT B1 ;  /* 0x0000000000017941 */ /* 0x000fea0003800200 */
.L_x_2913:
[----:B------:R-:W-:Y:S01]  /*8ab10*/  VIADD R208, R208, 0x1 ;  /* 0x00000001d0d07836 */ /* 0x000fe20000000000 */
[----:B------:R-:W-:-:S04]  /*8ab20*/  ISETP.GT.U32.AND P3, PT, R209, 0x1, PT ;  /* 0x00000001d100780c */ /* 0x000fc80003f64070 */
[----:B------:R-:W-:-:S13]  /*8ab30*/  ISETP.GE.AND P2, PT, R208, R25, PT ;  /* 0x00000019d000720c */ /* 0x000fda0003f46270 */
[----:B------:R-:W-:Y:S05]  /*8ab40*/  @!P2 BRA P3, `(.L_x_2938) ;  /* 0xffffffe0001ca947 */ /* 0x000fea000183ffff */
.L_x_2912:
[----:B------:R-:W-:Y:S05]  /*8ab50*/  BSYNC.RECONVERGENT B2 ;  /* 0x0000000000027941 */ /* 0x000fea0003800200 */
.L_x_2911:
[----:B------:R-:W-:Y:S05]  /*8ab60*/  @P1 BRA `(.L_x_2939) ;  /* 0xffffffdc00e01947 */ /* 0x000fea000383ffff */
.L_x_2882:
[----:B------:R-:W-:Y:S05]  /*8ab70*/  BSYNC.RECONVERGENT B3 ;  /* 0x0000000000037941 */ /* 0x000fea0003800200 */
.L_x_2881:
[C---:B------:R-:W-:Y:S01]  /*8ab80*/  ISETP.NE.AND P1, PT, R25.reuse, R210, PT ;  /* 0x000000d21900720c */ /* 0x040fe20003f25270 */
[----:B------:R-:W-:-:S12]  /*8ab90*/  VIADD R25, R25, 0x1 ;  /* 0x0000000119197836 */ /* 0x000fd80000000000 */
[----:B------:R-:W-:Y:S05]  /*8aba0*/  @P1 BRA `(.L_x_2940) ;  /* 0xffffffbc00441947 */ /* 0x000fea000383ffff */
.L_x_2880:
[----:B------:R-:W-:Y:S05]  /*8abb0*/  BSYNC.RECONVERGENT B4 ;  /* 0x0000000000047941 */ /* 0x000fea0003800200 */
.L_x_2879:
[C---:B------:R-:W-:Y:S01]  /*8abc0*/  ISETP.NE.AND P1, PT, R34.reuse, R35, PT ;  /* 0x000000232200720c */ /* 0x040fe20003f25270 */
[----:B------:R-:W-:-:S12]  /*8abd0*/  VIADD R34, R34, 0x1 ;  /* 0x0000000122227836 */ /* 0x000fd80000000000 */
[----:B------:R-:W-:Y:S05]  /*8abe0*/  @P1 BRA `(.L_x_2941) ;  /* 0xffffffbc001c1947 */ /* 0x000fea000383ffff */
.L_x_2870:
[----:B------:R-:W-:Y:S05]  /*8abf0*/  BSYNC.RECONVERGENT B5 ;  /* 0x0000000000057941 */ /* 0x000fea0003800200 */
.L_x_2869:
        /* <DEDUP_REMOVED lines=12> */
.L_x_2968:
[----:B--2---:R-:W-:-:S05]  /*8acc0*/  IMAD.IADD R9, R247, 0x1, R34 ;  /* 0x00000001f7097824 */ /* 0x004fca00078e0222 */
        /* <DEDUP_REMOVED lines=119> */
.L_x_2949:
[----:B------:R-:W-:Y:S05]  /*8b440*/  BSYNC.RECONVERGENT B3 ;  /* 0x0000000000037941 */ /* 0x000fea0003800200 */
.L_x_2948:
        /* <DEDUP_REMOVED lines=31> */
.L_x_2951:
[----:B------:R-:W-:Y:S05]  /*8b640*/  BSYNC.RECONVERGENT B3 ;  /* 0x0000000000037941 */ /* 0x000fea0003800200 */
.L_x_2950:
[----:B------:R-:W-:-:S06]  /*8b650*/  DSETP.GEU.AND P1, PT, R212, R134, PT ;  /* 0x00000086d400722a */ /* 0x000fcc0003f2e000 */
[----:B------:R-:W-:Y:S02]  /*8b660*/  FSEL R134, R134, R212, !P1 ;  /* 0x000000d486867208 */ /* 0x000fe40004800000 */
[----:B------:R-:W-:Y:S02]  /*8b670*/  FSEL R135, R135, R213, !P1 ;  /* 0x000000d587877208 */ /* 0x000fe40004800000 */
[----:B------:R-:W-:Y:S02]  /*8b680*/  FSEL R24, R24, R206, !P1 ;  /* 0x000000ce18187208 */ /* 0x000fe40004800000 */
[----:B------:R-:W-:Y:S02]  /*8b690*/  FSEL R25, R25, R207, !P1 ;  /* 0x000000cf19197208 */ /* 0x000fe40004800000 */
[----:B------:R-:W-:Y:S02]  /*8b6a0*/  FSEL R22, R22, R208, !P1 ;  /* 0x000000d016167208 */ /* 0x000fe40004800000 */
[----:B------:R-:W-:-:S07]  /*8b6b0*/  FSEL R23, R23, R209, !P1 ;  /* 0x000000d117177208 */ /* 0x000fce0004800000 */
.L_x_2947:
[----:B------:R-:W-:Y:S05]  /*8b6c0*/  BSYNC.RECONVERGENT B0 ;  /* 0x0000000000007941 */ /* 0x000fea0003800200 */
.L_x_2946:
        /* <DEDUP_REMOVED lines=45> */
.L_x_2955:
[----:B------:R-:W-:Y:S05]  /*8b9a0*/  BSYNC.RECONVERGENT B3 ;  /* 0x0000000000037941 */ /* 0x000fea0003800200 */
.L_x_2954:
        /* <DEDUP_REMOVED lines=31> */
.L_x_2957:
[----:B------:R-:W-:Y:S05]  /*8bba0*/  BSYNC.RECONVERGENT B3 ;  /* 0x0000000000037941 */ /* 0x000fea0003800200 */
.L_x_2956:
        /* <DEDUP_REMOVED lines=8> */
.L_x_2953:
[----:B------:R-:W-:Y:S05]  /*8bc30*/  BSYNC.RECONVERGENT B0 ;  /* 0x0000000000007941 */ /* 0x000fea0003800200 */
.L_x_2952:
        /* <DEDUP_REMOVED lines=49> */
.L_x_2961:
[----:B------:R-:W-:Y:S05]  /*8bf50*/  BSYNC.RECONVERGENT B3 ;  /* 0x0000000000037941 */ /* 0x000fea0003800200 */
.L_x_2960:
        /* <DEDUP_REMOVED lines=31> */
.L_x_2963:
[----:B------:R-:W-:Y:S05]  /*8c150*/  BSYNC.RECONVERGENT B3 ;  /* 0x0000000000037941 */ /* 0x000fea0003800200 */
.L_x_2962:
        /* <DEDUP_REMOVED lines=8> */
.L_x_2959:
[----:B------:R-:W-:Y:S05]  /*8c1e0*/  BSYNC.RECONVERGENT B0 ;  /* 0x0000000000007941 */ /* 0x000fea0003800200 */
.L_x_2958:
        /* <DEDUP_REMOVED lines=31> */
.L_x_2965:
[----:B------:R-:W-:Y:S05]  /*8c3e0*/  BSYNC.RECONVERGENT B0 ;  /* 0x0000000000007941 */ /* 0x000fea0003800200 */
.L_x_2964:
[----:B------:R-:W-:-:S06]  /*8c3f0*/  DSETP.GEU.AND P0, PT, R134, R30, PT ;  /* 0x0000001e8600722a */ /* 0x000fcc0003f0e000 */
[----:B------:R-:W-:Y:S02]  /*8c400*/  FSEL R200, R200, R22, !P0 ;  /* 0x00000016c8c87208 */ /* 0x000fe40004000000 */
[----:B------:R-:W-:Y:S02]  /*8c410*/  FSEL R22, R201, R23, !P0 ;  /* 0x00000017c9167208 */ /* 0x000fe40004000000 */
[----:B------:R-:W-:Y:S02]  /*8c420*/  FSEL R202, R202, R24, !P0 ;  /* 0x00000018caca7208 */ /* 0x000fe40004000000 */
[----:B------:R-:W-:Y:S01]  /*8c430*/  FSEL R203, R203, R25, !P0 ;  /* 0x00000019cbcb7208 */ /* 0x000fe20004000000 */
[----:B------:R-:W-:-:S07]  /*8c440*/  IMAD.MOV.U32 R201, RZ, RZ, R22 ;  /* 0x000000ffffc97224 */ /* 0x000fce00078e0016 */
.L_x_2945:
[----:B------:R-:W-:Y:S05]  /*8c450*/  BSYNC.RECONVERGENT B1 ;  /* 0x0000000000017941 */ /* 0x000fea0003800200 */
.L_x_2944:
        /* <DEDUP_REMOVED lines=42> */
.L_x_2967:
[----:B------:R-:W-:Y:S05]  /*8c700*/  BSYNC.RECONVERGENT B0 ;  /* 0x0000000000007941 */ /* 0x000fea0003800200 */
.L_x_2966:
        /* <DEDUP_REMOVED lines=13> */
.L_x_2943:
[----:B------:R-:W-:Y:S05]  /*8c7e0*/  BSYNC.RECONVERGENT B2 ;  /* 0x0000000000027941 */ /* 0x000fea0003800200 */
.L_x_2942:
[----:B-1----:R-:W-:Y:S02]  /*8c7f0*/  IMAD.MOV.U32 R10, RZ, RZ, -0x800000 ;  /* 0xff800000ff0a7424 */ /* 0x002fe400078e00ff */
        /* <DEDUP_REMOVED lines=10> */
[----:B------:R-:W-:Y:S02]  /*8c8a0*/  IMAD.MOV.U32 R31, RZ, RZ, -0x40100000 ;  /* 0xbff00000ff1f7424 */ /* 0x000fe400078e00ff */
[----:B------:R-:W-:-:S02]  /*8c8b0*/  IMAD.MOV.U32 R24, RZ, RZ, 0x0 ;  /* 0x00000000ff187424 */ /* 0x000fc400078e00ff */
[----:B------:R-:W-:Y:S01]  /*8c8c0*/  IMAD.MOV.U32 R25, RZ, RZ, 0x7ff00000 ;  /* 0x7ff00000ff197424 */ /* 0x000fe200078e00ff */
[----:B---3--:R-:W-:Y:S02]  /*8c8d0*/  PRMT R8, R208, 0x8880, RZ ;  /* 0x00008880d0087816 */ /* 0x008fe400000000ff */
[----:B--2---:R-:W-:-:S05]  /*8c8e0*/  PRMT R9, R209, 0x8880, RZ ;  /* 0x00008880d1097816 */ /* 0x004fca00000000ff */
        /* <DEDUP_REMOVED lines=13> */
[----:B------:R-:W-:Y:S02]  /*8c9c0*/  R2UR UR14, R154 ;  /* 0x000000009a0e72ca */ /* 0x000fe400000e0000 */
[C---:B------:R-:W-:Y:S01]  /*8c9d0*/  R2UR UR15, R155.reuse ;  /* 0x000000009b0f72ca */ /* 0x040fe200000e0000 */
[----:B------:R-:W-:Y:S01]  /*8c9e0*/  IMAD.WIDE R8, R24, 0x5, R8 ;  /* 0x0000000518087825 */ /* 0x000fe200078e0208 */
[C---:B------:R-:W-:Y:S02]  /*8c9f0*/  R2UR UR12, R154.reuse ;  /* 0x000000009a0c72ca */ /* 0x040fe400000e0000 */
[----:B------:R-:W-:Y:S02]  /*8ca00*/  R2UR UR13, R155 ;  /* 0x000000009b0d72ca */ /* 0x000fe400000e0000 */
[----:B------:R-:W-:-:S02]  /*8ca10*/  R2UR UR10, R154 ;  /* 0x000000009a0a72ca */ /* 0x000fc400000e0000 */
[C---:B------:R-:W-:Y:S02]  /*8ca20*/  R2UR UR11, R155.reuse ;  /* 0x000000009b0b72ca */ /* 0x040fe400000e0000 */
[----:B-1----:R-:W-:Y:S02]  /*8ca30*/  LEA R30, P0, R8, UR6, 0x3 ;  /* 0x00000006081e7c11 */ /* 0x002fe4000f8018ff */
[----:B------:R-:W-:Y:S02]  /*8ca40*/  R2UR UR9, R155 ;  /* 0x000000009b0972ca */ /* 0x000fe400000e0000 */
[----:B------:R-:W-:Y:S02]  /*8ca50*/  PRMT R198, R208, 0x8880, RZ ;  /* 0x00008880d0c67816 */ /* 0x000fe400000000ff */
[----:B------:R-:W-:Y:S02]  /*8ca60*/  LEA.HI.X R31, R8, UR7, R9, 0x3, P0 ;  /* 0x00000007081f7c11 */ /* 0x000fe400080f1c09 */
[----:B------:R-:W-:-:S03]  /*8ca70*/  PRMT R198, R198, 0x7710, RZ ;  /* 0x00007710c6c67816 */ /* 0x000fc600000000ff */
[----:B------:R-:W4:Y:S01]  /*8ca80*/  LDG.E.64 R24, desc[UR12][R30.64+0xb248] ;  /* 0x00b2480c1e187981 */ /* 0x000f22000c1e1b00 */
[----:B------:R-:W-:Y:S01]  /*8ca90*/  UMOV UR6, 0x519 ;  /* 0x0000051900067882 */ /* 0x000fe20000000000 */
[----:B--2---:R-:W-:-:S04]  /*8caa0*/  LOP3.LUT R13, R22, 0xffff, RZ, 0xc0, !PT ;  /* 0x0000ffff160d7812 */ /* 0x004fc800078ec0ff */
[----:B------:R-:W-:Y:S02]  /*8cab0*/  PRMT R12, R12, 0x3340, R13 ;  /* 0x000033400c0c7816 */ /* 0x000fe4000000000d */
[----:B------:R-:W-:-:S04]  /*8cac0*/  PRMT R13, R23, 0x3340, RZ ;  /* 0x00003340170d7816 */ /* 0x000fc800000000ff */
[----:B------:R-:W-:-:S05]  /*8cad0*/  PRMT R12, R12, 0x5410, R13 ;  /* 0x000054100c0c7816 */ /* 0x000fca000000000d */
[----:B---3--:R-:W-:Y:S01]  /*8cae0*/  IDP.4A.S8.U8 R12, R12, UR8, R34 ;  /* 0x000000080c0c7c26 */ /* 0x008fe20008000222 */
[----:B------:R-:W-:-:S03]  /*8caf0*/  R2UR UR8, R154 ;  /* 0x000000009a0872ca */ /* 0x000fc600000e0000 */
[----:B0-----:R-:W-:Y:S01]  /*8cb00*/  IMAD.WIDE R12, R12, 0x8, R212 ;  /* 0x000000080c0c7825 */ /* 0x001fe200078e02d4 */
[----:B------:R-:W-:Y:S02]  /*8cb10*/  PRMT R23, R23, 0x8880, RZ ;  /* 0x0000888017177816 */ /* 0x000fe400000000ff */
[----:B------:R-:W-:Y:S02]  /*8cb20*/  PRMT R22, R198, 0x5410, R22 ;  /* 0x00005410c6167816 */ /* 0x000fe40000000016 */
[----:B------:R-:W4:Y:S03]  /*8cb30*/  LDG.E.64 R8, desc[UR14][R12.64+0x9df8] ;  /* 0x009df80e0c087981 */ /* 0x000f26000c1e1b00 */
[----:B------:R-:W-:Y:S02]  /*8cb40*/  IDP.2A.LO.S16.U8 R22, R22, UR6, R23 ;  /* 0x0000000616167c26 */ /* 0x000fe40008001217 */
[----:B------:R-:W2:Y:S04]  /*8cb50*/  LDG.E.64 R30, desc[UR8][R30.64+0xb180] ;  /* 0x00b180081e1e7981 */ /* 0x000ea8000c1e1b00 */
[----:B------:R-:W2:Y:S01]  /*8cb60*/  LDG.E.64 R12, desc[UR10][R12.64+0x8a70] ;  /* 0x008a700a0c0c7981 */ /* 0x000ea2000c1e1b00 */
[----:B------:R-:W-:-:S05]  /*8cb70*/  IMAD.WIDE R38, R22, 0x8, R212 ;  /* 0x0000000816267825 */ /* 0x000fca00078e02d4 */
[----:B------:R-:W3:Y:S01]  /*8cb80*/  LDG.E.64 R22, desc[UR8][R38.64+0x5208] ;  /* 0x0052080826167981 */ /* 0x000ee2000c1e1b00 */
[----:B------:R-:W-:-:S04]  /*8cb90*/  PRMT R199, R209, 0x8880, RZ ;  /* 0x00008880d1c77816 */ /* 0x000fc800000000ff */
[----:B------:R-:W-:Y:S01]  /*8cba0*/  PRMT R199, R199, 0x7710, RZ ;  /* 0x00007710c7c77816 */ /* 0x000fe200000000ff */
[----:B------:R-:W-:Y:S01]  /*8cbb0*/  BSSY.RECONVERGENT B0, `(.L_x_2971) ;  /* 0x000006c000007945 */ /* 0x000fe20003800200 */
        /* <DEDUP_REMOVED lines=8> */
[----:B------:R-:W-:Y:S01]  /*8cc40*/  PRMT R8, R198, 0x5410, R199 ;  /* 0x00005410c6087816 */ /* 0x000fe200000000c7 */
[----:B------:R-:W-:-:S04]  /*8cc50*/  IMAD.MOV.U32 R198, RZ, RZ, R206 ;  /* 0x000000ffffc67224 */ /* 0x000fc800078e00ce */
[----:B------:R-:W-:Y:S02]  /*8cc60*/  IDP.2A.LO.S16.U8 R8, R8, UR6, R34 ;  /* 0x0000000608087c26 */ /* 0x000fe40008001222 */
[----:B------:R-:W-:Y:S02]  /*8cc70*/  IMAD.MOV.U32 R199, RZ, RZ, R207 ;  /* 0x000000ffffc77224 */ /* 0x000fe400078e00cf */
[----:B------:R-:W-:Y:S02]  /*8cc80*/  IMAD.MOV.U32 R200, RZ, RZ, R202 ;  /* 0x000000ffffc87224 */ /* 0x000fe400078e00ca */
[----:B------:R-:W-:Y:S02]  /*8cc90*/  IMAD.MOV.U32 R201, RZ, RZ, R203 ;  /* 0x000000ffffc97224 */ /* 0x000fe400078e00cb */
        /* <DEDUP_REMOVED lines=53> */
.L_x_2974:
[----:B------:R-:W-:Y:S05]  /*8cff0*/  BSYNC.RECONVERGENT B2 ;  /* 0x0000000000027941 */ /* 0x000fea0003800200 */
.L_x_2973:
        /* <DEDUP_REMOVED lines=31> */
.L_x_2976:
[----:B------:R-:W-:Y:S05]  /*8d1f0*/  BSYNC.RECONVERGENT B2 ;  /* 0x0000000000027941 */ /* 0x000fea0003800200 */
.L_x_2975:
[----:B------:R-:W-:-:S06]  /*8d200*/  DSETP.GEU.AND P1, PT, R212, R132, PT ;  /* 0x00000084d400722a */ /* 0x000fcc0003f2e000 */
[----:B------:R-:W-:Y:S02]  /*8d210*/  FSEL R132, R132, R212, !P1 ;  /* 0x000000d484847208 */ /* 0x000fe40004800000 */
[----:B------:R-:W-:Y:S02]  /*8d220*/  FSEL R133, R133, R213, !P1 ;  /* 0x000000d585857208 */ /* 0x000fe40004800000 */
[----:B------:R-:W-:Y:S02]  /*8d230*/  FSEL R198, R198, R206, !P1 ;  /* 0x000000cec6c67208 */ /* 0x000fe40004800000 */
[----:B------:R-:W-:Y:S02]  /*8d240*/  FSEL R199, R199, R207, !P1 ;  /* 0x000000cfc7c77208 */ /* 0x000fe40004800000 */
[----:B------:R-:W-:Y:S02]  /*8d250*/  FSEL R200, R200, R202, !P1 ;  /* 0x000000cac8c87208 */ /* 0x000fe40004800000 */
[----:B------:R-:W-:-:S07]  /*8d260*/  FSEL R201, R201, R203, !P1 ;  /* 0x000000cbc9c97208 */ /* 0x000fce0004800000 */
.L_x_2972:
[----:B------:R-:W-:Y:S05]  /*8d270*/  BSYNC.RECONVERGENT B0 ;  /* 0x0000000000007941 */ /* 0x000fea0003800200 */
.L_x_2971:
        /* <DEDUP_REMOVED lines=45> */
.L_x_2980:
[----:B------:R-:W-:Y:S05]  /*8d550*/  BSYNC.RECONVERGENT B2 ;  /* 0x0000000000027941 */ /* 0x000fea0003800200 */
.L_x_2979:
        /* <DEDUP_REMOVED lines=31> */
.L_x_2982:
[----:B------:R-:W-:Y:S05]  /*8d750*/  BSYNC.RECONVERGENT B2 ;  /* 0x0000000000027941 */ /* 0x000fea0003800200 */
.L_x_2981:
        /* <DEDUP_REMOVED lines=8> */
.L_x_2978:
[----:B------:R-:W-:Y:S05]  /*8d7e0*/  BSYNC.RECONVERGENT B0 ;  /* 0x0000000000007941 */ /* 0x000fea0003800200 */
.L_x_2977:
        /* <DEDUP_REMOVED lines=46> */
[----:B------:R-:W-:Y:S01]  /*8dad0*/  IMAD.MOV.U32 R13, RZ, RZ, R11 ;  /* 0x000000ffff0d7224 */ /* 0x000fe200078e000b */
[----:B------:R-:W-:Y:S05]  /*8dae0*/  BMOV.32.CLEAR RZ, B11 ;  /* 0x000000000bff7355 */ /* 0x000fea0000100000 */
[----:B------:R-:W-:Y:S02]  /*8daf0*/  IMAD.MOV.U32 R12, RZ, RZ, R10 ;  /* 0x000000ffff0c7224 */ /* 0x000fe400078e000a */
[----:B------:R-:W-:Y:S01]  /*8db00*/  IMAD.MOV.U32 R11, RZ, RZ, R9 ;  /* 0x000000ffff0b7224 */ /* 0x000fe200078e0009 */
[----:B------:R-:W-:Y:S01]  /*8db10*/  MOV R9, 0x8db40 ;  /* 0x0008db4000097802 */ /* 0x000fe20000000f00 */
[----:B------:R-:W-:-:S07]  /*8db20*/  IMAD.MOV.U32 R10, RZ, RZ, R8 ;  /* 0x000000ffff0a7224 */ /* 0x000fce00078e0008 */
[----:B------:R-:W-:Y:S05]  /*8db30*/  CALL.REL.NOINC `($__internal_0_$__cuda_sm20_div_rn_f64_full) ;  /* 0x00000ee400387944 */ /* 0x000fea0003c00000 */
[----:B------:R-:W-:Y:S02]  /*8db40*/  IMAD.MOV.U32 R132, RZ, RZ, R10 ;  /* 0x000000ffff847224 */ /* 0x000fe400078e000a */
[----:B------:R-:W-:-:S07]  /*8db50*/  IMAD.MOV.U32 R133, RZ, RZ, R11 ;  /* 0x000000ffff857224 */ /* 0x000fce00078e000b */
.L_x_2986:
[----:B------:R-:W-:Y:S05]  /*8db60*/  BSYNC.RECONVERGENT B2 ;  /* 0x0000000000027941 */ /* 0x000fea0003800200 */
.L_x_2985:
        /* <DEDUP_REMOVED lines=35> */
.L_x_2988:
[----:B------:R-:W-:Y:S05]  /*8dda0*/  BSYNC.RECONVERGENT B2 ;  /* 0x0000000000027941 */ /* 0x000fea0003800200 */
.L_x_2987:
        /* <DEDUP_REMOVED lines=8> */
.L_x_2984:
[----:B------:R-:W-:Y:S05]  /*8de30*/  BSYNC.RECONVERGENT B0 ;  /* 0x0000000000007941 */ /* 0x000fea0003800200 */
.L_x_2983:
        /* <DEDUP_REMOVED lines=35> */
.L_x_2990:
[----:B------:R-:W-:Y:S05]  /*8e070*/  BSYNC.RECONVERGENT B0 ;  /* 0x0000000000007941 */ /* 0x000fea0003800200 */
.L_x_2989:
[----:B------:R-:W-:-:S06]  /*8e080*/  DSETP.GEU.AND P0, PT, R132, R12, PT ;  /* 0x0000000c8400722a */ /* 0x000fcc0003f0e000 */
[----:B------:R-:W-:Y:S02]  /*8e090*/  FSEL R24, R24, R38, !P0 ;  /* 0x0000002618187208 */ /* 0x000fe40004000000 */
[----:B------:R-:W-:Y:S02]  /*8e0a0*/  FSEL R25, R25, R39, !P0 ;  /* 0x0000002719197208 */ /* 0x000fe40004000000 */
[----:B------:R-:W-:Y:S02]  /*8e0b0*/  FSEL R30, R30, R22, !P0 ;  /* 0x000000161e1e7208 */ /* 0x000fe40004000000 */
[----:B------:R-:W-:-:S07]  /*8e0c0*/  FSEL R31, R31, R23, !P0 ;  /* 0x000000171f1f7208 */ /* 0x000fce0004000000 */
.L_x_2970:
[----:B------:R-:W-:Y:S05]  /*8e0d0*/  BSYNC.RECONVERGENT B1 ;  /* 0x0000000000017941 */ /* 0x000fea0003800200 */
.L_x_2969:
[----:B------:R-:W-:Y:S01]  /*8e0e0*/  ISETP.GE.AND P1, PT, R35, 0x1, PT ;  /* 0x000000012300780c */ /* 0x000fe20003f26270 */
[----:B------:R-:W-:-:S12]  /*8e0f0*/  BSSY.RECONVERGENT B0, `(.L_x_2991) ;  /* 0x0000051000007945 */ /* 0x000fd80003800200 */
[----:B------:R-:W-:Y:S05]  /*8e100*/  @!P1 BRA `(.L_x_2992) ;  /* 0x00000004003c9947 */ /* 0x000fea0003800000 */
[----:B------:R-:W-:Y:S01]  /*8e110*/  ISETP.GE.U32.AND P0, PT, R35, 0x8, PT ;  /* 0x000000082300780c */ /* 0x000fe20003f06070 */
[----:B------:R-:W-:Y:S01]  /*8e120*/  BSSY.RECONVERGENT B1, `(.L_x_2993) ;  /* 0x0000025000017945 */ /* 0x000fe20003800200 */
[----:B------:R-:W-:-:S11]  /*8e130*/  IMAD.MOV.U32 R12, RZ, RZ, RZ ;  /* 0x000000ffff0c7224 */ /* 0x000fd600078e00ff */
[----:B------:R-:W-:Y:S05]  /*8e140*/  @!P0 BRA `(.L_x_2994) ;  /* 0x0000000000888947 */ /* 0x000fea0003800000 */
[----:B------:R-:W-:Y:S01]  /*8e150*/  BSSY.RECONVERGENT B2, `(.L_x_2994) ;  /* 0x0000021000027945 */ /* 0x000fe20003800200 */
[----:B------:R-:W-:Y:S01]  /*8e160*/  IMAD.MOV.U32 R10, RZ, RZ, RZ ;  /* 0x000000ffff0a7224 */ /* 0x000fe200078e00ff */
[----:B------:R-:W-:-:S07]  /*8e170*/  LOP3.LUT R12, R35, 0x7ffffff8, RZ, 0xc0, !PT ;  /* 0x7ffffff8230c7812 */ /* 0x000fce00078ec0ff */
.L_x_2995:
[----:B0-----:R-:W0:Y:S01]  /*8e180*/  LDC.64 R8, c[0x0][0x430] ;  /* 0x00010c00ff087b82 */ /* 0x001e220000000a00 */
[----:B------:R-:W-:Y:S01]  /*8e190*/  IMAD.IADD R11, R19, 0x1, R10 ;  /* 0x00000001130b7824 */ /* 0x000fe200078e020a */
[----:B------:R-:W-:Y:S01]  /*8e1a0*/  R2UR UR6, R154 ;  /* 0x000000009a0672ca */ /* 0x000fe200000e0000 */
        /* <DEDUP_REMOVED lines=11> */
[----:B------:R-:W-:Y:S01]  /*8e260*/  R2UR UR17, R155 ;  /* 0x000000009b1172ca */ /* 0x000fe200000e0000 */
        /* <DEDUP_REMOVED lines=16> */
.L_x_2994:
[----:B------:R-:W-:Y:S05]  /*8e370*/  BSYNC.RECONVERGENT B1 ;  /* 0x0000000000017941 */ /* 0x000fea0003800200 */
.L_x_2993:
[----:B0-----:R-:W-:-:S13]  /*8e380*/  LOP3.LUT P0, R8, R35, 0x7, RZ, 0xc0, !PT ;  /* 0x0000000723087812 */ /* 0x001fda000780c0ff */
[----:B------:R-:W-:Y:S05]  /*8e390*/  @!P0 BRA `(.L_x_2992) ;  /* 0x0000000000988947 */ /* 0x000fea0003800000 */
[----:B------:R-:W-:-:S13]  /*8e3a0*/  ISETP.GE.U32.AND P0, PT, R8, 0x4, PT ;  /* 0x000000040800780c */ /* 0x000fda0003f06070 */
[----:B------:R-:W0:Y:S01]  /*8e3b0*/  @P0 LDC.64 R8, c[0x0][0x430] ;  /* 0x00010c00ff080b82 */ /* 0x000e220000000a00 */
[----:B------:R-:W-:Y:S01]  /*8e3c0*/  @P0 R2UR UR6, R154 ;  /* 0x000000009a0602ca */ /* 0x000fe200000e0000 */
[----:B------:R-:W-:Y:S01]  /*8e3d0*/  @P0 IMAD.IADD R10, R19, 0x1, R12 ;  /* 0x00000001130a0824 */ /* 0x000fe200078e020c */
[C---:B------:R-:W-:Y:S01]  /*8e3e0*/  @P0 R2UR UR7, R155.reuse ;  /* 0x000000009b0702ca */ /* 0x040fe200000e0000 */
        /* <DEDUP_REMOVED lines=12> */
[----:B0-----:R-:W-:-:S13]  /*8e4b0*/  LOP3.LUT P3, R8, R35, 0x3, RZ, 0xc0, !PT ;  /* 0x0000000323087812 */ /* 0x001fda000786c0ff */
[----:B------:R-:W-:Y:S05]  /*8e4c0*/  @!P3 BRA `(.L_x_2992) ;  /* 0x00000000004cb947 */ /* 0x000fea0003800000 */
[----:B------:R-:W-:Y:S02]  /*8e4d0*/  LOP3.LUT R9, R35, 0x1, RZ, 0xc0, !PT ;  /* 0x0000000123097812 */ /* 0x000fe400078ec0ff */
[----:B------:R-:W-:Y:S02]  /*8e4e0*/  ISETP.NE.AND P0, PT, R8, 0x1, PT ;  /* 0x000000010800780c */ /* 0x000fe40003f05270 */
[----:B------:R-:W-:-:S11]  /*8e4f0*/  ISETP.NE.U32.AND P3, PT, R9, 0x1, PT ;  /* 0x000000010900780c */ /* 0x000fd60003f65070 */
[----:B------:R-:W0:Y:S01]  /*8e500*/  @P0 LDC.64 R10, c[0x0][0x430] ;  /* 0x00010c00ff0a0b82 */ /* 0x000e220000000a00 */
[----:B------:R-:W-:Y:S01]  /*8e510*/  @P0 R2UR UR6, R154 ;  /* 0x000000009a0602ca */ /* 0x000fe200000e0000 */
[----:B------:R-:W-:Y:S01]  /*8e520*/  @P0 IMAD.IADD R13, R19, 0x1, R12 ;  /* 0x00000001130d0824 */ /* 0x000fe200078e020c */
[C---:B------:R-:W-:Y:S01]  /*8e530*/  @P0 R2UR UR7, R155.reuse ;  /* 0x000000009b0702ca */ /* 0x040fe200000e0000 */
        /* <DEDUP_REMOVED lines=12> */
.L_x_2992:
[----:B------:R-:W-:Y:S05]  /*8e600*/  BSYNC.RECONVERGENT B0 ;  /* 0x0000000000007941 */ /* 0x000fea0003800200 */
.L_x_2991:
        /* <DEDUP_REMOVED lines=11> */
.L_x_3000:
[----:B-1----:R-:W1:Y:S01]  /*8e6c0*/  LDCU.64 UR6, c[0x0][0x430] ;  /* 0x00008600ff0677ac */ /* 0x002e620008000a00 */
[----:B0-----:R-:W0:Y:S01]  /*8e6d0*/  LDC.64 R10, c[0x0][0x430] ;  /* 0x00010c00ff0a7b82 */ /* 0x001e220000000a00 */
[----:B------:R-:W-:Y:S02]  /*8e6e0*/  IADD3 R9, P0, PT, R19, R13, RZ ;  /* 0x0000000d13097210 */ /* 0x000fe40007f1e0ff */
        /* <DEDUP_REMOVED lines=15> */
[----:B0-----:R-:W-:Y:S01]  /*8e7e0*/  IMAD.WIDE R10, R34, 0x4, R10 ;  /* 0x00000004220a7825 */ /* 0x001fe200078e020a */
        /* <DEDUP_REMOVED lines=17> */
.L_x_2999:
[----:B------:R-:W-:Y:S05]  /*8e900*/  BSYNC.RECONVERGENT B1 ;  /* 0x0000000000017941 */ /* 0x000fea0003800200 */
.L_x_2998:
[----:B01----:R-:W-:-:S13]  /*8e910*/  LOP3.LUT P0, R8, R210, 0x7, RZ, 0xc0, !PT ;  /* 0x00000007d2087812 */ /* 0x003fda000780c0ff */
        /* <DEDUP_REMOVED lines=9> */
[C---:B------:R-:W-:Y:S01]  /*8e9b0*/  R2UR UR8, R154.reuse ;  /* 0x000000009a0872ca */ /* 0x040fe200000e0000 */
        /* <DEDUP_REMOVED lines=16> */
.L_x_3002:
[----:B------:R-:W-:Y:S05]  /*8eac0*/  BSYNC.RECONVERGENT B1 ;  /* 0x0000000000017941 */ /* 0x000fea0003800200 */
.L_x_3001:
        /* <DEDUP_REMOVED lines=11> */
[C---:B------:R-:W-:Y:S01]  /*8eb80*/  R2UR UR8, R154.reuse ;  /* 0x000000009a0872ca */ /* 0x040fe200000e0000 */
        /* <DEDUP_REMOVED lines=10> */
.L_x_3004:
[----:B------:R-:W-:Y:S05]  /*8ec30*/  BSYNC.RECONVERGENT B1 ;  /* 0x0000000000017941 */ /* 0x000fea0003800200 */
.L_x_3003:
[----:B------:R-:W-:Y:S02]  /*8ec40*/  @!P0 IADD3 R23, P2, PT, R19, R23, RZ ;  /* 0x0000001713178210 */ /* 0x000fe40007f5e0ff */
[----:B------:R-:W-:Y:S02]  /*8ec50*/  @!P0 R2UR UR6, R154 ;  /* 0x000000009a0682ca */ /* 0x000fe400000e0000 */
[----:B------:R-:W-:Y:S02]  /*8ec60*/  @!P0 R2UR UR7, R155 ;  /* 0x000000009b0782ca */ /* 0x000fe400000e0000 */
[----:B-1----:R-:W-:Y:S02]  /*8ec70*/  @!P0 LEA.HI.X.SX32 R10, R19, RZ, 0x1, P2 ;  /* 0x000000ff130a8211 */ /* 0x002fe400010f0eff */
[----:B0-----:R-:W-:-:S04]  /*8ec80*/  @!P0 LEA R8, P2, R23, R8, 0x2 ;  /* 0x0000000817088211 */ /* 0x001fc800078410ff */
[----:B------:R-:W-:-:S05]  /*8ec90*/  @!P0 LEA.HI.X R9, R23, R9, R10, 0x2, P2 ;  /* 0x0000000917098211 */ /* 0x000fca00010f140a */
[----:B------:R1:W-:Y:S04]  /*8eca0*/  @!P0 STG.E desc[UR6][R8.64+0x64], RZ ;  /* 0x000064ff08008986 */ /* 0x0003e8000c101906 */
.L_x_2997:
[----:B------:R-:W-:Y:S05]  /*8ecb0*/  BSYNC.RECONVERGENT B0 ;  /* 0x0000000000007941 */ /* 0x000fea0003800200 */
.L_x_2996:
[----:B01----:R-:W0:Y:S01]  /*8ecc0*/  LDC.64 R8, c[0x0][0x428] ;  /* 0x00010a00ff087b82 */ /* 0x003e220000000a00 */
[----:B------:R-:W-:Y:S01]  /*8ecd0*/  UMOV UR6, 0xff800000 ;  /* 0xff80000000067882 */ /* 0x000fe20000000000 */
[----:B------:R-:W-:Y:S01]  /*8ece0*/  UMOV UR7, 0x41cdcd64 ;  /* 0x41cdcd6400077882 */ /* 0x000fe20000000000 */
[----:B------:R-:W-:Y:S01]  /*8ecf0*/  R2UR UR8, R154 ;  /* 0x000000009a0872ca */ /* 0x000fe200000e0000 */
[----:B------:R-:W-:Y:S01]  /*8ed00*/  DSETP.GT.AND P0, PT, |R204|, UR6, PT ;  /* 0x00000006cc007e2a */ /* 0x000fe2000bf04200 */
[----:B------:R-:W-:-:S05]  /*8ed10*/  R2UR UR9, R155 ;  /* 0x000000009b0972ca */ /* 0x000fca00000e0000 */
[----:B------:R-:W-:Y:S02]  /*8ed20*/  SEL R10, R35, 0x1, !P0 ;  /* 0x00000001230a7807 */ /* 0x000fe40004000000 */
[----:B------:R-:W-:-:S03]  /*8ed30*/  SEL R34, R3, 0x1, !P0 ;  /* 0x0000000103227807 */ /* 0x000fc60004000000 */
[----:B------:R-:W-:Y:S02]  /*8ed40*/  VIADD R11, R10, 0xffffffff ;  /* 0xffffffff0a0b7836 */ /* 0x000fe40000000000 */
[----:B------:R-:W-:-:S04]  /*8ed50*/  IMAD.IADD R12, R18, 0x1, R34 ;  /* 0x00000001120c7824 */ /* 0x000fc800078e0222 */
        /* <DEDUP_REMOVED lines=8> */
[----:B------:R-:W-:Y:S01]  /*8ede0*/  IMAD.MOV.U32 R8, RZ, RZ, R10 ;  /* 0x000000ffff087224 */ /* 0x000fe200078e000a */
[C---:B------:R-:W-:Y:S01]  /*8edf0*/  R2UR UR6, R154.reuse ;  /* 0x000000009a0672ca */ /* 0x040fe200000e0000 */
[----:B------:R-:W-:Y:S01]  /*8ee00*/  BSSY.RECONVERGENT B3, `(.L_x_3007) ;  /* 0x000039b000037945 */ /* 0x000fe20003800200 */
[----:B------:R-:W-:Y:S01]  /*8ee10*/  R2UR UR7, R155 ;  /* 0x000000009b0772ca */ /* 0x000fe200000e0000 */
[----:B------:R-:W-:Y:S01]  /*8ee20*/  IMAD.IADD R10, R15, 0x1, R8 ;  /* 0x000000010f0a7824 */ /* 0x000fe200078e0208 */
[----:B------:R-:W-:Y:S02]  /*8ee30*/  R2UR UR8, R154 ;  /* 0x000000009a0872ca */ /* 0x000fe400000e0000 */
[----:B------:R-:W-:Y:S02]  /*8ee40*/  R2UR UR9, R155 ;  /* 0x000000009b0972ca */ /* 0x000fe400000e0000 */
[----:B------:R-:W-:Y:S01]  /*8ee50*/  IADD3 R9, PT, PT, R15, 0x19, R34 ;  /* 0x000000190f097810 */ /* 0x000fe20007ffe022 */
[----:B0-----:R-:W-:-:S04]  /*8ee60*/  IMAD.WIDE R10, R10, 0x4, R12 ;  /* 0x000000040a0a7825 */ /* 0x001fc800078e020c */
[----:B------:R-:W-:Y:S02]  /*8ee70*/  IMAD.WIDE R12, R9, 0x4, R12 ;  /* 0x00000004090c7825 */ /* 0x000fe400078e020c */
[----:B------:R0:W-:Y:S04]  /*8ee80*/  STG.E desc[UR6][R10.64], R34 ;  /* 0x000000220a007986 */ /* 0x0001e8000c101906 */
[----:B------:R0:W-:Y:S02]  /*8ee90*/  STG.E desc[UR8][R12.64], R8 ;  /* 0x000000080c007986 */ /* 0x0001e4000c101908 */
.L_x_3054:
        /* <DEDUP_REMOVED lines=12> */
[C---:B------:R-:W-:Y:S01]  /*8ef60*/  R2UR UR7, R155.reuse ;  /* 0x000000009b0772ca */ /* 0x040fe200000e0000 */
        /* <DEDUP_REMOVED lines=9> */
[----:B------:R-:W-:Y:S02]  /*8f000*/  IMAD.MOV.U32 R202, RZ, RZ, 0x0 ;  /* 0x00000000ffca7424 */ /* 0x000fe400078e00ff */
[----:B------:R-:W-:Y:S02]  /*8f010*/  IMAD.MOV.U32 R203, RZ, RZ, -0x40100000 ;  /* 0xbff00000ffcb7424 */ /* 0x000fe400078e00ff */
[----:B0-----:R-:W-:-:S05]  /*8f020*/  IMAD.WIDE R10, R9, 0x8, R10 ;  /* 0x00000008090a7825 */ /* 0x001fca00078e020a */
[----:B------:R0:W-:Y:S04]  /*8f030*/  STG.E.64 desc[UR6][R10.64], R22 ;  /* 0x000000160a007986 */ /* 0x0001e8000c101b06 */
[----:B------:R0:W-:Y:S01]  /*8f040*/  STG.E.64 desc[UR8][R10.64+-0x1388], R12 ;  /* 0xffec780c0a007986 */ /* 0x0001e2000c101b08 */
[----:B------:R-:W-:Y:S05]  /*8f050*/  BRA `(.L_x_3010) ;  /* 0x0000001400b07947 */ /* 0x000fea0003800000 */
.L_x_3009:
        /* <DEDUP_REMOVED lines=107> */
.L_x_3015:
[----:B------:R-:W-:Y:S05]  /*8f710*/  BSYNC.RECONVERGENT B2 ;  /* 0x0000000000027941 */ /* 0x000fea0003800200 */
.L_x_3014:
        /* <DEDUP_REMOVED lines=31> */
.L_x_3018:
[----:B------:R-:W-:Y:S05]  /*8f910*/  BSYNC.RECONVERGENT B2 ;  /* 0x0000000000027941 */ /* 0x000fea0003800200 */
.L_x_3017:
        /* <DEDUP_REMOVED lines=8> */
.L_x_3013:
        /* <DEDUP_REMOVED lines=37> */
.L_x_3020:
[----:B------:R-:W-:Y:S05]  /*8fbf0*/  BSYNC.RECONVERGENT B2 ;  /* 0x0000000000027941 */ /* 0x000fea0003800200 */
.L_x_3019:
        /* <DEDUP_REMOVED lines=33> */
.L_x_3022:
[----:B------:R-:W-:Y:S05]  /*8fe10*/  BSYNC.RECONVERGENT B2 ;  /* 0x0000000000027941 */ /* 0x000fea0003800200 */
.L_x_3021:
        /* <DEDUP_REMOVED lines=8> */
.L_x_3012:
        /* <DEDUP_REMOVED lines=54> */
.L_x_3024:
[----:B------:R-:W-:Y:S05]  /*90200*/  BSYNC.RECONVERGENT B2 ;  /* 0x0000000000027941 */ /* 0x000fea0003800200 */
.L_x_3023:
        /* <DEDUP_REMOVED lines=33> */
.L_x_3026:
[----:B------:R-:W-:Y:S05]  /*90420*/  BSYNC.RECONVERGENT B2 ;  /* 0x0000000000027941 */ /* 0x000fea0003800200 */
.L_x_3025:
[----:B------:R-:W-:-:S06]  /*90430*/  DSETP.GEU.AND P2, PT, R206, R130, PT ;  /* 0x00000082ce00722a */ /* 0x000fcc0003f4e000 */
[----:B------:R-:W-:Y:S02]  /*90440*/  FSEL R130, R130, R206, !P2 ;  /* 0x000000ce82827208 */ /* 0x000fe40005000000 */
[----:B------:R-:W-:Y:S02]  /*90450*/  FSEL R131, R131, R207, !P2 ;  /* 0x000000cf83837208 */ /* 0x000fe40005000000 */
[----:B------:R-:W-:Y:S02]  /*90460*/  FSEL R38, R38, R198, !P2 ;  /* 0x000000c626267208 */ /* 0x000fe40005000000 */
[----:B------:R-:W-:Y:S02]  /*90470*/  FSEL R39, R39, R199, !P2 ;  /* 0x000000c727277208 */ /* 0x000fe40005000000 */
[----:B------:R-:W-:Y:S02]  /*90480*/  FSEL R22, R22, R200, !P2 ;  /* 0x000000c816167208 */ /* 0x000fe40005000000 */
[----:B------:R-:W-:-:S07]  /*90490*/  FSEL R23, R23, R201, !P2 ;  /* 0x000000c917177208 */ /* 0x000fce0005000000 */
.L_x_3016:
[----:B------:R-:W-:Y:S05]  /*904a0*/  BSYNC.RECONVERGENT B0 ;  /* 0x0000000000007941 */ /* 0x000fea0003800200 */
.L_x_3011:
        /* <DEDUP_REMOVED lines=31> */
.L_x_3028:
[----:B------:R-:W-:Y:S05]  /*906a0*/  BSYNC.RECONVERGENT B0 ;  /* 0x0000000000007941 */ /* 0x000fea0003800200 */
.L_x_3027:
[----:B------:R-:W-:-:S06]  /*906b0*/  DSETP.GEU.AND P2, PT, R130, R198, PT ;  /* 0x000000c68200722a */ /* 0x000fcc0003f4e000 */
[----:B------:R-:W-:Y:S02]  /*906c0*/  FSEL R202, R202, R38, !P2 ;  /* 0x00000026caca7208 */ /* 0x000fe40005000000 */
[----:B------:R-:W-:Y:S02]  /*906d0*/  FSEL R204, R204, R22, !P2 ;  /* 0x00000016cccc7208 */ /* 0x000fe40005000000 */
[----:B------:R-:W-:Y:S02]  /*906e0*/  FSEL R38, R203, R39, !P2 ;  /* 0x00000027cb267208 */ /* 0x000fe40005000000 */
[----:B------:R-:W-:-:S03]  /*906f0*/  FSEL R22, R205, R23, !P2 ;  /* 0x00000017cd167208 */ /* 0x000fc60005000000 */
[----:B------:R-:W-:Y:S02]  /*90700*/  IMAD.MOV.U32 R203, RZ, RZ, R38 ;  /* 0x000000ffffcb7224 */ /* 0x000fe400078e0026 */
[----:B------:R-:W-:-:S07]  /*90710*/  IMAD.MOV.U32 R205, RZ, RZ, R22 ;  /* 0x000000ffffcd7224 */ /* 0x000fce00078e0016 */
.L_x_3010:
[----:B------:R-:W-:Y:S05]  /*90720*/  BSYNC.RECONVERGENT B1 ;  /* 0x0000000000017941 */ /* 0x000fea0003800200 */
.L_x_3008:
        /* <DEDUP_REMOVED lines=41> */
.L_x_3030:
[----:B------:R-:W-:Y:S05]  /*909c0*/  BSYNC.RELIABLE B0 ;  /* 0x0000000000007941 */ /* 0x000fea0003800100 */
.L_x_3029:
        /* <DEDUP_REMOVED lines=55> */
.L_x_3033:
[----:B------:R-:W-:Y:S05]  /*90d40*/  BSYNC.RECONVERGENT B0 ;  /* 0x0000000000007941 */ /* 0x000fea0003800200 */
.L_x_3032:
[----:B------:R-:W-:Y:S04]  /*90d50*/  BSSY.RECONVERGENT B2, `(.L_x_3034) ;  /* 0x00001a0000027945 */ /* 0x000fe80003800200 */
[----:B------:R-:W-:Y:S05]  /*90d60*/  @!P2 BRA `(.L_x_3035) ;  /* 0x000000180078a947 */ /* 0x000fea0003800000 */
[----:B------:R-:W-:-:S07]  /*90d70*/  IMAD.MOV.U32 R212, RZ, RZ, 0x3 ;  /* 0x00000003ffd47424 */ /* 0x000fce00078e00ff */
.L_x_3053:
        /* <DEDUP_REMOVED lines=33> */
.L_x_3052:
        /* <DEDUP_REMOVED lines=19> */
[----:B------:R-:W-:Y:S02]  /*910c0*/  ISETP.EQ.AND P6, PT, R223, 0x1, !P6 ;  /* 0x00000001df00780c */ /* 0x000fe400077c2270 */
        /* <DEDUP_REMOVED lines=32> */
.L_x_3042:
[----:B------:R-:W-:Y:S05]  /*912d0*/  BSYNC.RECONVERGENT B5 ;  /* 0x0000000000057941 */ /* 0x000fea0003800200 */
.L_x_3041:
[----:B------:R-:W-:Y:S01]  /*912e0*/  IMAD.IADD R12, R18, 0x1, R213 ;  /* 0x00000001120c7824 */ /* 0x000fe200078e02d5 */
[----:B------:R-:W-:Y:S02]  /*912f0*/  R2UR UR6, R154 ;  /* 0x000000009a0672ca */ /* 0x000fe400000e0000 */
[C---:B------:R-:W-:Y:S01]  /*91300*/  R2UR UR7, R155.reuse ;  /* 0x000000009b0772ca */ /* 0x040fe200000e0000 */
[----:B------:R-:W-:Y:S01]  /*91310*/  IMAD R9, R210, R9, R12 ;  /* 0x00000009d2097224 */ /* 0x000fe200078e020c */
[----:B------:R-:W-:Y:S02]  /*91320*/  R2UR UR8, R154 ;  /* 0x000000009a0872ca */ /* 0x000fe400000e0000 */
[----:B------:R-:W-:Y:S01]  /*91330*/  R2UR UR9, R155 ;  /* 0x000000009b0972ca */ /* 0x000fe200000e0000 */
[----:B0-----:R-:W-:-:S08]  /*91340*/  IMAD.WIDE R206, R9, 0x8, R208 ;  /* 0x0000000809ce7825 */ /* 0x001fd000078e02d0 */
        /* <DEDUP_REMOVED lines=12> */
.L_x_3040:
        /* <DEDUP_REMOVED lines=20> */
[C---:B------:R-:W-:Y:S02]  /*91550*/  R2UR UR12, R154.reuse ;  /* 0x000000009a0c72ca */ /* 0x040fe400000e0000 */
[----:B------:R-:W-:Y:S02]  /*91560*/  R2UR UR13, R155 ;  /* 0x000000009b0d72ca */ /* 0x000fe400000e0000 */
[----:B------:R-:W-:-:S02]  /*91570*/  R2UR UR20, R154 ;  /* 0x000000009a1472ca */ /* 0x000fc400000e0000 */
[----:B------:R-:W-:Y:S02]  /*91580*/  R2UR UR21, R155 ;  /* 0x000000009b1572ca */ /* 0x000fe400000e0000 */
        /* <DEDUP_REMOVED lines=13> */
[----:B-1----:R-:W-:-:S02]  /*91660*/  IMAD.WIDE R220, R220, 0x8, R208 ;  /* 0x00000008dcdc7825 */ /* 0x002fc400078e02d0 */
[----:B------:R-:W3:Y:S04]  /*91670*/  LDG.E.64 R208, desc[UR14][R200.64+0x5f98] ;  /* 0x005f980ec8d07981 */ /* 0x000ee8000c1e1b00 */
[----:B------:R-:W4:Y:S04]  /*91680*/  LDG.E.64 R12, desc[UR12][R220.64] ;  /* 0x0000000cdc0c7981 */ /* 0x000f28000c1e1b00 */
[----:B------:R-:W3:Y:S04]  /*91690*/  LDG.E.64 R206, desc[UR16][R206.64+0xb180] ;  /* 0x00b18010cece7981 */ /* 0x000ee8000c1e1b00 */
[----:B------:R-:W5:Y:S04]  /*916a0*/  LDG.E.64 R22, desc[UR6][R10.64+0xb248] ;  /* 0x00b248060a167981 */ /* 0x000f68000c1e1b00 */
[----:B------:R-:W4:Y:S04]  /*916b0*/  LDG.E.64 R220, desc[UR20][R220.64+0x1388] ;  /* 0x00138814dcdc7981 */ /* 0x000f28000c1e1b00 */
[----:B------:R-:W4:Y:S01]  /*916c0*/  LDG.E.64 R10, desc[UR18][R10.64+0xb180] ;  /* 0x00b180120a0a7981 */ /* 0x000f22000c1e1b00 */
[----:B------:R-:W-:Y:S01]  /*916d0*/  UMOV UR6, 0xff800000 ;  /* 0xff80000000067882 */ /* 0x000fe20000000000 */
[----:B------:R-:W-:Y:S01]  /*916e0*/  UMOV UR7, 0x41cdcd64 ;  /* 0x41cdcd6400077882 */ /* 0x000fe20000000000 */
[----:B--2---:R-:W-:-:S02]  /*916f0*/  DADD R214, R214, R218 ;  /* 0x00000000d6d67229 */ /* 0x004fc400000000da */
[----:B---3--:R-:W-:-:S06]  /*91700*/  DADD R206, R208, R206 ;  /* 0x00000000d0ce7229 */ /* 0x008fcc00000000ce */
[----:B-----5:R-:W-:Y:S02]  /*91710*/  DADD R22, R214, R22 ;  /* 0x00000000d6167229 */ /* 0x020fe40000000016 */
[----:B----4-:R-:W-:-:S06]  /*91720*/  DADD R10, R206, R10 ;  /* 0x00000000ce0a7229 */ /* 0x010fcc000000000a */
        /* <DEDUP_REMOVED lines=8> */
.L_x_3039:
        /* <DEDUP_REMOVED lines=26> */
[----:B----4-:R-:W-:Y:S02]  /*91950*/  PRMT R23, R23, 0x3340, RZ ;  /* 0x0000334017177816 */ /* 0x010fe400000000ff */
[----:B---3--:R-:W-:-:S04]  /*91960*/  PRMT R11, R22, 0x3340, R11 ;  /* 0x00003340160b7816 */ /* 0x008fc8000000000b */
[----:B------:R-:W-:Y:S02]  /*91970*/  PRMT R11, R11, 0x5410, R23 ;  /* 0x000054100b0b7816 */ /* 0x000fe40000000017 */
[----:B------:R-:W1:Y:S01]  /*91980*/  LDC.64 R22, c[0x0][0x410] ;  /* 0x00010400ff167b82 */ /* 0x000e620000000a00 */
[----:B--2---:R-:W-:Y:S02]  /*91990*/  PRMT R12, R206, 0x3340, R12 ;  /* 0x00003340ce0c7816 */ /* 0x004fe4000000000c */
[----:B-----5:R-:W-:-:S04]  /*919a0*/  PRMT R13, R13, 0x3340, RZ ;  /* 0x000033400d0d7816 */ /* 0x020fc800000000ff */
[----:B------:R-:W-:Y:S01]  /*919b0*/  PRMT R12, R12, 0x5410, R13 ;  /* 0x000054100c0c7816 */ /* 0x000fe2000000000d */
[----:B------:R-:W-:Y:S01]  /*919c0*/  IDP.4A.S8.U8 R10, R11, UR6, R10 ;  /* 0x000000060b0a7c26 */ /* 0x000fe2000800020a */
[----:B------:R-:W-:-:S03]  /*919d0*/  UMOV UR6, 0x57d19 ;  /* 0x00057d1900067882 */ /* 0x000fc60000000000 */
[----:B------:R-:W-:Y:S01]  /*919e0*/  IDP.4A.S8.U8 R12, R12, UR6, R9 ;  /* 0x000000060c0c7c26 */ /* 0x000fe20008000209 */
[----:B------:R-:W-:Y:S01]  /*919f0*/  R2UR UR6, R154 ;  /* 0x000000009a0672ca */ /* 0x000fe200000e0000 */
[----:B------:R-:W-:Y:S02]  /*91a00*/  VIADD R9, R216, 0xffffffff ;  /* 0xffffffffd8097836 */ /* 0x000fe40000000000 */
[----:B------:R-:W-:Y:S02]  /*91a10*/  IMAD.IADD R11, R16, 0x1, R213 ;  /* 0x00000001100b7824 */ /* 0x000fe400078e02d5 */
[----:B-1----:R-:W-:-:S04]  /*91a20*/  IMAD.WIDE R208, R12, 0x8, R22 ;  /* 0x000000080cd07825 */ /* 0x002fc800078e0216 */
[----:B------:R-:W-:Y:S01]  /*91a30*/  IMAD.WIDE R22, R10, 0x8, R22 ;  /* 0x000000080a167825 */ /* 0x000fe200078e0216 */
[----:B------:R-:W2:Y:S03]  /*91a40*/  LDG.E.64 R12, desc[UR8][R208.64+0x2710] ;  /* 0x00271008d00c7981 */ /* 0x000ea6000c1e1b00 */
[----:B------:R-:W-:Y:S01]  /*91a50*/  IMAD R9, R210, R9, R11 ;  /* 0x00000009d2097224 */ /* 0x000fe200078e020b */
[----:B------:R-:W3:Y:S03]  /*91a60*/  LDG.E.64 R206, desc[UR12][R22.64+0x3a98] ;  /* 0x003a980c16ce7981 */ /* 0x000ee6000c1e1b00 */
[----:B0-----:R-:W-:Y:S01]  /*91a70*/  IMAD.WIDE R214, R9, 0x8, R214 ;  /* 0x0000000809d67825 */ /* 0x001fe200078e02d6 */
[----:B------:R-:W3:Y:S04]  /*91a80*/  LDG.E.64 R208, desc[UR14][R208.64+0x3a98] ;  /* 0x003a980ed0d07981 */ /* 0x000ee8000c1e1b00 */
[----:B------:R-:W2:Y:S04]  /*91a90*/  LDG.E.64 R22, desc[UR6][R22.64+0x2710] ;  /* 0x0027100616167981 */ /* 0x000ea8000c1e1b00 */
[----:B------:R-:W4:Y:S04]  /*91aa0*/  LDG.E.64 R10, desc[UR16][R214.64+-0x1388] ;  /* 0xffec7810d60a7981 */ /* 0x000f28000c1e1b00 */
[----:B------:R-:W5:Y:S01]  /*91ab0*/  LDG.E.64 R214, desc[UR10][R214.64] ;  /* 0x0000000ad6d67981 */ /* 0x000f62000c1e1b00 */
[----:B------:R-:W-:Y:S01]  /*91ac0*/  UMOV UR6, 0xff800000 ;  /* 0xff80000000067882 */ /* 0x000fe20000000000 */
[----:B------:R-:W-:Y:S01]  /*91ad0*/  UMOV UR7, 0x41cdcd64 ;  /* 0x41cdcd6400077882 */ /* 0x000fe20000000000 */
[----:B------:R-:W-:Y:S01]  /*91ae0*/  BSSY.RECONVERGENT B5, `(.L_x_3045) ;  /* 0x0000024000057945 */ /* 0x000fe20003800200 */
[----:B---3--:R-:W-:-:S02]  /*91af0*/  DADD R206, R206, R208 ;  /* 0x00000000cece7229 */ /* 0x008fc400000000d0 */
[----:B--2---:R-:W-:-:S06]  /*91b00*/  DADD R22, R22, R12 ;  /* 0x0000000016167229 */ /* 0x004fcc000000000c */
        /* <DEDUP_REMOVED lines=33> */
.L_x_3046:
[----:B------:R-:W-:Y:S05]  /*91d20*/  BSYNC.RECONVERGENT B5 ;  /* 0x0000000000057941 */ /* 0x000fea0003800200 */
.L_x_3045:
        /* <DEDUP_REMOVED lines=28> */
.L_x_3048:
[----:B------:R-:W-:Y:S05]  /*91ef0*/  BSYNC.RECONVERGENT B5 ;  /* 0x0000000000057941 */ /* 0x000fea0003800200 */
.L_x_3047:
[----:B------:R-:W-:-:S06]  /*91f00*/  DSETP.GE.AND P3, PT, R22, R12, PT ;  /* 0x0000000c1600722a */ /* 0x000fcc0003f66000 */
[----:B------:R-:W-:Y:S02]  /*91f10*/  FSEL R10, R206, RZ, P3 ;  /* 0x000000ffce0a7208 */ /* 0x000fe40001800000 */
[----:B------:R-:W-:Y:S02]  /*91f20*/  FSEL R11, R207, -1.875, P3 ;  /* 0xbff00000cf0b7808 */ /* 0x000fe40001800000 */
[----:B------:R-:W-:Y:S02]  /*91f30*/  FSEL R12, R208, RZ, P3 ;  /* 0x000000ffd00c7208 */ /* 0x000fe40001800000 */
[----:B------:R-:W-:Y:S01]  /*91f40*/  FSEL R13, R209, +QNAN , P3 ;  /* 0x7ff00000d10d7808 */ /* 0x000fe20001800000 */
[----:B------:R-:W-:Y:S06]  /*91f50*/  BRA `(.L_x_3043) ;  /* 0x00000004000c7947 */ /* 0x000fec0003800000 */
.L_x_3044:
        /* <DEDUP_REMOVED lines=67> */
.L_x_3043:
[----:B------:R-:W-:Y:S05]  /*92390*/  BSYNC.RECONVERGENT B0 ;  /* 0x0000000000007941 */ /* 0x000fea0003800200 */
.L_x_3038:
        /* <DEDUP_REMOVED lines=32> */
.L_x_3050:
[----:B------:R-:W-:-:S13]  /*925a0*/  ISETP.GT.AND P3, PT, R216, 0x1, PT ;  /* 0x00000001d800780c */ /* 0x000fda0003f64270 */
[----:B------:R-:W-:Y:S05]  /*925b0*/  @!P3 BREAK.RELIABLE B0 ;  /* 0x000000000000b942 */ /* 0x000fea0003800100 */
[----:B------:R-:W-:Y:S05]  /*925c0*/  @!P3 BRA `(.L_x_3037) ;  /* 0x000000000050b947 */ /* 0x000fea0003800000 */
[----:B------:R-:W-:Y:S05]  /*925d0*/  BSYNC.RELIABLE B0 ;  /* 0x0000000000007941 */ /* 0x000fea0003800100 */
.L_x_3049:
[----:B------:R-:W-:Y:S02]  /*925e0*/  VIADD R213, R213, 0x1 ;  /* 0x00000001d5d57836 */ /* 0x000fe40000000000 */
[----:B------:R-:W-:-:S03]  /*925f0*/  VIADD R216, R216, 0xffffffff ;  /* 0xffffffffd8d87836 */ /* 0x000fc60000000000 */
[----:B------:R-:W-:-:S13]  /*92600*/  ISETP.GE.AND P3, PT, R213, R34, PT ;  /* 0x00000022d500720c */ /* 0x000fda0003f66270 */
[----:B------:R-:W-:Y:S05]  /*92610*/  @!P3 BRA `(.L_x_3052) ;  /* 0xffffffe8005cb947 */ /* 0x000fea000383ffff */
[----:B------:R-:W-:Y:S05]  /*92620*/  BRA `(.L_x_3037) ;  /* 0x0000000000387947 */ /* 0x000fea0003800000 */
.L_x_3051:
[----:B------:R-:W0:Y:S01]  /*92630*/  LDC.64 R10, c[0x0][0x430] ;  /* 0x00010c00ff0a7b82 */ /* 0x000e220000000a00 */
[C---:B------:R-:W-:Y:S01]  /*92640*/  R2UR UR6, R154.reuse ;  /* 0x000000009a0672ca */ /* 0x040fe200000e0000 */
[----:B------:R-:W-:Y:S01]  /*92650*/  IMAD.IADD R8, R15, 0x1, R216 ;  /* 0x000000010f087824 */ /* 0x000fe200078e02d8 */
[C---:B------:R-:W-:Y:S01]  /*92660*/  R2UR UR7, R155.reuse ;  /* 0x000000009b0772ca */ /* 0x040fe200000e0000 */
[--C-:B------:R-:W-:Y:S01]  /*92670*/  IMAD.MOV.U32 R34, RZ, RZ, R213.reuse ;  /* 0x000000ffff227224 */ /* 0x100fe200078e00d5 */
        /* <DEDUP_REMOVED lines=9> */
.L_x_3037:
[----:B------:R-:W-:Y:S05]  /*92710*/  BSYNC.RECONVERGENT B1 ;  /* 0x0000000000017941 */ /* 0x000fea0003800200 */
.L_x_3036:
[C---:B------:R-:W-:Y:S01]  /*92720*/  ISETP.LT.U32.AND P3, PT, R212.reuse, 0x20, PT ;  /* 0x00000020d400780c */ /* 0x040fe20003f61070 */
[----:B------:R-:W-:-:S12]  /*92730*/  VIADD R212, R212, 0x1 ;  /* 0x00000001d4d47836 */ /* 0x000fd80000000000 */
[----:B------:R-:W-:Y:S05]  /*92740*/  @P2 BRA P3, `(.L_x_3053) ;  /* 0xffffffe4008c2947 */ /* 0x000fea000183ffff */
.L_x_3035:
[----:B------:R-:W-:Y:S05]  /*92750*/  BSYNC.RECONVERGENT B2 ;  /* 0x0000000000027941 */ /* 0x000fea0003800200 */
.L_x_3034:
[C---:B------:R-:W-:Y:S02]  /*92760*/  IMAD.IADD R208, R247.reuse, 0x1, R8 ;  /* 0x00000001f7d07824 */ /* 0x040fe400078e0208 */
[----:B------:R-:W-:-:S04]  /*92770*/  IMAD.IADD R209, R247, 0x1, R34 ;  /* 0x00000001f7d17824 */ /* 0x000fc800078e0222 */
[----:B------:R-:W5:Y:S04]  /*92780*/  LDL.U8 R208, [R208] ;  /* 0x00000000d0d07983 */ /* 0x000f680000100000 */
[----:B------:R-:W5:Y:S01]  /*92790*/  LDL.U8 R209, [R209+0x1b] ;  /* 0x00001b00d1d17983 */ /* 0x000f620000100000 */
[----:B------:R-:W-:Y:S05]  /*927a0*/  BRA `(.L_x_3054) ;  /* 0xffffffc400bc7947 */ /* 0x000fea000383ffff */
.L_x_3031:
[----:B------:R-:W-:Y:S05]  /*927b0*/  BSYNC.RECONVERGENT B3 ;  /* 0x0000000000037941 */ /* 0x000fea0003800200 */
.L_x_3007:
[----:B------:R-:W-:Y:S02]  /*927c0*/  SEL R3, R3, 0x1, !P0 ;  /* 0x0000000103037807 */ /* 0x000fe40004000000 */
[----:B------:R-:W-:Y:S02]  /*927d0*/  SEL R8, R35, 0x1, !P0 ;  /* 0x0000000123087807 */ /* 0x000fe40004000000 */
[----:B------:R-:W-:Y:S01]  /*927e0*/  R2UR UR6, R154 ;  /* 0x000000009a0672ca */ /* 0x000fe200000e0000 */
[----:B------:R-:W-:Y:S01]  /*927f0*/  IMAD.IADD R3, R18, 0x1, R3 ;  /* 0x0000000112037824 */ /* 0x000fe200078e0203 */
[C---:B------:R-:W-:Y:S01]  /*92800*/  R2UR UR7, R155.reuse ;  /* 0x000000009b0772ca */ /* 0x040fe200000e0000 */
        /* <DEDUP_REMOVED lines=26> */
.L_x_3061:
        /* <DEDUP_REMOVED lines=74> */
.L_x_3060:
[----:B------:R-:W-:Y:S05]  /*92e50*/  BSYNC.RECONVERGENT B2 ;  /* 0x0000000000027941 */ /* 0x000fea0003800200 */
.L_x_3059:
        /* <DEDUP_REMOVED lines=46> */
.L_x_3063:
[----:B------:R-:W-:Y:S05]  /*93140*/  BSYNC.RECONVERGENT B2 ;  /* 0x0000000000027941 */ /* 0x000fea0003800200 */
.L_x_3062:
        /* <DEDUP_REMOVED lines=30> */
.L_x_3065:
[----:B------:R-:W-:Y:S05]  /*93330*/  BSYNC.RECONVERGENT B2 ;  /* 0x0000000000027941 */ /* 0x000fea0003800200 */
.L_x_3064:
        /* <DEDUP_REMOVED lines=28> */
.L_x_3058:
[----:B------:R-:W-:Y:S05]  /*93500*/  BSYNC.RECONVERGENT B1 ;  /* 0x0000000000017941 */ /* 0x000fea0003800200 */
.L_x_3057:
        /* <DEDUP_REMOVED lines=13> */
.L_x_3070:
        /* <DEDUP_REMOVED lines=79> */
.L_x_3069:
[----:B------:R-:W-:Y:S05]  /*93ad0*/  BSYNC.RECONVERGENT B2 ;  /* 0x0000000000027941 */ /* 0x000fea0003800200 */
.L_x_3068:
        /* <DEDUP_REMOVED lines=51> */
.L_x_3072:
[----:B------:R-:W-:Y:S05]  /*93e10*/  BSYNC.RECONVERGENT B2 ;  /* 0x0000000000027941 */ /* 0x000fea0003800200 */
.L_x_3071:
        /* <DEDUP_REMOVED lines=35> */
.L_x_3074:
[----:B------:R-:W-:Y:S05]  /*94050*/  BSYNC.RECONVERGENT B2 ;  /* 0x0000000000027941 */ /* 0x000fea0003800200 */
.L_x_3073:
        /* <DEDUP_REMOVED lines=33> */
.L_x_3067:
[----:B------:R-:W-:Y:S05]  /*94270*/  BSYNC.RECONVERGENT B1 ;  /* 0x0000000000017941 */ /* 0x000fea0003800200 */
.L_x_3066:
        /* <DEDUP_REMOVED lines=34> */
.L_x_3076:
[----:B------:R-:W-:Y:S05]  /*944a0*/  BSYNC.RECONVERGENT B1 ;  /* 0x0000000000017941 */ /* 0x000fea0003800200 */
.L_x_3075:
[----:B------:R-:W-:Y:S01]  /*944b0*/  UMOV UR6, 0x66666666 ;  /* 0x6666666600067882 */ /* 0x000fe20000000000 */
[----:B------:R-:W-:Y:S01]  /*944c0*/  UMOV UR7, 0x40711266 ;  /* 0x4071126600077882 */ /* 0x000fe20000000000 */
[----:B------:R-:W-:Y:S01]  /*944d0*/  IMAD.MOV.U32 R12, RZ, RZ, 0x0 ;  /* 0x00000000ff0c7424 */ /* 0x000fe200078e00ff */
[----:B------:R-:W-:Y:S01]  /*944e0*/  DADD R10, R10, -UR6 ;  /* 0x800000060a0a7e29 */ /* 0x000fe20008000000 */
[----:B------:R-:W-:-:S07]  /*944f0*/  IMAD.MOV.U32 R13, RZ, RZ, 0x40590000 ;  /* 0x40590000ff0d7424 */ /* 0x000fce00078e00ff */
[----:B------:R-:W-:-:S11]  /*94500*/  DFMA R12, R10, R12, 0.5 ;  /* 0x3fe000000a0c742b */ /* 0x000fd6000000000c */
.L_x_3056:
[----:B------:R-:W-:Y:S05]  /*94510*/  BSYNC.RECONVERGENT B0 ;  /* 0x0000000000007941 */ /* 0x000fea0003800200 */
.L_x_3055:
        /* <DEDUP_REMOVED lines=26> */
.L_x_3078:
[----:B------:R-:W-:Y:S05]  /*946c0*/  BSYNC.RECONVERGENT B0 ;  /* 0x0000000000007941 */ /* 0x000fea0003800200 */
.L_x_3077:
[----:B------:R-:W-:Y:S02]  /*946d0*/  IMAD.MOV.U32 R8, RZ, RZ, R10 ;  /* 0x000000ffff087224 */ /* 0x000fe400078e000a */
[----:B------:R-:W-:-:S07]  /*946e0*/  IMAD.MOV.U32 R9, RZ, RZ, R11 ;  /* 0x000000ffff097224 */ /* 0x000fce00078e000b */
.L_x_3006:
[----:B------:R-:W-:Y:S05]  /*946f0*/  BSYNC.RECONVERGENT B4 ;  /* 0x0000000000047941 */ /* 0x000fea0003800200 */
.L_x_3005:
        /* <DEDUP_REMOVED lines=10> */
[C---:B------:R-:W-:Y:S01]  /*947a0*/  R2UR UR6, R154.reuse ;  /* 0x000000009a0672ca */ /* 0x040fe200000e0000 */
[----:B------:R-:W-:Y:S01]  /*947b0*/  IMAD.SHL.U32 R13, R5, 0x4, RZ ;  /* 0x00000004050d7824 */ /* 0x000fe200078e00ff */
[C---:B------:R-:W-:Y:S02]  /*947c0*/  R2UR UR7, R155.reuse ;  /* 0x000000009b0772ca */ /* 0x040fe400000e0000 */
[----:B------:R-:W-:Y:S02]  /*947d0*/  R2UR UR8, R154 ;  /* 0x000000009a0872ca */ /* 0x000fe400000e0000 */
[----:B------:R-:W-:Y:S01]  /*947e0*/  R2UR UR9, R155 ;  /* 0x000000009b0972ca */ /* 0x000fe200000e0000 */
[----:B------:R-:W-:Y:S08]  /*947f0*/  BSSY.RECONVERGENT B0, `(.L_x_3079) ;  /* 0x00000d5000007945 */ /* 0x000ff00003800200 */
        /* <DEDUP_REMOVED lines=14> */
.L_x_3082:
        /* <DEDUP_REMOVED lines=36> */
.L_x_3081:
        /* <DEDUP_REMOVED lines=15> */
.L_x_3084:
        /* <DEDUP_REMOVED lines=36> */
.L_x_3083:
        /* <DEDUP_REMOVED lines=56> */
.L_x_3080:
        /* <DEDUP_REMOVED lines=55> */
.L_x_3085:
[----:B------:R-:W-:Y:S05]  /*95540*/  BSYNC.RECONVERGENT B0 ;  /* 0x0000000000007941 */ /* 0x000fea0003800200 */
.L_x_3079:
[----:B------:R-:W-:Y:S02]  /*95550*/  R2UR UR6, R154 ;  /* 0x000000009a0672ca */ /* 0x000fe400000e0000 */
[----:B------:R-:W-:Y:S02]  /*95560*/  R2UR UR7, R155 ;  /* 0x000000009b0772ca */ /* 0x000fe400000e0000 */
[----:B------:R-:W-:Y:S01]  /*95570*/  ISETP.GE.AND P0, PT, R3, 0x1, PT ;  /* 0x000000010300780c */ /* 0x000fe20003f06270 */
[----:B------:R-:W-:Y:S10]  /*95580*/  BSSY.RECONVERGENT B1, `(.L_x_3086) ;  /* 0x00000c1000017945 */ /* 0x000ff40003800200 */
[----:B------:R0:W5:Y:S02]  /*95590*/  LDG.E R210, desc[UR6][R10.64+0x4] ;  /* 0x000004060ad27981 */ /* 0x000164000c1e1900 */
[----:B------:R-:W-:Y:S05]  /*955a0*/  @!P0 BRA `(.L_x_3087) ;  /* 0x0000000800f88947 */ /* 0x000fea0003800000 */
[----:B------:R-:W-:Y:S01]  /*955b0*/  ISETP.GE.U32.AND P1, PT, R3, 0x4, PT ;  /* 0x000000040300780c */ /* 0x000fe20003f26070 */
[----:B------:R-:W-:Y:S01]  /*955c0*/  BSSY.RECONVERGENT B0, `(.L_x_3088) ;  /* 0x000006c000007945 */ /* 0x000fe20003800200 */
[----:B-----5:R-:W-:Y:S01]  /*955d0*/  VIADD R30, R9, 0xffffffff ;  /* 0xffffffff091e7836 */ /* 0x020fe20000000000 */
[----:B------:R-:W-:Y:S01]  /*955e0*/  LOP3.LUT R22, R3, 0x3, RZ, 0xc0, !PT ;  /* 0x0000000303167812 */ /* 0x000fe200078ec0ff */
[----:B------:R-:W-:-:S09]  /*955f0*/  IMAD.MOV.U32 R23, RZ, RZ, 0x1 ;  /* 0x00000001ff177424 */ /* 0x000fd200078e00ff */
[----:B------:R-:W-:Y:S05]  /*95600*/  @!P1 BRA `(.L_x_3089) ;  /* 0x00000004009c9947 */ /* 0x000fea0003800000 */
[----:B------:R-:W-:Y:S01]  /*95610*/  LOP3.LUT R25, R3, 0x7ffffffc, RZ, 0xc0, !PT ;  /* 0x7ffffffc03197812 */ /* 0x000fe200078ec0ff */
[----:B------:R-:W-:-:S07]  /*95620*/  IMAD.MOV.U32 R23, RZ, RZ, 0x1 ;  /* 0x00000001ff177424 */ /* 0x000fce00078e00ff */
.L_x_3110:
        /* <DEDUP_REMOVED lines=17> */
.L_x_3091:
[----:B------:R-:W-:Y:S01]  /*95740*/  ISETP.NE.AND P1, PT, R24, 0x47, PT ;  /* 0x000000471800780c */ /* 0x000fe20003f25270 */
[----:B------:R-:W-:-:S12]  /*95750*/  IMAD.MOV.U32 R9, RZ, RZ, 0x2 ;  /* 0x00000002ff097424 */ /* 0x000fd800078e00ff */
[----:B------:R-:W-:Y:S05]  /*95760*/  @!P1 BRA `(.L_x_3092) ;  /* 0x0000000000149947 */ /* 0x000fea0003800000 */
[----:B------:R-:W-:-:S13]  /*95770*/  ISETP.NE.AND P1, PT, R24, 0x54, PT ;  /* 0x000000541800780c */ /* 0x000fda0003f25270 */
[----:B------:R-:W-:Y:S05]  /*95780*/  @!P1 BRA `(.L_x_3094) ;  /* 0x0000000000089947 */ /* 0x000fea0003800000 */
.L_x_3093:
[----:B------:R-:W-:Y:S01]  /*95790*/  IMAD.MOV.U32 R9, RZ, RZ, 0x4 ;  /* 0x00000004ff097424 */ /* 0x000fe200078e00ff */
[----:B------:R-:W-:Y:S06]  /*957a0*/  BRA `(.L_x_3092) ;  /* 0x0000000000047947 */ /* 0x000fec0003800000 */
.L_x_3094:
[----:B------:R-:W-:-:S07]  /*957b0*/  IMAD.MOV.U32 R9, RZ, RZ, 0x3 ;  /* 0x00000003ff097424 */ /* 0x000fce00078e00ff */
.L_x_3092:
[----:B------:R-:W-:Y:S05]  /*957c0*/  BSYNC.RECONVERGENT B2 ;  /* 0x0000000000027941 */ /* 0x000fea0003800200 */
.L_x_3090:
        /* <DEDUP_REMOVED lines=15> */
.L_x_3096:
[----:B------:R-:W-:-:S13]  /*958c0*/  ISETP.NE.AND P1, PT, R31, 0x47, PT ;  /* 0x000000471f00780c */ /* 0x000fda0003f25270 */
[----:B------:R-:W-:Y:S05]  /*958d0*/  @!P1 BRA `(.L_x_3099) ;  /* 0x0000000000149947 */ /* 0x000fea0003800000 */
[----:B------:R-:W-:Y:S01]  /*958e0*/  ISETP.NE.AND P1, PT, R31, 0x54, PT ;  /* 0x000000541f00780c */ /* 0x000fe20003f25270 */
[----:B------:R-:W-:-:S12]  /*958f0*/  IMAD.MOV.U32 R9, RZ, RZ, 0x3 ;  /* 0x00000003ff097424 */ /* 0x000fd800078e00ff */
[----:B------:R-:W-:Y:S05]  /*95900*/  @!P1 BRA `(.L_x_3097) ;  /* 0x00000000000c9947 */ /* 0x000fea0003800000 */
.L_x_3098:
[----:B------:R-:W-:Y:S01]  /*95910*/  IMAD.MOV.U32 R9, RZ, RZ, 0x4 ;  /* 0x00000004ff097424 */ /* 0x000fe200078e00ff */
[----:B------:R-:W-:Y:S06]  /*95920*/  BRA `(.L_x_3097) ;  /* 0x0000000000047947 */ /* 0x000fec0003800000 */
.L_x_3099:
[----:B------:R-:W-:-:S07]  /*95930*/  IMAD.MOV.U32 R9, RZ, RZ, 0x2 ;  /* 0x00000002ff097424 */ /* 0x000fce00078e00ff */
.L_x_3097:
[----:B------:R-:W-:Y:S05]  /*95940*/  BSYNC.RECONVERGENT B2 ;  /* 0x0000000000027941 */ /* 0x000fea0003800200 */
.L_x_3095:
        /* <DEDUP_REMOVED lines=14> */
.L_x_3101:
[----:B------:R-:W-:-:S13]  /*95a30*/  ISETP.NE.AND P1, PT, R31, 0x47, PT ;  /* 0x000000471f00780c */ /* 0x000fda0003f25270 */
[----:B------:R-:W-:Y:S05]  /*95a40*/  @!P1 BRA `(.L_x_3104) ;  /* 0x0000000000149947 */ /* 0x000fea0003800000 */
[----:B------:R-:W-:Y:S01]  /*95a50*/  ISETP.NE.AND P1, PT, R31, 0x54, PT ;  /* 0x000000541f00780c */ /* 0x000fe20003f25270 */
[----:B------:R-:W-:-:S12]  /*95a60*/  IMAD.MOV.U32 R9, RZ, RZ, 0x3 ;  /* 0x00000003ff097424 */ /* 0x000fd800078e00ff */
[----:B------:R-:W-:Y:S05]  /*95a70*/  @!P1 BRA `(.L_x_3102) ;  /* 0x00000000000c9947 */ /* 0x000fea0003800000 */
.L_x_3103:
[----:B------:R-:W-:Y:S01]  /*95a80*/  IMAD.MOV.U32 R9, RZ, RZ, 0x4 ;  /* 0x00000004ff097424 */ /* 0x000fe200078e00ff */
[----:B------:R-:W-:Y:S06]  /*95a90*/  BRA `(.L_x_3102) ;  /* 0x0000000000047947 */ /* 0x000fec0003800000 */
.L_x_3104:
[----:B------:R-:W-:-:S07]  /*95aa0*/  IMAD.MOV.U32 R9, RZ, RZ, 0x2 ;  /* 0x00000002ff097424 */ /* 0x000fce00078e00ff */
.L_x_3102:
[----:B------:R-:W-:Y:S05]  /*95ab0*/  BSYNC.RECONVERGENT B2 ;  /* 0x0000000000027941 */ /* 0x000fea0003800200 */
.L_x_3100:
        /* <DEDUP_REMOVED lines=14> */
.L_x_3106:
[----:B------:R-:W-:-:S13]  /*95ba0*/  ISETP.NE.AND P1, PT, R13, 0x47, PT ;  /* 0x000000470d00780c */ /* 0x000fda0003f25270 */
[----:B------:R-:W-:Y:S05]  /*95bb0*/  @!P1 BRA `(.L_x_3109) ;  /* 0x0000000000149947 */ /* 0x000fea0003800000 */
[----:B------:R-:W-:Y:S01]  /*95bc0*/  ISETP.NE.AND P1, PT, R13, 0x54, PT ;  /* 0x000000540d00780c */ /* 0x000fe20003f25270 */
[----:B------:R-:W-:-:S12]  /*95bd0*/  IMAD.MOV.U32 R12, RZ, RZ, 0x3 ;  /* 0x00000003ff0c7424 */ /* 0x000fd800078e00ff */
[----:B------:R-:W-:Y:S05]  /*95be0*/  @!P1 BRA `(.L_x_3107) ;  /* 0x00000000000c9947 */ /* 0x000fea0003800000 */
.L_x_3108:
[----:B------:R-:W-:Y:S01]  /*95bf0*/  IMAD.MOV.U32 R12, RZ, RZ, 0x4 ;  /* 0x00000004ff0c7424 */ /* 0x000fe200078e00ff */
[----:B------:R-:W-:Y:S06]  /*95c00*/  BRA `(.L_x_3107) ;  /* 0x0000000000047947 */ /* 0x000fec0003800000 */
.L_x_3109:
[----:B------:R-:W-:-:S07]  /*95c10*/  IMAD.MOV.U32 R12, RZ, RZ, 0x2 ;  /* 0x00000002ff0c7424 */ /* 0x000fce00078e00ff */
.L_x_3107:
[----:B------:R-:W-:Y:S05]  /*95c20*/  BSYNC.RECONVERGENT B2 ;  /* 0x0000000000027941 */ /* 0x000fea0003800200 */
.L_x_3105:
[----:B------:R1:W-:Y:S01]  /*95c30*/  STL.U8 [R24+0x3], R12 ;  /* 0x0000030c18007387 */ /* 0x0003e20000100000 */
[C---:B------:R-:W-:Y:S02]  /*95c40*/  VIADD R34, R23.reuse, 0x3 ;  /* 0x0000000317227836 */ /* 0x040fe40000000000 */
[----:B------:R-:W-:-:S03]  /*95c50*/  VIADD R23, R23, 0x4 ;  /* 0x0000000417177836 */ /* 0x000fc60000000000 */
[----:B------:R-:W-:-:S13]  /*95c60*/  ISETP.NE.AND P1, PT, R34, R25, PT ;  /* 0x000000192200720c */ /* 0x000fda0003f25270 */
[----:B-1----:R-:W-:Y:S05]  /*95c70*/  @P1 BRA `(.L_x_3110) ;  /* 0xfffffff8006c1947 */ /* 0x002fea000383ffff */
.L_x_3089:
[----:B------:R-:W-:Y:S05]  /*95c80*/  BSYNC.RECONVERGENT B0 ;  /* 0x0000000000007941 */ /* 0x000fea0003800200 */
.L_x_3088:
        /* <DEDUP_REMOVED lines=19> */
.L_x_3112:
[----:B------:R-:W-:-:S13]  /*95dc0*/  ISETP.NE.AND P1, PT, R24, 0x47, PT ;  /* 0x000000471800780c */ /* 0x000fda0003f25270 */
[----:B------:R-:W-:Y:S05]  /*95dd0*/  @!P1 BRA `(.L_x_3115) ;  /* 0x0000000000149947 */ /* 0x000fea0003800000 */
[----:B------:R-:W-:Y:S01]  /*95de0*/  ISETP.NE.AND P1, PT, R24, 0x54, PT ;  /* 0x000000541800780c */ /* 0x000fe20003f25270 */
[----:B------:R-:W-:-:S12]  /*95df0*/  IMAD.MOV.U32 R9, RZ, RZ, 0x3 ;  /* 0x00000003ff097424 */ /* 0x000fd800078e00ff */
[----:B------:R-:W-:Y:S05]  /*95e00*/  @!P1 BRA `(.L_x_3113) ;  /* 0x00000000000c9947 */ /* 0x000fea0003800000 */
.L_x_3114:
[----:B------:R-:W-:Y:S01]  /*95e10*/  IMAD.MOV.U32 R9, RZ, RZ, 0x4 ;  /* 0x00000004ff097424 */ /* 0x000fe200078e00ff */
[----:B------:R-:W-:Y:S06]  /*95e20*/  BRA `(.L_x_3113) ;  /* 0x0000000000047947 */ /* 0x000fec0003800000 */
.L_x_3115:
[----:B------:R-:W-:-:S07]  /*95e30*/  IMAD.MOV.U32 R9, RZ, RZ, 0x2 ;  /* 0x00000002ff097424 */ /* 0x000fce00078e00ff */
.L_x_3113:
[----:B------:R-:W-:Y:S05]  /*95e40*/  BSYNC.RECONVERGENT B0 ;  /* 0x0000000000007941 */ /* 0x000fea0003800200 */
.L_x_3111:
        /* <DEDUP_REMOVED lines=17> */
.L_x_3117:
[----:B------:R-:W-:-:S13]  /*95f60*/  ISETP.NE.AND P1, PT, R24, 0x47, PT ;  /* 0x000000471800780c */ /* 0x000fda0003f25270 */
[----:B------:R-:W-:Y:S05]  /*95f70*/  @!P1 BRA `(.L_x_3120) ;  /* 0x0000000000149947 */ /* 0x000fea0003800000 */
[----:B------:R-:W-:Y:S01]  /*95f80*/  ISETP.NE.AND P1, PT, R24, 0x54, PT ;  /* 0x000000541800780c */ /* 0x000fe20003f25270 */
[----:B-1----:R-:W-:-:S12]  /*95f90*/  IMAD.MOV.U32 R9, RZ, RZ, 0x3 ;  /* 0x00000003ff097424 */ /* 0x002fd800078e00ff */
[----:B------:R-:W-:Y:S05]  /*95fa0*/  @!P1 BRA `(.L_x_3118) ;  /* 0x00000000000c9947 */ /* 0x000fea0003800000 */
.L_x_3119:
[----:B------:R-:W-:Y:S01]  /*95fb0*/  IMAD.MOV.U32 R9, RZ, RZ, 0x4 ;  /* 0x00000004ff097424 */ /* 0x000fe200078e00ff */
[----:B------:R-:W-:Y:S06]  /*95fc0*/  BRA `(.L_x_3118) ;  /* 0x0000000000047947 */ /* 0x000fec0003800000 */
.L_x_3120:
[----:B-1----:R-:W-:-:S07]  /*95fd0*/  IMAD.MOV.U32 R9, RZ, RZ, 0x2 ;  /* 0x00000002ff097424 */ /* 0x002fce00078e00ff */
.L_x_3118:
[----:B------:R-:W-:Y:S05]  /*95fe0*/  BSYNC.RECONVERGENT B0 ;  /* 0x0000000000007941 */ /* 0x000fea0003800200 */
.L_x_3116:
        /* <DEDUP_REMOVED lines=16> */
.L_x_3122:
[----:B------:R-:W-:-:S13]  /*960f0*/  ISETP.NE.AND P1, PT, R12, 0x47, PT ;  /* 0x000000470c00780c */ /* 0x000fda0003f25270 */
[----:B------:R-:W-:Y:S05]  /*96100*/  @!P1 BRA `(.L_x_3125) ;  /* 0x0000000000149947 */ /* 0x000fea0003800000 */
[----:B------:R-:W-:Y:S01]  /*96110*/  ISETP.NE.AND P1, PT, R12, 0x54, PT ;  /* 0x000000540c00780c */ /* 0x000fe20003f25270 */
[----:B------:R-:W-:-:S12]  /*96120*/  IMAD.MOV.U32 R9, RZ, RZ, 0x3 ;  /* 0x00000003ff097424 */ /* 0x000fd800078e00ff */
[----:B------:R-:W-:Y:S05]  /*96130*/  @!P1 BRA `(.L_x_3123) ;  /* 0x00000000000c9947 */ /* 0x000fea0003800000 */
.L_x_3124:
[----:B------:R-:W-:Y:S01]  /*96140*/  IMAD.MOV.U32 R9, RZ, RZ, 0x4 ;  /* 0x00000004ff097424 */ /* 0x000fe200078e00ff */
[----:B------:R-:W-:Y:S06]  /*96150*/  BRA `(.L_x_3123) ;  /* 0x0000000000047947 */ /* 0x000fec0003800000 */
.L_x_3125:
[----:B------:R-:W-:-:S07]  /*96160*/  IMAD.MOV.U32 R9, RZ, RZ, 0x2 ;  /* 0x00000002ff097424 */ /* 0x000fce00078e00ff */
.L_x_3123:
[----:B------:R-:W-:Y:S05]  /*96170*/  BSYNC.RECONVERGENT B0 ;  /* 0x0000000000007941 */ /* 0x000fea0003800200 */
.L_x_3121:
[----:B------:R2:W-:Y:S02]  /*96180*/  STL.U8 [R23+0x2], R9 ;  /* 0x0000020917007387 */ /* 0x0005e40000100000 */
.L_x_3087:
[----:B------:R-:W-:Y:S05]  /*96190*/  BSYNC.RECONVERGENT B1 ;  /* 0x0000000000017941 */ /* 0x000fea0003800200 */
.L_x_3086:
[----:B-----5:R-:W-:Y:S01]  /*961a0*/  ISETP.NE.AND P1, PT, R8, 0x1, PT ;  /* 0x000000010800780c */ /* 0x020fe20003f25270 */
[----:B------:R-:W-:-:S12]  /*961b0*/  BSSY.RECONVERGENT B1, `(.L_x_3126) ;  /* 0x000018a000017945 */ /* 0x000fd80003800200 */
[----:B------:R-:W-:Y:S05]  /*961c0*/  @!P1 BRA `(.L_x_3127) ;  /* 0x0000000c00149947 */ /* 0x000fea0003800000 */
[----:B------:R-:W-:-:S13]  /*961d0*/  ISETP.GE.AND P1, PT, R210, 0x1, PT ;  /* 0x00000001d200780c */ /* 0x000fda0003f26270 */
[----:B------:R-:W-:Y:S05]  /*961e0*/  @!P1 BRA `(.L_x_3128) ;  /* 0x0000001800189947 */ /* 0x000fea0003800000 */
[----:B------:R-:W-:Y:S02]  /*961f0*/  R2UR UR6, R154 ;  /* 0x000000009a0672ca */ /* 0x000fe400000e0000 */
[----:B------:R-:W-:-:S13]  /*96200*/  R2UR UR7, R155 ;  /* 0x000000009b0772ca */ /* 0x000fda00000e0000 */
[----:B------:R-:W3:Y:S01]  /*96210*/  LDG.E R13, desc[UR6][R10.64] ;  /* 0x000000060a0d7981 */ /* 0x000ee2000c1e1900 */
[C---:B------:R-:W-:Y:S01]  /*96220*/  VIADD R8, R210.reuse, 0xffffffff ;  /* 0xffffffffd2087836 */ /* 0x040fe20000000000 */
[----:B------:R-:W-:Y:S01]  /*96230*/  BSSY.RECONVERGENT B0, `(.L_x_3129) ;  /* 0x000006d000007945 */ /* 0x000fe20003800200 */
[----:B------:R-:W-:Y:S01]  /*96240*/  LOP3.LUT R12, R210, 0x3, RZ, 0xc0, !PT ;  /* 0x00000003d20c7812 */ /* 0x000fe200078ec0ff */
[----:B------:R-:W-:Y:S02]  /*96250*/  IMAD.MOV.U32 R22, RZ, RZ, 0x1 ;  /* 0x00000001ff167424 */ /* 0x000fe400078e00ff */
[----:B------:R-:W-:Y:S01]  /*96260*/  ISETP.GE.U32.AND P1, PT, R8, 0x3, PT ;  /* 0x000000030800780c */ /* 0x000fe20003f26070 */
[----:B---3--:R-:W-:-:S12]  /*96270*/  VIADD R13, R13, 0xffffffff ;  /* 0xffffffff0d0d7836 */ /* 0x008fd80000000000 */
[----:B------:R-:W-:Y:S05]  /*96280*/  @!P1 BRA `(.L_x_3130) ;  /* 0x00000004009c9947 */ /* 0x000fea0003800000 */
[----:B0-----:R-:W-:Y:S01]  /*96290*/  LOP3.LUT R10, R210, 0x7ffffffc, RZ, 0xc0, !PT ;  /* 0x7ffffffcd20a7812 */ /* 0x001fe200078ec0ff */
[----:B------:R-:W-:-:S07]  /*962a0*/  IMAD.MOV.U32 R22, RZ, RZ, 0x1 ;  /* 0x00000001ff167424 */ /* 0x000fce00078e00ff */
.L_x_3151:
[----:B------:R-:W0:Y:S01]  /*962b0*/  LDCU.64 UR6, c[0x0][0x380] ;  /* 0x00007000ff0677ac */ /* 0x000e220008000a00 */
[----:B-12---:R-:W-:Y:S01]  /*962c0*/  IMAD.IADD R9, R13, 0x1, R22 ;  /* 0x000000010d097824 */ /* 0x006fe200078e0216 */
        /* <DEDUP_REMOVED lines=15> */
.L_x_3133:
[----:B------:R-:W-:Y:S01]  /*963c0*/  IMAD.MOV.U32 R23, RZ, RZ, 0x3 ;  /* 0x00000003ff177424 */ /* 0x000fe200078e00ff */
[----:B------:R-:W-:Y:S06]  /*963d0*/  BRA `(.L_x_3135) ;  /* 0x0000000000187947 */ /* 0x000fec0003800000 */
.L_x_3132:
[----:B------:R-:W-:-:S13]  /*963e0*/  ISETP.NE.AND P1, PT, R11, 0x54, PT ;  /* 0x000000540b00780c */ /* 0x000fda0003f25270 */
[----:B------:R-:W-:Y:S05]  /*963f0*/  @!P1 BRA `(.L_x_3135) ;  /* 0x0000000000109947 */ /* 0x000fea0003800000 */
[----:B------:R-:W-:Y:S01]  /*96400*/  ISETP.NE.AND P1, PT, R11, 0x47, PT ;  /* 0x000000470b00780c */ /* 0x000fe20003f25270 */
[----:B------:R-:W-:-:S12]  /*96410*/  IMAD.MOV.U32 R23, RZ, RZ, 0x1 ;  /* 0x00000001ff177424 */ /* 0x000fd800078e00ff */
[----:B------:R-:W-:Y:S05]  /*96420*/  @!P1 BRA `(.L_x_3135) ;  /* 0x0000000000049947 */ /* 0x000fea0003800000 */
.L_x_3134:
[----:B------:R-:W-:-:S07]  /*96430*/  IMAD.MOV.U32 R23, RZ, RZ, 0x4 ;  /* 0x00000004ff177424 */ /* 0x000fce00078e00ff */
.L_x_3135:
[----:B------:R-:W-:Y:S05]  /*96440*/  BSYNC.RECONVERGENT B2 ;  /* 0x0000000000027941 */ /* 0x000fea0003800200 */
.L_x_3131:
        /* <DEDUP_REMOVED lines=15> */
.L_x_3138:
[----:B------:R-:W-:Y:S01]  /*96540*/  IMAD.MOV.U32 R24, RZ, RZ, 0x3 ;  /* 0x00000003ff187424 */ /* 0x000fe200078e00ff */
[----:B------:R-:W-:Y:S06]  /*96550*/  BRA `(.L_x_3140) ;  /* 0x0000000000187947 */ /* 0x000fec0003800000 */
.L_x_3137:
[----:B------:R-:W-:-:S13]  /*96560*/  ISETP.NE.AND P1, PT, R25, 0x54, PT ;  /* 0x000000541900780c */ /* 0x000fda0003f25270 */
[----:B------:R-:W-:Y:S05]  /*96570*/  @!P1 BRA `(.L_x_3140) ;  /* 0x0000000000109947 */ /* 0x000fea0003800000 */
[----:B------:R-:W-:Y:S01]  /*96580*/  ISETP.NE.AND P1, PT, R25, 0x47, PT ;  /* 0x000000471900780c */ /* 0x000fe20003f25270 */
[----:B------:R-:W-:-:S12]  /*96590*/  IMAD.MOV.U32 R24, RZ, RZ, 0x1 ;  /* 0x00000001ff187424 */ /* 0x000fd800078e00ff */
[----:B------:R-:W-:Y:S05]  /*965a0*/  @!P1 BRA `(.L_x_3140) ;  /* 0x0000000000049947 */ /* 0x000fea0003800000 */
.L_x_3139:
[----:B------:R-:W-:-:S07]  /*965b0*/  IMAD.MOV.U32 R24, RZ, RZ, 0x4 ;  /* 0x00000004ff187424 */ /* 0x000fce00078e00ff */
.L_x_3140:
[----:B------:R-:W-:Y:S05]  /*965c0*/  BSYNC.RECONVERGENT B2 ;  /* 0x0000000000027941 */ /* 0x000fea0003800200 */
.L_x_3136:
        /* <DEDUP_REMOVED lines=14> */
.L_x_3143:
[----:B------:R-:W-:Y:S01]  /*966b0*/  IMAD.MOV.U32 R23, RZ, RZ, 0x3 ;  /* 0x00000003ff177424 */ /* 0x000fe200078e00ff */
[----:B------:R-:W-:Y:S06]  /*966c0*/  BRA `(.L_x_3145) ;  /* 0x0000000000187947 */ /* 0x000fec0003800000 */
.L_x_3142:
[----:B------:R-:W-:-:S13]  /*966d0*/  ISETP.NE.AND P1, PT, R25, 0x54, PT ;  /* 0x000000541900780c */ /* 0x000fda0003f25270 */
[----:B------:R-:W-:Y:S05]  /*966e0*/  @!P1 BRA `(.L_x_3145) ;  /* 0x0000000000109947 */ /* 0x000fea0003800000 */
[----:B------:R-:W-:Y:S01]  /*966f0*/  ISETP.NE.AND P1, PT, R25, 0x47, PT ;  /* 0x000000471900780c */ /* 0x000fe20003f25270 */
[----:B------:R-:W-:-:S12]  /*96700*/  IMAD.MOV.U32 R23, RZ, RZ, 0x1 ;  /* 0x00000001ff177424 */ /* 0x000fd800078e00ff */
[----:B------:R-:W-:Y:S05]  /*96710*/  @!P1 BRA `(.L_x_3145) ;  /* 0x0000000000049947 */ /* 0x000fea0003800000 */
.L_x_3144:
[----:B------:R-:W-:-:S07]  /*96720*/  IMAD.MOV.U32 R23, RZ, RZ, 0x4 ;  /* 0x00000004ff177424 */ /* 0x000fce00078e00ff */
.L_x_3145:
[----:B------:R-:W-:Y:S05]  /*96730*/  BSYNC.RECONVERGENT B2 ;  /* 0x0000000000027941 */ /* 0x000fea0003800200 */
.L_x_3141:
        /* <DEDUP_REMOVED lines=14> */
.L_x_3148:
[----:B------:R-:W-:Y:S01]  /*96820*/  IMAD.MOV.U32 R9, RZ, RZ, 0x3 ;  /* 0x00000003ff097424 */ /* 0x000fe200078e00ff */
[----:B------:R-:W-:Y:S06]  /*96830*/  BRA `(.L_x_3150) ;  /* 0x0000000000187947 */ /* 0x000fec0003800000 */
.L_x_3147:
[----:B------:R-:W-:-:S13]  /*96840*/  ISETP.NE.AND P1, PT, R8, 0x54, PT ;  /* 0x000000540800780c */ /* 0x000fda0003f25270 */
[----:B------:R-:W-:Y:S05]  /*96850*/  @!P1 BRA `(.L_x_3150) ;  /* 0x0000000000109947 */ /* 0x000fea0003800000 */
[----:B------:R-:W-:Y:S01]  /*96860*/  ISETP.NE.AND P1, PT, R8, 0x47, PT ;  /* 0x000000470800780c */ /* 0x000fe20003f25270 */
[----:B------:R-:W-:-:S12]  /*96870*/  IMAD.MOV.U32 R9, RZ, RZ, 0x1 ;  /* 0x00000001ff097424 */ /* 0x000fd800078e00ff */
[----:B------:R-:W-:Y:S05]  /*96880*/  @!P1 BRA `(.L_x_3150) ;  /* 0x0000000000049947 */ /* 0x000fea0003800000 */
.L_x_3149:
[----:B------:R-:W-:-:S07]  /*96890*/  IMAD.MOV.U32 R9, RZ, RZ, 0x4 ;  /* 0x00000004ff097424 */ /* 0x000fce00078e00ff */
.L_x_3150:
[----:B------:R-:W-:Y:S05]  /*968a0*/  BSYNC.RECONVERGENT B2 ;  /* 0x0000000000027941 */ /* 0x000fea0003800200 */
.L_x_3146:
[----:B------:R3:W-:Y:S01]  /*968b0*/  STL.U8 [R11+0x3], R9 ;  /* 0x000003090b007387 */ /* 0x0007e20000100000 */
[C---:B------:R-:W-:Y:S02]  /*968c0*/  VIADD R23, R22.reuse, 0x3 ;  /* 0x0000000316177836 */ /* 0x040fe40000000000 */
[----:B------:R-:W-:-:S03]  /*968d0*/  VIADD R22, R22, 0x4 ;  /* 0x0000000416167836 */ /* 0x000fc60000000000 */
[----:B------:R-:W-:-:S13]  /*968e0*/  ISETP.NE.AND P1, PT, R23, R10, PT ;  /* 0x0000000a1700720c */ /* 0x000fda0003f25270 */
[----:B---3--:R-:W-:Y:S05]  /*968f0*/  @P1 BRA `(.L_x_3151) ;  /* 0xfffffff8006c1947 */ /* 0x008fea000383ffff */
.L_x_3130:
[----:B------:R-:W-:Y:S05]  /*96900*/  BSYNC.RECONVERGENT B0 ;  /* 0x0000000000007941 */ /* 0x000fea0003800200 */
.L_x_3129:
[----:B------:R-:W-:-:S13]  /*96910*/  ISETP.NE.AND P1, PT, R12, RZ, PT ;  /* 0x000000ff0c00720c */ /* 0x000fda0003f25270 */
[----:B------:R-:W-:Y:S05]  /*96920*/  @!P1 BRA `(.L_x_3128) ;  /* 0x0000001000489947 */ /* 0x000fea0003800000 */
[----:B------:R-:W3:Y:S01]  /*96930*/  LDCU.64 UR6, c[0x0][0x380] ;  /* 0x00007000ff0677ac */ /* 0x000ee20008000a00 */
[----:B------:R-:W-:Y:S01]  /*96940*/  IMAD.IADD R13, R13, 0x1, R22 ;  /* 0x000000010d0d7824 */ /* 0x000fe200078e0216 */
[----:B------:R-:W-:Y:S02]  /*96950*/  R2UR UR8, R154 ;  /* 0x000000009a0872ca */ /* 0x000fe400000e0000 */
[----:B------:R-:W-:Y:S02]  /*96960*/  R2UR UR9, R155 ;  /* 0x000000009b0972ca */ /* 0x000fe400000e0000 */
[----:B---3--:R-:W-:-:S04]  /*96970*/  IADD3 R8, P1, PT, R13, UR6, RZ ;  /* 0x000000060d087c10 */ /* 0x008fc8000ff3e0ff */
[----:B-12---:R-:W-:-:S07]  /*96980*/  LEA.HI.X.SX32 R9, R13, UR7, 0x1, P1 ;  /* 0x000000070d097c11 */ /* 0x006fce00088f0eff */
[----:B0-----:R-:W2:Y:S01]  /*96990*/  LDG.E.U8 R10, desc[UR8][R8.64] ;  /* 0x00000008080a7981 */ /* 0x001ea2000c1e1100 */
        /* <DEDUP_REMOVED lines=10> */
.L_x_3154:
[----:B------:R-:W-:Y:S01]  /*96a40*/  IMAD.MOV.U32 R11, RZ, RZ, 0x3 ;  /* 0x00000003ff0b7424 */ /* 0x000fe200078e00ff */
[----:B------:R-:W-:Y:S06]  /*96a50*/  BRA `(.L_x_3156) ;  /* 0x0000000000187947 */ /* 0x000fec0003800000 */
.L_x_3153:
[----:B------:R-:W-:-:S13]  /*96a60*/  ISETP.NE.AND P1, PT, R10, 0x54, PT ;  /* 0x000000540a00780c */ /* 0x000fda0003f25270 */
[----:B------:R-:W-:Y:S05]  /*96a70*/  @!P1 BRA `(.L_x_3156) ;  /* 0x0000000000109947 */ /* 0x000fea0003800000 */
[----:B------:R-:W-:Y:S01]  /*96a80*/  ISETP.NE.AND P1, PT, R10, 0x47, PT ;  /* 0x000000470a00780c */ /* 0x000fe20003f25270 */
[----:B------:R-:W-:-:S12]  /*96a90*/  IMAD.MOV.U32 R11, RZ, RZ, 0x1 ;  /* 0x00000001ff0b7424 */ /* 0x000fd800078e00ff */
[----:B------:R-:W-:Y:S05]  /*96aa0*/  @!P1 BRA `(.L_x_3156) ;  /* 0x0000000000049947 */ /* 0x000fea0003800000 */
.L_x_3155:
[----:B------:R-:W-:-:S07]  /*96ab0*/  IMAD.MOV.U32 R11, RZ, RZ, 0x4 ;  /* 0x00000004ff0b7424 */ /* 0x000fce00078e00ff */
.L_x_3156:
[----:B------:R-:W-:Y:S05]  /*96ac0*/  BSYNC.RECONVERGENT B0 ;  /* 0x0000000000007941 */ /* 0x000fea0003800200 */
.L_x_3152:
        /* <DEDUP_REMOVED lines=17> */
.L_x_3159:
[----:B------:R-:W-:Y:S01]  /*96be0*/  IMAD.MOV.U32 R11, RZ, RZ, 0x3 ;  /* 0x00000003ff0b7424 */ /* 0x000fe200078e00ff */
[----:B------:R-:W-:Y:S06]  /*96bf0*/  BRA `(.L_x_3161) ;  /* 0x0000000000187947 */ /* 0x000fec0003800000 */
.L_x_3158:
[----:B------:R-:W-:-:S13]  /*96c00*/  ISETP.NE.AND P1, PT, R10, 0x54, PT ;  /* 0x000000540a00780c */ /* 0x000fda0003f25270 */
[----:B------:R-:W-:Y:S05]  /*96c10*/  @!P1 BRA `(.L_x_3161) ;  /* 0x0000000000109947 */ /* 0x000fea0003800000 */
[----:B------:R-:W-:Y:S01]  /*96c20*/  ISETP.NE.AND P1, PT, R10, 0x47, PT ;  /* 0x000000470a00780c */ /* 0x000fe20003f25270 */
[----:B------:R-:W-:-:S12]  /*96c30*/  IMAD.MOV.U32 R11, RZ, RZ, 0x1 ;  /* 0x00000001ff0b7424 */ /* 0x000fd800078e00ff */
[----:B------:R-:W-:Y:S05]  /*96c40*/  @!P1 BRA `(.L_x_3161) ;  /* 0x0000000000049947 */ /* 0x000fea0003800000 */
.L_x_3160:
[----:B------:R-:W-:-:S07]  /*96c50*/  IMAD.MOV.U32 R11, RZ, RZ, 0x4 ;  /* 0x00000004ff0b7424 */ /* 0x000fce00078e00ff */
.L_x_3161:
[----:B------:R-:W-:Y:S05]  /*96c60*/  BSYNC.RECONVERGENT B0 ;  /* 0x0000000000007941 */ /* 0x000fea0003800200 */
.L_x_3157:
        /* <DEDUP_REMOVED lines=16> */
.L_x_3164:
[----:B------:R-:W-:Y:S01]  /*96d70*/  IMAD.MOV.U32 R11, RZ, RZ, 0x3 ;  /* 0x00000003ff0b7424 */ /* 0x000fe200078e00ff */
[----:B------:R-:W-:Y:S06]  /*96d80*/  BRA `(.L_x_3166) ;  /* 0x0000000000187947 */ /* 0x000fec0003800000 */
.L_x_3163:
[----:B------:R-:W-:-:S13]  /*96d90*/  ISETP.NE.AND P1, PT, R8, 0x54, PT ;  /* 0x000000540800780c */ /* 0x000fda0003f25270 */
[----:B------:R-:W-:Y:S05]  /*96da0*/  @!P1 BRA `(.L_x_3166) ;  /* 0x0000000000109947 */ /* 0x000fea0003800000 */
[----:B------:R-:W-:Y:S01]  /*96db0*/  ISETP.NE.AND P1, PT, R8, 0x47, PT ;  /* 0x000000470800780c */ /* 0x000fe20003f25270 */
[----:B------:R-:W-:-:S12]  /*96dc0*/  IMAD.MOV.U32 R11, RZ, RZ, 0x1 ;  /* 0x00000001ff0b7424 */ /* 0x000fd800078e00ff */
[----:B------:R-:W-:Y:S05]  /*96dd0*/  @!P1 BRA `(.L_x_3166) ;  /* 0x0000000000049947 */ /* 0x000fea0003800000 */
.L_x_3165:
[----:B------:R-:W-:-:S07]  /*96de0*/  IMAD.MOV.U32 R11, RZ, RZ, 0x4 ;  /* 0x00000004ff0b7424 */ /* 0x000fce00078e00ff */
.L_x_3166:
[----:B------:R-:W-:Y:S05]  /*96df0*/  BSYNC.RECONVERGENT B0 ;  /* 0x0000000000007941 */ /* 0x000fea0003800200 */
.L_x_3162:
[----:B------:R0:W-:Y:S01]  /*96e00*/  STL.U8 [R22+0x2], R11 ;  /* 0x0000020b16007387 */ /* 0x0001e20000100000 */
[----:B------:R-:W-:Y:S05]  /*96e10*/  BRA `(.L_x_3128) ;  /* 0x0000000c000c7947 */ /* 0x000fea0003800000 */
.L_x_3127:
[----:B------:R-:W-:-:S13]  /*96e20*/  ISETP.GE.AND P1, PT, R210, 0x1, PT ;  /* 0x00000001d200780c */ /* 0x000fda0003f26270 */
[----:B------:R-:W-:Y:S05]  /*96e30*/  @!P1 BRA `(.L_x_3128) ;  /* 0x0000000c00049947 */ /* 0x000fea0003800000 */
[----:B------:R-:W-:Y:S01]  /*96e40*/  VIADD R8, R210, 0xffffffff ;  /* 0xffffffffd2087836 */ /* 0x000fe20000000000 */
[----:B------:R-:W-:Y:S02]  /*96e50*/  R2UR UR6, R154 ;  /* 0x000000009a0672ca */ /* 0x000fe400000e0000 */
[----:B------:R-:W-:Y:S02]  /*96e60*/  R2UR UR7, R155 ;  /* 0x000000009b0772ca */ /* 0x000fe400000e0000 */
[----:B------:R-:W-:Y:S01]  /*96e70*/  ISETP.GE.U32.AND P1, PT, R8, 0x3, PT ;  /* 0x000000030800780c */ /* 0x000fe20003f26070 */
[----:B------:R-:W-:Y:S01]  /*96e80*/  BSSY.RECONVERGENT B0, `(.L_x_3167) ;  /* 0x000006c000007945 */ /* 0x000fe20003800200 */
[----:B------:R-:W-:Y:S01]  /*96e90*/  LOP3.LUT R12, R210, 0x3, RZ, 0xc0, !PT ;  /* 0x00000003d20c7812 */ /* 0x000fe200078ec0ff */
[----:B------:R-:W-:-:S08]  /*96ea0*/  IMAD.MOV.U32 R13, RZ, RZ, 0x1 ;  /* 0x00000001ff0d7424 */ /* 0x000fd000078e00ff */
[----:B0-----:R0:W5:Y:S02]  /*96eb0*/  LDG.E R10, desc[UR6][R10.64] ;  /* 0x000000060a0a7981 */ /* 0x001164000c1e1900 */
[----:B------:R-:W-:Y:S05]  /*96ec0*/  @!P1 BRA `(.L_x_3168) ;  /* 0x00000004009c9947 */ /* 0x000fea0003800000 */
[----:B0-----:R-:W-:Y:S01]  /*96ed0*/  LOP3.LUT R11, R210, 0x7ffffffc, RZ, 0xc0, !PT ;  /* 0x7ffffffcd20b7812 */ /* 0x001fe200078ec0ff */
[----:B------:R-:W-:-:S07]  /*96ee0*/  IMAD.MOV.U32 R13, RZ, RZ, 0x1 ;  /* 0x00000001ff0d7424 */ /* 0x000fce00078e00ff */
.L_x_3189:
[----:B------:R-:W0:Y:S01]  /*96ef0*/  LDCU.64 UR6, c[0x0][0x380] ;  /* 0x00007000ff0677ac */ /* 0x000e220008000a00 */
[----:B-12--5:R-:W-:Y:S02]  /*96f00*/  IADD3 R9, PT, PT, R210, R10, -R13 ;  /* 0x0000000ad2097210 */ /* 0x026fe40007ffe80d */
[----:B------:R-:W-:Y:S02]  /*96f10*/  R2UR UR8, R154 ;  /* 0x000000009a0872ca */ /* 0x000fe400000e0000 */
[----:B------:R-:W-:Y:S02]  /*96f20*/  R2UR UR9, R155 ;  /* 0x000000009b0972ca */ /* 0x000fe400000e0000 */
[----:B0-----:R-:W-:-:S04]  /*96f30*/  IADD3 R8, P1, PT, R9, UR6, RZ ;  /* 0x0000000609087c10 */ /* 0x001fc8000ff3e0ff */
        /* <DEDUP_REMOVED lines=12> */
.L_x_3170:
[----:B------:R-:W-:Y:S01]  /*97000*/  ISETP.NE.AND P1, PT, R22, 0x47, PT ;  /* 0x000000471600780c */ /* 0x000fe20003f25270 */
[----:B------:R-:W-:-:S12]  /*97010*/  IMAD.MOV.U32 R23, RZ, RZ, 0x2 ;  /* 0x00000002ff177424 */ /* 0x000fd800078e00ff */
[----:B------:R-:W-:Y:S05]  /*97020*/  @!P1 BRA `(.L_x_3171) ;  /* 0x0000000000149947 */ /* 0x000fea0003800000 */
[----:B------:R-:W-:-:S13]  /*97030*/  ISETP.NE.AND P1, PT, R22, 0x54, PT ;  /* 0x000000541600780c */ /* 0x000fda0003f25270 */
[----:B------:R-:W-:Y:S05]  /*97040*/  @!P1 BRA `(.L_x_3173) ;  /* 0x0000000000089947 */ /* 0x000fea0003800000 */
.L_x_3172:
[----:B------:R-:W-:Y:S01]  /*97050*/  IMAD.MOV.U32 R23, RZ, RZ, 0x4 ;  /* 0x00000004ff177424 */ /* 0x000fe200078e00ff */
[----:B------:R-:W-:Y:S06]  /*97060*/  BRA `(.L_x_3171) ;  /* 0x0000000000047947 */ /* 0x000fec0003800000 */
.L_x_3173:
[----:B------:R-:W-:-:S07]  /*97070*/  IMAD.MOV.U32 R23, RZ, RZ, 0x3 ;  /* 0x00000003ff177424 */ /* 0x000fce00078e00ff */
.L_x_3171:
[----:B------:R-:W-:Y:S05]  /*97080*/  BSYNC.RECONVERGENT B2 ;  /* 0x0000000000027941 */ /* 0x000fea0003800200 */
.L_x_3169:
[----:B------:R-:W-:Y:S02]  /*97090*/  R2UR UR6, R154 ;  /* 0x000000009a0672ca */ /* 0x000fe400000e0000 */
[----:B------:R-:W-:-:S13]  /*970a0*/  R2UR UR7, R155 ;  /* 0x000000009b0772ca */ /* 0x000fda00000e0000 */
        /* <DEDUP_REMOVED lines=13> */
.L_x_3175:
[----:B------:R-:W-:-:S13]  /*97180*/  ISETP.NE.AND P1, PT, R24, 0x47, PT ;  /* 0x000000471800780c */ /* 0x000fda0003f25270 */
[----:B------:R-:W-:Y:S05]  /*97190*/  @!P1 BRA `(.L_x_3178) ;  /* 0x0000000000149947 */ /* 0x000fea0003800000 */
[----:B------:R-:W-:Y:S01]  /*971a0*/  ISETP.NE.AND P1, PT, R24, 0x54, PT ;  /* 0x000000541800780c */ /* 0x000fe20003f25270 */
[----:B------:R-:W-:-:S12]  /*971b0*/  IMAD.MOV.U32 R23, RZ, RZ, 0x3 ;  /* 0x00000003ff177424 */ /* 0x000fd800078e00ff */
[----:B------:R-:W-:Y:S05]  /*971c0*/  @!P1 BRA `(.L_x_3176) ;  /* 0x00000000000c9947 */ /* 0x000fea0003800000 */
.L_x_3177:
[----:B------:R-:W-:Y:S01]  /*971d0*/  IMAD.MOV.U32 R23, RZ, RZ, 0x4 ;  /* 0x00000004ff177424 */ /* 0x000fe200078e00ff */
[----:B------:R-:W-:Y:S06]  /*971e0*/  BRA `(.L_x_3176) ;  /* 0x0000000000047947 */ /* 0x000fec0003800000 */
.L_x_3178:
[----:B------:R-:W-:-:S07]  /*971f0*/  IMAD.MOV.U32 R23, RZ, RZ, 0x2 ;  /* 0x00000002ff177424 */ /* 0x000fce00078e00ff */
.L_x_3176:
[----:B------:R-:W-:Y:S05]  /*97200*/  BSYNC.RECONVERGENT B2 ;  /* 0x0000000000027941 */ /* 0x000fea0003800200 */
.L_x_3174:
        /* <DEDUP_REMOVED lines=14> */
.L_x_3180:
[----:B------:R-:W-:-:S13]  /*972f0*/  ISETP.NE.AND P1, PT, R24, 0x47, PT ;  /* 0x000000471800780c */ /* 0x000fda0003f25270 */
[----:B------:R-:W-:Y:S05]  /*97300*/  @!P1 BRA `(.L_x_3183) ;  /* 0x0000000000149947 */ /* 0x000fea0003800000 */
[----:B------:R-:W-:Y:S01]  /*97310*/  ISETP.NE.AND P1, PT, R24, 0x54, PT ;  /* 0x000000541800780c */ /* 0x000fe20003f25270 */
[----:B------:R-:W-:-:S12]  /*97320*/  IMAD.MOV.U32 R23, RZ, RZ, 0x3 ;  /* 0x00000003ff177424 */ /* 0x000fd800078e00ff */
[----:B------:R-:W-:Y:S05]  /*97330*/  @!P1 BRA `(.L_x_3181) ;  /* 0x00000000000c9947 */ /* 0x000fea0003800000 */
.L_x_3182:
[----:B------:R-:W-:Y:S01]  /*97340*/  IMAD.MOV.U32 R23, RZ, RZ, 0x4 ;  /* 0x00000004ff177424 */ /* 0x000fe200078e00ff */
[----:B------:R-:W-:Y:S06]  /*97350*/  BRA `(.L_x_3181) ;  /* 0x0000000000047947 */ /* 0x000fec0003800000 */
.L_x_3183:
[----:B------:R-:W-:-:S07]  /*97360*/  IMAD.MOV.U32 R23, RZ, RZ, 0x2 ;  /* 0x00000002ff177424 */ /* 0x000fce00078e00ff */
.L_x_3181:
[----:B------:R-:W-:Y:S05]  /*97370*/  BSYNC.RECONVERGENT B2 ;  /* 0x0000000000027941 */ /* 0x000fea0003800200 */
.L_x_3179:
        /* <DEDUP_REMOVED lines=14> */
.L_x_3185:
[----:B------:R-:W-:-:S13]  /*97460*/  ISETP.NE.AND P1, PT, R9, 0x47, PT ;  /* 0x000000470900780c */ /* 0x000fda0003f25270 */
[----:B------:R-:W-:Y:S05]  /*97470*/  @!P1 BRA `(.L_x_3188) ;  /* 0x0000000000149947 */ /* 0x000fea0003800000 */
[----:B------:R-:W-:Y:S01]  /*97480*/  ISETP.NE.AND P1, PT, R9, 0x54, PT ;  /* 0x000000540900780c */ /* 0x000fe20003f25270 */
[----:B------:R-:W-:-:S12]  /*97490*/  IMAD.MOV.U32 R8, RZ, RZ, 0x3 ;  /* 0x00000003ff087424 */ /* 0x000fd800078e00ff */
[----:B------:R-:W-:Y:S05]  /*974a0*/  @!P1 BRA `(.L_x_3186) ;  /* 0x00000000000c9947 */ /* 0x000fea0003800000 */
.L_x_3187:
[----:B------:R-:W-:Y:S01]  /*974b0*/  IMAD.MOV.U32 R8, RZ, RZ, 0x4 ;  /* 0x00000004ff087424 */ /* 0x000fe200078e00ff */
[----:B------:R-:W-:Y:S06]  /*974c0*/  BRA `(.L_x_3186) ;  /* 0x0000000000047947 */ /* 0x000fec0003800000 */
.L_x_3188:
[----:B------:R-:W-:-:S07]  /*974d0*/  IMAD.MOV.U32 R8, RZ, RZ, 0x2 ;  /* 0x00000002ff087424 */ /* 0x000fce00078e00ff */
.L_x_3186:
[----:B------:R-:W-:Y:S05]  /*974e0*/  BSYNC.RECONVERGENT B2 ;  /* 0x0000000000027941 */ /* 0x000fea0003800200 */
.L_x_3184:
[----:B------:R3:W-:Y:S01]  /*974f0*/  STL.U8 [R22+0x3], R8 ;  /* 0x0000030816007387 */ /* 0x0007e20000100000 */
[C---:B------:R-:W-:Y:S02]  /*97500*/  VIADD R24, R13.reuse, 0x3 ;  /* 0x000000030d187836 */ /* 0x040fe40000000000 */
[----:B------:R-:W-:-:S03]  /*97510*/  VIADD R13, R13, 0x4 ;  /* 0x000000040d0d7836 */ /* 0x000fc60000000000 */
[----:B------:R-:W-:-:S13]  /*97520*/  ISETP.NE.AND P1, PT, R24, R11, PT ;  /* 0x0000000b1800720c */ /* 0x000fda0003f25270 */
[----:B---3--:R-:W-:Y:S05]  /*97530*/  @P1 BRA `(.L_x_3189) ;  /* 0xfffffff8006c1947 */ /* 0x008fea000383ffff */
.L_x_3168:
[----:B------:R-:W-:Y:S05]  /*97540*/  BSYNC.RECONVERGENT B0 ;  /* 0x0000000000007941 */ /* 0x000fea0003800200 */
.L_x_3167:
[----:B------:R-:W-:-:S13]  /*97550*/  ISETP.NE.AND P1, PT, R12, RZ, PT ;  /* 0x000000ff0c00720c */ /* 0x000fda0003f25270 */
[----:B------:R-:W-:Y:S05]  /*97560*/  @!P1 BRA `(.L_x_3128) ;  /* 0x0000000400389947 */ /* 0x000fea0003800000 */
[----:B------:R-:W3:Y:S01]  /*97570*/  LDCU.64 UR6, c[0x0][0x380] ;  /* 0x00007000ff0677ac */ /* 0x000ee20008000a00 */
[----:B-----5:R-:W-:Y:S02]  /*97580*/  IADD3 R10, PT, PT, R210, R10, -R13 ;  /* 0x0000000ad20a7210 */ /* 0x020fe40007ffe80d */
[----:B------:R-:W-:Y:S02]  /*97590*/  R2UR UR8, R154 ;  /* 0x000000009a0872ca */ /* 0x000fe400000e0000 */
[----:B------:R-:W-:Y:S02]  /*975a0*/  R2UR UR9, R155 ;  /* 0x000000009b0972ca */ /* 0x000fe400000e0000 */
[----:B---3--:R-:W-:-:S04]  /*975b0*/  IADD3 R8, P1, PT, R10, UR6, RZ ;  /* 0x000000060a087c10 */ /* 0x008fc8000ff3e0ff */
[----:B-12---:R-:W-:-:S07]  /*975c0*/  LEA.HI.X.SX32 R9, R10, UR7, 0x1, P1 ;  /* 0x000000070a097c11 */ /* 0x006fce00088f0eff */
[----:B0-----:R-:W2:Y:S01]  /*975d0*/  LDG.E.U8 R11, desc[UR8][R8.64] ;  /* 0x00000008080b7981 */ /* 0x001ea2000c1e1100 */
        /* <DEDUP_REMOVED lines=10> */
.L_x_3191:
[----:B------:R-:W-:-:S13]  /*97680*/  ISETP.NE.AND P1, PT, R11, 0x47, PT ;  /* 0x000000470b00780c */ /* 0x000fda0003f25270 */
[----:B------:R-:W-:Y:S05]  /*97690*/  @!P1 BRA `(.L_x_3194) ;  /* 0x0000000000149947 */ /* 0x000fea0003800000 */
[----:B------:R-:W-:Y:S01]  /*976a0*/  ISETP.NE.AND P1, PT, R11, 0x54, PT ;  /* 0x000000540b00780c */ /* 0x000fe20003f25270 */
[----:B------:R-:W-:-:S12]  /*976b0*/  IMAD.MOV.U32 R10, RZ, RZ, 0x3 ;  /* 0x00000003ff0a7424 */ /* 0x000fd800078e00ff */
[----:B------:R-:W-:Y:S05]  /*976c0*/  @!P1 BRA `(.L_x_3192) ;  /* 0x00000000000c9947 */ /* 0x000fea0003800000 */
.L_x_3193:
[----:B------:R-:W-:Y:S01]  /*976d0*/  IMAD.MOV.U32 R10, RZ, RZ, 0x4 ;  /* 0x00000004ff0a7424 */ /* 0x000fe200078e00ff */
[----:B------:R-:W-:Y:S06]  /*976e0*/  BRA `(.L_x_3192) ;  /* 0x0000000000047947 */ /* 0x000fec0003800000 */
.L_x_3194:
[----:B------:R-:W-:-:S07]  /*976f0*/  IMAD.MOV.U32 R10, RZ, RZ, 0x2 ;  /* 0x00000002ff0a7424 */ /* 0x000fce00078e00ff */
.L_x_3192:
[----:B------:R-:W-:Y:S05]  /*97700*/  BSYNC.RECONVERGENT B0 ;  /* 0x0000000000007941 */ /* 0x000fea0003800200 */
.L_x_3190:
        /* <DEDUP_REMOVED lines=11> */
[----:B---3--:R-:W-:-:S11]  /*977c0*/  PRMT R10, RZ, 0x7610, R10 ;  /* 0x00007610ff0a7816 */ /* 0x008fd6000000000a */
[----:B------:R-:W-:Y:S05]  /*977d0*/  @!P1 BRA `(.L_x_3197) ;  /* 0x0000000000309947 */ /* 0x000fea0003800000 */
[----:B------:R-:W-:-:S13]  /*977e0*/  ISETP.NE.AND P1, PT, R11, 0x43, PT ;  /* 0x000000430b00780c */ /* 0x000fda0003f25270 */
[----:B------:R-:W-:Y:S05]  /*977f0*/  @P1 BRA `(.L_x_3198) ;  /* 0x00000000001c1947 */ /* 0x000fea0003800000 */
[----:B------:R-:W-:Y:S01]  /*97800*/  IMAD.MOV.U32 R10, RZ, RZ, 0x1 ;  /* 0x00000001ff0a7424 */ /* 0x000fe200078e00ff */
[----:B------:R-:W-:Y:S06]  /*97810*/  BRA `(.L_x_3197) ;  /* 0x0000000000207947 */ /* 0x000fec0003800000 */
.L_x_3196:
[----:B------:R-:W-:-:S13]  /*97820*/  ISETP.NE.AND P1, PT, R11, 0x47, PT ;  /* 0x000000470b00780c */ /* 0x000fda0003f25270 */
[----:B------:R-:W-:Y:S05]  /*97830*/  @!P1 BRA `(.L_x_3199) ;  /* 0x0000000000149947 */ /* 0x000fea0003800000 */
[----:B------:R-:W-:Y:S01]  /*97840*/  ISETP.NE.AND P1, PT, R11, 0x54, PT ;  /* 0x000000540b00780c */ /* 0x000fe20003f25270 */
[----:B---3--:R-:W-:-:S12]  /*97850*/  IMAD.MOV.U32 R10, RZ, RZ, 0x3 ;  /* 0x00000003ff0a7424 */ /* 0x008fd800078e00ff */
[----:B------:R-:W-:Y:S05]  /*97860*/  @!P1 BRA `(.L_x_3197) ;  /* 0x00000000000c9947 */ /* 0x000fea0003800000 */
.L_x_3198:
[----:B------:R-:W-:Y:S01]  /*97870*/  IMAD.MOV.U32 R10, RZ, RZ, 0x4 ;  /* 0x00000004ff0a7424 */ /* 0x000fe200078e00ff */
[----:B------:R-:W-:Y:S06]  /*97880*/  BRA `(.L_x_3197) ;  /* 0x0000000000047947 */ /* 0x000fec0003800000 */
.L_x_3199:
[----:B---3--:R-:W-:-:S07]  /*97890*/  IMAD.MOV.U32 R10, RZ, RZ, 0x2 ;  /* 0x00000002ff0a7424 */ /* 0x008fce00078e00ff */
.L_x_3197:
[----:B------:R-:W-:Y:S05]  /*978a0*/  BSYNC.RECONVERGENT B0 ;  /* 0x0000000000007941 */ /* 0x000fea0003800200 */
.L_x_3195:
[----:B------:R4:W-:Y:S01]  /*978b0*/  STL.U8 [R13+0x1], R10 ;  /* 0x0000010a0d007387 */ /* 0x0009e20000100000 */
[----:B------:R-:W-:-:S13]  /*978c0*/  ISETP.NE.AND P1, PT, R12, 0x2, PT ;  /* 0x000000020c00780c */ /* 0x000fda0003f25270 */
[----:B----4-:R-:W-:Y:S05]  /*978d0*/  @!P1 BRA `(.L_x_3128) ;  /* 0x00000000005c9947 */ /* 0x010fea0003800000 */
        /* <DEDUP_REMOVED lines=13> */
.L_x_3201:
[----:B------:R-:W-:-:S13]  /*979b0*/  ISETP.NE.AND P1, PT, R9, 0x47, PT ;  /* 0x000000470900780c */ /* 0x000fda0003f25270 */
[----:B------:R-:W-:Y:S05]  /*979c0*/  @!P1 BRA `(.L_x_3204) ;  /* 0x0000000000149947 */ /* 0x000fea0003800000 */
[----:B------:R-:W-:Y:S01]  /*979d0*/  ISETP.NE.AND P1, PT, R9, 0x54, PT ;  /* 0x000000540900780c */ /* 0x000fe20003f25270 */
[----:B------:R-:W-:-:S12]  /*979e0*/  IMAD.MOV.U32 R8, RZ, RZ, 0x3 ;  /* 0x00000003ff087424 */ /* 0x000fd800078e00ff */
[----:B------:R-:W-:Y:S05]  /*979f0*/  @!P1 BRA `(.L_x_3202) ;  /* 0x00000000000c9947 */ /* 0x000fea0003800000 */
.L_x_3203:
[----:B------:R-:W-:Y:S01]  /*97a00*/  IMAD.MOV.U32 R8, RZ, RZ, 0x4 ;  /* 0x00000004ff087424 */ /* 0x000fe200078e00ff */
[----:B------:R-:W-:Y:S06]  /*97a10*/  BRA `(.L_x_3202) ;  /* 0x0000000000047947 */ /* 0x000fec0003800000 */
.L_x_3204:
[----:B------:R-:W-:-:S07]  /*97a20*/  IMAD.MOV.U32 R8, RZ, RZ, 0x2 ;  /* 0x00000002ff087424 */ /* 0x000fce00078e00ff */
.L_x_3202:
[----:B------:R-:W-:Y:S05]  /*97a30*/  BSYNC.RECONVERGENT B0 ;  /* 0x0000000000007941 */ /* 0x000fea0003800200 */
.L_x_3200:
[----:B------:R4:W-:Y:S02]  /*97a40*/  STL.U8 [R13+0x2], R8 ;  /* 0x000002080d007387 */ /* 0x0009e40000100000 */
.L_x_3128:
[----:B------:R-:W-:Y:S05]  /*97a50*/  BSYNC.RECONVERGENT B1 ;  /* 0x0000000000017941 */ /* 0x000fea0003800200 */
.L_x_3126:
[----:B0--3-5:R-:W-:Y:S01]  /*97a60*/  IMAD.MOV.U32 R10, RZ, RZ, 0x4 ;  /* 0x00000004ff0a7424 */ /* 0x029fe200078e00ff */
[----:B------:R-:W-:Y:S01]  /*97a70*/  BSSY.RECONVERGENT B5, `(.L_x_3205) ;  /* 0x0000502000057945 */ /* 0x000fe20003800200 */
[----:B-12---:R-:W-:Y:S02]  /*97a80*/  IMAD.IADD R9, R210, 0x1, R17 ;  /* 0x00000001d2097824 */ /* 0x006fe400078e0211 */
[----:B----4-:R-:W-:-:S03]  /*97a90*/  IMAD.IADD R8, R3, 0x1, R247 ;  /* 0x0000000103087824 */ /* 0x010fc600078e02f7 */
[----:B------:R0:W-:Y:S04]  /*97aa0*/  STL.U8 [R9+0x1], R10 ;  /* 0x0000010a09007387 */ /* 0x0001e80000100000 */
[----:B------:R0:W-:Y:S04]  /*97ab0*/  STL.U8 [R17], R10 ;  /* 0x0000000a11007387 */ /* 0x0001e80000100000 */
[----:B------:R0:W-:Y:S04]  /*97ac0*/  STL.U8 [R8+0x1], R10 ;  /* 0x0000010a08007387 */ /* 0x0001e80000100000 */
[----:B------:R0:W-:Y:S01]  /*97ad0*/  STL.U8 [R247], R10 ;  /* 0x0000000af7007387 */ /* 0x0001e20000100000 */
[----:B------:R-:W-:Y:S05]  /*97ae0*/  @!P0 BRA `(.L_x_3206) ;  /* 0x0000004c00e88947 */ /* 0x000fea0003800000 */
[C---:B0-----:R-:W-:Y:S01]  /*97af0*/  VIADD R8, R210.reuse, 0xffffffff ;  /* 0xffffffffd2087836 */ /* 0x041fe20000000000 */
[----:B------:R-:W-:Y:S01]  /*97b00*/  BSSY.RECONVERGENT B0, `(.L_x_3207) ;  /* 0x00000bd000007945 */ /* 0x000fe20003800200 */
[----:B------:R-:W-:Y:S01]  /*97b10*/  LOP3.LUT R9, R210, 0x7ffffffc, RZ, 0xc0, !PT ;  /* 0x7ffffffcd2097812 */ /* 0x000fe200078ec0ff */
[----:B------:R-:W-:Y:S02]  /*97b20*/  IMAD.MOV.U32 R34, RZ, RZ, 0x1 ;  /* 0x00000001ff227424 */ /* 0x000fe400078e00ff */
[----:B------:R-:W-:Y:S02]  /*97b30*/  ISETP.GE.U32.AND P1, PT, R8, 0x3, PT ;  /* 0x000000030800780c */ /* 0x000fe40003f26070 */
[----:B------:R-:W-:-:S11]  /*97b40*/  LOP3.LUT R8, R210, 0x3, RZ, 0xc0, !PT ;  /* 0x00000003d2087812 */ /* 0x000fd600078ec0ff */
.L_x_3214:
        /* <DEDUP_REMOVED lines=12> */
.L_x_3213:
[----:B-1----:R-:W-:Y:S01]  /*97c10*/  IMAD.IADD R23, R39, 0x1, R17 ;  /* 0x0000000127177824 */ /* 0x002fe200078e0211 */
[----:B------:R-:W0:Y:S04]  /*97c20*/  LDC.64 R10, c[0x0][0x428] ;  /* 0x00010a00ff0a7b82 */ /* 0x000e280000000a00 */
[----:B------:R-:W2:Y:S04]  /*97c30*/  LDL.S8 R30, [R23] ;  /* 0x00000000171e7983 */ /* 0x000ea80000100200 */
[----:B------:R-:W3:Y:S04]  /*97c40*/  LDL.S8 R12, [R23+0x2] ;  /* 0x00000200170c7983 */ /* 0x000ee80000100200 */
[----:B------:R-:W4:Y:S04]  /*97c50*/  LDL.S8 R22, [R23+0x1] ;  /* 0x0000010017167983 */ /* 0x000f280000100200 */
[----:B------:R1:W4:Y:S01]  /*97c60*/  LDL.S8 R24, [R23+0x3] ;  /* 0x0000030017187983 */ /* 0x0003220000100200 */
[----:B------:R-:W-:-:S04]  /*97c70*/  IMAD.IADD R13, R38, 0x1, R39 ;  /* 0x00000001260d7824 */ /* 0x000fc800078e0227 */
[----:B0-----:R-:W-:-:S04]  /*97c80*/  IMAD.WIDE R10, R13, 0x8, R10 ;  /* 0x000000080d0a7825 */ /* 0x001fc800078e020a */
[C---:B------:R-:W-:Y:S02]  /*97c90*/  VIADD R198, R39.reuse, 0x3 ;  /* 0x0000000327c67836 */ /* 0x040fe40000000000 */
[----:B------:R-:W-:Y:S02]  /*97ca0*/  VIADD R39, R39, 0x4 ;  /* 0x0000000427277836 */ /* 0x000fe40000000000 */
[----:B--2--5:R-:W-:-:S05]  /*97cb0*/  IMAD.IADD R30, R35, 0x1, R30 ;  /* 0x00000001231e7824 */ /* 0x024fca00078e021e */
[----:B------:R-:W-:Y:S01]  /*97cc0*/  ISETP.NE.AND P6, PT, R30, 0x3, PT ;  /* 0x000000031e00780c */ /* 0x000fe20003fc5270 */
[C---:B---3--:R-:W-:Y:S02]  /*97cd0*/  IMAD.IADD R12, R35.reuse, 0x1, R12 ;  /* 0x00000001230c7824 */ /* 0x048fe400078e020c */
[----:B----4-:R-:W-:-:S03]  /*97ce0*/  IMAD.IADD R22, R35, 0x1, R22 ;  /* 0x0000000123167824 */ /* 0x010fc600078e0216 */
[----:B------:R-:W-:-:S07]  /*97cf0*/  ISETP.NE.AND P2, PT, R12, 0x3, PT ;  /* 0x000000030c00780c */ /* 0x000fce0003f45270 */
[C---:B------:R-:W-:Y:S02]  /*97d00*/  @P6 R2UR UR6, R154.reuse ;  /* 0x000000009a0662ca */ /* 0x040fe400000e0000 */
[C---:B------:R-:W-:Y:S02]  /*97d10*/  @P6 R2UR UR7, R155.reuse ;  /* 0x000000009b0762ca */ /* 0x040fe400000e0000 */
[C---:B------:R-:W-:Y:S02]  /*97d20*/  @!P6 R2UR UR10, R154.reuse ;  /* 0x000000009a0ae2ca */ /* 0x040fe400000e0000 */
[C---:B------:R-:W-:Y:S01]  /*97d30*/  @!P6 R2UR UR11, R155.reuse ;  /* 0x000000009b0be2ca */ /* 0x040fe200000e0000 */
[----:B-1----:R-:W-:Y:S01]  /*97d40*/  @P6 IMAD.MOV.U32 R23, RZ, RZ, 0x7ff00000 ;  /* 0x7ff00000ff176424 */ /* 0x002fe200078e00ff */
[----:B------:R-:W-:Y:S02]  /*97d50*/  @P6 R2UR UR8, R154 ;  /* 0x000000009a0862ca */ /* 0x000fe400000e0000 */
[----:B------:R-:W-:-:S02]  /*97d60*/  @P6 R2UR UR9, R155 ;  /* 0x000000009b0962ca */ /* 0x000fc400000e0000 */
[----:B------:R-:W-:Y:S01]  /*97d70*/  ISETP.NE.AND P3, PT, R22, 0x3, PT ;  /* 0x000000031600780c */ /* 0x000fe20003f65270 */
[----:B------:R-:W-:Y:S01]  /*97d80*/  @P6 IMAD.MOV.U32 R22, RZ, RZ, 0x0 ;  /* 0x00000000ff166424 */ /* 0x000fe200078e00ff */
[C---:B------:R-:W-:Y:S02]  /*97d90*/  @!P6 R2UR UR12, R154.reuse ;  /* 0x000000009a0ce2ca */ /* 0x040fe400000e0000 */
[----:B------:R-:W-:Y:S02]  /*97da0*/  @!P6 R2UR UR13, R155 ;  /* 0x000000009b0de2ca */ /* 0x000fe400000e0000 */
[----:B------:R-:W-:Y:S01]  /*97db0*/  @P6 STG.E.64 desc[UR6][R10.64], R22 ;  /* 0x000000160a006986 */ /* 0x000fe2000c101b06 */
[----:B------:R-:W-:Y:S02]  /*97dc0*/  @P6 IMAD.MOV.U32 R12, RZ, RZ, 0x0 ;  /* 0x00000000ff0c6424 */ /* 0x000fe400078e00ff */
[----:B------:R-:W-:Y:S01]  /*97dd0*/  @P6 IMAD.MOV.U32 R13, RZ, RZ, -0x40100000 ;  /* 0xbff00000ff0d6424 */ /* 0x000fe200078e00ff */
[----:B------:R-:W-:Y:S01]  /*97de0*/  @!P6 STG.E.64 desc[UR10][R10.64], RZ ;  /* 0x000000ff0a00e986 */ /* 0x000fe2000c101b0a */
[----:B------:R-:W-:-:S02]  /*97df0*/  @P2 R2UR UR10, R154 ;  /* 0x000000009a0a22ca */ /* 0x000fc400000e0000 */
[----:B------:R-:W-:Y:S01]  /*97e00*/  @P2 R2UR UR11, R155 ;  /* 0x000000009b0b22ca */ /* 0x000fe200000e0000 */
[----:B------:R-:W-:Y:S01]  /*97e10*/  IMAD.IADD R24, R35, 0x1, R24 ;  /* 0x0000000123187824 */ /* 0x000fe200078e0218 */
[----:B------:R0:W-:Y:S01]  /*97e20*/  @P6 STG.E.64 desc[UR8][R10.64+0x1388], R12 ;  /* 0x0013880c0a006986 */ /* 0x0001e2000c101b08 */
[----:B------:R-:W-:Y:S02]  /*97e30*/  @!P6 IMAD.MOV.U32 R22, RZ, RZ, 0x0 ;  /* 0x00000000ff16e424 */ /* 0x000fe400078e00ff */
[----:B------:R-:W-:Y:S01]  /*97e40*/  @!P6 IMAD.MOV.U32 R23, RZ, RZ, -0x3f56d000 ;  /* 0xc0a93000ff17e424 */ /* 0x000fe200078e00ff */
[----:B------:R-:W-:Y:S01]  /*97e50*/  @P3 R2UR UR6, R154 ;  /* 0x000000009a0632ca */ /* 0x000fe200000e0000 */
[----:B------:R-:W-:Y:S01]  /*97e60*/  @P2 IMAD.MOV.U32 R25, RZ, RZ, 0x7ff00000 ;  /* 0x7ff00000ff192424 */ /* 0x000fe200078e00ff */
[----:B------:R-:W-:Y:S02]  /*97e70*/  @P3 R2UR UR7, R155 ;  /* 0x000000009b0732ca */ /* 0x000fe400000e0000 */
[----:B------:R1:W-:Y:S01]  /*97e80*/  @!P6 STG.E.64 desc[UR12][R10.64+0x1388], R22 ;  /* 0x001388160a00e986 */ /* 0x0003e2000c101b0c */
[----:B------:R-:W-:Y:S01]  /*97e90*/  ISETP.NE.AND P6, PT, R24, 0x3, PT ;  /* 0x000000031800780c */ /* 0x000fe20003fc5270 */
[----:B------:R-:W-:Y:S01]  /*97ea0*/  @P2 IMAD.MOV.U32 R24, RZ, RZ, 0x0 ;  /* 0x00000000ff182424 */ /* 0x000fe200078e00ff */
[----:B------:R-:W-:-:S02]  /*97eb0*/  @P3 R2UR UR8, R154 ;  /* 0x000000009a0832ca */ /* 0x000fc400000e0000 */
[C---:B------:R-:W-:Y:S02]  /*97ec0*/  @P3 R2UR UR9, R155.reuse ;  /* 0x000000009b0932ca */ /* 0x040fe400000e0000 */
[C---:B------:R-:W-:Y:S01]  /*97ed0*/  @P2 R2UR UR12, R154.reuse ;  /* 0x000000009a0c22ca */ /* 0x040fe200000e0000 */
[----:B------:R-:W-:Y:S01]  /*97ee0*/  @P2 STG.E.64 desc[UR10][R10.64+0x10], R24 ;  /* 0x000010180a002986 */ /* 0x000fe2000c101b0a */
[C---:B------:R-:W-:Y:S01]  /*97ef0*/  @P2 R2UR UR13, R155.reuse ;  /* 0x000000009b0d22ca */ /* 0x040fe200000e0000 */
[----:B0-----:R-:W-:Y:S01]  /*97f00*/  @P3 IMAD.MOV.U32 R12, RZ, RZ, 0x0 ;  /* 0x00000000ff0c3424 */ /* 0x001fe200078e00ff */
[C---:B------:R-:W-:Y:S01]  /*97f10*/  @!P2 R2UR UR14, R154.reuse ;  /* 0x000000009a0ea2ca */ /* 0x040fe200000e0000 */
[----:B------:R-:W-:Y:S01]  /*97f20*/  @P3 IMAD.MOV.U32 R13, RZ, RZ, 0x7ff00000 ;  /* 0x7ff00000ff0d3424 */ /* 0x000fe200078e00ff */
[----:B------:R-:W-:Y:S02]  /*97f30*/  @!P2 R2UR UR15, R155 ;  /* 0x000000009b0fa2ca */ /* 0x000fe400000e0000 */
[----:B------:R-:W-:-:S02]  /*97f40*/  @!P2 R2UR UR10, R154 ;  /* 0x000000009a0aa2ca */ /* 0x000fc400000e0000 */
[C---:B------:R-:W-:Y:S01]  /*97f50*/  @!P2 R2UR UR11, R155.reuse ;  /* 0x000000009b0ba2ca */ /* 0x040fe200000e0000 */
[----:B------:R0:W-:Y:S01]  /*97f60*/  @P3 STG.E.64 desc[UR6][R10.64+0x8], R12 ;  /* 0x0000080c0a003986 */ /* 0x0001e2000c101b06 */
[----:B-1----:R-:W-:Y:S01]  /*97f70*/  @P3 IMAD.MOV.U32 R22, RZ, RZ, 0x0 ;  /* 0x00000000ff163424 */ /* 0x002fe200078e00ff */
[C---:B------:R-:W-:Y:S01]  /*97f80*/  @P6 R2UR UR16, R154.reuse ;  /* 0x000000009a1062ca */ /* 0x040fe200000e0000 */
[----:B------:R-:W-:Y:S01]  /*97f90*/  @P3 IMAD.MOV.U32 R23, RZ, RZ, -0x40100000 ;  /* 0xbff00000ff173424 */ /* 0x000fe200078e00ff */
[----:B------:R-:W-:Y:S01]  /*97fa0*/  @P6 R2UR UR17, R155 ;  /* 0x000000009b1162ca */ /* 0x000fe200000e0000 */
[----:B------:R-:W-:Y:S02]  /*97fb0*/  @!P2 IMAD.MOV.U32 R24, RZ, RZ, 0x0 ;  /* 0x00000000ff18a424 */ /* 0x000fe400078e00ff */
[----:B------:R-:W-:Y:S01]  /*97fc0*/  @!P2 IMAD.MOV.U32 R25, RZ, RZ, -0x3f56d000 ;  /* 0xc0a93000ff19a424 */ /* 0x000fe200078e00ff */
[----:B------:R1:W-:Y:S01]  /*97fd0*/  @P3 STG.E.64 desc[UR8][R10.64+0x1390], R22 ;  /* 0x001390160a003986 */ /* 0x0003e2000c101b08 */
[----:B------:R-:W-:Y:S01]  /*97fe0*/  @P6 R2UR UR18, R154 ;  /* 0x000000009a1262ca */ /* 0x000fe200000e0000 */
[----:B0-----:R-:W-:-:S02]  /*97ff0*/  @P2 IMAD.MOV.U32 R12, RZ, RZ, 0x0 ;  /* 0x00000000ff0c2424 */ /* 0x001fc400078e00ff */
[----:B------:R-:W-:Y:S01]  /*98000*/  @P2 IMAD.MOV.U32 R13, RZ, RZ, -0x40100000 ;  /* 0xbff00000ff0d2424 */ /* 0x000fe200078e00ff */
[C---:B------:R-:W-:Y:S01]  /*98010*/  @P6 R2UR UR19, R155.reuse ;  /* 0x000000009b1362ca */ /* 0x040fe200000e0000 */
[----:B------:R-:W-:Y:S01]  /*98020*/  @!P2 STG.E.64 desc[UR10][R10.64+0x10], RZ ;  /* 0x000010ff0a00a986 */ /* 0x000fe2000c101b0a */
[C---:B------:R-:W-:Y:S02]  /*98030*/  @!P3 R2UR UR6, R154.reuse ;  /* 0x000000009a06b2ca */ /* 0x040fe400000e0000 */
[C---:B------:R-:W-:Y:S01]  /*98040*/  @!P3 R2UR UR7, R155.reuse ;  /* 0x000000009b07b2ca */ /* 0x040fe200000e0000 */
[----:B------:R0:W-:Y:S01]  /*98050*/  @P2 STG.E.64 desc[UR12][R10.64+0x1398], R12 ;  /* 0x0013980c0a002986 */ /* 0x0001e2000c101b0c */
[C---:B------:R-:W-:Y:S02]  /*98060*/  @!P3 R2UR UR8, R154.reuse ;  /* 0x000000009a08b2ca */ /* 0x040fe400000e0000 */
[----:B------:R-:W-:Y:S01]  /*98070*/  @!P3 R2UR UR9, R155 ;  /* 0x000000009b09b2ca */ /* 0x000fe200000e0000 */
[----:B------:R-:W-:Y:S01]  /*98080*/  @!P2 STG.E.64 desc[UR14][R10.64+0x1398], R24 ;  /* 0x001398180a00a986 */ /* 0x000fe2000c101b0e */
[----:B------:R-:W-:-:S02]  /*98090*/  @!P6 R2UR UR22, R154 ;  /* 0x000000009a16e2ca */ /* 0x000fc400000e0000 */
[C---:B------:R-:W-:Y:S02]  /*980a0*/  @!P6 R2UR UR23, R155.reuse ;  /* 0x000000009b17e2ca */ /* 0x040fe400000e0000 */
[----:B------:R-:W-:Y:S02]  /*980b0*/  @!P6 R2UR UR20, R154 ;  /* 0x000000009a14e2ca */ /* 0x000fe400000e0000 */
[----:B------:R-:W-:Y:S01]  /*980c0*/  @!P6 R2UR UR21, R155 ;  /* 0x000000009b15e2ca */ /* 0x000fe200000e0000 */
[----:B-1----:R-:W-:Y:S01]  /*980d0*/  @P6 IMAD.MOV.U32 R22, RZ, RZ, 0x0 ;  /* 0x00000000ff166424 */ /* 0x002fe200078e00ff */
[----:B------:R-:W-:Y:S01]  /*980e0*/  ISETP.NE.AND P2, PT, R198, R9, PT ;  /* 0x00000009c600720c */ /* 0x000fe20003f45270 */
[----:B------:R-:W-:Y:S02]  /*980f0*/  @P6 IMAD.MOV.U32 R23, RZ, RZ, 0x7ff00000 ;  /* 0x7ff00000ff176424 */ /* 0x000fe400078e00ff */
[----:B0-----:R-:W-:Y:S02]  /*98100*/  @P6 IMAD.MOV.U32 R12, RZ, RZ, 0x0 ;  /* 0x00000000ff0c6424 */ /* 0x001fe400078e00ff */
[----:B------:R-:W-:Y:S01]  /*98110*/  @P6 IMAD.MOV.U32 R13, RZ, RZ, -0x40100000 ;  /* 0xbff00000ff0d6424 */ /* 0x000fe200078e00ff */
[----:B------:R0:W-:Y:S01]  /*98120*/  @P6 STG.E.64 desc[UR16][R10.64+0x18], R22 ;  /* 0x000018160a006986 */ /* 0x0001e2000c101b10 */
[----:B------:R-:W-:-:S02]  /*98130*/  @!P6 IMAD.MOV.U32 R30, RZ, RZ, 0x0 ;  /* 0x00000000ff1ee424 */ /* 0x000fc400078e00ff */
[----:B------:R-:W-:Y:S01]  /*98140*/  @!P6 IMAD.MOV.U32 R31, RZ, RZ, -0x3f56d000 ;  /* 0xc0a93000ff1fe424 */ /* 0x000fe200078e00ff */
[----:B------:R1:W-:Y:S04]  /*98150*/  @P6 STG.E.64 desc[UR18][R10.64+0x13a0], R12 ;  /* 0x0013a00c0a006986 */ /* 0x0003e8000c101b12 */
[----:B------:R1:W-:Y:S01]  /*98160*/  @!P3 STG.E.64 desc[UR6][R10.64+0x8], RZ ;  /* 0x000008ff0a00b986 */ /* 0x0003e2000c101b06 */
[----:B0-----:R-:W-:Y:S02]  /*98170*/  @!P3 IMAD.MOV.U32 R22, RZ, RZ, 0x0 ;  /* 0x00000000ff16b424 */ /* 0x001fe400078e00ff */
[----:B------:R-:W-:Y:S01]  /*98180*/  @!P3 IMAD.MOV.U32 R23, RZ, RZ, -0x3f56d000 ;  /* 0xc0a93000ff17b424 */ /* 0x000fe200078e00ff */
[----:B------:R1:W-:Y:S04]  /*98190*/  @!P6 STG.E.64 desc[UR22][R10.64+0x13a0], R30 ;  /* 0x0013a01e0a00e986 */ /* 0x0003e8000c101b16 */
[----:B------:R1:W-:Y:S04]  /*981a0*/  @!P3 STG.E.64 desc[UR8][R10.64+0x1390], R22 ;  /* 0x001390160a00b986 */ /* 0x0003e8000c101b08 */
[----:B------:R1:W-:Y:S01]  /*981b0*/  @!P6 STG.E.64 desc[UR20][R10.64+0x18], RZ ;  /* 0x000018ff0a00e986 */ /* 0x0003e2000c101b14 */
[----:B------:R-:W-:Y:S05]  /*981c0*/  @P2 BRA `(.L_x_3213) ;  /* 0xfffffff800902947 */ /* 0x000fea000383ffff */
[----:B------:R-:W-:Y:S05]  /*981d0*/  BSYNC.RECONVERGENT B3 ;  /* 0x0000000000037941 */ /* 0x000fea0003800200 */
.L_x_3212:
[----:B-1----:R-:W-:-:S07]  /*981e0*/  IMAD.MOV.U32 R12, RZ, RZ, R39 ;  /* 0x000000ffff0c7224 */ /* 0x002fce00078e0027 */
.L_x_3211:
[----:B------:R-:W-:Y:S05]  /*981f0*/  BSYNC.RECONVERGENT B2 ;  /* 0x0000000000027941 */ /* 0x000fea0003800200 */
.L_x_3210:
[----:B------:R-:W-:-:S13]  /*98200*/  ISETP.NE.AND P2, PT, R8, RZ, PT ;  /* 0x000000ff0800720c */ /* 0x000fda0003f45270 */
[----:B------:R-:W-:Y:S05]  /*98210*/  @!P2 BRA `(.L_x_3209) ;  /* 0x00000004001ca947 */ /* 0x000fea0003800000 */
[----:B------:R-:W-:Y:S01]  /*98220*/  IMAD.IADD R30, R12, 0x1, R17 ;  /* 0x000000010c1e7824 */ /* 0x000fe200078e0211 */
[----:B------:R-:W0:Y:S04]  /*98230*/  LDC.64 R10, c[0x0][0x428] ;  /* 0x00010a00ff0a7b82 */ /* 0x000e280000000a00 */
[----:B------:R-:W2:Y:S01]  /*98240*/  LDL.S8 R22, [R30] ;  /* 0x000000001e167983 */ /* 0x000ea20000100200 */
[----:B------:R-:W-:-:S04]  /*98250*/  IMAD.IADD R13, R38, 0x1, R12 ;  /* 0x00000001260d7824 */ /* 0x000fc800078e020c */
[----:B0-----:R-:W-:-:S04]  /*98260*/  IMAD.WIDE R10, R13, 0x8, R10 ;  /* 0x000000080d0a7825 */ /* 0x001fc800078e020a */
[----:B--2--5:R-:W-:-:S05]  /*98270*/  IMAD.IADD R22, R35, 0x1, R22 ;  /* 0x0000000123167824 */ /* 0x024fca00078e0216 */
        /* <DEDUP_REMOVED lines=65> */
.L_x_3209:
[----:B------:R-:W-:Y:S05]  /*98690*/  BSYNC.RECONVERGENT B1 ;  /* 0x0000000000017941 */ /* 0x000fea0003800200 */
.L_x_3208:
[C---:B------:R-:W-:Y:S01]  /*986a0*/  ISETP.NE.AND P2, PT, R34.reuse, R3, PT ;  /* 0x000000032200720c */ /* 0x040fe20003f45270 */
[----:B------:R-:W-:-:S12]  /*986b0*/  VIADD R34, R34, 0x1 ;  /* 0x0000000122227836 */ /* 0x000fd80000000000 */
[----:B------:R-:W-:Y:S05]  /*986c0*/  @P2 BRA `(.L_x_3214) ;  /* 0xfffffff400202947 */ /* 0x000fea000383ffff */
[----:B------:R-:W-:Y:S05]  /*986d0*/  BSYNC.RECONVERGENT B0 ;  /* 0x0000000000007941 */ /* 0x000fea0003800200 */
.L_x_3207:
[----:B-----5:R-:W-:-:S07]  /*986e0*/  IMAD.MOV.U32 R35, RZ, RZ, 0x1 ;  /* 0x00000001ff237424 */ /* 0x020fce00078e00ff */
.L_x_3277:
[----:B------:R-:W-:Y:S04]  /*986f0*/  BSSY.RECONVERGENT B4, `(.L_x_3215) ;  /* 0x0000436000047945 */ /* 0x000fe80003800200 */
[----:B01----:R-:W-:Y:S05]  /*98700*/  @!P0 BRA `(.L_x_3216) ;  /* 0x0000004000d08947 */ /* 0x003fea0003800000 */
[C---:B------:R-:W-:Y:S02]  /*98710*/  VIADD R34, R35.reuse, 0xffffffff ;  /* 0xffffffff23227836 */ /* 0x040fe40000000000 */
[----:B------:R-:W-:Y:S02]  /*98720*/  IMAD.IADD R31, R35, 0x1, R247 ;  /* 0x00000001231f7824 */ /* 0x000fe400078e02f7 */
[----:B------:R-:W-:Y:S02]  /*98730*/  IMAD.MOV.U32 R30, RZ, RZ, 0x1 ;  /* 0x00000001ff1e7424 */ /* 0x000fe400078e00ff */
[----:B------:R-:W-:-:S07]  /*98740*/  IMAD R211, R210, R34, R18 ;  /* 0x00000022d2d37224 */ /* 0x000fce00078e0212 */
.L_x_3276:
[----:B01----:R-:W1:Y:S01]  /*98750*/  LDC.64 R38, c[0x0][0x428] ;  /* 0x00010a00ff267b82 */ /* 0x003e620000000a00 */
[----:B------:R-:W-:Y:S01]  /*98760*/  R2UR UR6, R154 ;  /* 0x000000009a0672ca */ /* 0x000fe200000e0000 */
[----:B------:R-:W-:Y:S01]  /*98770*/  IMAD.IADD R9, R211, 0x1, R30 ;  /* 0x00000001d3097824 */ /* 0x000fe200078e021e */
[----:B------:R-:W-:-:S03]  /*98780*/  R2UR UR7, R155 ;  /* 0x000000009b0772ca */ /* 0x000fc600000e0000 */
[----:B-1----:R-:W-:-:S10]  /*98790*/  IMAD.WIDE R38, R9, 0x8, R38 ;  /* 0x0000000809267825 */ /* 0x002fd400078e0226 */
[----:B------:R-:W2:Y:S01]  /*987a0*/  LDG.E.64 R202, desc[UR6][R38.64] ;  /* 0x0000000626ca7981 */ /* 0x000ea2000c1e1b00 */
[----:B0-----:R-:W-:Y:S01]  /*987b0*/  IMAD.MOV.U32 R10, RZ, RZ, -0x800000 ;  /* 0xff800000ff0a7424 */ /* 0x001fe200078e00ff */
[----:B------:R-:W-:Y:S01]  /*987c0*/  BSSY.RECONVERGENT B3, `(.L_x_3217) ;  /* 0x0000425000037945 */ /* 0x000fe20003800200 */
[----:B------:R-:W-:-:S06]  /*987d0*/  IMAD.MOV.U32 R11, RZ, RZ, 0x41cdcd64 ;  /* 0x41cdcd64ff0b7424 */ /* 0x000fcc00078e00ff */
[----:B--2---:R-:W-:-:S14]  /*987e0*/  DSETP.GEU.AND P1, PT, |R202|, R10, PT ;  /* 0x0000000aca00722a */ /* 0x004fdc0003f2e200 */
[----:B------:R-:W-:Y:S05]  /*987f0*/  @P1 BRA `(.L_x_3218) ;  /* 0x0000004000841947 */ /* 0x000fea0003800000 */
[----:B------:R-:W-:Y:S01]  /*98800*/  IMAD.IADD R25, R30, 0x1, R17 ;  /* 0x000000011e197824 */ /* 0x000fe200078e0211 */
[----:B------:R-:W2:Y:S04]  /*98810*/  LDL.U8 R24, [R31] ;  /* 0x000000001f187983 */ /* 0x000ea80000100000 */
[----:B------:R-:W3:Y:S01]  /*98820*/  LDL.U8 R8, [R25] ;  /* 0x0000000019087983 */ /* 0x000ee20000100000 */
        /* <DEDUP_REMOVED lines=122> */
.L_x_3225:
[----:B------:R-:W-:Y:S05]  /*98fd0*/  BSYNC.RECONVERGENT B2 ;  /* 0x0000000000027941 */ /* 0x000fea0003800200 */
.L_x_3224:
        /* <DEDUP_REMOVED lines=31> */
.L_x_3228:
[----:B------:R-:W-:Y:S05]  /*991d0*/  BSYNC.RECONVERGENT B2 ;  /* 0x0000000000027941 */ /* 0x000fea0003800200 */
.L_x_3227:
        /* <DEDUP_REMOVED lines=9> */
.L_x_3223:
        /* <DEDUP_REMOVED lines=37> */
.L_x_3230:
[----:B------:R-:W-:Y:S05]  /*994c0*/  BSYNC.RECONVERGENT B2 ;  /* 0x0000000000027941 */ /* 0x000fea0003800200 */
.L_x_3229:
        /* <DEDUP_REMOVED lines=33> */
.L_x_3232:
[----:B------:R-:W-:Y:S05]  /*996e0*/  BSYNC.RECONVERGENT B2 ;  /* 0x0000000000027941 */ /* 0x000fea0003800200 */
.L_x_3231:
        /* <DEDUP_REMOVED lines=9> */
.L_x_3222:
        /* <DEDUP_REMOVED lines=54> */
.L_x_3234:
[----:B------:R-:W-:Y:S05]  /*99ae0*/  BSYNC.RECONVERGENT B2 ;  /* 0x0000000000027941 */ /* 0x000fea0003800200 */
.L_x_3233:
        /* <DEDUP_REMOVED lines=33> */
.L_x_3236:
[----:B------:R-:W-:Y:S05]  /*99d00*/  BSYNC.RECONVERGENT B2 ;  /* 0x0000000000027941 */ /* 0x000fea0003800200 */
.L_x_3235:
        /* <DEDUP_REMOVED lines=8> */
.L_x_3226:
[----:B------:R-:W-:Y:S05]  /*99d90*/  BSYNC.RECONVERGENT B0 ;  /* 0x0000000000007941 */ /* 0x000fea0003800200 */
.L_x_3221:
        /* <DEDUP_REMOVED lines=31> */
.L_x_3238:
[----:B------:R-:W-:Y:S05]  /*99f90*/  BSYNC.RECONVERGENT B0 ;  /* 0x0000000000007941 */ /* 0x000fea0003800200 */
.L_x_3237:
[----:B------:R-:W-:-:S06]  /*99fa0*/  DSETP.GEU.AND P1, PT, R128, R200, PT ;  /* 0x000000c88000722a */ /* 0x000fcc0003f2e000 */
[----:B------:R-:W-:Y:S02]  /*99fb0*/  FSEL R22, R22, R206, !P1 ;  /* 0x000000ce16167208 */ /* 0x000fe40004800000 */
[----:B------:R-:W-:Y:S02]  /*99fc0*/  FSEL R23, R23, R207, !P1 ;  /* 0x000000cf17177208 */ /* 0x000fe40004800000 */
[----:B------:R-:W-:Y:S02]  /*99fd0*/  FSEL R198, R198, R208, !P1 ;  /* 0x000000d0c6c67208 */ /* 0x000fe40004800000 */
[----:B------:R-:W-:-:S07]  /*99fe0*/  FSEL R199, R199, R209, !P1 ;  /* 0x000000d1c7c77208 */ /* 0x000fce0004800000 */
.L_x_3220:
[----:B------:R-:W-:Y:S05]  /*99ff0*/  BSYNC.RECONVERGENT B1 ;  /* 0x0000000000017941 */ /* 0x000fea0003800200 */
.L_x_3219:
        /* <DEDUP_REMOVED lines=48> */
.L_x_3240:
[----:B------:R-:W-:Y:S05]  /*9a300*/  BSYNC.RECONVERGENT B0 ;  /* 0x0000000000007941 */ /* 0x000fea0003800200 */
.L_x_3239:
        /* <DEDUP_REMOVED lines=15> */
[----:B------:R-:W3:Y:S01]  /*9a400*/  LDL.U8 R10, [R25+-0x1] ;  /* 0xffffff00190a7983 */ /* 0x000ee20000100000 */
        /* <DEDUP_REMOVED lines=20> */
.L_x_3242:
[----:B------:R-:W-:Y:S05]  /*9a550*/  BSYNC.RECONVERGENT B0 ;  /* 0x0000000000007941 */ /* 0x000fea0003800200 */
.L_x_3241:
        /* <DEDUP_REMOVED lines=27> */
.L_x_3244:
[----:B------:R-:W-:Y:S05]  /*9a710*/  BSYNC.RECONVERGENT B0 ;  /* 0x0000000000007941 */ /* 0x000fea0003800200 */
.L_x_3243:
        /* <DEDUP_REMOVED lines=36> */
.L_x_3246:
[----:B------:R-:W-:Y:S05]  /*9a960*/  BSYNC.RECONVERGENT B0 ;  /* 0x0000000000007941 */ /* 0x000fea0003800200 */
.L_x_3245:
[----:B-1----:R-:W-:-:S07]  /*9a970*/  IMAD.MOV.U32 R206, RZ, RZ, 0x3 ;  /* 0x00000003ffce7424 */ /* 0x002fce00078e00ff */
.L_x_3275:
        /* <DEDUP_REMOVED lines=13> */
.L_x_3274:
        /* <DEDUP_REMOVED lines=37> */
[----:B------:R-:W-:Y:S01]  /*9aca0*/  IMAD.IADD R9, R209, 0x1, R247 ;  /* 0x00000001d1097824 */ /* 0x000fe200078e02f7 */
[----:B------:R-:W1:Y:S01]  /*9acb0*/  LDC.64 R212, c[0x0][0x410] ;  /* 0x00010400ffd47b82 */ /* 0x000e620000000a00 */
[----:B------:R-:W-:-:S04]  /*9acc0*/  IMAD.IADD R23, R208, 0x1, R17 ;  /* 0x00000001d0177824 */ /* 0x000fc800078e0211 */
[----:B------:R-:W2:Y:S04]  /*9acd0*/  LDL.U8 R9, [R9] ;  /* 0x0000000009097983 */ /* 0x000ea80000100000 */
[----:B------:R-:W3:Y:S01]  /*9ace0*/  LDL.U8 R23, [R23] ;  /* 0x0000000017177983 */ /* 0x000ee20000100000 */
        /* <DEDUP_REMOVED lines=22> */
.L_x_3255:
[----:B------:R-:W-:Y:S05]  /*9ae50*/  BSYNC.RECONVERGENT B6 ;  /* 0x0000000000067941 */ /* 0x000fea0003800200 */
.L_x_3254:
        /* <DEDUP_REMOVED lines=37> */
.L_x_3257:
[----:B------:R-:W-:Y:S05]  /*9b0b0*/  BSYNC.RECONVERGENT B6 ;  /* 0x0000000000067941 */ /* 0x000fea0003800200 */
.L_x_3256:
        /* <DEDUP_REMOVED lines=27> */
.L_x_3259:
[----:B------:R-:W-:Y:S05]  /*9b270*/  BSYNC.RECONVERGENT B6 ;  /* 0x0000000000067941 */ /* 0x000fea0003800200 */
.L_x_3258:
[----:B------:R-:W-:-:S06]  /*9b280*/  DSETP.GT.AND P2, PT, R22, R212, PT ;  /* 0x000000d41600722a */ /* 0x000fcc0003f44000 */
[----:B------:R-:W-:Y:S02]  /*9b290*/  FSEL R10, R202, RZ, P2 ;  /* 0x000000ffca0a7208 */ /* 0x000fe40001000000 */
[----:B------:R-:W-:Y:S02]  /*9b2a0*/  FSEL R11, R203, -1.875, P2 ;  /* 0xbff00000cb0b7808 */ /* 0x000fe40001000000 */
[----:B------:R-:W-:Y:S02]  /*9b2b0*/  FSEL R12, R204, RZ, P2 ;  /* 0x000000ffcc0c7208 */ /* 0x000fe40001000000 */
[----:B------:R-:W-:Y:S01]  /*9b2c0*/  FSEL R13, R205, +QNAN , P2 ;  /* 0x7ff00000cd0d7808 */ /* 0x000fe20001000000 */
[----:B------:R-:W-:Y:S06]  /*9b2d0*/  BRA `(.L_x_3260) ;  /* 0x0000001400647947 */ /* 0x000fec0003800000 */
.L_x_3253:
[----:B------:R-:W-:Y:S02]  /*9b2e0*/  IMAD.IADD R204, R208, 0x1, R17 ;  /* 0x00000001d0cc7824 */ /* 0x000fe400078e0211 */
[----:B------:R-:W-:Y:S01]  /*9b2f0*/  IMAD.IADD R9, R209, 0x1, R247 ;  /* 0x00000001d1097824 */ /* 0x000fe200078e02f7 */
[----:B------:R-:W-:Y:S01]  /*9b300*/  PRMT R23, R24, 0x8880, RZ ;  /* 0x0000888018177816 */ /* 0x000fe200000000ff */
[----:B------:R-:W1:Y:S01]  /*9b310*/  LDC.64 R202, c[0x0][0x410] ;  /* 0x00010400ffca7b82 */ /* 0x000e620000000a00 */
[----:B------:R-:W-:Y:S01]  /*9b320*/  PRMT R22, R8, 0x8880, RZ ;  /* 0x0000888008167816 */ /* 0x000fe200000000ff */
[----:B------:R-:W2:Y:S01]  /*9b330*/  LDL.S8 R204, [R204] ;  /* 0x00000000cccc7983 */ /* 0x000ea20000100200 */
        /* <DEDUP_REMOVED lines=69> */
.L_x_3262:
[----:B------:R-:W-:Y:S05]  /*9b790*/  BSYNC.RECONVERGENT B6 ;  /* 0x0000000000067941 */ /* 0x000fea0003800200 */
.L_x_3261:
        /* <DEDUP_REMOVED lines=27> */
.L_x_3264:
[----:B------:R-:W-:Y:S05]  /*9b950*/  BSYNC.RECONVERGENT B6 ;  /* 0x0000000000067941 */ /* 0x000fea0003800200 */
.L_x_3263:
[----:B------:R-:W-:-:S06]  /*9b960*/  DSETP.GT.AND P2, PT, R22, R212, PT ;  /* 0x000000d41600722a */ /* 0x000fcc0003f44000 */
[----:B------:R-:W-:Y:S02]  /*9b970*/  FSEL R10, R202, RZ, P2 ;  /* 0x000000ffca0a7208 */ /* 0x000fe40001000000 */
[----:B------:R-:W-:Y:S02]  /*9b980*/  FSEL R11, R203, -1.875, P2 ;  /* 0xbff00000cb0b7808 */ /* 0x000fe40001000000 */
[----:B------:R-:W-:Y:S02]  /*9b990*/  FSEL R12, R204, RZ, P2 ;  /* 0x000000ffcc0c7208 */ /* 0x000fe40001000000 */
[----:B------:R-:W-:Y:S01]  /*9b9a0*/  FSEL R13, R205, +QNAN , P2 ;  /* 0x7ff00000cd0d7808 */ /* 0x000fe20001000000 */
[----:B------:R-:W-:Y:S06]  /*9b9b0*/  BRA `(.L_x_3260) ;  /* 0x0000000c00ac7947 */ /* 0x000fec0003800000 */
.L_x_3252:
[----:B------:R-:W-:-:S04]  /*9b9c0*/  ISETP.NE.AND P2, PT, R220, 0x1, PT ;  /* 0x00000001dc00780c */ /* 0x000fc80003f45270 */
[----:B------:R-:W-:-:S13]  /*9b9d0*/  ISETP.NE.OR P2, PT, R9, 0x1, P2 ;  /* 0x000000010900780c */ /* 0x000fda0001745670 */
[----:B------:R-:W-:Y:S05]  /*9b9e0*/  @P2 BRA `(.L_x_3265) ;  /* 0x0000000400d02947 */ /* 0x000fea0003800000 */
[----:B------:R-:W-:Y:S01]  /*9b9f0*/  IMAD.IADD R204, R209, 0x1, R247 ;  /* 0x00000001d1cc7824 */ /* 0x000fe200078e02f7 */
[----:B------:R-:W2:Y:S01]  /*9ba00*/  LDL.U8 R23, [R25+-0x1] ;  /* 0xffffff0019177983 */ /* 0x000ea20000100000 */
[----:B------:R-:W-:Y:S01]  /*9ba10*/  IMAD.IADD R22, R208, 0x1, R17 ;  /* 0x00000001d0167824 */ /* 0x000fe200078e0211 */
[----:B------:R-:W1:Y:S02]  /*9ba20*/  LDC.64 R212, c[0x0][0x410] ;  /* 0x00010400ffd47b82 */ /* 0x000e640000000a00 */
[----:B------:R-:W3:Y:S04]  /*9ba30*/  LDL.U8 R202, [R204+0x1] ;  /* 0x00000100ccca7983 */ /* 0x000ee80000100000 */
[----:B------:R-:W4:Y:S04]  /*9ba40*/  LDL.U8 R203, [R22] ;  /* 0x0000000016cb7983 */ /* 0x000f280000100000 */
        /* <DEDUP_REMOVED lines=66> */
.L_x_3267:
[----:B------:R-:W-:Y:S05]  /*9be70*/  BSYNC.RECONVERGENT B6 ;  /* 0x0000000000067941 */ /* 0x000fea0003800200 */
.L_x_3266:
        /* <DEDUP_REMOVED lines=27> */
.L_x_3269:
[----:B------:R-:W-:Y:S05]  /*9c030*/  BSYNC.RECONVERGENT B6 ;  /* 0x0000000000067941 */ /* 0x000fea0003800200 */
.L_x_3268:
        /* <DEDUP_REMOVED lines=15> */
.L_x_3265:
        /* <DEDUP_REMOVED lines=82> */
.L_x_3271:
[----:B------:R-:W-:Y:S05]  /*9c650*/  BSYNC.RECONVERGENT B6 ;  /* 0x0000000000067941 */ /* 0x000fea0003800200 */
.L_x_3270:
        /* <DEDUP_REMOVED lines=27> */
.L_x_3273:
[----:B------:R-:W-:Y:S05]  /*9c810*/  BSYNC.RECONVERGENT B6 ;  /* 0x0000000000067941 */ /* 0x000fea0003800200 */
.L_x_3272:
[----:B------:R-:W-:-:S06]  /*9c820*/  DSETP.GT.AND P2, PT, R22, R212, PT ;  /* 0x000000d41600722a */ /* 0x000fcc0003f44000 */
[----:B------:R-:W-:Y:S02]  /*9c830*/  FSEL R10, R202, RZ, P2 ;  /* 0x000000ffca0a7208 */ /* 0x000fe40001000000 */
[----:B------:R-:W-:Y:S02]  /*9c840*/  FSEL R11, R203, -1.875, P2 ;  /* 0xbff00000cb0b7808 */ /* 0x000fe40001000000 */
[----:B------:R-:W-:Y:S02]  /*9c850*/  FSEL R12, R204, RZ, P2 ;  /* 0x000000ffcc0c7208 */ /* 0x000fe40001000000 */
[----:B------:R-:W-:-:S07]  /*9c860*/  FSEL R13, R205, +QNAN , P2 ;  /* 0x7ff00000cd0d7808 */ /* 0x000fce0001000000 */
.L_x_3260:
[----:B------:R-:W-:Y:S05]  /*9c870*/  BSYNC.RECONVERGENT B0 ;  /* 0x0000000000007941 */ /* 0x000fea0003800200 */
.L_x_3251:
        /* <DEDUP_REMOVED lines=18> */
.L_x_3250:
[----:B------:R-:W-:Y:S05]  /*9c9a0*/  BSYNC.RECONVERGENT B1 ;  /* 0x0000000000017941 */ /* 0x000fea0003800200 */
.L_x_3249:
[----:B------:R-:W-:Y:S01]  /*9c9b0*/  VIADD R208, R208, 0x1 ;  /* 0x00000001d0d07836 */ /* 0x000fe20000000000 */
[----:B------:R-:W-:-:S04]  /*9c9c0*/  ISETP.GT.U32.AND P3, PT, R209, 0x1, PT ;  /* 0x00000001d100780c */ /* 0x000fc80003f64070 */
[----:B------:R-:W-:-:S13]  /*9c9d0*/  ISETP.GE.AND P2, PT, R208, R30, PT ;  /* 0x0000001ed000720c */ /* 0x000fda0003f46270 */
[----:B------:R-:W-:Y:S05]  /*9c9e0*/  @!P2 BRA P3, `(.L_x_3274) ;  /* 0xffffffe00018a947 */ /* 0x000fea000183ffff */
.L_x_3248:
[----:B------:R-:W-:Y:S05]  /*9c9f0*/  BSYNC.RECONVERGENT B2 ;  /* 0x0000000000027941 */ /* 0x000fea0003800200 */
.L_x_3247:
[----:B------:R-:W-:Y:S05]  /*9ca00*/  @P1 BRA `(.L_x_3275) ;  /* 0xffffffdc00dc1947 */ /* 0x000fea000383ffff */
.L_x_3218:
[----:B------:R-:W-:Y:S05]  /*9ca10*/  BSYNC.RECONVERGENT B3 ;  /* 0x0000000000037941 */ /* 0x000fea0003800200 */
.L_x_3217:
[C---:B------:R-:W-:Y:S01]  /*9ca20*/  ISETP.NE.AND P1, PT, R30.reuse, R210, PT ;  /* 0x000000d21e00720c */ /* 0x040fe20003f25270 */
[----:B------:R-:W-:-:S12]  /*9ca30*/  VIADD R30, R30, 0x1 ;  /* 0x000000011e1e7836 */ /* 0x000fd80000000000 */
[----:B------:R-:W-:Y:S05]  /*9ca40*/  @P1 BRA `(.L_x_3276) ;  /* 0xffffffbc00401947 */ /* 0x000fea000383ffff */
.L_x_3216:
[----:B------:R-:W-:Y:S05]  /*9ca50*/  BSYNC.RECONVERGENT B4 ;  /* 0x0000000000047941 */ /* 0x000fea0003800200 */
.L_x_3215:
[C---:B------:R-:W-:Y:S01]  /*9ca60*/  ISETP.NE.AND P1, PT, R35.reuse, R3, PT ;  /* 0x000000032300720c */ /* 0x040fe20003f25270 */
[----:B------:R-:W-:-:S12]  /*9ca70*/  VIADD R35, R35, 0x1 ;  /* 0x0000000123237836 */ /* 0x000fd80000000000 */
[----:B------:R-:W-:Y:S05]  /*9ca80*/  @P1 BRA `(.L_x_3277) ;  /* 0xffffffbc00181947 */ /* 0x000fea000383ffff */
.L_x_3206:
[----:B------:R-:W-:Y:S05]  /*9ca90*/  BSYNC.RECONVERGENT B5 ;  /* 0x0000000000057941 */ /* 0x000fea0003800200 */
.L_x_3205:
        /* <DEDUP_REMOVED lines=12> */
.L_x_3304:
[----:B------:R-:W-:-:S05]  /*9cb60*/  IMAD.IADD R9, R209, 0x1, R17 ;  /* 0x00000001d1097824 */ /* 0x000fca00078e0211 */
[----:B------:R-:W2:Y:S01]  /*9cb70*/  LDL.U8 R24, [R9] ;  /* 0x0000000009187983 */ /* 0x000ea20000100000 */
        /* <DEDUP_REMOVED lines=118> */
.L_x_3285:
[----:B------:R-:W-:Y:S05]  /*9d2e0*/  BSYNC.RECONVERGENT B3 ;  /* 0x0000000000037941 */ /* 0x000fea0003800200 */
.L_x_3284:
        /* <DEDUP_REMOVED lines=31> */
.L_x_3287:
[----:B------:R-:W-:Y:S05]  /*9d4e0*/  BSYNC.RECONVERGENT B3 ;  /* 0x0000000000037941 */ /* 0x000fea0003800200 */
.L_x_3286:
[----:B------:R-:W-:-:S06]  /*9d4f0*/  DSETP.GEU.AND P1, PT, R212, R126, PT ;  /* 0x0000007ed400722a */ /* 0x000fcc0003f2e000 */
[----:B------:R-:W-:Y:S02]  /*9d500*/  FSEL R126, R126, R212, !P1 ;  /* 0x000000d47e7e7208 */ /* 0x000fe40004800000 */
[----:B------:R-:W-:Y:S02]  /*9d510*/  FSEL R127, R127, R213, !P1 ;  /* 0x000000d57f7f7208 */ /* 0x000fe40004800000 */
[----:B------:R-:W-:Y:S02]  /*9d520*/  FSEL R24, R24, R204, !P1 ;  /* 0x000000cc18187208 */ /* 0x000fe40004800000 */
[----:B------:R-:W-:Y:S02]  /*9d530*/  FSEL R25, R25, R205, !P1 ;  /* 0x000000cd19197208 */ /* 0x000fe40004800000 */
[----:B------:R-:W-:Y:S02]  /*9d540*/  FSEL R22, R22, R206, !P1 ;  /* 0x000000ce16167208 */ /* 0x000fe40004800000 */
[----:B------:R-:W-:-:S07]  /*9d550*/  FSEL R23, R23, R207, !P1 ;  /* 0x000000cf17177208 */ /* 0x000fce0004800000 */
.L_x_3283:
[----:B------:R-:W-:Y:S05]  /*9d560*/  BSYNC.RECONVERGENT B0 ;  /* 0x0000000000007941 */ /* 0x000fea0003800200 */
.L_x_3282:
        /* <DEDUP_REMOVED lines=45> */
.L_x_3291:
[----:B------:R-:W-:Y:S05]  /*9d840*/  BSYNC.RECONVERGENT B3 ;  /* 0x0000000000037941 */ /* 0x000fea0003800200 */
.L_x_3290:
        /* <DEDUP_REMOVED lines=31> */
.L_x_3293:
[----:B------:R-:W-:Y:S05]  /*9da40*/  BSYNC.RECONVERGENT B3 ;  /* 0x0000000000037941 */ /* 0x000fea0003800200 */
.L_x_3292:
        /* <DEDUP_REMOVED lines=8> */
.L_x_3289:
[----:B------:R-:W-:Y:S05]  /*9dad0*/  BSYNC.RECONVERGENT B0 ;  /* 0x0000000000007941 */ /* 0x000fea0003800200 */
.L_x_3288:
        /* <DEDUP_REMOVED lines=49> */
.L_x_3297:
[----:B------:R-:W-:Y:S05]  /*9ddf0*/  BSYNC.RECONVERGENT B3 ;  /* 0x0000000000037941 */ /* 0x000fea0003800200 */
.L_x_3296:
        /* <DEDUP_REMOVED lines=33> */
.L_x_3299:
[----:B------:R-:W-:Y:S05]  /*9e010*/  BSYNC.RECONVERGENT B3 ;  /* 0x0000000000037941 */ /* 0x000fea0003800200 */
.L_x_3298:
        /* <DEDUP_REMOVED lines=8> */
.L_x_3295:
[----:B------:R-:W-:Y:S05]  /*9e0a0*/  BSYNC.RECONVERGENT B0 ;  /* 0x0000000000007941 */ /* 0x000fea0003800200 */
.L_x_3294:
        /* <DEDUP_REMOVED lines=31> */
.L_x_3301:
[----:B------:R-:W-:Y:S05]  /*9e2a0*/  BSYNC.RECONVERGENT B0 ;  /* 0x0000000000007941 */ /* 0x000fea0003800200 */
.L_x_3300:
[----:B------:R-:W-:-:S06]  /*9e2b0*/  DSETP.GEU.AND P0, PT, R126, R30, PT ;  /* 0x0000001e7e00722a */ /* 0x000fcc0003f0e000 */
[----:B------:R-:W-:Y:S02]  /*9e2c0*/  FSEL R198, R198, R24, !P0 ;  /* 0x00000018c6c67208 */ /* 0x000fe40004000000 */
[----:B------:R-:W-:Y:S02]  /*9e2d0*/  FSEL R199, R199, R25, !P0 ;  /* 0x00000019c7c77208 */ /* 0x000fe40004000000 */
[----:B------:R-:W-:Y:S02]  /*9e2e0*/  FSEL R200, R200, R22, !P0 ;  /* 0x00000016c8c87208 */ /* 0x000fe40004000000 */
[----:B------:R-:W-:-:S07]  /*9e2f0*/  FSEL R201, R201, R23, !P0 ;  /* 0x00000017c9c97208 */ /* 0x000fce0004000000 */
.L_x_3281:
[----:B------:R-:W-:Y:S05]  /*9e300*/  BSYNC.RECONVERGENT B1 ;  /* 0x0000000000017941 */ /* 0x000fea0003800200 */
.L_x_3280:
        /* <DEDUP_REMOVED lines=42> */
.L_x_3303:
[----:B------:R-:W-:Y:S05]  /*9e5b0*/  BSYNC.RECONVERGENT B0 ;  /* 0x0000000000007941 */ /* 0x000fea0003800200 */
.L_x_3302:
        /* <DEDUP_REMOVED lines=13> */
.L_x_3279:
[----:B------:R-:W-:Y:S05]  /*9e690*/  BSYNC.RECONVERGENT B2 ;  /* 0x0000000000027941 */ /* 0x000fea0003800200 */
.L_x_3278:
[----:B-1----:R-:W-:Y:S02]  /*9e6a0*/  IMAD.MOV.U32 R10, RZ, RZ, -0x800000 ;  /* 0xff800000ff0a7424 */ /* 0x002fe400078e00ff */
[----:B------:R-:W-:-:S06]  /*9e6b0*/  IMAD.MOV.U32 R11, RZ, RZ, 0x41cdcd64 ;  /* 0x41cdcd64ff0b7424 */ /* 0x000fcc00078e00ff */
[----:B------:R-:W-:-:S06]  /*9e6c0*/  DSETP.GT.AND P0, PT, |R202|, R10, PT ;  /* 0x0000000aca00722a */ /* 0x000fcc0003f04200 */
[----:B------:R-:W-:Y:S02]  /*9e6d0*/  SEL R34, R3, 0x1, !P0 ;  /* 0x0000000103227807 */ /* 0x000fe40004000000 */
[----:B------:R-:W-:-:S03]  /*9e6e0*/  SEL R208, R8, 0x1, !P0 ;  /* 0x0000000108d07807 */ /* 0x000fc60004000000 */
        /* <DEDUP_REMOVED lines=123> */
.L_x_3310:
[----:B------:R-:W-:Y:S05]  /*9eea0*/  BSYNC.RECONVERGENT B2 ;  /* 0x0000000000027941 */ /* 0x000fea0003800200 */
.L_x_3309:
        /* <DEDUP_REMOVED lines=31> */
.L_x_3312:
[----:B------:R-:W-:Y:S05]  /*9f0a0*/  BSYNC.RECONVERGENT B2 ;  /* 0x0000000000027941 */ /* 0x000fea0003800200 */
.L_x_3311:
[----:B------:R-:W-:-:S06]  /*9f0b0*/  DSETP.GEU.AND P1, PT, R212, R124, PT ;  /* 0x0000007cd400722a */ /* 0x000fcc0003f2e000 */
[----:B------:R-:W-:Y:S02]  /*9f0c0*/  FSEL R124, R124, R212, !P1 ;  /* 0x000000d47c7c7208 */ /* 0x000fe40004800000 */
[----:B------:R-:W-:Y:S02]  /*9f0d0*/  FSEL R125, R125, R213, !P1 ;  /* 0x000000d57d7d7208 */ /* 0x000fe40004800000 */
[----:B------:R-:W-:Y:S02]  /*9f0e0*/  FSEL R34, R34, R200, !P1 ;  /* 0x000000c822227208 */ /* 0x000fe40004800000 */
[----:B------:R-:W-:Y:S02]  /*9f0f0*/  FSEL R35, R35, R201, !P1 ;  /* 0x000000c923237208 */ /* 0x000fe40004800000 */
[----:B------:R-:W-:Y:S02]  /*9f100*/  FSEL R22, R22, R204, !P1 ;  /* 0x000000cc16167208 */ /* 0x000fe40004800000 */
[----:B------:R-:W-:-:S07]  /*9f110*/  FSEL R23, R23, R205, !P1 ;  /* 0x000000cd17177208 */ /* 0x000fce0004800000 */
.L_x_3308:
[----:B------:R-:W-:Y:S05]  /*9f120*/  BSYNC.RECONVERGENT B0 ;  /* 0x0000000000007941 */ /* 0x000fea0003800200 */
.L_x_3307:
        /* <DEDUP_REMOVED lines=45> */
.L_x_3316:
[----:B------:R-:W-:Y:S05]  /*9f400*/  BSYNC.RECONVERGENT B2 ;  /* 0x0000000000027941 */ /* 0x000fea0003800200 */
.L_x_3315:
        /* <DEDUP_REMOVED lines=31> */
.L_x_3318:
[----:B------:R-:W-:Y:S05]  /*9f600*/  BSYNC.RECONVERGENT B2 ;  /* 0x0000000000027941 */ /* 0x000fea0003800200 */
.L_x_3317:
        /* <DEDUP_REMOVED lines=8> */
.L_x_3314:
[----:B------:R-:W-:Y:S05]  /*9f690*/  BSYNC.RECONVERGENT B0 ;  /* 0x0000000000007941 */ /* 0x000fea0003800200 */
.L_x_3313:
        /* <DEDUP_REMOVED lines=51> */
.L_x_3322:
[----:B------:R-:W-:Y:S05]  /*9f9d0*/  BSYNC.RECONVERGENT B2 ;  /* 0x0000000000027941 */ /* 0x000fea0003800200 */
.L_x_3321:
        /* <DEDUP_REMOVED lines=31> */
.L_x_3324:
[----:B------:R-:W-:Y:S05]  /*9fbd0*/  BSYNC.RECONVERGENT B2 ;  /* 0x0000000000027941 */ /* 0x000fea0003800200 */
.L_x_3323:
        /* <DEDUP_REMOVED lines=8> */
.L_x_3320:
[----:B------:R-:W-:Y:S05]  /*9fc60*/  BSYNC.RECONVERGENT B0 ;  /* 0x0000000000007941 */ /* 0x000fea0003800200 */
.L_x_3319:
        /* <DEDUP_REMOVED lines=31> */
.L_x_3326:
[----:B------:R-:W-:Y:S05]  /*9fe60*/  BSYNC.RECONVERGENT B0 ;  /* 0x0000000000007941 */ /* 0x000fea0003800200 */
.L_x_3325:
[----:B------:R-:W-:-:S06]  /*9fe70*/  DSETP.GEU.AND P0, PT, R124, R38, PT ;  /* 0x000000267c00722a */ /* 0x000fcc0003f0e000 */
[----:B------:R-:W-:Y:S02]  /*9fe80*/  FSEL R24, R24, R34, !P0 ;  /* 0x0000002218187208 */ /* 0x000fe40004000000 */
[----:B------:R-:W-:Y:S02]  /*9fe90*/  FSEL R25, R25, R35, !P0 ;  /* 0x0000002319197208 */ /* 0x000fe40004000000 */
[----:B------:R-:W-:Y:S02]  /*9fea0*/  FSEL R30, R30, R22, !P0 ;  /* 0x000000161e1e7208 */ /* 0x000fe40004000000 */
[----:B------:R-:W-:-:S07]  /*9feb0*/  FSEL R31, R31, R23, !P0 ;  /* 0x000000171f1f7208 */ /* 0x000fce0004000000 */
.L_x_3306:
[----:B------:R-:W-:Y:S05]  /*9fec0*/  BSYNC.RECONVERGENT B1 ;  /* 0x0000000000017941 */ /* 0x000fea0003800200 */
.L_x_3305:
        /* <DEDUP_REMOVED lines=11> */
.L_x_3331:
        /* <DEDUP_REMOVED lines=30> */
.L_x_3330:
[----:B------:R-:W-:Y:S05]  /*a0160*/  BSYNC.RECONVERGENT B1 ;  /* 0x0000000000017941 */ /* 0x000fea0003800200 */
.L_x_3329:
        /* <DEDUP_REMOVED lines=40> */
.L_x_3328:
[----:B------:R-:W-:Y:S05]  /*a03f0*/  BSYNC.RECONVERGENT B0 ;  /* 0x0000000000007941 */ /* 0x000fea0003800200 */
.L_x_3327:
        /* <DEDUP_REMOVED lines=11> */
.L_x_3336:
        /* <DEDUP_REMOVED lines=36> */
.L_x_3335:
[----:B------:R-:W-:Y:S05]  /*a06f0*/  BSYNC.RECONVERGENT B1 ;  /* 0x0000000000017941 */ /* 0x000fea0003800200 */
.L_x_3334:
        /* <DEDUP_REMOVED lines=27> */
.L_x_3338:
[----:B------:R-:W-:Y:S05]  /*a08b0*/  BSYNC.RECONVERGENT B1 ;  /* 0x0000000000017941 */ /* 0x000fea0003800200 */
.L_x_3337:
        /* <DEDUP_REMOVED lines=22> */
.L_x_3340:
[----:B------:R-:W-:Y:S05]  /*a0a20*/  BSYNC.RECONVERGENT B1 ;  /* 0x0000000000017941 */ /* 0x000fea0003800200 */
.L_x_3339:
[----:B------:R-:W-:Y:S02]  /*a0a30*/  @!P0 IADD3 R34, P2, PT, R19, R34, RZ ;  /* 0x0000002213228210 */ /* 0x000fe40007f5e0ff */
[----:B------:R-:W-:Y:S02]  /*a0a40*/  @!P0 R2UR UR6, R154 ;  /* 0x000000009a0682ca */ /* 0x000fe400000e0000 */
[----:B------:R-:W-:Y:S02]  /*a0a50*/  @!P0 R2UR UR7, R155 ;  /* 0x000000009b0782ca */ /* 0x000fe400000e0000 */
[----:B------:R-:W-:Y:S02]  /*a0a60*/  @!P0 LEA.HI.X.SX32 R9, R19, RZ, 0x1, P2 ;  /* 0x000000ff13098211 */ /* 0x000fe400010f0eff */
[----:B0-----:R-:W-:-:S04]  /*a0a70*/  @!P0 LEA R10, P2, R34, R10, 0x2 ;  /* 0x0000000a220a8211 */ /* 0x001fc800078410ff */
[----:B------:R-:W-:-:S05]  /*a0a80*/  @!P0 LEA.HI.X R11, R34, R11, R9, 0x2, P2 ;  /* 0x0000000b220b8211 */ /* 0x000fca00010f1409 */
[----:B------:R3:W-:Y:S04]  /*a0a90*/  @!P0 STG.E desc[UR6][R10.64+0x64], RZ ;  /* 0x000064ff0a008986 */ /* 0x0007e8000c101906 */
.L_x_3333:
[----:B------:R-:W-:Y:S05]  /*a0aa0*/  BSYNC.RECONVERGENT B0 ;  /* 0x0000000000007941 */ /* 0x000fea0003800200 */
.L_x_3332:
        /* <DEDUP_REMOVED lines=28> */
.L_x_3390:
[----:B0----5:R-:W-:Y:S01]  /*a0c70*/  LOP3.LUT R13, R206, 0xffff, RZ, 0xc0, !PT ;  /* 0x0000ffffce0d7812 */ /* 0x021fe200078ec0ff */
[----:B------:R-:W-:Y:S01]  /*a0c80*/  BSSY.RECONVERGENT B1, `(.L_x_3344) ;  /* 0x0000187000017945 */ /* 0x000fe20003800200 */
[----:B------:R-:W-:Y:S02]  /*a0c90*/  LOP3.LUT R38, R207, 0xffff, RZ, 0xc0, !PT ;  /* 0x0000ffffcf267812 */ /* 0x000fe400078ec0ff */
[----:B------:R-:W-:Y:S02]  /*a0ca0*/  PRMT R11, R13, 0x8880, RZ ;  /* 0x000088800d0b7816 */ /* 0x000fe400000000ff */
        /* <DEDUP_REMOVED lines=24> */
.L_x_3345:
[----:B------:R-:W-:Y:S01]  /*a0e30*/  IMAD.IADD R10, R208, 0x1, R17 ;  /* 0x00000001d00a7824 */ /* 0x000fe200078e0211 */
[----:B------:R-:W0:Y:S01]  /*a0e40*/  LDC.64 R22, c[0x0][0x410] ;  /* 0x00010400ff167b82 */ /* 0x000e220000000a00 */
[----:B------:R-:W-:-:S04]  /*a0e50*/  IMAD.IADD R9, R209, 0x1, R247 ;  /* 0x00000001d1097824 */ /* 0x000fc800078e02f7 */
[----:B------:R-:W2:Y:S03]  /*a0e60*/  LDL.S8 R10, [R10+-0x1] ;  /* 0xffffff000a0a7983 */ /* 0x000ea60000100200 */
        /* <DEDUP_REMOVED lines=103> */
.L_x_3351:
[----:B------:R-:W-:Y:S05]  /*a14e0*/  BSYNC.RECONVERGENT B2 ;  /* 0x0000000000027941 */ /* 0x000fea0003800200 */
.L_x_3350:
        /* <DEDUP_REMOVED lines=31> */
.L_x_3354:
[----:B------:R-:W-:Y:S05]  /*a16e0*/  BSYNC.RECONVERGENT B2 ;  /* 0x0000000000027941 */ /* 0x000fea0003800200 */
.L_x_3353:
        /* <DEDUP_REMOVED lines=8> */
.L_x_3349:
        /* <DEDUP_REMOVED lines=37> */
.L_x_3356:
[----:B------:R-:W-:Y:S05]  /*a19c0*/  BSYNC.RECONVERGENT B2 ;  /* 0x0000000000027941 */ /* 0x000fea0003800200 */
.L_x_3355:
        /* <DEDUP_REMOVED lines=33> */
.L_x_3358:
[----:B------:R-:W-:Y:S05]  /*a1be0*/  BSYNC.RECONVERGENT B2 ;  /* 0x0000000000027941 */ /* 0x000fea0003800200 */
.L_x_3357:
        /* <DEDUP_REMOVED lines=8> */
.L_x_3348:
        /* <DEDUP_REMOVED lines=54> */
.L_x_3360:
[----:B------:R-:W-:Y:S05]  /*a1fd0*/  BSYNC.RECONVERGENT B2 ;  /* 0x0000000000027941 */ /* 0x000fea0003800200 */
.L_x_3359:
        /* <DEDUP_REMOVED lines=33> */
.L_x_3362:
[----:B------:R-:W-:Y:S05]  /*a21f0*/  BSYNC.RECONVERGENT B2 ;  /* 0x0000000000027941 */ /* 0x000fea0003800200 */
.L_x_3361:
[----:B------:R-:W-:-:S06]  /*a2200*/  DSETP.GEU.AND P2, PT, R204, R122, PT ;  /* 0x0000007acc00722a */ /* 0x000fcc0003f4e000 */
[----:B------:R-:W-:Y:S02]  /*a2210*/  FSEL R122, R122, R204, !P2 ;  /* 0x000000cc7a7a7208 */ /* 0x000fe40005000000 */
[----:B------:R-:W-:Y:S02]  /*a2220*/  FSEL R123, R123, R205, !P2 ;  /* 0x000000cd7b7b7208 */ /* 0x000fe40005000000 */
[----:B------:R-:W-:Y:S02]  /*a2230*/  FSEL R34, R34, R38, !P2 ;  /* 0x0000002622227208 */ /* 0x000fe40005000000 */
[----:B------:R-:W-:Y:S02]  /*a2240*/  FSEL R35, R35, R39, !P2 ;  /* 0x0000002723237208 */ /* 0x000fe40005000000 */
[----:B------:R-:W-:Y:S02]  /*a2250*/  FSEL R22, R22, R198, !P2 ;  /* 0x000000c616167208 */ /* 0x000fe40005000000 */
[----:B------:R-:W-:-:S07]  /*a2260*/  FSEL R23, R23, R199, !P2 ;  /* 0x000000c717177208 */ /* 0x000fce0005000000 */
.L_x_3352:
[----:B------:R-:W-:Y:S05]  /*a2270*/  BSYNC.RECONVERGENT B0 ;  /* 0x0000000000007941 */ /* 0x000fea0003800200 */
.L_x_3347:
        /* <DEDUP_REMOVED lines=31> */
.L_x_3364:
[----:B------:R-:W-:Y:S05]  /*a2470*/  BSYNC.RECONVERGENT B0 ;  /* 0x0000000000007941 */ /* 0x000fea0003800200 */
.L_x_3363:
[----:B------:R-:W-:-:S06]  /*a2480*/  DSETP.GEU.AND P2, PT, R122, R38, PT ;  /* 0x000000267a00722a */ /* 0x000fcc0003f4e000 */
[----:B------:R-:W-:Y:S02]  /*a2490*/  FSEL R200, R200, R34, !P2 ;  /* 0x00000022c8c87208 */ /* 0x000fe40005000000 */
[----:B------:R-:W-:Y:S02]  /*a24a0*/  FSEL R202, R202, R22, !P2 ;  /* 0x00000016caca7208 */ /* 0x000fe40005000000 */
[----:B------:R-:W-:Y:S02]  /*a24b0*/  FSEL R34, R201, R35, !P2 ;  /* 0x00000023c9227208 */ /* 0x000fe40005000000 */
[----:B------:R-:W-:-:S03]  /*a24c0*/  FSEL R22, R203, R23, !P2 ;  /* 0x00000017cb167208 */ /* 0x000fc60005000000 */
[----:B------:R-:W-:Y:S02]  /*a24d0*/  IMAD.MOV.U32 R201, RZ, RZ, R34 ;  /* 0x000000ffffc97224 */ /* 0x000fe400078e0022 */
[----:B------:R-:W-:-:S07]  /*a24e0*/  IMAD.MOV.U32 R203, RZ, RZ, R22 ;  /* 0x000000ffffcb7224 */ /* 0x000fce00078e0016 */
.L_x_3346:
[----:B------:R-:W-:Y:S05]  /*a24f0*/  BSYNC.RECONVERGENT B1 ;  /* 0x0000000000017941 */ /* 0x000fea0003800200 */
.L_x_3344:
        /* <DEDUP_REMOVED lines=41> */
.L_x_3366:
[----:B------:R-:W-:Y:S05]  /*a2790*/  BSYNC.RELIABLE B0 ;  /* 0x0000000000007941 */ /* 0x000fea0003800100 */
.L_x_3365:
[----:B------:R-:W-:Y:S01]  /*a27a0*/  VIMNMX R12, PT, PT, R208, R209, PT ;  /* 0x000000d1d00c7248 */ /* 0x000fe20003fe0100 */
[----:B------:R-:W-:Y:S01]  /*a27b0*/  BSSY.RECONVERGENT B0, `(.L_x_3368) ;  /* 0x0000036000007945 */ /* 0x000fe20003800200 */
[----:B------:R-:W-:Y:S02]  /*a27c0*/  PLOP3.LUT P2, PT, PT, PT, PT, 0x80, 0x8 ;  /* 0x000000000008781c */ /* 0x000fe40003f4f070 */
[----:B------:R-:W-:-:S13]  /*a27d0*/  ISETP.GE.AND P3, PT, R12, 0x2, PT ;  /* 0x000000020c00780c */ /* 0x000fda0003f66270 */
[----:B------:R-:W-:Y:S05]  /*a27e0*/  @!P3 BRA `(.L_x_3369) ;  /* 0x0000000000c8b947 */ /* 0x000fea0003800000 */
[----:B------:R-:W-:Y:S01]  /*a27f0*/  VIADD R198, R208, 0xffffffff ;  /* 0xffffffffd0c67836 */ /* 0x000fe20000000000 */
[----:B------:R-:W0:Y:S01]  /*a2800*/  LDC.64 R200, c[0x0][0x410] ;  /* 0x00010400ffc87b82 */ /* 0x000e220000000a00 */
[--C-:B------:R-:W-:Y:S02]  /*a2810*/  IMAD.IADD R12, R209, 0x1, R247.reuse ;  /* 0x00000001d10c7824 */ /* 0x100fe400078e02f7 */
[----:B------:R-:W-:Y:S02]  /*a2820*/  IMAD.IADD R13, R9, 0x1, R247 ;  /* 0x00000001090d7824 */ /* 0x000fe400078e02f7 */
[--C-:B------:R-:W-:Y:S02]  /*a2830*/  IMAD.IADD R199, R198, 0x1, R17.reuse ;  /* 0x00000001c6c77824 */ /* 0x100fe400078e0211 */
[----:B------:R-:W2:Y:S01]  /*a2840*/  LDL.U8 R12, [R12] ;  /* 0x000000000c0c7983 */ /* 0x000ea20000100000 */
[----:B------:R-:W-:-:S03]  /*a2850*/  IMAD.IADD R202, R208, 0x1, R17 ;  /* 0x00000001d0ca7824 */ /* 0x000fc600078e0211 */
[----:B------:R-:W2:Y:S04]  /*a2860*/  LDL.U8 R13, [R13] ;  /* 0x000000000d0d7983 */ /* 0x000ea80000100000 */
[----:B------:R-:W3:Y:S04]  /*a2870*/  LDL.U8 R199, [R199] ;  /* 0x00000000c7c77983 */ /* 0x000ee80000100000 */
[----:B------:R-:W4:Y:S01]  /*a2880*/  LDL.S8 R202, [R202] ;  /* 0x00000000caca7983 */ /* 0x000f220000100200 */
        /* <DEDUP_REMOVED lines=40> */
.L_x_3369:
[----:B------:R-:W-:Y:S05]  /*a2b10*/  BSYNC.RECONVERGENT B0 ;  /* 0x0000000000007941 */ /* 0x000fea0003800200 */
.L_x_3368:
[----:B------:R-:W-:Y:S04]  /*a2b20*/  BSSY.RECONVERGENT B2, `(.L_x_3370) ;  /* 0x000019f000027945 */ /* 0x000fe80003800200 */
[----:B------:R-:W-:Y:S05]  /*a2b30*/  @!P2 BRA `(.L_x_3371) ;  /* 0x000000180074a947 */ /* 0x000fea0003800000 */
[----:B------:R-:W-:-:S07]  /*a2b40*/  IMAD.MOV.U32 R211, RZ, RZ, 0x3 ;  /* 0x00000003ffd37424 */ /* 0x000fce00078e00ff */
.L_x_3389:
[----:B0-----:R-:W-:Y:S01]  /*a2b50*/  IMAD.IADD R9, R208, 0x1, -R211 ;  /* 0x00000001d0097824 */ /* 0x001fe200078e0ad3 */
[----:B------:R-:W-:Y:S03]  /*a2b60*/  BSSY.RECONVERGENT B1, `(.L_x_3372) ;  /* 0x0000197000017945 */ /* 0x000fe60003800200 */
[C---:B------:R-:W-:Y:S01]  /*a2b70*/  VIADD R212, R9.reuse, 0x1 ;  /* 0x0000000109d47836 */ /* 0x040fe20000000000 */
[----:B------:R-:W-:Y:S02]  /*a2b80*/  IABS R10, R9 ;  /* 0x00000009000a7213 */ /* 0x000fe40000000000 */
        /* <DEDUP_REMOVED lines=21> */
[----:B------:R-:W-:Y:S02]  /*a2ce0*/  IMAD.IADD R216, R208, 0x1, R17 ;  /* 0x00000001d0d87824 */ /* 0x000fe400078e0211 */
        /* <DEDUP_REMOVED lines=8> */
.L_x_3388:
        /* <DEDUP_REMOVED lines=26> */
[----:B------:R-:W-:Y:S01]  /*a2f10*/  IMAD.IADD R13, R213, 0x1, R247 ;  /* 0x00000001d50d7824 */ /* 0x000fe200078e02f7 */
[----:B------:R-:W2:Y:S01]  /*a2f20*/  LDL.U8 R12, [R217] ;  /* 0x00000000d90c7983 */ /* 0x000ea20000100000 */
[----:B------:R-:W-:Y:S01]  /*a2f30*/  IMAD.IADD R22, R212, 0x1, R17 ;  /* 0x00000001d4167824 */ /* 0x000fe200078e0211 */
[----:B------:R-:W1:Y:S02]  /*a2f40*/  LDC.64 R10, c[0x0][0x410] ;  /* 0x00010400ff0a7b82 */ /* 0x000e640000000a00 */
[----:B------:R-:W3:Y:S04]  /*a2f50*/  LDL.S8 R23, [R216] ;  /* 0x00000000d8177983 */ /* 0x000ee80000100200 */
[----:B------:R-:W2:Y:S04]  /*a2f60*/  LDL.U8 R13, [R13] ;  /* 0x000000000d0d7983 */ /* 0x000ea80000100000 */
[----:B------:R-:W4:Y:S01]  /*a2f70*/  LDL.U8 R22, [R22] ;  /* 0x0000000016167983 */ /* 0x000f220000100000 */
        /* <DEDUP_REMOVED lines=20> */
.L_x_3378:
[----:B------:R-:W-:Y:S05]  /*a30c0*/  BSYNC.RECONVERGENT B5 ;  /* 0x0000000000057941 */ /* 0x000fea0003800200 */
.L_x_3377:
[----:B------:R-:W-:Y:S01]  /*a30d0*/  R2UR UR6, R154 ;  /* 0x000000009a0672ca */ /* 0x000fe200000e0000 */
        /* <DEDUP_REMOVED lines=17> */
.L_x_3376:
[----:B------:R-:W-:Y:S01]  /*a31f0*/  IMAD.IADD R12, R212, 0x1, R17 ;  /* 0x00000001d40c7824 */ /* 0x000fe200078e0211 */
[----:B------:R-:W2:Y:S01]  /*a3200*/  LDL.S8 R22, [R216] ;  /* 0x00000000d8167983 */ /* 0x000ea20000100200 */
[----:B------:R-:W-:Y:S01]  /*a3210*/  IMAD.IADD R10, R213, 0x1, R247 ;  /* 0x00000001d50a7824 */ /* 0x000fe200078e02f7 */
[----:B------:R-:W0:Y:S01]  /*a3220*/  LDCU.64 UR6, c[0x0][0x410] ;  /* 0x00008200ff0677ac */ /* 0x000e220008000a00 */
[----:B------:R-:W1:Y:S01]  /*a3230*/  LDC.64 R220, c[0x0][0x428] ;  /* 0x00010a00ffdc7b82 */ /* 0x000e620000000a00 */
[----:B------:R-:W3:Y:S04]  /*a3240*/  LDL.S8 R9, [R217] ;  /* 0x00000000d9097983 */ /* 0x000ee80000100200 */
[----:B------:R-:W4:Y:S04]  /*a3250*/  LDL.S8 R12, [R12] ;  /* 0x000000000c0c7983 */ /* 0x000f280000100200 */
        /* <DEDUP_REMOVED lines=49> */
.L_x_3375:
[----:B------:R-:W-:-:S04]  /*a3570*/  ISETP.NE.AND P3, PT, R9, 0x1, PT ;  /* 0x000000010900780c */ /* 0x000fc80003f65270 */
[----:B------:R-:W-:-:S13]  /*a3580*/  ISETP.NE.OR P3, PT, R222, 0x1, P3 ;  /* 0x00000001de00780c */ /* 0x000fda0001f65670 */
[----:B------:R-:W-:Y:S05]  /*a3590*/  @P3 BRA `(.L_x_3380) ;  /* 0x0000000400e03947 */ /* 0x000fea0003800000 */
[----:B------:R-:W-:Y:S01]  /*a35a0*/  IMAD.IADD R22, R213, 0x1, R247 ;  /* 0x00000001d5167824 */ /* 0x000fe200078e02f7 */
[----:B------:R-:W2:Y:S01]  /*a35b0*/  LDL.U8 R12, [R216] ;  /* 0x00000000d80c7983 */ /* 0x000ea20000100000 */
[----:B------:R-:W-:Y:S01]  /*a35c0*/  IMAD.IADD R11, R212, 0x1, R17 ;  /* 0x00000001d40b7824 */ /* 0x000fe200078e0211 */
[----:B------:R-:W0:Y:S02]  /*a35d0*/  LDC.64 R214, c[0x0][0x428] ;  /* 0x00010a00ffd67b82 */ /* 0x000e240000000a00 */
[----:B------:R-:W3:Y:S04]  /*a35e0*/  LDL.U8 R10, [R22+0x1] ;  /* 0x00000100160a7983 */ /* 0x000ee80000100000 */
[----:B------:R-:W4:Y:S04]  /*a35f0*/  LDL.U8 R205, [R11] ;  /* 0x000000000bcd7983 */ /* 0x000f280000100000 */
[----:B------:R-:W3:Y:S04]  /*a3600*/  LDL.U8 R22, [R22] ;  /* 0x0000000016167983 */ /* 0x000ee80000100000 */
[----:B------:R-:W2:Y:S04]  /*a3610*/  LDL.U8 R13, [R216+-0x1] ;  /* 0xffffff00d80d7983 */ /* 0x000ea80000100000 */
        /* <DEDUP_REMOVED lines=76> */
.L_x_3382:
[----:B------:R-:W-:Y:S05]  /*a3ae0*/  BSYNC.RECONVERGENT B5 ;  /* 0x0000000000057941 */ /* 0x000fea0003800200 */
.L_x_3381:
        /* <DEDUP_REMOVED lines=28> */
.L_x_3384:
[----:B------:R-:W-:Y:S05]  /*a3cb0*/  BSYNC.RECONVERGENT B5 ;  /* 0x0000000000057941 */ /* 0x000fea0003800200 */
.L_x_3383:
[----:B------:R-:W-:-:S06]  /*a3cc0*/  DSETP.GE.AND P3, PT, R22, R12, PT ;  /* 0x0000000c1600722a */ /* 0x000fcc0003f66000 */
[----:B------:R-:W-:Y:S02]  /*a3cd0*/  FSEL R10, R204, RZ, P3 ;  /* 0x000000ffcc0a7208 */ /* 0x000fe40001800000 */
[----:B------:R-:W-:Y:S02]  /*a3ce0*/  FSEL R11, R205, -1.875, P3 ;  /* 0xbff00000cd0b7808 */ /* 0x000fe40001800000 */
[----:B------:R-:W-:Y:S02]  /*a3cf0*/  FSEL R12, R206, RZ, P3 ;  /* 0x000000ffce0c7208 */ /* 0x000fe40001800000 */
[----:B------:R-:W-:Y:S01]  /*a3d00*/  FSEL R13, R207, +QNAN , P3 ;  /* 0x7ff00000cf0d7808 */ /* 0x000fe20001800000 */
[----:B------:R-:W-:Y:S06]  /*a3d10*/  BRA `(.L_x_3379) ;  /* 0x00000004000c7947 */ /* 0x000fec0003800000 */
.L_x_3380:
[----:B------:R-:W-:Y:S01]  /*a3d20*/  IMAD.IADD R12, R213, 0x1, R247 ;  /* 0x00000001d50c7824 */ /* 0x000fe200078e02f7 */
[----:B------:R-:W2:Y:S01]  /*a3d30*/  LDL.U8 R11, [R216] ;  /* 0x00000000d80b7983 */ /* 0x000ea20000100000 */
[----:B------:R-:W-:-:S03]  /*a3d40*/  IMAD.IADD R204, R212, 0x1, R17 ;  /* 0x00000001d4cc7824 */ /* 0x000fc600078e0211 */
[----:B------:R-:W2:Y:S04]  /*a3d50*/  LDL.U8 R23, [R216+-0x1] ;  /* 0xffffff00d8177983 */ /* 0x000ea80000100000 */
        /* <DEDUP_REMOVED lines=8> */
[----:B------:R-:W3:Y:S04]  /*a3de0*/  LDL.U8 R206, [R204] ;  /* 0x00000000ccce7983 */ /* 0x000ee80000100000 */
        /* <DEDUP_REMOVED lines=54> */
.L_x_3379:
[----:B------:R-:W-:Y:S05]  /*a4150*/  BSYNC.RECONVERGENT B0 ;  /* 0x0000000000007941 */ /* 0x000fea0003800200 */
.L_x_3374:
        /* <DEDUP_REMOVED lines=32> */
.L_x_3386:
[----:B------:R-:W-:-:S13]  /*a4360*/  ISETP.GT.AND P3, PT, R213, 0x1, PT ;  /* 0x00000001d500780c */ /* 0x000fda0003f64270 */
[----:B------:R-:W-:Y:S05]  /*a4370*/  @!P3 BREAK.RELIABLE B0 ;  /* 0x000000000000b942 */ /* 0x000fea0003800100 */
[----:B------:R-:W-:Y:S05]  /*a4380*/  @!P3 BRA `(.L_x_3373) ;  /* 0x000000000050b947 */ /* 0x000fea0003800000 */
[----:B------:R-:W-:Y:S05]  /*a4390*/  BSYNC.RELIABLE B0 ;  /* 0x0000000000007941 */ /* 0x000fea0003800100 */
.L_x_3385:
[----:B------:R-:W-:Y:S02]  /*a43a0*/  VIADD R212, R212, 0x1 ;  /* 0x00000001d4d47836 */ /* 0x000fe40000000000 */
[----:B------:R-:W-:-:S03]  /*a43b0*/  VIADD R213, R213, 0xffffffff ;  /* 0xffffffffd5d57836 */ /* 0x000fc60000000000 */
[----:B------:R-:W-:-:S13]  /*a43c0*/  ISETP.GE.AND P3, PT, R212, R208, PT ;  /* 0x000000d0d400720c */ /* 0x000fda0003f66270 */
[----:B------:R-:W-:Y:S05]  /*a43d0*/  @!P3 BRA `(.L_x_3388) ;  /* 0xffffffe80064b947 */ /* 0x000fea000383ffff */
[----:B------:R-:W-:Y:S05]  /*a43e0*/  BRA `(.L_x_3373) ;  /* 0x0000000000387947 */ /* 0x000fea0003800000 */
.L_x_3387:
[----:B------:R-:W0:Y:S01]  /*a43f0*/  LDC.64 R12, c[0x0][0x430] ;  /* 0x00010c00ff0c7b82 */ /* 0x000e220000000a00 */
[C---:B------:R-:W-:Y:S01]  /*a4400*/  R2UR UR6, R154.reuse ;  /* 0x000000009a0672ca */ /* 0x040fe200000e0000 */
[--C-:B------:R-:W-:Y:S01]  /*a4410*/  IMAD.IADD R11, R15, 0x1, R213.reuse ;  /* 0x000000010f0b7824 */ /* 0x100fe200078e02d5 */
[C---:B------:R-:W-:Y:S01]  /*a4420*/  R2UR UR7, R155.reuse ;  /* 0x000000009b0772ca */ /* 0x040fe200000e0000 */
[--C-:B------:R-:W-:Y:S01]  /*a4430*/  IMAD.MOV.U32 R208, RZ, RZ, R212.reuse ;  /* 0x000000ffffd07224 */ /* 0x100fe200078e00d4 */
[----:B------:R-:W-:Y:S01]  /*a4440*/  R2UR UR8, R154 ;  /* 0x000000009a0872ca */ /* 0x000fe200000e0000 */
[----:B------:R-:W-:Y:S01]  /*a4450*/  IMAD.MOV.U32 R209, RZ, RZ, R213 ;  /* 0x000000ffffd17224 */ /* 0x000fe200078e00d5 */
[----:B------:R-:W-:Y:S02]  /*a4460*/  R2UR UR9, R155 ;  /* 0x000000009b0972ca */ /* 0x000fe400000e0000 */
[----:B------:R-:W-:Y:S02]  /*a4470*/  IADD3 R9, PT, PT, R15, 0x19, R212 ;  /* 0x000000190f097810 */ /* 0x000fe40007ffe0d4 */
[----:B------:R-:W-:Y:S01]  /*a4480*/  PLOP3.LUT P2, PT, PT, PT, PT, 0x8, 0x80 ;  /* 0x000000000080781c */ /* 0x000fe20003f4e170 */
[----:B0-----:R-:W-:-:S04]  /*a4490*/  IMAD.WIDE R10, R11, 0x4, R12 ;  /* 0x000000040b0a7825 */ /* 0x001fc800078e020c */
[----:B------:R-:W-:Y:S01]  /*a44a0*/  IMAD.WIDE R12, R9, 0x4, R12 ;  /* 0x00000004090c7825 */ /* 0x000fe200078e020c */
[----:B------:R0:W-:Y:S04]  /*a44b0*/  STG.E desc[UR6][R10.64], R212 ;  /* 0x000000d40a007986 */ /* 0x0001e8000c101906 */
[----:B------:R0:W-:Y:S03]  /*a44c0*/  STG.E desc[UR8][R12.64], R213 ;  /* 0x000000d50c007986 */ /* 0x0001e6000c101908 */
.L_x_3373:
[----:B------:R-:W-:Y:S05]  /*a44d0*/  BSYNC.RECONVERGENT B1 ;  /* 0x0000000000017941 */ /* 0x000fea0003800200 */
.L_x_3372:
[C---:B------:R-:W-:Y:S01]  /*a44e0*/  ISETP.LT.U32.AND P3, PT, R211.reuse, 0x20, PT ;  /* 0x00000020d300780c */ /* 0x040fe20003f61070 */
[----:B------:R-:W-:-:S12]  /*a44f0*/  VIADD R211, R211, 0x1 ;  /* 0x00000001d3d37836 */ /* 0x000fd80000000000 */
[----:B------:R-:W-:Y:S05]  /*a4500*/  @P2 BRA P3, `(.L_x_3389) ;  /* 0xffffffe400902947 */ /* 0x000fea000183ffff */
.L_x_3371:
[----:B------:R-:W-:Y:S05]  /*a4510*/  BSYNC.RECONVERGENT B2 ;  /* 0x0000000000027941 */ /* 0x000fea0003800200 */
.L_x_3370:
[----:B------:R-:W-:Y:S02]  /*a4520*/  IMAD.IADD R206, R209, 0x1, R247 ;  /* 0x00000001d1ce7824 */ /* 0x000fe400078e02f7 */
[----:B------:R-:W-:-:S04]  /*a4530*/  IMAD.IADD R207, R208, 0x1, R17 ;  /* 0x00000001d0cf7824 */ /* 0x000fc800078e0211 */
[----:B------:R-:W5:Y:S04]  /*a4540*/  LDL.U8 R206, [R206] ;  /* 0x00000000cece7983 */ /* 0x000f680000100000 */
[----:B------:R-:W5:Y:S01]  /*a4550*/  LDL.U8 R207, [R207] ;  /* 0x00000000cfcf7983 */ /* 0x000f620000100000 */
[----:B------:R-:W-:Y:S05]  /*a4560*/  BRA `(.L_x_3390) ;  /* 0xffffffc400c07947 */ /* 0x000fea000383ffff */
.L_x_3367:
[----:B------:R-:W-:Y:S05]  /*a4570*/  BSYNC.RECONVERGENT B3 ;  /* 0x0000000000037941 */ /* 0x000fea0003800200 */
.L_x_3343:
        /* <DEDUP_REMOVED lines=31> */
.L_x_3397:
        /* <DEDUP_REMOVED lines=74> */
.L_x_3396:
[----:B------:R-:W-:Y:S05]  /*a4c10*/  BSYNC.RECONVERGENT B2 ;  /* 0x0000000000027941 */ /* 0x000fea0003800200 */
.L_x_3395:
        /* <DEDUP_REMOVED lines=46> */
.L_x_3399:
[----:B------:R-:W-:Y:S05]  /*a4f00*/  BSYNC.RECONVERGENT B2 ;  /* 0x0000000000027941 */ /* 0x000fea0003800200 */
.L_x_3398:
        /* <DEDUP_REMOVED lines=30> */
.L_x_3401:
[----:B------:R-:W-:Y:S05]  /*a50f0*/  BSYNC.RECONVERGENT B2 ;  /* 0x0000000000027941 */ /* 0x000fea0003800200 */
.L_x_3400:
        /* <DEDUP_REMOVED lines=28> */
.L_x_3394:
[----:B------:R-:W-:Y:S05]  /*a52c0*/  BSYNC.RECONVERGENT B1 ;  /* 0x0000000000017941 */ /* 0x000fea0003800200 */
.L_x_3393:
        /* <DEDUP_REMOVED lines=13> */
.L_x_3406:
        /* <DEDUP_REMOVED lines=79> */
.L_x_3405:
[----:B------:R-:W-:Y:S05]  /*a5890*/  BSYNC.RECONVERGENT B2 ;  /* 0x0000000000027941 */ /* 0x000fea0003800200 */
.L_x_3404:
        /* <DEDUP_REMOVED lines=51> */
.L_x_3408:
[----:B------:R-:W-:Y:S05]  /*a5bd0*/  BSYNC.RECONVERGENT B2 ;  /* 0x0000000000027941 */ /* 0x000fea0003800200 */
.L_x_3407:
        /* <DEDUP_REMOVED lines=35> */
.L_x_3410:
[----:B------:R-:W-:Y:S05]  /*a5e10*/  BSYNC.RECONVERGENT B2 ;  /* 0x0000000000027941 */ /* 0x000fea0003800200 */
.L_x_3409:
        /* <DEDUP_REMOVED lines=33> */
.L_x_3403:
[----:B------:R-:W-:Y:S05]  /*a6030*/  BSYNC.RECONVERGENT B1 ;  /* 0x0000000000017941 */ /* 0x000fea0003800200 */
.L_x_3402:
        /* <DEDUP_REMOVED lines=34> */
.L_x_3412:
[----:B------:R-:W-:Y:S05]  /*a6260*/  BSYNC.RECONVERGENT B1 ;  /* 0x0000000000017941 */ /* 0x000fea0003800200 */
.L_x_3411:
[----:B------:R-:W-:Y:S01]  /*a6270*/  UMOV UR6, 0x66666666 ;  /* 0x6666666600067882 */ /* 0x000fe20000000000 */
[----:B------:R-:W-:Y:S01]  /*a6280*/  UMOV UR7, 0x40711266 ;  /* 0x4071126600077882 */ /* 0x000fe20000000000 */
[----:B------:R-:W-:Y:S01]  /*a6290*/  IMAD.MOV.U32 R12, RZ, RZ, 0x0 ;  /* 0x00000000ff0c7424 */ /* 0x000fe200078e00ff */
[----:B------:R-:W-:Y:S01]  /*a62a0*/  DADD R10, R10, -UR6 ;  /* 0x800000060a0a7e29 */ /* 0x000fe20008000000 */
[----:B------:R-:W-:-:S07]  /*a62b0*/  IMAD.MOV.U32 R13, RZ, RZ, 0x40590000 ;  /* 0x40590000ff0d7424 */ /* 0x000fce00078e00ff */
[----:B------:R-:W-:-:S11]  /*a62c0*/  DFMA R12, R10, R12, 0.5 ;  /* 0x3fe000000a0c742b */ /* 0x000fd6000000000c */
.L_x_3392:
[----:B------:R-:W-:Y:S05]  /*a62d0*/  BSYNC.RECONVERGENT B0 ;  /* 0x0000000000007941 */ /* 0x000fea0003800200 */
.L_x_3391:
        /* <DEDUP_REMOVED lines=26> */
.L_x_3413:
[----:B------:R-:W-:Y:S05]  /*a6480*/  BSYNC.RECONVERGENT B0 ;  /* 0x0000000000007941 */ /* 0x000fea0003800200 */
.L_x_3342:
[----:B------:R-:W-:Y:S05]  /*a6490*/  BSYNC.RECONVERGENT B4 ;  /* 0x0000000000047941 */ /* 0x000fea0003800200 */
.L_x_3341:
        /* <DEDUP_REMOVED lines=12> */
[C---:B------:R-:W-:Y:S01]  /*a6560*/  R2UR UR7, R155.reuse ;  /* 0x000000009b0772ca */ /* 0x040fe200000e0000 */
[----:B------:R-:W5:Y:S01]  /*a6570*/  LDL R0, [R0] ;  /* 0x0000000000007983 */ /* 0x000f620000100800 */
[----:B------:R-:W-:Y:S02]  /*a6580*/  R2UR UR8, R154 ;  /* 0x000000009a0872ca */ /* 0x000fe400000e0000 */
[----:B------:R-:W-:Y:S01]  /*a6590*/  R2UR UR9, R155 ;  /* 0x000000009b0972ca */ /* 0x000fe200000e0000 */
[----:B------:R-:W-:Y:S08]  /*a65a0*/  BSSY.RECONVERGENT B0, `(.L_x_3414) ;  /* 0x00000d7000007945 */ /* 0x000ff00003800200 */
[----:B------:R1:W5:Y:S01]  /*a65b0*/  LDG.E R36, desc[UR6][R36.64+0x2c] ;  /* 0x00002c0624247981 */ /* 0x000362000c1e1900 */
[----:B0-----:R-:W-:-:S05]  /*a65c0*/  IMAD.WIDE R8, R3, 0x4, R8 ;  /* 0x0000000403087825 */ /* 0x001fca00078e0208 */
[----:B------:R-:W2:Y:S04]  /*a65d0*/  LDG.E R3, desc[UR6][R8.64+0x4] ;  /* 0x0000040608037981 */ /* 0x000ea8000c1e1900 */
        /* <DEDUP_REMOVED lines=10> */
.L_x_3417:
        /* <DEDUP_REMOVED lines=36> */
.L_x_3416:
[----:B------:R-:W0:Y:S01]  /*a68c0*/  LDC.64 R10, c[0x0][0x388] ;  /* 0x0000e200ff0a7b82 */ /* 0x000e220000000a00 */
[----:B------:R-:W-:Y:S01]  /*a68d0*/  R2UR UR6, R154 ;  /* 0x000000009a0672ca */ /* 0x000fe200000e0000 */
[----:B-----5:R-:W-:Y:S01]  /*a68e0*/  IMAD.SHL.U32 R9, R0, 0x4, RZ ;  /* 0x0000000400097824 */ /* 0x020fe200078e00ff */
[----:B------:R-:W-:-:S03]  /*a68f0*/  R2UR UR7, R155 ;  /* 0x000000009b0772ca */ /* 0x000fc600000e0000 */
[----:B0-----:R-:W-:-:S10]  /*a6900*/  IMAD.WIDE R10, R9, 0x4, R10 ;  /* 0x00000004090a7825 */ /* 0x001fd400078e020a */
        /* <DEDUP_REMOVED lines=13> */
.L_x_3419:
        /* <DEDUP_REMOVED lines=36> */
.L_x_3418:
        /* <DEDUP_REMOVED lines=56> */
.L_x_3415:
        /* <DEDUP_REMOVED lines=55> */
.L_x_3420:
[----:B------:R-:W-:Y:S05]  /*a7310*/  BSYNC.RECONVERGENT B0 ;  /* 0x0000000000007941 */ /* 0x000fea0003800200 */
.L_x_3414:
[----:B------:R-:W0:Y:S01]  /*a7320*/  LDC.64 R10, c[0x0][0x388] ;  /* 0x0000e200ff0a7b82 */ /* 0x000e220000000a00 */
[----:B------:R-:W-:Y:S01]  /*a7330*/  R2UR UR6, R154 ;  /* 0x000000009a0672ca */ /* 0x000fe200000e0000 */
[----:B-----5:R-:W-:Y:S01]  /*a7340*/  IMAD.SHL.U32 R9, R0, 0x4, RZ ;  /* 0x0000000400097824 */ /* 0x020fe200078e00ff */
[----:B------:R-:W-:Y:S02]  /*a7350*/  R2UR UR7, R155 ;  /* 0x000000009b0772ca */ /* 0x000fe400000e0000 */
[----:B------:R-:W-:Y:S01]  /*a7360*/  ISETP.NE.AND P0, PT, R36, 0x1, PT ;  /* 0x000000012400780c */ /* 0x000fe20003f05270 */
[----:B------:R-:W-:Y:S01]  /*a7370*/  BSSY.RECONVERGENT B1, `(.L_x_3421) ;  /* 0x000018a000017945 */ /* 0x000fe20003800200 */
[----:B0-----:R-:W-:-:S09]  /*a7380*/  IMAD.WIDE R10, R9, 0x4, R10 ;  /* 0x00000004090a7825 */ /* 0x001fd200078e020a */
[----:B------:R0:W5:Y:S02]  /*a7390*/  LDG.E R208, desc[UR6][R10.64+0x4] ;  /* 0x000004060ad07981 */ /* 0x000164000c1e1900 */
[----:B------:R-:W-:Y:S05]  /*a73a0*/  @!P0 BRA `(.L_x_3422) ;  /* 0x0000000c000c8947 */ /* 0x000fea0003800000 */
[----:B-----5:R-:W-:-:S13]  /*a73b0*/  ISETP.GE.AND P0, PT, R208, 0x1, PT ;  /* 0x00000001d000780c */ /* 0x020fda0003f06270 */
        /* <DEDUP_REMOVED lines=11> */
.L_x_3446:
[----:B------:R-:W2:Y:S01]  /*a7470*/  LDCU.64 UR6, c[0x0][0x380] ;  /* 0x00007000ff0677ac */ /* 0x000ea20008000a00 */
[----:B01---5:R-:W-:Y:S02]  /*a7480*/  IADD3 R11, PT, PT, R208, R12, -R9 ;  /* 0x0000000cd00b7210 */ /* 0x023fe40007ffe809 */
        /* <DEDUP_REMOVED lines=15> */
.L_x_3428:
[----:B------:R-:W-:Y:S01]  /*a7580*/  IMAD.MOV.U32 R23, RZ, RZ, 0x3 ;  /* 0x00000003ff177424 */ /* 0x000fe200078e00ff */
[----:B------:R-:W-:Y:S06]  /*a7590*/  BRA `(.L_x_3430) ;  /* 0x0000000000187947 */ /* 0x000fec0003800000 */
.L_x_3427:
[----:B------:R-:W-:-:S13]  /*a75a0*/  ISETP.NE.AND P0, PT, R22, 0x54, PT ;  /* 0x000000541600780c */ /* 0x000fda0003f05270 */
[----:B------:R-:W-:Y:S05]  /*a75b0*/  @!P0 BRA `(.L_x_3430) ;  /* 0x0000000000108947 */ /* 0x000fea0003800000 */
[----:B------:R-:W-:Y:S01]  /*a75c0*/  ISETP.NE.AND P0, PT, R22, 0x47, PT ;  /* 0x000000471600780c */ /* 0x000fe20003f05270 */
[----:B------:R-:W-:-:S12]  /*a75d0*/  IMAD.MOV.U32 R23, RZ, RZ, 0x1 ;  /* 0x00000001ff177424 */ /* 0x000fd800078e00ff */
[----:B------:R-:W-:Y:S05]  /*a75e0*/  @!P0 BRA `(.L_x_3430) ;  /* 0x0000000000048947 */ /* 0x000fea0003800000 */
.L_x_3429:
[----:B------:R-:W-:-:S07]  /*a75f0*/  IMAD.MOV.U32 R23, RZ, RZ, 0x4 ;  /* 0x00000004ff177424 */ /* 0x000fce00078e00ff */
.L_x_3430:
[----:B------:R-:W-:Y:S05]  /*a7600*/  BSYNC.RECONVERGENT B2 ;  /* 0x0000000000027941 */ /* 0x000fea0003800200 */
.L_x_3426:
        /* <DEDUP_REMOVED lines=15> */
.L_x_3433:
[----:B------:R-:W-:Y:S01]  /*a7700*/  IMAD.MOV.U32 R24, RZ, RZ, 0x3 ;  /* 0x00000003ff187424 */ /* 0x000fe200078e00ff */
[----:B------:R-:W-:Y:S06]  /*a7710*/  BRA `(.L_x_3435) ;  /* 0x0000000000187947 */ /* 0x000fec0003800000 */
.L_x_3432:
[----:B------:R-:W-:-:S13]  /*a7720*/  ISETP.NE.AND P0, PT, R25, 0x54, PT ;  /* 0x000000541900780c */ /* 0x000fda0003f05270 */
[----:B------:R-:W-:Y:S05]  /*a7730*/  @!P0 BRA `(.L_x_3435) ;  /* 0x0000000000108947 */ /* 0x000fea0003800000 */
[----:B------:R-:W-:Y:S01]  /*a7740*/  ISETP.NE.AND P0, PT, R25, 0x47, PT ;  /* 0x000000471900780c */ /* 0x000fe20003f05270 */
[----:B------:R-:W-:-:S12]  /*a7750*/  IMAD.MOV.U32 R24, RZ, RZ, 0x1 ;  /* 0x00000001ff187424 */ /* 0x000fd800078e00ff */
[----:B------:R-:W-:Y:S05]  /*a7760*/  @!P0 BRA `(.L_x_3435) ;  /* 0x0000000000048947 */ /* 0x000fea0003800000 */
.L_x_3434:
[----:B------:R-:W-:-:S07]  /*a7770*/  IMAD.MOV.U32 R24, RZ, RZ, 0x4 ;  /* 0x00000004ff187424 */ /* 0x000fce00078e00ff */
.L_x_3435:
[----:B------:R-:W-:Y:S05]  /*a7780*/  BSYNC.RECONVERGENT B2 ;  /* 0x0000000000027941 */ /* 0x000fea0003800200 */
.L_x_3431:
        /* <DEDUP_REMOVED lines=14> */
.L_x_3438:
[----:B------:R-:W-:Y:S01]  /*a7870*/  IMAD.MOV.U32 R23, RZ, RZ, 0x3 ;  /* 0x00000003ff177424 */ /* 0x000fe200078e00ff */
[----:B------:R-:W-:Y:S06]  /*a7880*/  BRA `(.L_x_3440) ;  /* 0x0000000000187947 */ /* 0x000fec0003800000 */
.L_x_3437:
[----:B------:R-:W-:-:S13]  /*a7890*/  ISETP.NE.AND P0, PT, R25, 0x54, PT ;  /* 0x000000541900780c */ /* 0x000fda0003f05270 */
[----:B------:R-:W-:Y:S05]  /*a78a0*/  @!P0 BRA `(.L_x_3440) ;  /* 0x0000000000108947 */ /* 0x000fea0003800000 */
[----:B------:R-:W-:Y:S01]  /*a78b0*/  ISETP.NE.AND P0, PT, R25, 0x47, PT ;  /* 0x000000471900780c */ /* 0x000fe20003f05270 */
[----:B------:R-:W-:-:S12]  /*a78c0*/  IMAD.MOV.U32 R23, RZ, RZ, 0x1 ;  /* 0x00000001ff177424 */ /* 0x000fd800078e00ff */
[----:B------:R-:W-:Y:S05]  /*a78d0*/  @!P0 BRA `(.L_x_3440) ;  /* 0x0000000000048947 */ /* 0x000fea0003800000 */
.L_x_3439:
[----:B------:R-:W-:-:S07]  /*a78e0*/  IMAD.MOV.U32 R23, RZ, RZ, 0x4 ;  /* 0x00000004ff177424 */ /* 0x000fce00078e00ff */
.L_x_3440:
[----:B------:R-:W-:Y:S05]  /*a78f0*/  BSYNC.RECONVERGENT B2 ;  /* 0x0000000000027941 */ /* 0x000fea0003800200 */
.L_x_3436:
        /* <DEDUP_REMOVED lines=14> */
.L_x_3443:
[----:B------:R-:W-:Y:S01]  /*a79e0*/  IMAD.MOV.U32 R11, RZ, RZ, 0x3 ;  /* 0x00000003ff0b7424 */ /* 0x000fe200078e00ff */
[----:B------:R-:W-:Y:S06]  /*a79f0*/  BRA `(.L_x_3445) ;  /* 0x0000000000187947 */ /* 0x000fec0003800000 */
.L_x_3442:
[----:B------:R-:W-:-:S13]  /*a7a00*/  ISETP.NE.AND P0, PT, R10, 0x54, PT ;  /* 0x000000540a00780c */ /* 0x000fda0003f05270 */
[----:B------:R-:W-:Y:S05]  /*a7a10*/  @!P0 BRA `(.L_x_3445) ;  /* 0x0000000000108947 */ /* 0x000fea0003800000 */
[----:B------:R-:W-:Y:S01]  /*a7a20*/  ISETP.NE.AND P0, PT, R10, 0x47, PT ;  /* 0x000000470a00780c */ /* 0x000fe20003f05270 */
[----:B------:R-:W-:-:S12]  /*a7a30*/  IMAD.MOV.U32 R11, RZ, RZ, 0x1 ;  /* 0x00000001ff0b7424 */ /* 0x000fd800078e00ff */
[----:B------:R-:W-:Y:S05]  /*a7a40*/  @!P0 BRA `(.L_x_3445) ;  /* 0x0000000000048947 */ /* 0x000fea0003800000 */
.L_x_3444:
[----:B------:R-:W-:-:S07]  /*a7a50*/  IMAD.MOV.U32 R11, RZ, RZ, 0x4 ;  /* 0x00000004ff0b7424 */ /* 0x000fce00078e00ff */
.L_x_3445:
[----:B------:R-:W-:Y:S05]  /*a7a60*/  BSYNC.RECONVERGENT B2 ;  /* 0x0000000000027941 */ /* 0x000fea0003800200 */
.L_x_3441:
[----:B------:R2:W-:Y:S01]  /*a7a70*/  STL.U8 [R22+0x3], R11 ;  /* 0x0000030b16007387 */ /* 0x0005e20000100000 */
[C---:B------:R-:W-:Y:S02]  /*a7a80*/  VIADD R10, R9.reuse, 0x3 ;  /* 0x00000003090a7836 */ /* 0x040fe40000000000 */
[----:B------:R-:W-:-:S03]  /*a7a90*/  VIADD R9, R9, 0x4 ;  /* 0x0000000409097836 */ /* 0x000fc60000000000 */
[----:B------:R-:W-:-:S13]  /*a7aa0*/  ISETP.NE.AND P0, PT, R10, R13, PT ;  /* 0x0000000d0a00720c */ /* 0x000fda0003f05270 */
[----:B--2---:R-:W-:Y:S05]  /*a7ab0*/  @P0 BRA `(.L_x_3446) ;  /* 0xfffffff8006c0947 */ /* 0x004fea000383ffff */
.L_x_3425:
[----:B------:R-:W-:Y:S05]  /*a7ac0*/  BSYNC.RECONVERGENT B0 ;  /* 0x0000000000007941 */ /* 0x000fea0003800200 */
.L_x_3424:
[----:B------:R-:W-:-:S13]  /*a7ad0*/  ISETP.NE.AND P0, PT, R0, RZ, PT ;  /* 0x000000ff0000720c */ /* 0x000fda0003f05270 */
[----:B------:R-:W-:Y:S05]  /*a7ae0*/  @!P0 BRA `(.L_x_3423) ;  /* 0x0000001000488947 */ /* 0x000fea0003800000 */
[----:B------:R-:W0:Y:S01]  /*a7af0*/  LDCU.64 UR6, c[0x0][0x380] ;  /* 0x00007000ff0677ac */ /* 0x000e220008000a00 */
[----:B-----5:R-:W-:Y:S02]  /*a7b00*/  IADD3 R12, PT, PT, R208, R12, -R9 ;  /* 0x0000000cd00c7210 */ /* 0x020fe40007ffe809 */
[----:B------:R-:W-:Y:S02]  /*a7b10*/  R2UR UR8, R154 ;  /* 0x000000009a0872ca */ /* 0x000fe400000e0000 */
[----:B------:R-:W-:Y:S02]  /*a7b20*/  R2UR UR9, R155 ;  /* 0x000000009b0972ca */ /* 0x000fe400000e0000 */
[----:B01----:R-:W-:-:S04]  /*a7b30*/  IADD3 R10, P0, PT, R12, UR6, RZ ;  /* 0x000000060c0a7c10 */ /* 0x003fc8000ff1e0ff */
        /* <DEDUP_REMOVED lines=12> */
.L_x_3449:
[----:B------:R-:W-:Y:S01]  /*a7c00*/  IMAD.MOV.U32 R12, RZ, RZ, 0x3 ;  /* 0x00000003ff0c7424 */ /* 0x000fe200078e00ff */
[----:B------:R-:W-:Y:S06]  /*a7c10*/  BRA `(.L_x_3451) ;  /* 0x0000000000187947 */ /* 0x000fec0003800000 */
.L_x_3448:
[----:B------:R-:W-:-:S13]  /*a7c20*/  ISETP.NE.AND P0, PT, R13, 0x54, PT ;  /* 0x000000540d00780c */ /* 0x000fda0003f05270 */
[----:B------:R-:W-:Y:S05]  /*a7c30*/  @!P0 BRA `(.L_x_3451) ;  /* 0x0000000000108947 */ /* 0x000fea0003800000 */
[----:B------:R-:W-:Y:S01]  /*a7c40*/  ISETP.NE.AND P0, PT, R13, 0x47, PT ;  /* 0x000000470d00780c */ /* 0x000fe20003f05270 */
[----:B------:R-:W-:-:S12]  /*a7c50*/  IMAD.MOV.U32 R12, RZ, RZ, 0x1 ;  /* 0x00000001ff0c7424 */ /* 0x000fd800078e00ff */
[----:B------:R-:W-:Y:S05]  /*a7c60*/  @!P0 BRA `(.L_x_3451) ;  /* 0x0000000000048947 */ /* 0x000fea0003800000 */
.L_x_3450:
[----:B------:R-:W-:-:S07]  /*a7c70*/  IMAD.MOV.U32 R12, RZ, RZ, 0x4 ;  /* 0x00000004ff0c7424 */ /* 0x000fce00078e00ff */
.L_x_3451:
[----:B------:R-:W-:Y:S05]  /*a7c80*/  BSYNC.RECONVERGENT B0 ;  /* 0x0000000000007941 */ /* 0x000fea0003800200 */
.L_x_3447:
        /* <DEDUP_REMOVED lines=8> */
[----:B--2---:R-:W-:Y:S02]  /*a7d10*/  PRMT R12, RZ, 0x7610, R12 ;  /* 0x00007610ff0c7816 */ /* 0x004fe4000000000c */
        /* <DEDUP_REMOVED lines=8> */
.L_x_3454:
[----:B------:R-:W-:Y:S01]  /*a7da0*/  IMAD.MOV.U32 R12, RZ, RZ, 0x3 ;  /* 0x00000003ff0c7424 */ /* 0x000fe200078e00ff */
[----:B------:R-:W-:Y:S06]  /*a7db0*/  BRA `(.L_x_3456) ;  /* 0x0000000000187947 */ /* 0x000fec0003800000 */
.L_x_3453:
[----:B------:R-:W-:-:S13]  /*a7dc0*/  ISETP.NE.AND P0, PT, R13, 0x54, PT ;  /* 0x000000540d00780c */ /* 0x000fda0003f05270 */
[----:B------:R-:W-:Y:S05]  /*a7dd0*/  @!P0 BRA `(.L_x_3456) ;  /* 0x0000000000108947 */ /* 0x000fea0003800000 */
[----:B------:R-:W-:Y:S01]  /*a7de0*/  ISETP.NE.AND P0, PT, R13, 0x47, PT ;  /* 0x000000470d00780c */ /* 0x000fe20003f05270 */
[----:B------:R-:W-:-:S12]  /*a7df0*/  IMAD.MOV.U32 R12, RZ, RZ, 0x1 ;  /* 0x00000001ff0c7424 */ /* 0x000fd800078e00ff */
[----:B------:R-:W-:Y:S05]  /*a7e00*/  @!P0 BRA `(.L_x_3456) ;  /* 0x0000000000048947 */ /* 0x000fea0003800000 */
.L_x_3455:
[----:B------:R-:W-:-:S07]  /*a7e10*/  IMAD.MOV.U32 R12, RZ, RZ, 0x4 ;  /* 0x00000004ff0c7424 */ /* 0x000fce00078e00ff */
.L_x_3456:
[----:B------:R-:W-:Y:S05]  /*a7e20*/  BSYNC.RECONVERGENT B0 ;  /* 0x0000000000007941 */ /* 0x000fea0003800200 */
.L_x_3452:
[----:B------:R3:W-:Y:S01]  /*a7e30*/  STL.U8 [R9+0x1], R12 ;  /* 0x0000010c09007387 */ /* 0x0007e20000100000 */
[----:B------:R-:W-:-:S13]  /*a7e40*/  ISETP.NE.AND P0, PT, R0, 0x2, PT ;  /* 0x000000020000780c */ /* 0x000fda0003f05270 */
[----:B---3--:R-:W-:Y:S05]  /*a7e50*/  @!P0 BRA `(.L_x_3423) ;  /* 0x0000000c006c8947 */ /* 0x008fea0003800000 */
        /* <DEDUP_REMOVED lines=13> */
.L_x_3459:
[----:B------:R-:W-:Y:S01]  /*a7f30*/  IMAD.MOV.U32 R0, RZ, RZ, 0x3 ;  /* 0x00000003ff007424 */ /* 0x000fe200078e00ff */
[----:B------:R-:W-:Y:S06]  /*a7f40*/  BRA `(.L_x_3461) ;  /* 0x0000000000187947 */ /* 0x000fec0003800000 */
.L_x_3458:
[----:B------:R-:W-:-:S13]  /*a7f50*/  ISETP.NE.AND P0, PT, R10, 0x54, PT ;  /* 0x000000540a00780c */ /* 0x000fda0003f05270 */
[----:B------:R-:W-:Y:S05]  /*a7f60*/  @!P0 BRA `(.L_x_3461) ;  /* 0x0000000000108947 */ /* 0x000fea0003800000 */
[----:B------:R-:W-:Y:S01]  /*a7f70*/  ISETP.NE.AND P0, PT, R10, 0x47, PT ;  /* 0x000000470a00780c */ /* 0x000fe20003f05270 */
[----:B------:R-:W-:-:S12]  /*a7f80*/  IMAD.MOV.U32 R0, RZ, RZ, 0x1 ;  /* 0x00000001ff007424 */ /* 0x000fd800078e00ff */
[----:B------:R-:W-:Y:S05]  /*a7f90*/  @!P0 BRA `(.L_x_3461) ;  /* 0x0000000000048947 */ /* 0x000fea0003800000 */
.L_x_3460:
[----:B------:R-:W-:-:S07]  /*a7fa0*/  IMAD.MOV.U32 R0, RZ, RZ, 0x4 ;  /* 0x00000004ff007424 */ /* 0x000fce00078e00ff */
.L_x_3461:
[----:B------:R-:W-:Y:S05]  /*a7fb0*/  BSYNC.RECONVERGENT B0 ;  /* 0x0000000000007941 */ /* 0x000fea0003800200 */
.L_x_3457:
[----:B------:R3:W-:Y:S01]  /*a7fc0*/  STL.U8 [R9+0x2], R0 ;  /* 0x0000020009007387 */ /* 0x0007e20000100000 */
[----:B------:R-:W-:Y:S05]  /*a7fd0*/  BRA `(.L_x_3423) ;  /* 0x0000000c000c7947 */ /* 0x000fea0003800000 */
.L_x_3422:
[----:B-----5:R-:W-:-:S13]  /*a7fe0*/  ISETP.GE.AND P0, PT, R208, 0x1, PT ;  /* 0x00000001d000780c */ /* 0x020fda0003f06270 */
[----:B------:R-:W-:Y:S05]  /*a7ff0*/  @!P0 BRA `(.L_x_3423) ;  /* 0x0000000c00048947 */ /* 0x000fea0003800000 */
[----:B------:R-:W-:Y:S02]  /*a8000*/  R2UR UR6, R154 ;  /* 0x000000009a0672ca */ /* 0x000fe400000e0000 */
[----:B------:R-:W-:-:S13]  /*a8010*/  R2UR UR7, R155 ;  /* 0x000000009b0772ca */ /* 0x000fda00000e0000 */
[----:B------:R-:W2:Y:S01]  /*a8020*/  LDG.E R9, desc[UR6][R10.64] ;  /* 0x000000060a097981 */ /* 0x000ea2000c1e1900 */
[C---:B------:R-:W-:Y:S01]  /*a8030*/  ISETP.GE.U32.AND P0, PT, R208.reuse, 0x4, PT ;  /* 0x00000004d000780c */ /* 0x040fe20003f06070 */
[----:B------:R-:W-:Y:S01]  /*a8040*/  BSSY.RECONVERGENT B0, `(.L_x_3462) ;  /* 0x000006c000007945 */ /* 0x000fe20003800200 */
[----:B------:R-:W-:Y:S01]  /*a8050*/  LOP3.LUT R0, R208, 0x3, RZ, 0xc0, !PT ;  /* 0x00000003d0007812 */ /* 0x000fe200078ec0ff */
[----:B------:R-:W-:Y:S02]  /*a8060*/  IMAD.MOV.U32 R12, RZ, RZ, 0x1 ;  /* 0x00000001ff0c7424 */ /* 0x000fe400078e00ff */
[----:B--2---:R-:W-:-:S08]  /*a8070*/  VIADD R9, R9, 0xffffffff ;  /* 0xffffffff09097836 */ /* 0x004fd00000000000 */
[----:B------:R-:W-:Y:S05]  /*a8080*/  @!P0 BRA `(.L_x_3463) ;  /* 0x00000004009c8947 */ /* 0x000fea0003800000 */
[----:B------:R-:W-:Y:S01]  /*a8090*/  LOP3.LUT R13, R208, 0x7ffffffc, RZ, 0xc0, !PT ;  /* 0x7ffffffcd00d7812 */ /* 0x000fe200078ec0ff */
[----:B------:R-:W-:-:S07]  /*a80a0*/  IMAD.MOV.U32 R12, RZ, RZ, 0x1 ;  /* 0x00000001ff0c7424 */ /* 0x000fce00078e00ff */
.L_x_3484:
        /* <DEDUP_REMOVED lines=17> */
.L_x_3465:
[----:B------:R-:W-:Y:S01]  /*a81c0*/  ISETP.NE.AND P0, PT, R22, 0x47, PT ;  /* 0x000000471600780c */ /* 0x000fe20003f05270 */
[----:B------:R-:W-:-:S12]  /*a81d0*/  IMAD.MOV.U32 R23, RZ, RZ, 0x2 ;  /* 0x00000002ff177424 */ /* 0x000fd800078e00ff */
[----:B------:R-:W-:Y:S05]  /*a81e0*/  @!P0 BRA `(.L_x_3466) ;  /* 0x0000000000148947 */ /* 0x000fea0003800000 */
[----:B------:R-:W-:-:S13]  /*a81f0*/  ISETP.NE.AND P0, PT, R22, 0x54, PT ;  /* 0x000000541600780c */ /* 0x000fda0003f05270 */
[----:B------:R-:W-:Y:S05]  /*a8200*/  @!P0 BRA `(.L_x_3468) ;  /* 0x0000000000088947 */ /* 0x000fea0003800000 */
.L_x_3467:
[----:B------:R-:W-:Y:S01]  /*a8210*/  IMAD.MOV.U32 R23, RZ, RZ, 0x4 ;  /* 0x00000004ff177424 */ /* 0x000fe200078e00ff */
[----:B------:R-:W-:Y:S06]  /*a8220*/  BRA `(.L_x_3466) ;  /* 0x0000000000047947 */ /* 0x000fec0003800000 */
.L_x_3468:
[----:B------:R-:W-:-:S07]  /*a8230*/  IMAD.MOV.U32 R23, RZ, RZ, 0x3 ;  /* 0x00000003ff177424 */ /* 0x000fce00078e00ff */
.L_x_3466:
[----:B------:R-:W-:Y:S05]  /*a8240*/  BSYNC.RECONVERGENT B2 ;  /* 0x0000000000027941 */ /* 0x000fea0003800200 */
.L_x_3464:
        /* <DEDUP_REMOVED lines=15> */
.L_x_3470:
[----:B------:R-:W-:-:S13]  /*a8340*/  ISETP.NE.AND P0, PT, R24, 0x47, PT ;  /* 0x000000471800780c */ /* 0x000fda0003f05270 */
[----:B------:R-:W-:Y:S05]  /*a8350*/  @!P0 BRA `(.L_x_3473) ;  /* 0x0000000000148947 */ /* 0x000fea0003800000 */
[----:B------:R-:W-:Y:S01]  /*a8360*/  ISETP.NE.AND P0, PT, R24, 0x54, PT ;  /* 0x000000541800780c */ /* 0x000fe20003f05270 */
[----:B------:R-:W-:-:S12]  /*a8370*/  IMAD.MOV.U32 R23, RZ, RZ, 0x3 ;  /* 0x00000003ff177424 */ /* 0x000fd800078e00ff */
[----:B------:R-:W-:Y:S05]  /*a8380*/  @!P0 BRA `(.L_x_3471) ;  /* 0x00000000000c8947 */ /* 0x000fea0003800000 */
.L_x_3472:
[----:B------:R-:W-:Y:S01]  /*a8390*/  IMAD.MOV.U32 R23, RZ, RZ, 0x4 ;  /* 0x00000004ff177424 */ /* 0x000fe200078e00ff */
[----:B------:R-:W-:Y:S06]  /*a83a0*/  BRA `(.L_x_3471) ;  /* 0x0000000000047947 */ /* 0x000fec0003800000 */
.L_x_3473:
[----:B------:R-:W-:-:S07]  /*a83b0*/  IMAD.MOV.U32 R23, RZ, RZ, 0x2 ;  /* 0x00000002ff177424 */ /* 0x000fce00078e00ff */
.L_x_3471:
[----:B------:R-:W-:Y:S05]  /*a83c0*/  BSYNC.RECONVERGENT B2 ;  /* 0x0000000000027941 */ /* 0x000fea0003800200 */
.L_x_3469:
        /* <DEDUP_REMOVED lines=14> */
.L_x_3475:
[----:B------:R-:W-:-:S13]  /*a84b0*/  ISETP.NE.AND P0, PT, R24, 0x47, PT ;  /* 0x000000471800780c */ /* 0x000fda0003f05270 */
[----:B------:R-:W-:Y:S05]  /*a84c0*/  @!P0 BRA `(.L_x_3478) ;  /* 0x0000000000148947 */ /* 0x000fea0003800000 */
[----:B------:R-:W-:Y:S01]  /*a84d0*/  ISETP.NE.AND P0, PT, R24, 0x54, PT ;  /* 0x000000541800780c */ /* 0x000fe20003f05270 */
[----:B------:R-:W-:-:S12]  /*a84e0*/  IMAD.MOV.U32 R23, RZ, RZ, 0x3 ;  /* 0x00000003ff177424 */ /* 0x000fd800078e00ff */
[----:B------:R-:W-:Y:S05]  /*a84f0*/  @!P0 BRA `(.L_x_3476) ;  /* 0x00000000000c8947 */ /* 0x000fea0003800000 */
.L_x_3477:
[----:B------:R-:W-:Y:S01]  /*a8500*/  IMAD.MOV.U32 R23, RZ, RZ, 0x4 ;  /* 0x00000004ff177424 */ /* 0x000fe200078e00ff */
[----:B------:R-:W-:Y:S06]  /*a8510*/  BRA `(.L_x_3476) ;  /* 0x0000000000047947 */ /* 0x000fec0003800000 */
.L_x_3478:
[----:B------:R-:W-:-:S07]  /*a8520*/  IMAD.MOV.U32 R23, RZ, RZ, 0x2 ;  /* 0x00000002ff177424 */ /* 0x000fce00078e00ff */
.L_x_3476:
[----:B------:R-:W-:Y:S05]  /*a8530*/  BSYNC.RECONVERGENT B2 ;  /* 0x0000000000027941 */ /* 0x000fea0003800200 */
.L_x_3474:
        /* <DEDUP_REMOVED lines=14> */
.L_x_3480:
[----:B------:R-:W-:-:S13]  /*a8620*/  ISETP.NE.AND P0, PT, R10, 0x47, PT ;  /* 0x000000470a00780c */ /* 0x000fda0003f05270 */
[----:B------:R-:W-:Y:S05]  /*a8630*/  @!P0 BRA `(.L_x_3483) ;  /* 0x0000000000148947 */ /* 0x000fea0003800000 */
[----:B------:R-:W-:Y:S01]  /*a8640*/  ISETP.NE.AND P0, PT, R10, 0x54, PT ;  /* 0x000000540a00780c */ /* 0x000fe20003f05270 */
[----:B------:R-:W-:-:S12]  /*a8650*/  IMAD.MOV.U32 R11, RZ, RZ, 0x3 ;  /* 0x00000003ff0b7424 */ /* 0x000fd800078e00ff */
[----:B------:R-:W-:Y:S05]  /*a8660*/  @!P0 BRA `(.L_x_3481) ;  /* 0x00000000000c8947 */ /* 0x000fea0003800000 */
.L_x_3482:
[----:B------:R-:W-:Y:S01]  /*a8670*/  IMAD.MOV.U32 R11, RZ, RZ, 0x4 ;  /* 0x00000004ff0b7424 */ /* 0x000fe200078e00ff */
[----:B------:R-:W-:Y:S06]  /*a8680*/  BRA `(.L_x_3481) ;  /* 0x0000000000047947 */ /* 0x000fec0003800000 */
.L_x_3483:
[----:B------:R-:W-:-:S07]  /*a8690*/  IMAD.MOV.U32 R11, RZ, RZ, 0x2 ;  /* 0x00000002ff0b7424 */ /* 0x000fce00078e00ff */
.L_x_3481:
[----:B------:R-:W-:Y:S05]  /*a86a0*/  BSYNC.RECONVERGENT B2 ;  /* 0x0000000000027941 */ /* 0x000fea0003800200 */
.L_x_3479:
[----:B------:R1:W-:Y:S01]  /*a86b0*/  STL.U8 [R22+0x3], R11 ;  /* 0x0000030b16007387 */ /* 0x0003e20000100000 */
[C---:B------:R-:W-:Y:S02]  /*a86c0*/  VIADD R10, R12.reuse, 0x3 ;  /* 0x000000030c0a7836 */ /* 0x040fe40000000000 */
[----:B------:R-:W-:-:S03]  /*a86d0*/  VIADD R12, R12, 0x4 ;  /* 0x000000040c0c7836 */ /* 0x000fc60000000000 */
[----:B------:R-:W-:-:S13]  /*a86e0*/  ISETP.NE.AND P0, PT, R10, R13, PT ;  /* 0x0000000d0a00720c */ /* 0x000fda0003f05270 */
[----:B-1----:R-:W-:Y:S05]  /*a86f0*/  @P0 BRA `(.L_x_3484) ;  /* 0xfffffff8006c0947 */ /* 0x002fea000383ffff */
.L_x_3463:
[----:B------:R-:W-:Y:S05]  /*a8700*/  BSYNC.RECONVERGENT B0 ;  /* 0x0000000000007941 */ /* 0x000fea0003800200 */
.L_x_3462:
        /* <DEDUP_REMOVED lines=19> */
.L_x_3486:
[----:B------:R-:W-:-:S13]  /*a8840*/  ISETP.NE.AND P0, PT, R13, 0x47, PT ;  /* 0x000000470d00780c */ /* 0x000fda0003f05270 */
[----:B------:R-:W-:Y:S05]  /*a8850*/  @!P0 BRA `(.L_x_3489) ;  /* 0x0000000000148947 */ /* 0x000fea0003800000 */
[----:B------:R-:W-:Y:S01]  /*a8860*/  ISETP.NE.AND P0, PT, R13, 0x54, PT ;  /* 0x000000540d00780c */ /* 0x000fe20003f05270 */
[----:B------:R-:W-:-:S12]  /*a8870*/  IMAD.MOV.U32 R9, RZ, RZ, 0x3 ;  /* 0x00000003ff097424 */ /* 0x000fd800078e00ff */
[----:B------:R-:W-:Y:S05]  /*a8880*/  @!P0 BRA `(.L_x_3487) ;  /* 0x00000000000c8947 */ /* 0x000fea0003800000 */
.L_x_3488:
[----:B------:R-:W-:Y:S01]  /*a8890*/  IMAD.MOV.U32 R9, RZ, RZ, 0x4 ;  /* 0x00000004ff097424 */ /* 0x000fe200078e00ff */
[----:B------:R-:W-:Y:S06]  /*a88a0*/  BRA `(.L_x_3487) ;  /* 0x0000000000047947 */ /* 0x000fec0003800000 */
.L_x_3489:
[----:B------:R-:W-:-:S07]  /*a88b0*/  IMAD.MOV.U32 R9, RZ, RZ, 0x2 ;  /* 0x00000002ff097424 */ /* 0x000fce00078e00ff */
.L_x_3487:
[----:B------:R-:W-:Y:S05]  /*a88c0*/  BSYNC.RECONVERGENT B0 ;  /* 0x0000000000007941 */ /* 0x000fea0003800200 */
.L_x_3485:
        /* <DEDUP_REMOVED lines=11> */
[----:B----4-:R-:W-:-:S11]  /*a8980*/  PRMT R9, RZ, 0x7610, R9 ;  /* 0x00007610ff097816 */ /* 0x010fd60000000009 */
[----:B------:R-:W-:Y:S05]  /*a8990*/  @!P0 BRA `(.L_x_3492) ;  /* 0x0000000000308947 */ /* 0x000fea0003800000 */
[----:B------:R-:W-:-:S13]  /*a89a0*/  ISETP.NE.AND P0, PT, R13, 0x43, PT ;  /* 0x000000430d00780c */ /* 0x000fda0003f05270 */
[----:B------:R-:W-:Y:S05]  /*a89b0*/  @P0 BRA `(.L_x_3493) ;  /* 0x00000000001c0947 */ /* 0x000fea0003800000 */
[----:B------:R-:W-:Y:S01]  /*a89c0*/  IMAD.MOV.U32 R9, RZ, RZ, 0x1 ;  /* 0x00000001ff097424 */ /* 0x000fe200078e00ff */
[----:B------:R-:W-:Y:S06]  /*a89d0*/  BRA `(.L_x_3492) ;  /* 0x0000000000207947 */ /* 0x000fec0003800000 */
.L_x_3491:
[----:B------:R-:W-:-:S13]  /*a89e0*/  ISETP.NE.AND P0, PT, R13, 0x47, PT ;  /* 0x000000470d00780c */ /* 0x000fda0003f05270 */
[----:B------:R-:W-:Y:S05]  /*a89f0*/  @!P0 BRA `(.L_x_3494) ;  /* 0x0000000000148947 */ /* 0x000fea0003800000 */
[----:B------:R-:W-:Y:S01]  /*a8a00*/  ISETP.NE.AND P0, PT, R13, 0x54, PT ;  /* 0x000000540d00780c */ /* 0x000fe20003f05270 */
[----:B----4-:R-:W-:-:S12]  /*a8a10*/  IMAD.MOV.U32 R9, RZ, RZ, 0x3 ;  /* 0x00000003ff097424 */ /* 0x010fd800078e00ff */
[----:B------:R-:W-:Y:S05]  /*a8a20*/  @!P0 BRA `(.L_x_3492) ;  /* 0x00000000000c8947 */ /* 0x000fea0003800000 */
.L_x_3493:
[----:B------:R-:W-:Y:S01]  /*a8a30*/  IMAD.MOV.U32 R9, RZ, RZ, 0x4 ;  /* 0x00000004ff097424 */ /* 0x000fe200078e00ff */
[----:B------:R-:W-:Y:S06]  /*a8a40*/  BRA `(.L_x_3492) ;  /* 0x0000000000047947 */ /* 0x000fec0003800000 */
.L_x_3494:
[----:B----4-:R-:W-:-:S07]  /*a8a50*/  IMAD.MOV.U32 R9, RZ, RZ, 0x2 ;  /* 0x00000002ff097424 */ /* 0x010fce00078e00ff */
.L_x_3492:
[----:B------:R-:W-:Y:S05]  /*a8a60*/  BSYNC.RECONVERGENT B0 ;  /* 0x0000000000007941 */ /* 0x000fea0003800200 */
.L_x_3490:
        /* <DEDUP_REMOVED lines=16> */
.L_x_3496:
[----:B------:R-:W-:-:S13]  /*a8b70*/  ISETP.NE.AND P0, PT, R10, 0x47, PT ;  /* 0x000000470a00780c */ /* 0x000fda0003f05270 */
[----:B------:R-:W-:Y:S05]  /*a8b80*/  @!P0 BRA `(.L_x_3499) ;  /* 0x0000000000148947 */ /* 0x000fea0003800000 */
[----:B------:R-:W-:Y:S01]  /*a8b90*/  ISETP.NE.AND P0, PT, R10, 0x54, PT ;  /* 0x000000540a00780c */ /* 0x000fe20003f05270 */
[----:B------:R-:W-:-:S12]  /*a8ba0*/  IMAD.MOV.U32 R0, RZ, RZ, 0x3 ;  /* 0x00000003ff007424 */ /* 0x000fd800078e00ff */
[----:B------:R-:W-:Y:S05]  /*a8bb0*/  @!P0 BRA `(.L_x_3497) ;  /* 0x00000000000c8947 */ /* 0x000fea0003800000 */
.L_x_3498:
[----:B------:R-:W-:Y:S01]  /*a8bc0*/  IMAD.MOV.U32 R0, RZ, RZ, 0x4 ;  /* 0x00000004ff007424 */ /* 0x000fe200078e00ff */
[----:B------:R-:W-:Y:S06]  /*a8bd0*/  BRA `(.L_x_3497) ;  /* 0x0000000000047947 */ /* 0x000fec0003800000 */
.L_x_3499:
[----:B------:R-:W-:-:S07]  /*a8be0*/  IMAD.MOV.U32 R0, RZ, RZ, 0x2 ;  /* 0x00000002ff007424 */ /* 0x000fce00078e00ff */
.L_x_3497:
[----:B------:R-:W-:Y:S05]  /*a8bf0*/  BSYNC.RECONVERGENT B0 ;  /* 0x0000000000007941 */ /* 0x000fea0003800200 */
.L_x_3495:
[----:B------:R0:W-:Y:S02]  /*a8c00*/  STL.U8 [R12+0x2], R0 ;  /* 0x000002000c007387 */ /* 0x0001e40000100000 */
.L_x_3423:
[----:B------:R-:W-:Y:S05]  /*a8c10*/  BSYNC.RECONVERGENT B1 ;  /* 0x0000000000017941 */ /* 0x000fea0003800200 */
.L_x_3421:
[----:B------:R-:W-:Y:S01]  /*a8c20*/  ISETP.GE.AND P0, PT, R3, 0x1, PT ;  /* 0x000000010300780c */ /* 0x000fe20003f06270 */
[----:B------:R-:W-:-:S12]  /*a8c30*/  BSSY.RECONVERGENT B1, `(.L_x_3500) ;  /* 0x00000bf000017945 */ /* 0x000fd80003800200 */
[----:B------:R-:W-:Y:S05]  /*a8c40*/  @!P0 BRA `(.L_x_3501) ;  /* 0x0000000800f48947 */ /* 0x000fea0003800000 */
[C---:B------:R-:W-:Y:S01]  /*a8c50*/  ISETP.GE.U32.AND P1, PT, R3.reuse, 0x4, PT ;  /* 0x000000040300780c */ /* 0x040fe20003f26070 */
[----:B------:R-:W-:Y:S01]  /*a8c60*/  BSSY.RECONVERGENT B0, `(.L_x_3502) ;  /* 0x000006b000007945 */ /* 0x000fe20003800200 */
[----:B------:R-:W-:Y:S01]  /*a8c70*/  LOP3.LUT R22, R3, 0x3, RZ, 0xc0, !PT ;  /* 0x0000000303167812 */ /* 0x000fe200078ec0ff */
[----:B0--3--:R-:W-:-:S10]  /*a8c80*/  IMAD.MOV.U32 R0, RZ, RZ, 0x1 ;  /* 0x00000001ff007424 */ /* 0x009fd400078e00ff */
[----:B------:R-:W-:Y:S05]  /*a8c90*/  @!P1 BRA `(.L_x_3503) ;  /* 0x00000004009c9947 */ /* 0x000fea0003800000 */
[----:B--2-4-:R-:W-:Y:S01]  /*a8ca0*/  LOP3.LUT R9, R3, 0x7ffffffc, RZ, 0xc0, !PT ;  /* 0x7ffffffc03097812 */ /* 0x014fe200078ec0ff */
[----:B------:R-:W-:-:S07]  /*a8cb0*/  IMAD.MOV.U32 R0, RZ, RZ, 0x1 ;  /* 0x00000001ff007424 */ /* 0x000fce00078e00ff */
.L_x_3524:
[----:B------:R-:W0:Y:S01]  /*a8cc0*/  LDCU.64 UR6, c[0x0][0x380] ;  /* 0x00007000ff0677ac */ /* 0x000e220008000a00 */
[----:B-1----:R-:W-:Y:S02]  /*a8cd0*/  IADD3 R11, PT, PT, R3, R8, -R0 ;  /* 0x00000008030b7210 */ /* 0x002fe40007ffe800 */
[----:B------:R-:W-:Y:S02]  /*a8ce0*/  R2UR UR8, R154 ;  /* 0x000000009a0872ca */ /* 0x000fe400000e0000 */
[----:B------:R-:W-:Y:S02]  /*a8cf0*/  R2UR UR9, R155 ;  /* 0x000000009b0972ca */ /* 0x000fe400000e0000 */
[----:B0-----:R-:W-:-:S04]  /*a8d00*/  IADD3 R10, P1, PT, R11, UR6, RZ ;  /* 0x000000060b0a7c10 */ /* 0x001fc8000ff3e0ff */
[----:B------:R-:W-:-:S07]  /*a8d10*/  LEA.HI.X.SX32 R11, R11, UR7, 0x1, P1 ;  /* 0x000000070b0b7c11 */ /* 0x000fce00088f0eff */
        /* <DEDUP_REMOVED lines=11> */
.L_x_3505:
[----:B------:R-:W-:Y:S01]  /*a8dd0*/  ISETP.NE.AND P1, PT, R12, 0x47, PT ;  /* 0x000000470c00780c */ /* 0x000fe20003f25270 */
[----:B------:R-:W-:-:S12]  /*a8de0*/  IMAD.MOV.U32 R13, RZ, RZ, 0x2 ;  /* 0x00000002ff0d7424 */ /* 0x000fd800078e00ff */
[----:B------:R-:W-:Y:S05]  /*a8df0*/  @!P1 BRA `(.L_x_3506) ;  /* 0x0000000000149947 */ /* 0x000fea0003800000 */
[----:B------:R-:W-:-:S13]  /*a8e00*/  ISETP.NE.AND P1, PT, R12, 0x54, PT ;  /* 0x000000540c00780c */ /* 0x000fda0003f25270 */
[----:B------:R-:W-:Y:S05]  /*a8e10*/  @!P1 BRA `(.L_x_3508) ;  /* 0x0000000000089947 */ /* 0x000fea0003800000 */
.L_x_3507:
[----:B------:R-:W-:Y:S01]  /*a8e20*/  IMAD.MOV.U32 R13, RZ, RZ, 0x4 ;  /* 0x00000004ff0d7424 */ /* 0x000fe200078e00ff */
[----:B------:R-:W-:Y:S06]  /*a8e30*/  BRA `(.L_x_3506) ;  /* 0x0000000000047947 */ /* 0x000fec0003800000 */
.L_x_3508:
[----:B------:R-:W-:-:S07]  /*a8e40*/  IMAD.MOV.U32 R13, RZ, RZ, 0x3 ;  /* 0x00000003ff0d7424 */ /* 0x000fce00078e00ff */
.L_x_3506:
[----:B------:R-:W-:Y:S05]  /*a8e50*/  BSYNC.RECONVERGENT B2 ;  /* 0x0000000000027941 */ /* 0x000fea0003800200 */
.L_x_3504:
        /* <DEDUP_REMOVED lines=15> */
.L_x_3510:
[----:B------:R-:W-:-:S13]  /*a8f50*/  ISETP.NE.AND P1, PT, R23, 0x47, PT ;  /* 0x000000471700780c */ /* 0x000fda0003f25270 */
[----:B------:R-:W-:Y:S05]  /*a8f60*/  @!P1 BRA `(.L_x_3513) ;  /* 0x0000000000149947 */ /* 0x000fea0003800000 */
[----:B------:R-:W-:Y:S01]  /*a8f70*/  ISETP.NE.AND P1, PT, R23, 0x54, PT ;  /* 0x000000541700780c */ /* 0x000fe20003f25270 */
[----:B------:R-:W-:-:S12]  /*a8f80*/  IMAD.MOV.U32 R13, RZ, RZ, 0x3 ;  /* 0x00000003ff0d7424 */ /* 0x000fd800078e00ff */
[----:B------:R-:W-:Y:S05]  /*a8f90*/  @!P1 BRA `(.L_x_3511) ;  /* 0x00000000000c9947 */ /* 0x000fea0003800000 */
.L_x_3512:
[----:B------:R-:W-:Y:S01]  /*a8fa0*/  IMAD.MOV.U32 R13, RZ, RZ, 0x4 ;  /* 0x00000004ff0d7424 */ /* 0x000fe200078e00ff */
[----:B------:R-:W-:Y:S06]  /*a8fb0*/  BRA `(.L_x_3511) ;  /* 0x0000000000047947 */ /* 0x000fec0003800000 */
.L_x_3513:
[----:B------:R-:W-:-:S07]  /*a8fc0*/  IMAD.MOV.U32 R13, RZ, RZ, 0x2 ;  /* 0x00000002ff0d7424 */ /* 0x000fce00078e00ff */
.L_x_3511:
[----:B------:R-:W-:Y:S05]  /*a8fd0*/  BSYNC.RECONVERGENT B2 ;  /* 0x0000000000027941 */ /* 0x000fea0003800200 */
.L_x_3509:
        /* <DEDUP_REMOVED lines=14> */
.L_x_3515:
[----:B------:R-:W-:-:S13]  /*a90c0*/  ISETP.NE.AND P1, PT, R23, 0x47, PT ;  /* 0x000000471700780c */ /* 0x000fda0003f25270 */
[----:B------:R-:W-:Y:S05]  /*a90d0*/  @!P1 BRA `(.L_x_3518) ;  /* 0x0000000000149947 */ /* 0x000fea0003800000 */
[----:B------:R-:W-:Y:S01]  /*a90e0*/  ISETP.NE.AND P1, PT, R23, 0x54, PT ;  /* 0x000000541700780c */ /* 0x000fe20003f25270 */
[----:B------:R-:W-:-:S12]  /*a90f0*/  IMAD.MOV.U32 R13, RZ, RZ, 0x3 ;  /* 0x00000003ff0d7424 */ /* 0x000fd800078e00ff */
[----:B------:R-:W-:Y:S05]  /*a9100*/  @!P1 BRA `(.L_x_3516) ;  /* 0x00000000000c9947 */ /* 0x000fea0003800000 */
.L_x_3517:
[----:B------:R-:W-:Y:S01]  /*a9110*/  IMAD.MOV.U32 R13, RZ, RZ, 0x4 ;  /* 0x00000004ff0d7424 */ /* 0x000fe200078e00ff */
[----:B------:R-:W-:Y:S06]  /*a9120*/  BRA `(.L_x_3516) ;  /* 0x0000000000047947 */ /* 0x000fec0003800000 */
.L_x_3518:
[----:B------:R-:W-:-:S07]  /*a9130*/  IMAD.MOV.U32 R13, RZ, RZ, 0x2 ;  /* 0x00000002ff0d7424 */ /* 0x000fce00078e00ff */
.L_x_3516:
[----:B------:R-:W-:Y:S05]  /*a9140*/  BSYNC.RECONVERGENT B2 ;  /* 0x0000000000027941 */ /* 0x000fea0003800200 */
.L_x_3514:
        /* <DEDUP_REMOVED lines=14> */
.L_x_3520:
[----:B------:R-:W-:-:S13]  /*a9230*/  ISETP.NE.AND P1, PT, R11, 0x47, PT ;  /* 0x000000470b00780c */ /* 0x000fda0003f25270 */
[----:B------:R-:W-:Y:S05]  /*a9240*/  @!P1 BRA `(.L_x_3523) ;  /* 0x0000000000149947 */ /* 0x000fea0003800000 */
[----:B------:R-:W-:Y:S01]  /*a9250*/  ISETP.NE.AND P1, PT, R11, 0x54, PT ;  /* 0x000000540b00780c */ /* 0x000fe20003f25270 */
[----:B------:R-:W-:-:S12]  /*a9260*/  IMAD.MOV.U32 R10, RZ, RZ, 0x3 ;  /* 0x00000003ff0a7424 */ /* 0x000fd800078e00ff */
[----:B------:R-:W-:Y:S05]  /*a9270*/  @!P1 BRA `(.L_x_3521) ;  /* 0x00000000000c9947 */ /* 0x000fea0003800000 */
.L_x_3522:
[----:B------:R-:W-:Y:S01]  /*a9280*/  IMAD.MOV.U32 R10, RZ, RZ, 0x4 ;  /* 0x00000004ff0a7424 */ /* 0x000fe200078e00ff */
[----:B------:R-:W-:Y:S06]  /*a9290*/  BRA `(.L_x_3521) ;  /* 0x0000000000047947 */ /* 0x000fec0003800000 */
.L_x_3523:
[----:B------:R-:W-:-:S07]  /*a92a0*/  IMAD.MOV.U32 R10, RZ, RZ, 0x2 ;  /* 0x00000002ff0a7424 */ /* 0x000fce00078e00ff */
.L_x_3521:
[----:B------:R-:W-:Y:S05]  /*a92b0*/  BSYNC.RECONVERGENT B2 ;  /* 0x0000000000027941 */ /* 0x000fea0003800200 */
.L_x_3519:
[----:B------:R0:W-:Y:S01]  /*a92c0*/  STL.U8 [R12+0x3], R10 ;  /* 0x0000030a0c007387 */ /* 0x0001e20000100000 */
[C---:B------:R-:W-:Y:S02]  /*a92d0*/  VIADD R24, R0.reuse, 0x3 ;  /* 0x0000000300187836 */ /* 0x040fe40000000000 */
[----:B------:R-:W-:-:S03]  /*a92e0*/  VIADD R0, R0, 0x4 ;  /* 0x0000000400007836 */ /* 0x000fc60000000000 */
[----:B------:R-:W-:-:S13]  /*a92f0*/  ISETP.NE.AND P1, PT, R24, R9, PT ;  /* 0x000000091800720c */ /* 0x000fda0003f25270 */
[----:B0-----:R-:W-:Y:S05]  /*a9300*/  @P1 BRA `(.L_x_3524) ;  /* 0xfffffff8006c1947 */ /* 0x001fea000383ffff */
.L_x_3503:
[----:B------:R-:W-:Y:S05]  /*a9310*/  BSYNC.RECONVERGENT B0 ;  /* 0x0000000000007941 */ /* 0x000fea0003800200 */
.L_x_3502:
[----:B------:R-:W-:-:S13]  /*a9320*/  ISETP.NE.AND P1, PT, R22, RZ, PT ;  /* 0x000000ff1600720c */ /* 0x000fda0003f25270 */
[----:B------:R-:W-:Y:S05]  /*a9330*/  @!P1 BRA `(.L_x_3501) ;  /* 0x0000000400389947 */ /* 0x000fea0003800000 */
[----:B------:R-:W0:Y:S01]  /*a9340*/  LDCU.64 UR6, c[0x0][0x380] ;  /* 0x00007000ff0677ac */ /* 0x000e220008000a00 */
[----:B--2-4-:R-:W-:Y:S02]  /*a9350*/  IADD3 R9, PT, PT, R3, R8, -R0 ;  /* 0x0000000803097210 */ /* 0x014fe40007ffe800 */
[----:B------:R-:W-:Y:S02]  /*a9360*/  R2UR UR8, R154 ;  /* 0x000000009a0872ca */ /* 0x000fe400000e0000 */
[----:B------:R-:W-:Y:S02]  /*a9370*/  R2UR UR9, R155 ;  /* 0x000000009b0972ca */ /* 0x000fe400000e0000 */
[----:B0-----:R-:W-:-:S04]  /*a9380*/  IADD3 R8, P1, PT, R9, UR6, RZ ;  /* 0x0000000609087c10 */ /* 0x001fc8000ff3e0ff */
[----:B------:R-:W-:-:S07]  /*a9390*/  LEA.HI.X.SX32 R9, R9, UR7, 0x1, P1 ;  /* 0x0000000709097c11 */ /* 0x000fce00088f0eff */
[----:B-1----:R-:W2:Y:S01]  /*a93a0*/  LDG.E.U8 R11, desc[UR8][R8.64] ;  /* 0x00000008080b7981 */ /* 0x002ea2000c1e1100 */
        /* <DEDUP_REMOVED lines=10> */
.L_x_3526:
[----:B------:R-:W-:-:S13]  /*a9450*/  ISETP.NE.AND P1, PT, R11, 0x47, PT ;  /* 0x000000470b00780c */ /* 0x000fda0003f25270 */
[----:B------:R-:W-:Y:S05]  /*a9460*/  @!P1 BRA `(.L_x_3529) ;  /* 0x0000000000149947 */ /* 0x000fea0003800000 */
[----:B------:R-:W-:Y:S01]  /*a9470*/  ISETP.NE.AND P1, PT, R11, 0x54, PT ;  /* 0x000000540b00780c */ /* 0x000fe20003f25270 */
[----:B------:R-:W-:-:S12]  /*a9480*/  IMAD.MOV.U32 R10, RZ, RZ, 0x3 ;  /* 0x00000003ff0a7424 */ /* 0x000fd800078e00ff */
[----:B------:R-:W-:Y:S05]  /*a9490*/  @!P1 BRA `(.L_x_3527) ;  /* 0x00000000000c9947 */ /* 0x000fea0003800000 */
.L_x_3528:
[----:B------:R-:W-:Y:S01]  /*a94a0*/  IMAD.MOV.U32 R10, RZ, RZ, 0x4 ;  /* 0x00000004ff0a7424 */ /* 0x000fe200078e00ff */
[----:B------:R-:W-:Y:S06]  /*a94b0*/  BRA `(.L_x_3527) ;  /* 0x0000000000047947 */ /* 0x000fec0003800000 */
.L_x_3529:
[----:B------:R-:W-:-:S07]  /*a94c0*/  IMAD.MOV.U32 R10, RZ, RZ, 0x2 ;  /* 0x00000002ff0a7424 */ /* 0x000fce00078e00ff */
.L_x_3527:
[----:B------:R-:W-:Y:S05]  /*a94d0*/  BSYNC.RECONVERGENT B0 ;  /* 0x0000000000007941 */ /* 0x000fea0003800200 */
.L_x_3525:
        /* <DEDUP_REMOVED lines=17> */
.L_x_3531:
[----:B------:R-:W-:-:S13]  /*a95f0*/  ISETP.NE.AND P1, PT, R11, 0x47, PT ;  /* 0x000000470b00780c */ /* 0x000fda0003f25270 */
[----:B------:R-:W-:Y:S05]  /*a9600*/  @!P1 BRA `(.L_x_3534) ;  /* 0x0000000000149947 */ /* 0x000fea0003800000 */
[----:B------:R-:W-:Y:S01]  /*a9610*/  ISETP.NE.AND P1, PT, R11, 0x54, PT ;  /* 0x000000540b00780c */ /* 0x000fe20003f25270 */
[----:B0-----:R-:W-:-:S12]  /*a9620*/  IMAD.MOV.U32 R10, RZ, RZ, 0x3 ;  /* 0x00000003ff0a7424 */ /* 0x001fd800078e00ff */
[----:B------:R-:W-:Y:S05]  /*a9630*/  @!P1 BRA `(.L_x_3532) ;  /* 0x00000000000c9947 */ /* 0x000fea0003800000 */
.L_x_3533:
[----:B------:R-:W-:Y:S01]  /*a9640*/  IMAD.MOV.U32 R10, RZ, RZ, 0x4 ;  /* 0x00000004ff0a7424 */ /* 0x000fe200078e00ff */
[----:B------:R-:W-:Y:S06]  /*a9650*/  BRA `(.L_x_3532) ;  /* 0x0000000000047947 */ /* 0x000fec0003800000 */
.L_x_3534:
[----:B0-----:R-:W-:-:S07]  /*a9660*/  IMAD.MOV.U32 R10, RZ, RZ, 0x2 ;  /* 0x00000002ff0a7424 */ /* 0x001fce00078e00ff */
.L_x_3532:
[----:B------:R-:W-:Y:S05]  /*a9670*/  BSYNC.RECONVERGENT B0 ;  /* 0x0000000000007941 */ /* 0x000fea0003800200 */
.L_x_3530:
        /* <DEDUP_REMOVED lines=16> */
.L_x_3536:
[----:B------:R-:W-:-:S13]  /*a9780*/  ISETP.NE.AND P1, PT, R9, 0x47, PT ;  /* 0x000000470900780c */ /* 0x000fda0003f25270 */
[----:B------:R-:W-:Y:S05]  /*a9790*/  @!P1 BRA `(.L_x_3539) ;  /* 0x0000000000149947 */ /* 0x000fea0003800000 */
[----:B------:R-:W-:Y:S01]  /*a97a0*/  ISETP.NE.AND P1, PT, R9, 0x54, PT ;  /* 0x000000540900780c */ /* 0x000fe20003f25270 */
[----:B------:R-:W-:-:S12]  /*a97b0*/  IMAD.MOV.U32 R8, RZ, RZ, 0x3 ;  /* 0x00000003ff087424 */ /* 0x000fd800078e00ff */
[----:B------:R-:W-:Y:S05]  /*a97c0*/  @!P1 BRA `(.L_x_3537) ;  /* 0x00000000000c9947 */ /* 0x000fea0003800000 */
.L_x_3538:
[----:B------:R-:W-:Y:S01]  /*a97d0*/  IMAD.MOV.U32 R8, RZ, RZ, 0x4 ;  /* 0x00000004ff087424 */ /* 0x000fe200078e00ff */
[----:B------:R-:W-:Y:S06]  /*a97e0*/  BRA `(.L_x_3537) ;  /* 0x0000000000047947 */ /* 0x000fec0003800000 */
.L_x_3539:
[----:B------:R-:W-:-:S07]  /*a97f0*/  IMAD.MOV.U32 R8, RZ, RZ, 0x2 ;  /* 0x00000002ff087424 */ /* 0x000fce00078e00ff */
.L_x_3537:
[----:B------:R-:W-:Y:S05]  /*a9800*/  BSYNC.RECONVERGENT B0 ;  /* 0x0000000000007941 */ /* 0x000fea0003800200 */
.L_x_3535:
[----:B------:R0:W-:Y:S02]  /*a9810*/  STL.U8 [R0+0x2], R8 ;  /* 0x0000020800007387 */ /* 0x0001e40000100000 */
.L_x_3501:
[----:B------:R-:W-:Y:S05]  /*a9820*/  BSYNC.RECONVERGENT B1 ;  /* 0x0000000000017941 */ /* 0x000fea0003800200 */
.L_x_3500:
[----:B--234-:R-:W-:Y:S01]  /*a9830*/  IMAD.MOV.U32 R9, RZ, RZ, 0x4 ;  /* 0x00000004ff097424 */ /* 0x01cfe200078e00ff */
[C---:B------:R-:W-:Y:S01]  /*a9840*/  ISETP.GE.AND P1, PT, R208.reuse, 0x1, PT ;  /* 0x00000001d000780c */ /* 0x040fe20003f26270 */
[----:B0-----:R-:W-:Y:S01]  /*a9850*/  IMAD.IADD R8, R3, 0x1, R17 ;  /* 0x0000000103087824 */ /* 0x001fe200078e0211 */
[----:B------:R-:W-:Y:S01]  /*a9860*/  BSSY.RECONVERGENT B5, `(.L_x_3540) ;  /* 0x0000502000057945 */ /* 0x000fe20003800200 */
[----:B------:R-:W-:-:S03]  /*a9870*/  IMAD.IADD R0, R208, 0x1, R247 ;  /* 0x00000001d0007824 */ /* 0x000fc600078e02f7 */
[----:B------:R0:W-:Y:S04]  /*a9880*/  STL.U8 [R8+0x1], R9 ;  /* 0x0000010908007387 */ /* 0x0001e80000100000 */
[----:B------:R0:W-:Y:S04]  /*a9890*/  STL.U8 [R17], R9 ;  /* 0x0000000911007387 */ /* 0x0001e80000100000 */
[----:B------:R0:W-:Y:S04]  /*a98a0*/  STL.U8 [R0+0x1], R9 ;  /* 0x0000010900007387 */ /* 0x0001e80000100000 */
[----:B------:R0:W-:Y:S01]  /*a98b0*/  STL.U8 [R247], R9 ;  /* 0x00000009f7007387 */ /* 0x0001e20000100000 */
[----:B------:R-:W-:Y:S05]  /*a98c0*/  @!P1 BRA `(.L_x_3541) ;  /* 0x0000004c00ec9947 */ /* 0x000fea0003800000 */
[----:B------:R-:W-:Y:S01]  /*a98d0*/  BSSY.RECONVERGENT B0, `(.L_x_3542) ;  /* 0x00000bc000007945 */ /* 0x000fe20003800200 */
[C---:B0-----:R-:W-:Y:S01]  /*a98e0*/  LOP3.LUT R0, R3.reuse, 0x3, RZ, 0xc0, !PT ;  /* 0x0000000303007812 */ /* 0x041fe200078ec0ff */
[----:B------:R-:W-:Y:S01]  /*a98f0*/  IMAD.MOV.U32 R9, RZ, RZ, 0x1 ;  /* 0x00000001ff097424 */ /* 0x000fe200078e00ff */
[----:B------:R-:W-:-:S07]  /*a9900*/  LOP3.LUT R8, R3, 0x7ffffffc, RZ, 0xc0, !PT ;  /* 0x7ffffffc03087812 */ /* 0x000fce00078ec0ff */
.L_x_3549:
[----:B------:R-:W-:Y:S04]  /*a9910*/  BSSY.RECONVERGENT B1, `(.L_x_3543) ;  /* 0x00000b4000017945 */ /* 0x000fe80003800200 */
[----:B0-----:R-:W-:Y:S05]  /*a9920*/  @!P0 BRA `(.L_x_3544) ;  /* 0x0000000800c88947 */ /* 0x001fea0003800000 */
[----:B------:R-:W-:-:S06]  /*a9930*/  IMAD.IADD R34, R9, 0x1, R247 ;  /* 0x0000000109227824 */ /* 0x000fcc00078e02f7 */
[----:B------:R-:W5:Y:S01]  /*a9940*/  LDL.S8 R34, [R34] ;  /* 0x0000000022227983 */ /* 0x000f620000100200 */
[----:B------:R-:W-:Y:S01]  /*a9950*/  ISETP.GE.U32.AND P1, PT, R3, 0x4, PT ;  /* 0x000000040300780c */ /* 0x000fe20003f26070 */
[----:B------:R-:W-:Y:S01]  /*a9960*/  VIADD R35, R9, 0xffffffff ;  /* 0xffffffff09237836 */ /* 0x000fe20000000000 */
[----:B------:R-:W-:Y:S01]  /*a9970*/  BSSY.RECONVERGENT B2, `(.L_x_3545) ;  /* 0x0000064000027945 */ /* 0x000fe20003800200 */
[----:B-----5:R-:W-:Y:S02]  /*a9980*/  IMAD.MOV.U32 R12, RZ, RZ, 0x1 ;  /* 0x00000001ff0c7424 */ /* 0x020fe400078e00ff */
[----:B------:R-:W-:-:S08]  /*a9990*/  IMAD R35, R3, R35, R18 ;  /* 0x0000002303237224 */ /* 0x000fd000078e0212 */
[----:B------:R-:W-:Y:S05]  /*a99a0*/  @!P1 BRA `(.L_x_3546) ;  /* 0x0000000400809947 */ /* 0x000fea0003800000 */
[----:B------:R-:W-:Y:S01]  /*a99b0*/  BSSY.RECONVERGENT B3, `(.L_x_3547) ;  /* 0x000005e000037945 */ /* 0x000fe20003800200 */
[----:B------:R-:W-:-:S07]  /*a99c0*/  IMAD.MOV.U32 R36, RZ, RZ, 0x1 ;  /* 0x00000001ff247424 */ /* 0x000fce00078e00ff */
.L_x_3548:
[C---:B--2---:R-:W-:Y:S01]  /*a99d0*/  IMAD.IADD R12, R36.reuse, 0x1, R17 ;  /* 0x00000001240c7824 */ /* 0x044fe200078e0211 */
[----:B-1----:R-:W0:Y:S04]  /*a99e0*/  LDC.64 R10, c[0x0][0x428] ;  /* 0x00010a00ff0a7b82 */ /* 0x002e280000000a00 */
[----:B------:R-:W2:Y:S04]  /*a99f0*/  LDL.S8 R13, [R12] ;  /* 0x000000000c0d7983 */ /* 0x000ea80000100200 */
[----:B------:R-:W3:Y:S04]  /*a9a00*/  LDL.S8 R23, [R12+0x1] ;  /* 0x000001000c177983 */ /* 0x000ee80000100200 */
[----:B------:R-:W4:Y:S04]  /*a9a10*/  LDL.S8 R31, [R12+0x3] ;  /* 0x000003000c1f7983 */ /* 0x000f280000100200 */
[----:B------:R-:W5:Y:S01]  /*a9a20*/  LDL.S8 R25, [R12+0x2] ;  /* 0x000002000c197983 */ /* 0x000f620000100200 */
[----:B------:R-:W-:-:S02]  /*a9a30*/  VIADD R37, R36, 0x3 ;  /* 0x0000000324257836 */ /* 0x000fc40000000000 */
[C---:B--2---:R-:W-:Y:S02]  /*a9a40*/  IMAD.IADD R13, R34.reuse, 0x1, R13 ;  /* 0x00000001220d7824 */ /* 0x044fe400078e020d */
[----:B---3--:R-:W-:-:S03]  /*a9a50*/  IMAD.IADD R23, R34, 0x1, R23 ;  /* 0x0000000122177824 */ /* 0x008fc600078e0217 */
[----:B------:R-:W-:Y:S01]  /*a9a60*/  ISETP.NE.AND P1, PT, R13, 0x3, PT ;  /* 0x000000030d00780c */ /* 0x000fe20003f25270 */
[C---:B----4-:R-:W-:Y:S01]  /*a9a70*/  IMAD.IADD R31, R34.reuse, 0x1, R31 ;  /* 0x00000001221f7824 */ /* 0x050fe200078e021f */
[----:B------:R-:W-:Y:S01]  /*a9a80*/  ISETP.NE.AND P2, PT, R23, 0x3, PT ;  /* 0x000000031700780c */ /* 0x000fe20003f45270 */
[----:B-----5:R-:W-:-:S03]  /*a9a90*/  IMAD.IADD R25, R34, 0x1, R25 ;  /* 0x0000000122197824 */ /* 0x020fc600078e0219 */
        /* <DEDUP_REMOVED lines=80> */
.L_x_3547:
[----:B--2---:R-:W-:-:S07]  /*a9fa0*/  IMAD.MOV.U32 R12, RZ, RZ, R36 ;  /* 0x000000ffff0c7224 */ /* 0x004fce00078e0024 */
.L_x_3546:
[----:B------:R-:W-:Y:S05]  /*a9fb0*/  BSYNC.RECONVERGENT B2 ;  /* 0x0000000000027941 */ /* 0x000fea0003800200 */
.L_x_3545:
[----:B------:R-:W-:-:S13]  /*a9fc0*/  ISETP.NE.AND P1, PT, R0, RZ, PT ;  /* 0x000000ff0000720c */ /* 0x000fda0003f25270 */
[----:B------:R-:W-:Y:S05]  /*a9fd0*/  @!P1 BRA `(.L_x_3544) ;  /* 0x00000004001c9947 */ /* 0x000fea0003800000 */
[----:B------:R-:W-:Y:S01]  /*a9fe0*/  IMAD.IADD R30, R12, 0x1, R17 ;  /* 0x000000010c1e7824 */ /* 0x000fe200078e0211 */
[----:B-1----:R-:W0:Y:S04]  /*a9ff0*/  LDC.64 R10, c[0x0][0x428] ;  /* 0x00010a00ff0a7b82 */ /* 0x002e280000000a00 */
[----:B------:R-:W2:Y:S01]  /*aa000*/  LDL.S8 R13, [R30] ;  /* 0x000000001e0d7983 */ /* 0x000ea20000100200 */
[----:B------:R-:W-:-:S04]  /*aa010*/  IMAD.IADD R35, R35, 0x1, R12 ;  /* 0x0000000123237824 */ /* 0x000fc800078e020c */
[----:B0-----:R-:W-:-:S04]  /*aa020*/  IMAD.WIDE R10, R35, 0x8, R10 ;  /* 0x00000008230a7825 */ /* 0x001fc800078e020a */
        /* <DEDUP_REMOVED lines=66> */
.L_x_3544:
[----:B------:R-:W-:Y:S05]  /*aa450*/  BSYNC.RECONVERGENT B1 ;  /* 0x0000000000017941 */ /* 0x000fea0003800200 */
.L_x_3543:
[C---:B------:R-:W-:Y:S01]  /*aa460*/  ISETP.NE.AND P1, PT, R9.reuse, R208, PT ;  /* 0x000000d00900720c */ /* 0x040fe20003f25270 */
[----:B------:R-:W-:-:S12]  /*aa470*/  VIADD R9, R9, 0x1 ;  /* 0x0000000109097836 */ /* 0x000fd80000000000 */
[----:B------:R-:W-:Y:S05]  /*aa480*/  @P1 BRA `(.L_x_3549) ;  /* 0xfffffff400201947 */ /* 0x000fea000383ffff */
[----:B------:R-:W-:Y:S05]  /*aa490*/  BSYNC.RECONVERGENT B0 ;  /* 0x0000000000007941 */ /* 0x000fea0003800200 */
.L_x_3542:
[----:B------:R-:W-:-:S07]  /*aa4a0*/  IMAD.MOV.U32 R35, RZ, RZ, 0x1 ;  /* 0x00000001ff237424 */ /* 0x000fce00078e00ff */
.L_x_3612:
[----:B------:R-:W-:Y:S04]  /*aa4b0*/  BSSY.RECONVERGENT B4, `(.L_x_3550) ;  /* 0x0000439000047945 */ /* 0x000fe80003800200 */
[----:B01----:R-:W-:Y:S05]  /*aa4c0*/  @!P0 BRA `(.L_x_3551) ;  /* 0x0000004000dc8947 */ /* 0x003fea0003800000 */
[C---:B------:R-:W-:Y:S02]  /*aa4d0*/  VIADD R34, R35.reuse, 0xffffffff ;  /* 0xffffffff23227836 */ /* 0x040fe40000000000 */
[----:B------:R-:W-:Y:S02]  /*aa4e0*/  IMAD.IADD R31, R35, 0x1, R247 ;  /* 0x00000001231f7824 */ /* 0x000fe400078e02f7 */
[----:B------:R-:W-:Y:S02]  /*aa4f0*/  IMAD.MOV.U32 R30, RZ, RZ, 0x1 ;  /* 0x00000001ff1e7424 */ /* 0x000fe400078e00ff */
[----:B0-----:R-:W-:-:S07]  /*aa500*/  IMAD R25, R3, R34, R18 ;  /* 0x0000002203197224 */ /* 0x001fce00078e0212 */
.L_x_3611:
[----:B01----:R-:W0:Y:S01]  /*aa510*/  LDC.64 R36, c[0x0][0x428] ;  /* 0x00010a00ff247b82 */ /* 0x003e220000000a00 */
[----:B------:R-:W-:Y:S01]  /*aa520*/  R2UR UR6, R154 ;  /* 0x000000009a0672ca */ /* 0x000fe200000e0000 */
[----:B------:R-:W-:Y:S01]  /*aa530*/  IMAD.IADD R9, R25, 0x1, R30 ;  /* 0x0000000119097824 */ /* 0x000fe200078e021e */
[----:B------:R-:W-:-:S03]  /*aa540*/  R2UR UR7, R155 ;  /* 0x000000009b0772ca */ /* 0x000fc600000e0000 */
[----:B0-----:R-:W-:-:S10]  /*aa550*/  IMAD.WIDE R36, R9, 0x8, R36 ;  /* 0x0000000809247825 */ /* 0x001fd400078e0224 */
[----:B------:R-:W2:Y:S01]  /*aa560*/  LDG.E.64 R200, desc[UR6][R36.64] ;  /* 0x0000000624c87981 */ /* 0x000ea2000c1e1b00 */
[----:B-1----:R-:W-:Y:S01]  /*aa570*/  IMAD.MOV.U32 R10, RZ, RZ, -0x800000 ;  /* 0xff800000ff0a7424 */ /* 0x002fe200078e00ff */
        /* <DEDUP_REMOVED lines=13> */
[----:B-----5:R-:W-:Y:S01]  /*aa650*/  @P1 IMAD.MOV.U32 R12, RZ, RZ, 0x0 ;  /* 0x00000000ff0c1424 */ /* 0x020fe200078e00ff */
        /* <DEDUP_REMOVED lines=32> */
[C---:B------:R-:W-:Y:S02]  /*aa860*/  R2UR UR9, R155.reuse ;  /* 0x000000009b0972ca */ /* 0x040fe400000e0000 */
[----:B------:R-:W-:Y:S02]  /*aa870*/  R2UR UR10, R154 ;  /* 0x000000009a0a72ca */ /* 0x000fe400000e0000 */
[----:B------:R-:W-:Y:S02]  /*aa880*/  R2UR UR11, R155 ;  /* 0x000000009b0b72ca */ /* 0x000fe400000e0000 */
[----:B--2---:R-:W-:-:S04]  /*aa890*/  LOP3.LUT R23, R211, 0xffff, RZ, 0xc0, !PT ;  /* 0x0000ffffd3177812 */ /* 0x004fc800078ec0ff */
[----:B------:R-:W-:Y:S02]  /*aa8a0*/  PRMT R23, R23, 0x3340, R0 ;  /* 0x0000334017177816 */ /* 0x000fe40000000000 */
[----:B---3--:R-:W-:Y:S02]  /*aa8b0*/  PRMT R22, R209, 0x8880, RZ ;  /* 0x00008880d1167816 */ /* 0x008fe400000000ff */
[----:B------:R-:W-:Y:S02]  /*aa8c0*/  PRMT R202, R23, 0x5410, R202 ;  /* 0x0000541017ca7816 */ /* 0x000fe400000000ca */
        /* <DEDUP_REMOVED lines=41> */
[----:B------:R0:W3:Y:S01]  /*aab60*/  LDG.E.64 R204, desc[UR8][R12.64+0x55f0] ;  /* 0x0055f0080ccc7981 */ /* 0x0000e2000c1e1b00 */
[----:B------:R-:W-:Y:S01]  /*aab70*/  UMOV UR6, 0xcccccccd ;  /* 0xcccccccd00067882 */ /* 0x000fe20000000000 */
[----:B------:R-:W-:Y:S01]  /*aab80*/  UMOV UR7, 0x4016cccc ;  /* 0x4016cccc00077882 */ /* 0x000fe20000000000 */
[----:B------:R-:W-:Y:S01]  /*aab90*/  BSSY.RECONVERGENT B2, `(.L_x_3559) ;  /* 0x0000022000027945 */ /* 0x000fe20003800200 */
[----:B0-----:R-:W-:-:S08]  /*aaba0*/  DADD R12, R40, R210 ;  /* 0x00000000280c7229 */ /* 0x001fd000000000d2 */
        /* <DEDUP_REMOVED lines=32> */
.L_x_3560:
[----:B------:R-:W-:Y:S05]  /*aadb0*/  BSYNC.RECONVERGENT B2 ;  /* 0x0000000000027941 */ /* 0x000fea0003800200 */
.L_x_3559:
        /* <DEDUP_REMOVED lines=31> */
.L_x_3563:
[----:B------:R-:W-:Y:S05]  /*aafb0*/  BSYNC.RECONVERGENT B2 ;  /* 0x0000000000027941 */ /* 0x000fea0003800200 */
.L_x_3562:
        /* <DEDUP_REMOVED lines=9> */
.L_x_3558:
        /* <DEDUP_REMOVED lines=38> */
.L_x_3565:
[----:B------:R-:W-:Y:S05]  /*ab2b0*/  BSYNC.RECONVERGENT B2 ;  /* 0x0000000000027941 */ /* 0x000fea0003800200 */
.L_x_3564:
        /* <DEDUP_REMOVED lines=33> */
.L_x_3567:
[----:B------:R-:W-:Y:S05]  /*ab4d0*/  BSYNC.RECONVERGENT B2 ;  /* 0x0000000000027941 */ /* 0x000fea0003800200 */
.L_x_3566:
        /* <DEDUP_REMOVED lines=9> */
.L_x_3557:
        /* <DEDUP_REMOVED lines=22> */
[----:B0-----:R-:W-:-:S08]  /*ab6d0*/  DADD R12, R40, R210 ;  /* 0x00000000280c7229 */ /* 0x001fd000000000d2 */
[----:B------:R-:W-:Y:S02]  /*ab6e0*/  DSETP.GT.AND P1, PT, |R12|, R10, PT ;  /* 0x0000000a0c00722a */ /* 0x000fe40003f24200 */
        /* <DEDUP_REMOVED lines=31> */
.L_x_3569:
[----:B------:R-:W-:Y:S05]  /*ab8e0*/  BSYNC.RECONVERGENT B2 ;  /* 0x0000000000027941 */ /* 0x000fea0003800200 */
.L_x_3568:
        /* <DEDUP_REMOVED lines=33> */
.L_x_3571:
[----:B------:R-:W-:Y:S05]  /*abb00*/  BSYNC.RECONVERGENT B2 ;  /* 0x0000000000027941 */ /* 0x000fea0003800200 */
.L_x_3570:
        /* <DEDUP_REMOVED lines=8> */
.L_x_3561:
[----:B------:R-:W-:Y:S05]  /*abb90*/  BSYNC.RECONVERGENT B0 ;  /* 0x0000000000007941 */ /* 0x000fea0003800200 */
.L_x_3556:
        /* <DEDUP_REMOVED lines=31> */
.L_x_3573:
[----:B------:R-:W-:Y:S05]  /*abd90*/  BSYNC.RECONVERGENT B0 ;  /* 0x0000000000007941 */ /* 0x000fea0003800200 */
.L_x_3572:
[----:B------:R-:W-:-:S06]  /*abda0*/  DSETP.GEU.AND P1, PT, R120, R198, PT ;  /* 0x000000c67800722a */ /* 0x000fcc0003f2e000 */
[----:B------:R-:W-:Y:S02]  /*abdb0*/  FSEL R22, R22, R204, !P1 ;  /* 0x000000cc16167208 */ /* 0x000fe40004800000 */
[----:B------:R-:W-:Y:S02]  /*abdc0*/  FSEL R23, R23, R205, !P1 ;  /* 0x000000cd17177208 */ /* 0x000fe40004800000 */
[----:B------:R-:W-:Y:S02]  /*abdd0*/  FSEL R40, R40, R206, !P1 ;  /* 0x000000ce28287208 */ /* 0x000fe40004800000 */
[----:B------:R-:W-:-:S07]  /*abde0*/  FSEL R41, R41, R207, !P1 ;  /* 0x000000cf29297208 */ /* 0x000fce0004800000 */
.L_x_3555:
[----:B------:R-:W-:Y:S05]  /*abdf0*/  BSYNC.RECONVERGENT B1 ;  /* 0x0000000000017941 */ /* 0x000fea0003800200 */
.L_x_3554:
        /* <DEDUP_REMOVED lines=48> */
.L_x_3575:
[----:B------:R-:W-:Y:S05]  /*ac100*/  BSYNC.RECONVERGENT B0 ;  /* 0x0000000000007941 */ /* 0x000fea0003800200 */
.L_x_3574:
        /* <DEDUP_REMOVED lines=36> */
.L_x_3577:
[----:B------:R-:W-:Y:S05]  /*ac350*/  BSYNC.RECONVERGENT B0 ;  /* 0x0000000000007941 */ /* 0x000fea0003800200 */
.L_x_3576:
        /* <DEDUP_REMOVED lines=27> */
.L_x_3579:
[----:B------:R-:W-:Y:S05]  /*ac510*/  BSYNC.RECONVERGENT B0 ;  /* 0x0000000000007941 */ /* 0x000fea0003800200 */
.L_x_3578:
        /* <DEDUP_REMOVED lines=36> */
.L_x_3581:
[----:B------:R-:W-:Y:S05]  /*ac760*/  BSYNC.RECONVERGENT B0 ;  /* 0x0000000000007941 */ /* 0x000fea0003800200 */
.L_x_3580:
[----:B------:R-:W-:-:S07]  /*ac770*/  IMAD.MOV.U32 R207, RZ, RZ, 0x3 ;  /* 0x00000003ffcf7424 */ /* 0x000fce00078e00ff */
.L_x_3610:
[----:B------:R-:W-:Y:S01]  /*ac780*/  IMAD.IADD R9, R30, 0x1, -R207 ;  /* 0x000000011e097824 */ /* 0x000fe200078e0acf */
[----:B------:R-:W-:Y:S01]  /*ac790*/  BSSY.RECONVERGENT B2, `(.L_x_3582) ;  /* 0x0000205000027945 */ /* 0x000fe20003800200 */
[----:B------:R-:W-:Y:S02]  /*ac7a0*/  VIADD R207, R207, 0x1 ;  /* 0x00000001cfcf7836 */ /* 0x000fe40000000000 */
[C---:B-1----:R-:W-:Y:S01]  /*ac7b0*/  VIADD R205, R9.reuse, 0x1 ;  /* 0x0000000109cd7836 */ /* 0x042fe20000000000 */
[----:B------:R-:W-:-:S04]  /*ac7c0*/  ISETP.GT.U32.AND P1, PT, R9, 0x7ffffffe, PT ;  /* 0x7ffffffe0900780c */ /* 0x000fc80003f24070 */
[----:B------:R-:W-:Y:S02]  /*ac7d0*/  SEL R9, R9, RZ, P1 ;  /* 0x000000ff09097207 */ /* 0x000fe40000800000 */
[----:B------:R-:W-:Y:S02]  /*ac7e0*/  SEL R205, R205, 0x1, !P1 ;  /* 0x00000001cdcd7807 */ /* 0x000fe40004800000 */
[----:B------:R-:W-:Y:S01]  /*ac7f0*/  ISETP.NE.AND P1, PT, R207, 0x21, PT ;  /* 0x00000021cf00780c */ /* 0x000fe20003f25270 */
[----:B------:R-:W-:Y:S01]  /*ac800*/  IMAD.IADD R9, R34, 0x1, R9 ;  /* 0x0000000122097824 */ /* 0x000fe200078e0209 */
[----:B------:R-:W-:-:S04]  /*ac810*/  ISETP.GE.AND P2, PT, R205, R30, PT ;  /* 0x0000001ecd00720c */ /* 0x000fc80003f46270 */
[----:B------:R-:W-:-:S13]  /*ac820*/  ISETP.LT.OR P2, PT, R9, 0x1, P2 ;  /* 0x000000010900780c */ /* 0x000fda0001741670 */
[----:B------:R-:W-:Y:S05]  /*ac830*/  @P2 BRA `(.L_x_3583) ;  /* 0x0000001c00e82947 */ /* 0x000fea0003800000 */
[----:B------:R-:W-:-:S07]  /*ac840*/  IMAD.MOV.U32 R206, RZ, RZ, R9 ;  /* 0x000000ffffce7224 */ /* 0x000fce00078e0009 */
.L_x_3609:
        /* <DEDUP_REMOVED lines=64> */
.L_x_3590:
[----:B------:R-:W-:Y:S05]  /*acc50*/  BSYNC.RECONVERGENT B6 ;  /* 0x0000000000067941 */ /* 0x000fea0003800200 */
.L_x_3589:
        /* <DEDUP_REMOVED lines=37> */
.L_x_3592:
[----:B------:R-:W-:Y:S05]  /*aceb0*/  BSYNC.RECONVERGENT B6 ;  /* 0x0000000000067941 */ /* 0x000fea0003800200 */
.L_x_3591:
        /* <DEDUP_REMOVED lines=27> */
.L_x_3594:
[----:B------:R-:W-:Y:S05]  /*ad070*/  BSYNC.RECONVERGENT B6 ;  /* 0x0000000000067941 */ /* 0x000fea0003800200 */
.L_x_3593:
[----:B------:R-:W-:-:S06]  /*ad080*/  DSETP.GT.AND P2, PT, R22, R210, PT ;  /* 0x000000d21600722a */ /* 0x000fcc0003f44000 */
[----:B------:R-:W-:Y:S02]  /*ad090*/  FSEL R10, R200, RZ, P2 ;  /* 0x000000ffc80a7208 */ /* 0x000fe40001000000 */
[----:B------:R-:W-:Y:S02]  /*ad0a0*/  FSEL R11, R201, -1.875, P2 ;  /* 0xbff00000c90b7808 */ /* 0x000fe40001000000 */
[----:B------:R-:W-:Y:S02]  /*ad0b0*/  FSEL R12, R202, RZ, P2 ;  /* 0x000000ffca0c7208 */ /* 0x000fe40001000000 */
[----:B------:R-:W-:Y:S01]  /*ad0c0*/  FSEL R13, R203, +QNAN , P2 ;  /* 0x7ff00000cb0d7808 */ /* 0x000fe20001000000 */
[----:B------:R-:W-:Y:S06]  /*ad0d0*/  BRA `(.L_x_3595) ;  /* 0x0000001400607947 */ /* 0x000fec0003800000 */
.L_x_3588:
[----:B------:R-:W-:Y:S01]  /*ad0e0*/  IMAD.IADD R200, R205, 0x1, R17 ;  /* 0x00000001cdc87824 */ /* 0x000fe200078e0211 */
[----:B------:R-:W1:Y:S01]  /*ad0f0*/  LDC.64 R214, c[0x0][0x410] ;  /* 0x00010400ffd67b82 */ /* 0x000e620000000a00 */
[----:B------:R-:W-:Y:S01]  /*ad100*/  IMAD.IADD R209, R204, 0x1, R247 ;  /* 0x00000001ccd17824 */ /* 0x000fe200078e02f7 */
[----:B------:R-:W2:Y:S03]  /*ad110*/  LDCU.64 UR6, c[0x0][0x410] ;  /* 0x00008200ff0677ac */ /* 0x000ea60008000a00 */
[----:B------:R-:W3:Y:S04]  /*ad120*/  LDL.S8 R200, [R200] ;  /* 0x00000000c8c87983 */ /* 0x000ee80000100200 */
[----:B------:R-:W4:Y:S01]  /*ad130*/  LDL.S8 R209, [R209] ;  /* 0x00000000d1d17983 */ /* 0x000f220000100200 */
[----:B------:R-:W-:-:S02]  /*ad140*/  PRMT R202, R0, 0x8880, RZ ;  /* 0x0000888000ca7816 */ /* 0x000fc400000000ff */
[----:B------:R-:W-:Y:S02]  /*ad150*/  PRMT R9, R8, 0x8880, RZ ;  /* 0x0000888008097816 */ /* 0x000fe400000000ff */
[--C-:B------:R-:W-:Y:S02]  /*ad160*/  SHF.R.S32.HI R203, RZ, 0x1f, R202.reuse ;  /* 0x0000001fffcb7819 */ /* 0x100fe400000114ca */
[C---:B------:R-:W-:Y:S02]  /*ad170*/  R2UR UR8, R154.reuse ;  /* 0x000000009a0872ca */ /* 0x040fe400000e0000 */
[----:B------:R-:W-:Y:S01]  /*ad180*/  R2UR UR9, R155 ;  /* 0x000000009b0972ca */ /* 0x000fe200000e0000 */
[----:B------:R-:W-:Y:S01]  /*ad190*/  IMAD.WIDE R202, R9, 0x5, R202 ;  /* 0x0000000509ca7825 */ /* 0x000fe200078e02ca */
[----:B------:R-:W-:Y:S02]  /*ad1a0*/  R2UR UR10, R154 ;  /* 0x000000009a0a72ca */ /* 0x000fe400000e0000 */
[----:B------:R-:W-:-:S02]  /*ad1b0*/  R2UR UR11, R155 ;  /* 0x000000009b0b72ca */ /* 0x000fc400000e0000 */
[----:B------:R-:W-:Y:S01]  /*ad1c0*/  R2UR UR14, R154 ;  /* 0x000000009a0e72ca */ /* 0x000fe200000e0000 */
[----:B-1----:R-:W-:Y:S01]  /*ad1d0*/  IMAD.WIDE R210, R210, 0x8, R214 ;  /* 0x00000008d2d27825 */ /* 0x002fe200078e02d6 */
[C---:B------:R-:W-:Y:S02]  /*ad1e0*/  R2UR UR15, R155.reuse ;  /* 0x000000009b0f72ca */ /* 0x040fe400000e0000 */
[----:B------:R-:W-:Y:S02]  /*ad1f0*/  R2UR UR16, R154 ;  /* 0x000000009a1072ca */ /* 0x000fe400000e0000 */
[----:B------:R-:W-:Y:S01]  /*ad200*/  R2UR UR17, R155 ;  /* 0x000000009b1172ca */ /* 0x000fe200000e0000 */
[----:B------:R-:W5:Y:S01]  /*ad210*/  LDG.E.64 R12, desc[UR8][R12.64+0x1388] ;  /* 0x001388080c0c7981 */ /* 0x000f62000c1e1b00 */
[----:B--2---:R-:W-:Y:S02]  /*ad220*/  LEA R216, P3, R202, UR6, 0x3 ;  /* 0x00000006cad87c11 */ /* 0x004fe4000f8618ff */
[----:B------:R-:W-:-:S02]  /*ad230*/  R2UR UR12, R154 ;  /* 0x000000009a0c72ca */ /* 0x000fc400000e0000 */
[----:B------:R-:W-:Y:S02]  /*ad240*/  R2UR UR13, R155 ;  /* 0x000000009b0d72ca */ /* 0x000fe400000e0000 */
[----:B------:R-:W-:-:S11]  /*ad250*/  LEA.HI.X R217, R202, UR7, R203, 0x3, P3 ;  /* 0x00000007cad97c11 */ /* 0x000fd600098f1ccb */
[----:B------:R-:W2:Y:S01]  /*ad260*/  LDG.E.64 R214, desc[UR12][R216.64+0xb248] ;  /* 0x00b2480cd8d67981 */ /* 0x000ea2000c1e1b00 */
        /* <DEDUP_REMOVED lines=10> */
[----:B------:R-:W5:Y:S01]  /*ad310*/  LDG.E.64 R216, desc[UR6][R216.64+0xb180] ;  /* 0x00b18006d8d87981 */ /* 0x000f62000c1e1b00 */
[----:B------:R-:W-:Y:S01]  /*ad320*/  UMOV UR6, 0xcccccccd ;  /* 0xcccccccd00067882 */ /* 0x000fe20000000000 */
[----:B------:R-:W-:Y:S01]  /*ad330*/  UMOV UR7, 0x4016cccc ;  /* 0x4016cccc00077882 */ /* 0x000fe20000000000 */
[----:B------:R-:W-:Y:S01]  /*ad340*/  BSSY.RECONVERGENT B6, `(.L_x_3596) ;  /* 0x0000024000067945 */ /* 0x000fe20003800200 */
[----:B---3--:R-:W-:-:S02]  /*ad350*/  DADD R200, R200, R202 ;  /* 0x00000000c8c87229 */ /* 0x008fc400000000ca */
[----:B----4-:R-:W-:-:S06]  /*ad360*/  DADD R210, R210, R212 ;  /* 0x00000000d2d27229 */ /* 0x010fcc00000000d4 */
[----:B--2---:R-:W-:Y:S02]  /*ad370*/  DADD R200, R200, R214 ;  /* 0x00000000c8c87229 */ /* 0x004fe400000000d6 */
[----:B-----5:R-:W-:-:S06]  /*ad380*/  DADD R210, R210, R216 ;  /* 0x00000000d2d27229 */ /* 0x020fcc00000000d8 */
        /* <DEDUP_REMOVED lines=31> */
.L_x_3597:
[----:B------:R-:W-:Y:S05]  /*ad580*/  BSYNC.RECONVERGENT B6 ;  /* 0x0000000000067941 */ /* 0x000fea0003800200 */
.L_x_3596:
        /* <DEDUP_REMOVED lines=27> */
.L_x_3599:
[----:B------:R-:W-:Y:S05]  /*ad740*/  BSYNC.RECONVERGENT B6 ;  /* 0x0000000000067941 */ /* 0x000fea0003800200 */
.L_x_3598:
[----:B------:R-:W-:-:S06]  /*ad750*/  DSETP.GT.AND P2, PT, R22, R210, PT ;  /* 0x000000d21600722a */ /* 0x000fcc0003f44000 */
[----:B------:R-:W-:Y:S02]  /*ad760*/  FSEL R10, R200, RZ, P2 ;  /* 0x000000ffc80a7208 */ /* 0x000fe40001000000 */
[----:B------:R-:W-:Y:S02]  /*ad770*/  FSEL R11, R201, -1.875, P2 ;  /* 0xbff00000c90b7808 */ /* 0x000fe40001000000 */
[----:B------:R-:W-:Y:S02]  /*ad780*/  FSEL R12, R202, RZ, P2 ;  /* 0x000000ffca0c7208 */ /* 0x000fe40001000000 */
[----:B------:R-:W-:Y:S01]  /*ad790*/  FSEL R13, R203, +QNAN , P2 ;  /* 0x7ff00000cb0d7808 */ /* 0x000fe20001000000 */
[----:B------:R-:W-:Y:S06]  /*ad7a0*/  BRA `(.L_x_3595) ;  /* 0x0000000c00ac7947 */ /* 0x000fec0003800000 */
.L_x_3587:
        /* <DEDUP_REMOVED lines=25> */
[----:B---3--:R-:W-:Y:S02]  /*ad940*/  PRMT R209, R203, 0x3340, R209 ;  /* 0x00003340cbd17816 */ /* 0x008fe400000000d1 */
[----:B------:R-:W-:Y:S02]  /*ad950*/  PRMT R203, R8, 0x3340, RZ ;  /* 0x0000334008cb7816 */ /* 0x000fe400000000ff */
[----:B------:R-:W-:Y:S02]  /*ad960*/  PRMT R9, R209, 0x5410, R9 ;  /* 0x00005410d1097816 */ /* 0x000fe40000000009 */
[----:B------:R-:W-:-:S03]  /*ad970*/  PRMT R200, R200, 0x5410, R203 ;  /* 0x00005410c8c87816 */ /* 0x000fc600000000cb */
[----:B-----5:R-:W-:Y:S01]  /*ad980*/  IDP.4A.S8.U8 R9, R9, UR6, R201 ;  /* 0x0000000609097c26 */ /* 0x020fe200080002c9 */
[----:B------:R-:W-:Y:S01]  /*ad990*/  R2UR UR6, R154 ;  /* 0x000000009a0672ca */ /* 0x000fe200000e0000 */
[----:B------:R-:W-:Y:S01]  /*ad9a0*/  IDP.4A.S8.U8 R200, R200, UR7, R202 ;  /* 0x00000007c8c87c26 */ /* 0x000fe200080002ca */
[----:B------:R-:W-:-:S03]  /*ad9b0*/  R2UR UR7, R155 ;  /* 0x000000009b0772ca */ /* 0x000fc600000e0000 */
        /* <DEDUP_REMOVED lines=42> */
.L_x_3602:
[----:B------:R-:W-:Y:S05]  /*adc60*/  BSYNC.RECONVERGENT B6 ;  /* 0x0000000000067941 */ /* 0x000fea0003800200 */
.L_x_3601:
        /* <DEDUP_REMOVED lines=27> */
.L_x_3604:
[----:B------:R-:W-:Y:S05]  /*ade20*/  BSYNC.RECONVERGENT B6 ;  /* 0x0000000000067941 */ /* 0x000fea0003800200 */
.L_x_3603:
        /* <DEDUP_REMOVED lines=15> */
.L_x_3600:
        /* <DEDUP_REMOVED lines=17> */
[----:B------:R-:W-:Y:S01]  /*ae030*/  PRMT R215, R8, 0x3340, RZ ;  /* 0x0000334008d77816 */ /* 0x000fe200000000ff */
[----:B------:R-:W2:Y:S01]  /*ae040*/  LDG.E.64 R12, desc[UR10][R12.64+0x1388] ;  /* 0x0013880a0c0c7981 */ /* 0x000ea2000c1e1b00 */
[----:B----4-:R-:W-:Y:S02]  /*ae050*/  PRMT R203, R203, 0x3340, RZ ;  /* 0x00003340cbcb7816 */ /* 0x010fe400000000ff */
[----:B---3--:R-:W-:-:S04]  /*ae060*/  PRMT R201, R202, 0x3340, R201 ;  /* 0x00003340cac97816 */ /* 0x008fc800000000c9 */
[----:B------:R-:W-:-:S05]  /*ae070*/  PRMT R201, R201, 0x5410, R203 ;  /* 0x00005410c9c97816 */ /* 0x000fca00000000cb */
[----:B-----5:R-:W-:Y:S01]  /*ae080*/  IDP.4A.S8.U8 R202, R201, UR6, R211 ;  /* 0x00000006c9ca7c26 */ /* 0x020fe200080002d3 */
[----:B------:R-:W-:Y:S02]  /*ae090*/  R2UR UR6, R154 ;  /* 0x000000009a0672ca */ /* 0x000fe400000e0000 */
[----:B--2---:R-:W-:Y:S01]  /*ae0a0*/  PRMT R200, R200, 0x3340, R0 ;  /* 0x00003340c8c87816 */ /* 0x004fe20000000000 */
[----:B-1----:R-:W-:-:S03]  /*ae0b0*/  IMAD.WIDE R202, R202, 0x8, R216 ;  /* 0x00000008caca7825 */ /* 0x002fc600078e02d8 */
[----:B------:R-:W-:Y:S01]  /*ae0c0*/  PRMT R215, R200, 0x5410, R215 ;  /* 0x00005410c8d77816 */ /* 0x000fe200000000d7 */
[----:B------:R-:W-:Y:S01]  /*ae0d0*/  IMAD.WIDE R210, R210, 0x8, R216 ;  /* 0x00000008d2d27825 */ /* 0x000fe200078e02d8 */
[----:B------:R-:W2:Y:S04]  /*ae0e0*/  LDG.E.64 R200, desc[UR10][R202.64+0x76e8] ;  /* 0x0076e80acac87981 */ /* 0x000ea8000c1e1b00 */
[----:B------:R-:W2:Y:S04]  /*ae0f0*/  LDG.E.64 R212, desc[UR8][R210.64+0x6178] ;  /* 0x00617808d2d47981 */ /* 0x000ea8000c1e1b00 */
[----:B------:R-:W3:Y:S01]  /*ae100*/  LDG.E.64 R202, desc[UR6][R202.64+0x6360] ;  /* 0x00636006caca7981 */ /* 0x000ee2000c1e1b00 */
[----:B------:R-:W-:-:S02]  /*ae110*/  UMOV UR6, 0x57d19 ;  /* 0x00057d1900067882 */ /* 0x000fc40000000000 */
[----:B------:R-:W-:Y:S01]  /*ae120*/  IDP.4A.S8.U8 R214, R215, UR6, R214 ;  /* 0x00000006d7d67c26 */ /* 0x000fe200080002d6 */
[----:B------:R-:W-:Y:S01]  /*ae130*/  R2UR UR6, R154 ;  /* 0x000000009a0672ca */ /* 0x000fe200000e0000 */
[----:B------:R-:W3:Y:S02]  /*ae140*/  LDG.E.64 R210, desc[UR12][R210.64+0x5ea8] ;  /* 0x005ea80cd2d27981 */ /* 0x000ee4000c1e1b00 */
[----:B------:R-:W-:-:S05]  /*ae150*/  IMAD.WIDE R216, R214, 0x8, R216 ;  /* 0x00000008d6d87825 */ /* 0x000fca00078e02d8 */
[----:B------:R-:W4:Y:S05]  /*ae160*/  LDG.E.64 R214, desc[UR8][R216.64+0x6360] ;  /* 0x00636008d8d67981 */ /* 0x000f2a000c1e1b00 */
        /* <DEDUP_REMOVED lines=45> */
.L_x_3606:
[----:B------:R-:W-:Y:S05]  /*ae440*/  BSYNC.RECONVERGENT B6 ;  /* 0x0000000000067941 */ /* 0x000fea0003800200 */
.L_x_3605:
        /* <DEDUP_REMOVED lines=27> */
.L_x_3608:
[----:B------:R-:W-:Y:S05]  /*ae600*/  BSYNC.RECONVERGENT B6 ;  /* 0x0000000000067941 */ /* 0x000fea0003800200 */
.L_x_3607:
[----:B------:R-:W-:-:S06]  /*ae610*/  DSETP.GT.AND P2, PT, R22, R210, PT ;  /* 0x000000d21600722a */ /* 0x000fcc0003f44000 */
[----:B------:R-:W-:Y:S02]  /*ae620*/  FSEL R10, R200, RZ, P2 ;  /* 0x000000ffc80a7208 */ /* 0x000fe40001000000 */
[----:B------:R-:W-:Y:S02]  /*ae630*/  FSEL R11, R201, -1.875, P2 ;  /* 0xbff00000c90b7808 */ /* 0x000fe40001000000 */
[----:B------:R-:W-:Y:S02]  /*ae640*/  FSEL R12, R202, RZ, P2 ;  /* 0x000000ffca0c7208 */ /* 0x000fe40001000000 */
[----:B------:R-:W-:-:S07]  /*ae650*/  FSEL R13, R203, +QNAN , P2 ;  /* 0x7ff00000cb0d7808 */ /* 0x000fce0001000000 */
.L_x_3595:
[----:B------:R-:W-:Y:S05]  /*ae660*/  BSYNC.RECONVERGENT B0 ;  /* 0x0000000000007941 */ /* 0x000fea0003800200 */
.L_x_3586:
        /* <DEDUP_REMOVED lines=18> */
.L_x_3585:
[----:B------:R-:W-:Y:S05]  /*ae790*/  BSYNC.RECONVERGENT B1 ;  /* 0x0000000000017941 */ /* 0x000fea0003800200 */
.L_x_3584:
[----:B------:R-:W-:Y:S01]  /*ae7a0*/  VIADD R205, R205, 0x1 ;  /* 0x00000001cdcd7836 */ /* 0x000fe20000000000 */
[----:B------:R-:W-:-:S04]  /*ae7b0*/  ISETP.GT.U32.AND P3, PT, R204, 0x1, PT ;  /* 0x00000001cc00780c */ /* 0x000fc80003f64070 */
[----:B------:R-:W-:-:S13]  /*ae7c0*/  ISETP.GE.AND P2, PT, R205, R30, PT ;  /* 0x0000001ecd00720c */ /* 0x000fda0003f46270 */
[----:B------:R-:W-:Y:S05]  /*ae7d0*/  @!P2 BRA P3, `(.L_x_3609) ;  /* 0xffffffe0001ca947 */ /* 0x000fea000183ffff */
.L_x_3583:
[----:B------:R-:W-:Y:S05]  /*ae7e0*/  BSYNC.RECONVERGENT B2 ;  /* 0x0000000000027941 */ /* 0x000fea0003800200 */
.L_x_3582:
[----:B------:R-:W-:Y:S05]  /*ae7f0*/  @P1 BRA `(.L_x_3610) ;  /* 0xffffffdc00e01947 */ /* 0x000fea000383ffff */
.L_x_3553:
[----:B------:R-:W-:Y:S05]  /*ae800*/  BSYNC.RECONVERGENT B3 ;  /* 0x0000000000037941 */ /* 0x000fea0003800200 */
.L_x_3552:
[C---:B------:R-:W-:Y:S01]  /*ae810*/  ISETP.NE.AND P1, PT, R30.reuse, R3, PT ;  /* 0x000000031e00720c */ /* 0x040fe20003f25270 */
[----:B------:R-:W-:-:S12]  /*ae820*/  VIADD R30, R30, 0x1 ;  /* 0x000000011e1e7836 */ /* 0x000fd80000000000 */
[----:B------:R-:W-:Y:S05]  /*ae830*/  @P1 BRA `(.L_x_3611) ;  /* 0xffffffbc00341947 */ /* 0x000fea000383ffff */
.L_x_3551:
[----:B------:R-:W-:Y:S05]  /*ae840*/  BSYNC.RECONVERGENT B4 ;  /* 0x0000000000047941 */ /* 0x000fea0003800200 */
.L_x_3550:
[C---:B------:R-:W-:Y:S01]  /*ae850*/  ISETP.NE.AND P1, PT, R35.reuse, R208, PT ;  /* 0x000000d02300720c */ /* 0x040fe20003f25270 */
[----:B------:R-:W-:-:S12]  /*ae860*/  VIADD R35, R35, 0x1 ;  /* 0x0000000123237836 */ /* 0x000fd80000000000 */
[----:B------:R-:W-:Y:S05]  /*ae870*/  @P1 BRA `(.L_x_3612) ;  /* 0xffffffbc000c1947 */ /* 0x000fea000383ffff */
.L_x_3541:
[----:B------:R-:W-:Y:S05]  /*ae880*/  BSYNC.RECONVERGENT B5 ;  /* 0x0000000000057941 */ /* 0x000fea0003800200 */
.L_x_3540:
        /* <DEDUP_REMOVED lines=12> */
.L_x_3639:
        /* <DEDUP_REMOVED lines=120> */
.L_x_3620:
[----:B------:R-:W-:Y:S05]  /*af0d0*/  BSYNC.RECONVERGENT B3 ;  /* 0x0000000000037941 */ /* 0x000fea0003800200 */
.L_x_3619:
        /* <DEDUP_REMOVED lines=31> */
.L_x_3622:
[----:B------:R-:W-:Y:S05]  /*af2d0*/  BSYNC.RECONVERGENT B3 ;  /* 0x0000000000037941 */ /* 0x000fea0003800200 */
.L_x_3621:
[----:B------:R-:W-:-:S06]  /*af2e0*/  DSETP.GEU.AND P1, PT, R210, R118, PT ;  /* 0x00000076d200722a */ /* 0x000fcc0003f2e000 */
[----:B------:R-:W-:Y:S02]  /*af2f0*/  FSEL R118, R118, R210, !P1 ;  /* 0x000000d276767208 */ /* 0x000fe40004800000 */
[----:B------:R-:W-:Y:S02]  /*af300*/  FSEL R119, R119, R211, !P1 ;  /* 0x000000d377777208 */ /* 0x000fe40004800000 */
[----:B------:R-:W-:Y:S02]  /*af310*/  FSEL R24, R24, R202, !P1 ;  /* 0x000000ca18187208 */ /* 0x000fe40004800000 */
[----:B------:R-:W-:Y:S02]  /*af320*/  FSEL R25, R25, R203, !P1 ;  /* 0x000000cb19197208 */ /* 0x000fe40004800000 */
[----:B------:R-:W-:Y:S02]  /*af330*/  FSEL R22, R22, R204, !P1 ;  /* 0x000000cc16167208 */ /* 0x000fe40004800000 */
[----:B------:R-:W-:-:S07]  /*af340*/  FSEL R23, R23, R205, !P1 ;  /* 0x000000cd17177208 */ /* 0x000fce0004800000 */
.L_x_3618:
[----:B------:R-:W-:Y:S05]  /*af350*/  BSYNC.RECONVERGENT B0 ;  /* 0x0000000000007941 */ /* 0x000fea0003800200 */
.L_x_3617:
        /* <DEDUP_REMOVED lines=45> */
.L_x_3626:
[----:B------:R-:W-:Y:S05]  /*af630*/  BSYNC.RECONVERGENT B3 ;  /* 0x0000000000037941 */ /* 0x000fea0003800200 */
.L_x_3625:
        /* <DEDUP_REMOVED lines=31> */
.L_x_3628:
[----:B------:R-:W-:Y:S05]  /*af830*/  BSYNC.RECONVERGENT B3 ;  /* 0x0000000000037941 */ /* 0x000fea0003800200 */
.L_x_3627:
        /* <DEDUP_REMOVED lines=8> */
.L_x_3624:
[----:B------:R-:W-:Y:S05]  /*af8c0*/  BSYNC.RECONVERGENT B0 ;  /* 0x0000000000007941 */ /* 0x000fea0003800200 */
.L_x_3623:
        /* <DEDUP_REMOVED lines=49> */
.L_x_3632:
[----:B------:R-:W-:Y:S05]  /*afbe0*/  BSYNC.RECONVERGENT B3 ;  /* 0x0000000000037941 */ /* 0x000fea0003800200 */
.L_x_3631:
        /* <DEDUP_REMOVED lines=33> */
.L_x_3634:
[----:B------:R-:W-:Y:S05]  /*afe00*/  BSYNC.RECONVERGENT B3 ;  /* 0x0000000000037941 */ /* 0x000fea0003800200 */
.L_x_3633:
        /* <DEDUP_REMOVED lines=8> */
.L_x_3630:
[----:B------:R-:W-:Y:S05]  /*afe90*/  BSYNC.RECONVERGENT B0 ;  /* 0x0000000000007941 */ /* 0x000fea0003800200 */
.L_x_3629:
        /* <DEDUP_REMOVED lines=31> */
.L_x_3636:
[----:B------:R-:W-:Y:S05]  /*b0090*/  BSYNC.RECONVERGENT B0 ;  /* 0x0000000000007941 */ /* 0x000fea0003800200 */
.L_x_3635:
[----:B------:R-:W-:-:S06]  /*b00a0*/  DSETP.GEU.AND P0, PT, R118, R30, PT ;  /* 0x0000001e7600722a */ /* 0x000fcc0003f0e000 */
[----:B------:R-:W-:Y:S02]  /*b00b0*/  FSEL R40, R40, R22, !P0 ;  /* 0x0000001628287208 */ /* 0x000fe40004000000 */
[----:B------:R-:W-:Y:S02]  /*b00c0*/  FSEL R41, R41, R23, !P0 ;  /* 0x0000001729297208 */ /* 0x000fe40004000000 */
[----:B------:R-:W-:Y:S02]  /*b00d0*/  FSEL R198, R198, R24, !P0 ;  /* 0x00000018c6c67208 */ /* 0x000fe40004000000 */
[----:B------:R-:W-:-:S07]  /*b00e0*/  FSEL R199, R199, R25, !P0 ;  /* 0x00000019c7c77208 */ /* 0x000fce0004000000 */
.L_x_3616:
[----:B------:R-:W-:Y:S05]  /*b00f0*/  BSYNC.RECONVERGENT B1 ;  /* 0x0000000000017941 */ /* 0x000fea0003800200 */
.L_x_3615:
        /* <DEDUP_REMOVED lines=42> */
.L_x_3638:
[----:B------:R-:W-:Y:S05]  /*b03a0*/  BSYNC.RECONVERGENT B0 ;  /* 0x0000000000007941 */ /* 0x000fea0003800200 */
.L_x_3637:
        /* <DEDUP_REMOVED lines=13> */
.L_x_3614:
[----:B------:R-:W-:Y:S05]  /*b0480*/  BSYNC.RECONVERGENT B2 ;  /* 0x0000000000027941 */ /* 0x000fea0003800200 */
.L_x_3613:
        /* <DEDUP_REMOVED lines=14> */
[----:B--2--5:R-:W-:Y:S02]  /*b0570*/  PRMT R12, R204, 0x8880, RZ ;  /* 0x00008880cc0c7816 */ /* 0x024fe400000000ff */
        /* <DEDUP_REMOVED lines=30> */
[C---:B------:R-:W-:Y:S02]  /*b0760*/  PRMT R23, R40.reuse, 0x3340, RZ ;  /* 0x0000334028177816 */ /* 0x040fe400000000ff */
[----:B------:R-:W-:Y:S02]  /*b0770*/  PRMT R40, R40, 0x8880, RZ ;  /* 0x0000888028287816 */ /* 0x000fe400000000ff */
[----:B------:R-:W-:-:S05]  /*b0780*/  PRMT R22, R22, 0x5410, R23 ;  /* 0x0000541016167816 */ /* 0x000fca0000000017 */
[----:B---3--:R-:W-:Y:S01]  /*b0790*/  IDP.4A.S8.U8 R22, R22, UR8, R9 ;  /* 0x0000000816167c26 */ /* 0x008fe20008000209 */
        /* <DEDUP_REMOVED lines=79> */
.L_x_3645:
[----:B------:R-:W-:Y:S05]  /*b0c90*/  BSYNC.RECONVERGENT B2 ;  /* 0x0000000000027941 */ /* 0x000fea0003800200 */
.L_x_3644:
        /* <DEDUP_REMOVED lines=31> */
.L_x_3647:
[----:B------:R-:W-:Y:S05]  /*b0e90*/  BSYNC.RECONVERGENT B2 ;  /* 0x0000000000027941 */ /* 0x000fea0003800200 */
.L_x_3646:
[----:B------:R-:W-:-:S06]  /*b0ea0*/  DSETP.GEU.AND P3, PT, R210, R116, PT ;  /* 0x00000074d200722a */ /* 0x000fcc0003f6e000 */
[----:B------:R-:W-:Y:S02]  /*b0eb0*/  FSEL R116, R116, R210, !P3 ;  /* 0x000000d274747208 */ /* 0x000fe40005800000 */
[----:B------:R-:W-:Y:S02]  /*b0ec0*/  FSEL R117, R117, R211, !P3 ;  /* 0x000000d375757208 */ /* 0x000fe40005800000 */
[----:B------:R-:W-:Y:S02]  /*b0ed0*/  FSEL R34, R34, R200, !P3 ;  /* 0x000000c822227208 */ /* 0x000fe40005800000 */
[----:B------:R-:W-:Y:S02]  /*b0ee0*/  FSEL R35, R35, R201, !P3 ;  /* 0x000000c923237208 */ /* 0x000fe40005800000 */
[----:B------:R-:W-:Y:S02]  /*b0ef0*/  FSEL R22, R22, R202, !P3 ;  /* 0x000000ca16167208 */ /* 0x000fe40005800000 */
[----:B------:R-:W-:-:S07]  /*b0f00*/  FSEL R23, R23, R203, !P3 ;  /* 0x000000cb17177208 */ /* 0x000fce0005800000 */
.L_x_3643:
[----:B------:R-:W-:Y:S05]  /*b0f10*/  BSYNC.RECONVERGENT B0 ;  /* 0x0000000000007941 */ /* 0x000fea0003800200 */
.L_x_3642:
        /* <DEDUP_REMOVED lines=45> */
.L_x_3651:
[----:B------:R-:W-:Y:S05]  /*b11f0*/  BSYNC.RECONVERGENT B2 ;  /* 0x0000000000027941 */ /* 0x000fea0003800200 */
.L_x_3650:
        /* <DEDUP_REMOVED lines=31> */
.L_x_3653:
[----:B------:R-:W-:Y:S05]  /*b13f0*/  BSYNC.RECONVERGENT B2 ;  /* 0x0000000000027941 */ /* 0x000fea0003800200 */
.L_x_3652:
        /* <DEDUP_REMOVED lines=8> */
.L_x_3649:
[----:B------:R-:W-:Y:S05]  /*b1480*/  BSYNC.RECONVERGENT B0 ;  /* 0x0000000000007941 */ /* 0x000fea0003800200 */
.L_x_3648:
        /* <DEDUP_REMOVED lines=49> */
.L_x_3657:
[----:B------:R-:W-:Y:S05]  /*b17a0*/  BSYNC.RECONVERGENT B2 ;  /* 0x0000000000027941 */ /* 0x000fea0003800200 */
.L_x_3656:
        /* <DEDUP_REMOVED lines=31> */
.L_x_3659:
[----:B------:R-:W-:Y:S05]  /*b19a0*/  BSYNC.RECONVERGENT B2 ;  /* 0x0000000000027941 */ /* 0x000fea0003800200 */
.L_x_3658:
        /* <DEDUP_REMOVED lines=8> */
.L_x_3655:
[----:B------:R-:W-:Y:S05]  /*b1a30*/  BSYNC.RECONVERGENT B0 ;  /* 0x0000000000007941 */ /* 0x000fea0003800200 */
.L_x_3654:
        /* <DEDUP_REMOVED lines=31> */
.L_x_3661:
[----:B------:R-:W-:Y:S05]  /*b1c30*/  BSYNC.RECONVERGENT B0 ;  /* 0x0000000000007941 */ /* 0x000fea0003800200 */
.L_x_3660:
[----:B------:R-:W-:-:S06]  /*b1c40*/  DSETP.GEU.AND P1, PT, R116, R36, PT ;  /* 0x000000247400722a */ /* 0x000fcc0003f2e000 */
[----:B------:R-:W-:Y:S02]  /*b1c50*/  FSEL R30, R30, R34, !P1 ;  /* 0x000000221e1e7208 */ /* 0x000fe40004800000 */
[----:B------:R-:W-:Y:S02]  /*b1c60*/  FSEL R31, R31, R35, !P1 ;  /* 0x000000231f1f7208 */ /* 0x000fe40004800000 */
[----:B------:R-:W-:Y:S02]  /*b1c70*/  FSEL R24, R24, R22, !P1 ;  /* 0x0000001618187208 */ /* 0x000fe40004800000 */
[----:B------:R-:W-:-:S07]  /*b1c80*/  FSEL R25, R25, R23, !P1 ;  /* 0x0000001719197208 */ /* 0x000fce0004800000 */
.L_x_3641:
[----:B------:R-:W-:Y:S05]  /*b1c90*/  BSYNC.RECONVERGENT B1 ;  /* 0x0000000000017941 */ /* 0x000fea0003800200 */
.L_x_3640:
        /* <DEDUP_REMOVED lines=11> */
.L_x_3666:
        /* <DEDUP_REMOVED lines=30> */
.L_x_3665:
[----:B------:R-:W-:Y:S05]  /*b1f30*/  BSYNC.RECONVERGENT B1 ;  /* 0x0000000000017941 */ /* 0x000fea0003800200 */
.L_x_3664:
[----:B------:R-:W-:Y:S05]  /*b1f40*/  @!P3 BRA `(.L_x_3663) ;  /* 0x00000000009cb947 */ /* 0x000fea0003800000 */
[----:B------:R-:W-:Y:S02]  /*b1f50*/  ISETP.GE.U32.AND P3, PT, R13, 0x4, PT ;  /* 0x000000040d00780c */ /* 0x000fe40003f66070 */
[----:B------:R-:W-:-:S04]  /*b1f60*/  LOP3.LUT R12, R208, 0x3, RZ, 0xc0, !PT ;  /* 0x00000003d00c7812 */ /* 0x000fc800078ec0ff */
[----:B------:R-:W-:-:S07]  /*b1f70*/  ISETP.NE.AND P6, PT, R12, RZ, PT ;  /* 0x000000ff0c00720c */ /* 0x000fce0003fc5270 */
        /* <DEDUP_REMOVED lines=36> */
.L_x_3663:
[----:B------:R-:W-:Y:S05]  /*b21c0*/  BSYNC.RECONVERGENT B0 ;  /* 0x0000000000007941 */ /* 0x000fea0003800200 */
.L_x_3662:
[----:B------:R-:W-:Y:S04]  /*b21d0*/  BSSY.RECONVERGENT B0, `(.L_x_3667) ;  /* 0x000006a000007945 */ /* 0x000fe80003800200 */
        /* <DEDUP_REMOVED lines=11> */
.L_x_3671:
        /* <DEDUP_REMOVED lines=35> */
.L_x_3670:
[----:B------:R-:W-:Y:S05]  /*b24c0*/  BSYNC.RECONVERGENT B1 ;  /* 0x0000000000017941 */ /* 0x000fea0003800200 */
.L_x_3669:
[----:B------:R-:W-:Y:S05]  /*b24d0*/  @!P2 BRA `(.L_x_3668) ;  /* 0x0000000000e4a947 */ /* 0x000fea0003800000 */
[----:B------:R-:W-:Y:S01]  /*b24e0*/  ISETP.GE.U32.AND P3, PT, R23, 0x4, PT ;  /* 0x000000041700780c */ /* 0x000fe20003f66070 */
[----:B------:R-:W-:Y:S01]  /*b24f0*/  BSSY.RECONVERGENT B1, `(.L_x_3672) ;  /* 0x0000019000017945 */ /* 0x000fe20003800200 */
[----:B------:R-:W-:-:S04]  /*b2500*/  LOP3.LUT R22, R3, 0x3, RZ, 0xc0, !PT ;  /* 0x0000000303167812 */ /* 0x000fc800078ec0ff */
[----:B------:R-:W-:-:S07]  /*b2510*/  ISETP.NE.AND P2, PT, R22, RZ, PT ;  /* 0x000000ff1600720c */ /* 0x000fce0003f45270 */
[----:B------:R-:W-:Y:S06]  /*b2520*/  @!P3 BRA `(.L_x_3673) ;  /* 0x000000000054b947 */ /* 0x000fec0003800000 */
[----:B--23--:R-:W2:Y:S01]  /*b2530*/  LDC.64 R12, c[0x0][0x430] ;  /* 0x00010c00ff0c7b82 */ /* 0x00cea20000000a00 */
[----:B------:R-:W3:Y:S01]  /*b2540*/  LDCU.64 UR6, c[0x0][0x430] ;  /* 0x00008600ff0677ac */ /* 0x000ee20008000a00 */
[----:B01----:R-:W-:Y:S01]  /*b2550*/  IADD3 R11, P3, PT, R19, R9, RZ ;  /* 0x00000009130b7210 */ /* 0x003fe20007f7e0ff */
        /* <DEDUP_REMOVED lines=11> */
[----:B---3--:R-:W-:Y:S01]  /*b2610*/  LEA R10, P3, R11, UR6, 0x2 ;  /* 0x000000060b0a7c11 */ /* 0x008fe2000f8610ff */
[----:B--2---:R-:W-:-:S03]  /*b2620*/  IMAD.WIDE R12, R35, 0x4, R12 ;  /* 0x00000004230c7825 */ /* 0x004fc600078e020c */
[----:B------:R-:W-:-:S05]  /*b2630*/  LEA.HI.X R11, R11, UR7, R23, 0x2, P3 ;  /* 0x000000070b0b7c11 */ /* 0x000fca00098f1417 */
[----:B------:R4:W-:Y:S04]  /*b2640*/  STG.E desc[UR8][R10.64+0x64], RZ ;  /* 0x000064ff0a007986 */ /* 0x0009e8000c101908 */
[----:B------:R4:W-:Y:S04]  /*b2650*/  STG.E desc[UR10][R12.64], RZ ;  /* 0x000000ff0c007986 */ /* 0x0009e8000c10190a */
[----:B------:R4:W-:Y:S04]  /*b2660*/  STG.E desc[UR12][R12.64+0x4], RZ ;  /* 0x000004ff0c007986 */ /* 0x0009e8000c10190c */
[----:B------:R4:W-:Y:S02]  /*b2670*/  STG.E desc[UR14][R12.64+0x8], RZ ;  /* 0x000008ff0c007986 */ /* 0x0009e4000c10190e */
.L_x_3673:
[----:B------:R-:W-:Y:S05]  /*b2680*/  BSYNC.RECONVERGENT B1 ;  /* 0x0000000000017941 */ /* 0x000fea0003800200 */
.L_x_3672:
        /* <DEDUP_REMOVED lines=22> */
.L_x_3675:
[----:B------:R-:W-:Y:S05]  /*b27f0*/  BSYNC.RECONVERGENT B1 ;  /* 0x0000000000017941 */ /* 0x000fea0003800200 */
.L_x_3674:
[----:B------:R-:W-:Y:S02]  /*b2800*/  @!P2 IADD3 R9, P3, PT, R19, R9, RZ ;  /* 0x000000091309a210 */ /* 0x000fe40007f7e0ff */
[----:B------:R-:W-:Y:S02]  /*b2810*/  @!P2 R2UR UR6, R154 ;  /* 0x000000009a06a2ca */ /* 0x000fe400000e0000 */
[----:B------:R-:W-:Y:S02]  /*b2820*/  @!P2 R2UR UR7, R155 ;  /* 0x000000009b07a2ca */ /* 0x000fe400000e0000 */
[----:B-1----:R-:W-:Y:S02]  /*b2830*/  @!P2 LEA.HI.X.SX32 R12, R19, RZ, 0x1, P3 ;  /* 0x000000ff130ca211 */ /* 0x002fe400018f0eff */
[----:B0-----:R-:W-:-:S04]  /*b2840*/  @!P2 LEA R10, P3, R9, R10, 0x2 ;  /* 0x0000000a090aa211 */ /* 0x001fc800078610ff */
[----:B------:R-:W-:-:S05]  /*b2850*/  @!P2 LEA.HI.X R11, R9, R11, R12, 0x2, P3 ;  /* 0x0000000b090ba211 */ /* 0x000fca00018f140c */
[----:B------:R0:W-:Y:S04]  /*b2860*/  @!P2 STG.E desc[UR6][R10.64+0x64], RZ ;  /* 0x000064ff0a00a986 */ /* 0x0001e8000c101906 */
.L_x_3668:
[----:B------:R-:W-:Y:S05]  /*b2870*/  BSYNC.RECONVERGENT B0 ;  /* 0x0000000000007941 */ /* 0x000fea0003800200 */
.L_x_3667:
[----:B01234-:R-:W0:Y:S01]  /*b2880*/  LDC.64 R10, c[0x0][0x428] ;  /* 0x00010a00ff0a7b82 */ /* 0x01fe220000000a00 */
[----:B------:R-:W-:Y:S01]  /*b2890*/  VIADD R12, R206, 0xffffffff ;  /* 0xffffffffce0c7836 */ /* 0x000fe20000000000 */
[----:B------:R-:W-:Y:S01]  /*b28a0*/  R2UR UR6, R154 ;  /* 0x000000009a0672ca */ /* 0x000fe200000e0000 */
[----:B------:R-:W-:Y:S01]  /*b28b0*/  IMAD.IADD R9, R18, 0x1, R8 ;  /* 0x0000000112097824 */ /* 0x000fe200078e0208 */
[----:B------:R-:W-:-:S03]  /*b28c0*/  R2UR UR7, R155 ;  /* 0x000000009b0772ca */ /* 0x000fc600000e0000 */
        /* <DEDUP_REMOVED lines=21> */
.L_x_3725:
        /* <DEDUP_REMOVED lines=13> */
[----:B------:R-:W-:Y:S01]  /*b2af0*/  IMAD.MOV.U32 R13, RZ, RZ, -0x40100000 ;  /* 0xbff00000ff0d7424 */ /* 0x000fe200078e00ff */
[----:B------:R-:W-:Y:S01]  /*b2b00*/  R2UR UR8, R154 ;  /* 0x000000009a0872ca */ /* 0x000fe200000e0000 */
[----:B------:R-:W-:Y:S01]  /*b2b10*/  IMAD R9, R3, R9, R12 ;  /* 0x0000000903097224 */ /* 0x000fe200078e020c */
[----:B------:R-:W-:Y:S01]  /*b2b20*/  R2UR UR9, R155 ;  /* 0x000000009b0972ca */ /* 0x000fe200000e0000 */
        /* <DEDUP_REMOVED lines=9> */
.L_x_3680:
        /* <DEDUP_REMOVED lines=10> */
[----:B------:R-:W-:-:S02]  /*b2c60*/  R2UR UR7, R155 ;  /* 0x000000009b0772ca */ /* 0x000fc400000e0000 */
[C---:B------:R-:W-:Y:S02]  /*b2c70*/  R2UR UR14, R154.reuse ;  /* 0x000000009a0e72ca */ /* 0x040fe400000e0000 */
[C---:B------:R-:W-:Y:S02]  /*b2c80*/  R2UR UR15, R155.reuse ;  /* 0x000000009b0f72ca */ /* 0x040fe400000e0000 */
[C---:B------:R-:W-:Y:S02]  /*b2c90*/  R2UR UR12, R154.reuse ;  /* 0x000000009a0c72ca */ /* 0x040fe400000e0000 */
[C---:B------:R-:W-:Y:S02]  /*b2ca0*/  R2UR UR13, R155.reuse ;  /* 0x000000009b0d72ca */ /* 0x040fe400000e0000 */
[----:B------:R-:W-:Y:S02]  /*b2cb0*/  R2UR UR8, R154 ;  /* 0x000000009a0872ca */ /* 0x000fe400000e0000 */
[----:B------:R-:W-:-:S02]  /*b2cc0*/  R2UR UR9, R155 ;  /* 0x000000009b0972ca */ /* 0x000fc400000e0000 */
[----:B------:R-:W-:Y:S02]  /*b2cd0*/  R2UR UR10, R154 ;  /* 0x000000009a0a72ca */ /* 0x000fe400000e0000 */
[----:B------:R-:W-:Y:S02]  /*b2ce0*/  R2UR UR11, R155 ;  /* 0x000000009b0b72ca */ /* 0x000fe400000e0000 */
[----:B--2---:R-:W-:-:S04]  /*b2cf0*/  LOP3.LUT R22, R10, 0xffff, RZ, 0xc0, !PT ;  /* 0x0000ffff0a167812 */ /* 0x004fc800078ec0ff */
[----:B------:R-:W-:Y:S02]  /*b2d00*/  PRMT R40, R40, 0x3340, R22 ;  /* 0x0000334028287816 */ /* 0x000fe40000000016 */
[----:B---3--:R-:W-:Y:S02]  /*b2d10*/  PRMT R22, R9, 0x8880, RZ ;  /* 0x0000888009167816 */ /* 0x008fe400000000ff */
[----:B------:R-:W-:Y:S02]  /*b2d20*/  PRMT R40, R40, 0x5410, R13 ;  /* 0x0000541028287816 */ /* 0x000fe4000000000d */
[----:B------:R-:W-:-:S03]  /*b2d30*/  SHF.R.S32.HI R13, RZ, 0x1f, R12 ;  /* 0x0000001fff0d7819 */ /* 0x000fc6000001140c */
[----:B------:R-:W-:Y:S01]  /*b2d40*/  IDP.4A.S8.U8 R40, R40, UR6, R22 ;  /* 0x0000000628287c26 */ /* 0x000fe20008000216 */
[----:B------:R-:W-:Y:S01]  /*b2d50*/  PRMT R22, R205, 0x7710, RZ ;  /* 0x00007710cd167816 */ /* 0x000fe200000000ff */
[----:B------:R-:W-:Y:S01]  /*b2d60*/  UMOV UR6, 0x519 ;  /* 0x0000051900067882 */ /* 0x000fe20000000000 */
[----:B------:R-:W-:Y:S02]  /*b2d70*/  IMAD.WIDE R200, R11, 0x5, R12 ;  /* 0x000000050bc87825 */ /* 0x000fe400078e020c */
[----:B------:R-:W-:Y:S02]  /*b2d80*/  PRMT R10, R22, 0x5410, R10 ;  /* 0x00005410160a7816 */ /* 0x000fe4000000000a */
[----:B-1----:R-:W-:Y:S01]  /*b2d90*/  IMAD.WIDE R40, R40, 0x8, R202 ;  /* 0x0000000828287825 */ /* 0x002fe200078e02ca */
[----:B0-----:R-:W-:-:S03]  /*b2da0*/  LEA R34, P2, R200, R198, 0x3 ;  /* 0x000000c6c8227211 */ /* 0x001fc600078418ff */
[----:B------:R-:W-:Y:S01]  /*b2db0*/  IDP.2A.LO.S16.U8 R10, R10, UR6, R11 ;  /* 0x000000060a0a7c26 */ /* 0x000fe2000800120b */
[----:B------:R-:W-:Y:S01]  /*b2dc0*/  R2UR UR6, R154 ;  /* 0x000000009a0672ca */ /* 0x000fe200000e0000 */
[----:B------:R-:W2:Y:S01]  /*b2dd0*/  LDG.E.64 R36, desc[UR14][R40.64+0x9df8] ;  /* 0x009df80e28247981 */ /* 0x000ea2000c1e1b00 */
[----:B------:R-:W-:Y:S01]  /*b2de0*/  LEA.HI.X R35, R200, R199, R201, 0x3, P2 ;  /* 0x000000c7c8237211 */ /* 0x000fe200010f1cc9 */
[----:B------:R-:W-:-:S04]  /*b2df0*/  IMAD.WIDE R202, R10, 0x8, R202 ;  /* 0x000000080aca7825 */ /* 0x000fc800078e02ca */
[----:B------:R-:W2:Y:S04]  /*b2e00*/  LDG.E.64 R22, desc[UR12][R34.64+0xb248] ;  /* 0x00b2480c22167981 */ /* 0x000ea8000c1e1b00 */
[----:B------:R-:W3:Y:S04]  /*b2e10*/  LDG.E.64 R40, desc[UR10][R40.64+0x8a70] ;  /* 0x008a700a28287981 */ /* 0x000ee8000c1e1b00 */
[----:B------:R-:W4:Y:S04]  /*b2e20*/  LDG.E.64 R204, desc[UR6][R202.64+0x5208] ;  /* 0x00520806cacc7981 */ /* 0x000f28000c1e1b00 */
[----:B------:R-:W3:Y:S01]  /*b2e30*/  LDG.E.64 R34, desc[UR8][R34.64+0xb180] ;  /* 0x00b1800822227981 */ /* 0x000ee2000c1e1b00 */
[----:B------:R-:W-:-:S02]  /*b2e40*/  IMAD.MOV.U32 R10, RZ, RZ, -0x800000 ;  /* 0xff800000ff0a7424 */ /* 0x000fc400078e00ff */
[----:B------:R-:W-:Y:S01]  /*b2e50*/  IMAD.MOV.U32 R11, RZ, RZ, 0x41cdcd64 ;  /* 0x41cdcd64ff0b7424 */ /* 0x000fe200078e00ff */
[----:B------:R-:W-:Y:S01]  /*b2e60*/  PRMT R9, R9, 0x8880, RZ ;  /* 0x0000888009097816 */ /* 0x000fe200000000ff */
[----:B------:R-:W-:Y:S03]  /*b2e70*/  BSSY.RECONVERGENT B0, `(.L_x_3682) ;  /* 0x000011c000007945 */ /* 0x000fe60003800200 */
[----:B------:R-:W-:Y:S01]  /*b2e80*/  SHF.R.S32.HI R207, RZ, 0x1f, R9 ;  /* 0x0000001fffcf7819 */ /* 0x000fe20000011409 */
[----:B--2---:R-:W-:Y:S02]  /*b2e90*/  DADD R36, R22, R36 ;  /* 0x0000000016247229 */ /* 0x004fe40000000024 */
[----:B----4-:R-:W-:Y:S02]  /*b2ea0*/  DSETP.GEU.AND P3, PT, |R204|, R10, PT ;  /* 0x0000000acc00722a */ /* 0x010fe40003f6e200 */
[----:B---3--:R-:W-:-:S04]  /*b2eb0*/  DADD R40, R34, R40 ;  /* 0x0000000022287229 */ /* 0x008fc80000000028 */
        /* <DEDUP_REMOVED lines=59> */
.L_x_3686:
[----:B------:R-:W-:Y:S05]  /*b3270*/  BSYNC.RECONVERGENT B2 ;  /* 0x0000000000027941 */ /* 0x000fea0003800200 */
.L_x_3685:
        /* <DEDUP_REMOVED lines=31> */
.L_x_3689:
[----:B------:R-:W-:Y:S05]  /*b3470*/  BSYNC.RECONVERGENT B2 ;  /* 0x0000000000027941 */ /* 0x000fea0003800200 */
.L_x_3688:
        /* <DEDUP_REMOVED lines=9> */
.L_x_3684:
        /* <DEDUP_REMOVED lines=37> */
.L_x_3691:
[----:B------:R-:W-:Y:S05]  /*b3760*/  BSYNC.RECONVERGENT B2 ;  /* 0x0000000000027941 */ /* 0x000fea0003800200 */
.L_x_3690:
        /* <DEDUP_REMOVED lines=33> */
.L_x_3693:
[----:B------:R-:W-:Y:S05]  /*b3980*/  BSYNC.RECONVERGENT B2 ;  /* 0x0000000000027941 */ /* 0x000fea0003800200 */
.L_x_3692:
        /* <DEDUP_REMOVED lines=9> */
.L_x_3683:
        /* <DEDUP_REMOVED lines=54> */
.L_x_3695:
[----:B------:R-:W-:Y:S05]  /*b3d80*/  BSYNC.RECONVERGENT B2 ;  /* 0x0000000000027941 */ /* 0x000fea0003800200 */
.L_x_3694:
        /* <DEDUP_REMOVED lines=33> */
.L_x_3697:
[----:B------:R-:W-:Y:S05]  /*b3fa0*/  BSYNC.RECONVERGENT B2 ;  /* 0x0000000000027941 */ /* 0x000fea0003800200 */
.L_x_3696:
        /* <DEDUP_REMOVED lines=8> */
.L_x_3687:
[----:B------:R-:W-:Y:S05]  /*b4030*/  BSYNC.RECONVERGENT B0 ;  /* 0x0000000000007941 */ /* 0x000fea0003800200 */
.L_x_3682:
        /* <DEDUP_REMOVED lines=31> */
.L_x_3699:
[----:B------:R-:W-:Y:S05]  /*b4230*/  BSYNC.RECONVERGENT B0 ;  /* 0x0000000000007941 */ /* 0x000fea0003800200 */
.L_x_3698:
[----:B------:R-:W-:-:S06]  /*b4240*/  DSETP.GEU.AND P2, PT, R114, R36, PT ;  /* 0x000000247200722a */ /* 0x000fcc0003f4e000 */
[----:B------:R-:W-:Y:S02]  /*b4250*/  FSEL R34, R34, R198, !P2 ;  /* 0x000000c622227208 */ /* 0x000fe40005000000 */
[----:B------:R-:W-:Y:S02]  /*b4260*/  FSEL R35, R35, R199, !P2 ;  /* 0x000000c723237208 */ /* 0x000fe40005000000 */
[----:B------:R-:W-:Y:S02]  /*b4270*/  FSEL R22, R22, R200, !P2 ;  /* 0x000000c816167208 */ /* 0x000fe40005000000 */
[----:B------:R-:W-:-:S07]  /*b4280*/  FSEL R23, R23, R201, !P2 ;  /* 0x000000c917177208 */ /* 0x000fce0005000000 */
.L_x_3681:
[----:B------:R-:W-:Y:S05]  /*b4290*/  BSYNC.RECONVERGENT B1 ;  /* 0x0000000000017941 */ /* 0x000fea0003800200 */
.L_x_3679:
        /* <DEDUP_REMOVED lines=41> */
.L_x_3701:
[----:B------:R-:W-:Y:S05]  /*b4530*/  BSYNC.RELIABLE B0 ;  /* 0x0000000000007941 */ /* 0x000fea0003800100 */
.L_x_3700:
        /* <DEDUP_REMOVED lines=55> */
.L_x_3704:
[----:B------:R-:W-:Y:S05]  /*b48b0*/  BSYNC.RECONVERGENT B0 ;  /* 0x0000000000007941 */ /* 0x000fea0003800200 */
.L_x_3703:
[----:B------:R-:W-:Y:S04]  /*b48c0*/  BSSY.RECONVERGENT B2, `(.L_x_3705) ;  /* 0x000019e000027945 */ /* 0x000fe80003800200 */
[----:B------:R-:W-:Y:S05]  /*b48d0*/  @!P2 BRA `(.L_x_3706) ;  /* 0x000000180070a947 */ /* 0x000fea0003800000 */
[----:B------:R-:W-:-:S07]  /*b48e0*/  IMAD.MOV.U32 R207, RZ, RZ, 0x3 ;  /* 0x00000003ffcf7424 */ /* 0x000fce00078e00ff */
.L_x_3724:
        /* <DEDUP_REMOVED lines=34> */
.L_x_3723:
        /* <DEDUP_REMOVED lines=41> */
[----:B------:R-:W-:Y:S02]  /*b4da0*/  R2UR UR13, R155 ;  /* 0x000000009b0d72ca */ /* 0x000fe400000e0000 */
[----:B--2---:R-:W-:Y:S02]  /*b4db0*/  PRMT R12, R13, 0x3340, R12 ;  /* 0x000033400d0c7816 */ /* 0x004fe4000000000c */
[----:B----4-:R-:W-:-:S04]  /*b4dc0*/  PRMT R22, R22, 0x3340, RZ ;  /* 0x0000334016167816 */ /* 0x010fc800000000ff */
[----:B------:R-:W-:-:S05]  /*b4dd0*/  PRMT R12, R12, 0x5410, R22 ;  /* 0x000054100c0c7816 */ /* 0x000fca0000000016 */
[----:B---3--:R-:W-:Y:S02]  /*b4de0*/  IDP.4A.S8.U8 R12, R12, UR6, R23 ;  /* 0x000000060c0c7c26 */ /* 0x008fe40008000217 */
[----:B------:R-:W2:Y:S02]  /*b4df0*/  LDG.E.64 R22, desc[UR8][R200.64+0x6268] ;  /* 0x00626808c8167981 */ /* 0x000ea4000c1e1b00 */
[----:B-1----:R-:W-:Y:S02]  /*b4e00*/  IMAD.WIDE R10, R12, 0x8, R10 ;  /* 0x000000080c0a7825 */ /* 0x002fe400078e020a */
[----:B------:R-:W3:Y:S04]  /*b4e10*/  LDG.E.64 R12, desc[UR12][R200.64+0x5f98] ;  /* 0x005f980cc80c7981 */ /* 0x000ee8000c1e1b00 */
[----:B------:R-:W2:Y:S04]  /*b4e20*/  LDG.E.64 R202, desc[UR10][R10.64+0x1388] ;  /* 0x0013880a0aca7981 */ /* 0x000ea8000c1e1b00 */
[----:B------:R-:W3:Y:S01]  /*b4e30*/  LDG.E.64 R10, desc[UR14][R10.64] ;  /* 0x0000000e0a0a7981 */ /* 0x000ee2000c1e1b00 */
[----:B--2---:R-:W-:-:S02]  /*b4e40*/  DADD R22, R22, R202 ;  /* 0x0000000016167229 */ /* 0x004fc400000000ca */
[----:B---3--:R-:W-:-:S11]  /*b4e50*/  DADD R10, R12, R10 ;  /* 0x000000000c0a7229 */ /* 0x008fd6000000000a */
.L_x_3713:
[----:B------:R-:W-:Y:S05]  /*b4e60*/  BSYNC.RECONVERGENT B5 ;  /* 0x0000000000057941 */ /* 0x000fea0003800200 */
.L_x_3712:
        /* <DEDUP_REMOVED lines=18> */
.L_x_3711:
        /* <DEDUP_REMOVED lines=16> */
[----:B------:R-:W-:Y:S01]  /*b5090*/  IMAD.IADD R11, R18, 0x1, R209 ;  /* 0x00000001120b7824 */ /* 0x000fe200078e02d1 */
[----:B------:R-:W-:Y:S01]  /*b50a0*/  R2UR UR12, R154 ;  /* 0x000000009a0c72ca */ /* 0x000fe200000e0000 */
[----:B------:R-:W3:Y:S01]  /*b50b0*/  LDG.E.64 R214, desc[UR8][R40.64+0x6268] ;  /* 0x0062680828d67981 */ /* 0x000ee2000c1e1b00 */
[----:B------:R-:W-:-:S05]  /*b50c0*/  R2UR UR13, R155 ;  /* 0x000000009b0d72ca */ /* 0x000fca00000e0000 */
[----:B------:R-:W3:Y:S01]  /*b50d0*/  LDG.E.64 R204, desc[UR14][R40.64+0x5f98] ;  /* 0x005f980e28cc7981 */ /* 0x000ee2000c1e1b00 */
[----:B--2---:R-:W-:Y:S02]  /*b50e0*/  SHF.R.S32.HI R23, RZ, 0x1f, R22 ;  /* 0x0000001fff177819 */ /* 0x004fe40000011416 */
[----:B----4-:R-:W-:-:S03]  /*b50f0*/  SHF.R.S32.HI R13, RZ, 0x1f, R12 ;  /* 0x0000001fff0d7819 */ /* 0x010fc6000001140c */
[----:B-----5:R-:W-:-:S03]  /*b5100*/  IMAD.WIDE R12, R10, 0x5, R12 ;  /* 0x000000050a0c7825 */ /* 0x020fc600078e020c */
[----:B0-----:R-:W-:Y:S01]  /*b5110*/  LEA R202, P3, R12, UR6, 0x3 ;  /* 0x000000060cca7c11 */ /* 0x001fe2000f8618ff */
[----:B---3--:R-:W-:-:S03]  /*b5120*/  IMAD.WIDE R22, R9, 0x5, R22 ;  /* 0x0000000509167825 */ /* 0x008fc600078e0216 */
[----:B------:R-:W-:Y:S01]  /*b5130*/  LEA.HI.X R203, R12, UR7, R13, 0x3, P3 ;  /* 0x000000070ccb7c11 */ /* 0x000fe200098f1c0d */
[----:B------:R-:W-:Y:S01]  /*b5140*/  VIADD R9, R210, 0xffffffff ;  /* 0xffffffffd2097836 */ /* 0x000fe20000000000 */
[----:B------:R-:W-:-:S03]  /*b5150*/  LEA R10, P6, R22, UR6, 0x3 ;  /* 0x00000006160a7c11 */ /* 0x000fc6000f8c18ff */
[----:B------:R-:W2:Y:S01]  /*b5160*/  LDG.E.64 R216, desc[UR10][R202.64+0xb248] ;  /* 0x00b2480acad87981 */ /* 0x000ea2000c1e1b00 */
[----:B------:R-:W-:Y:S01]  /*b5170*/  IMAD R9, R3, R9, R11 ;  /* 0x0000000903097224 */ /* 0x000fe200078e020b */
[----:B------:R-:W-:Y:S02]  /*b5180*/  LEA.HI.X R11, R22, UR7, R23, 0x3, P6 ;  /* 0x00000007160b7c11 */ /* 0x000fe4000b0f1c17 */
[----:B------:R-:W-:Y:S02]  /*b5190*/  R2UR UR6, R154 ;  /* 0x000000009a0672ca */ /* 0x000fe400000e0000 */
[----:B------:R-:W-:Y:S01]  /*b51a0*/  R2UR UR7, R155 ;  /* 0x000000009b0772ca */ /* 0x000fe200000e0000 */
        /* <DEDUP_REMOVED lines=8> */
[----:B--2---:R-:W-:-:S08]  /*b5230*/  DADD R214, R214, R216 ;  /* 0x00000000d6d67229 */ /* 0x004fd000000000d8 */
[----:B---3--:R-:W-:Y:S02]  /*b5240*/  DADD R22, R214, R22 ;  /* 0x00000000d6167229 */ /* 0x008fe40000000016 */
[----:B----4-:R-:W-:-:S08]  /*b5250*/  DADD R202, R204, R202 ;  /* 0x00000000ccca7229 */ /* 0x010fd000000000ca */
[----:B-----5:R-:W-:Y:S02]  /*b5260*/  DADD R10, R202, R10 ;  /* 0x00000000ca0a7229 */ /* 0x020fe4000000000a */
[----:B------:R-:W-:-:S06]  /*b5270*/  DADD R12, R12, R22 ;  /* 0x000000000c0c7229 */ /* 0x000fcc0000000016 */
[----:B------:R-:W-:Y:S02]  /*b5280*/  DADD R218, R218, R10 ;  /* 0x00000000dada7229 */ /* 0x000fe4000000000a */
[----:B------:R-:W-:-:S06]  /*b5290*/  DSETP.GT.AND P3, PT, |R12|, UR6, PT ;  /* 0x000000060c007e2a */ /* 0x000fcc000bf64200 */
[----:B------:R-:W-:Y:S02]  /*b52a0*/  FSEL R10, R12, RZ, !P3 ;  /* 0x000000ff0c0a7208 */ /* 0x000fe40005800000 */
[----:B------:R-:W-:Y:S02]  /*b52b0*/  FSEL R11, R13, +QNAN , !P3 ;  /* 0x7ff000000d0b7808 */ /* 0x000fe40005800000 */
[----:B------:R-:W-:Y:S02]  /*b52c0*/  FSEL R12, R218, RZ, !P3 ;  /* 0x000000ffda0c7208 */ /* 0x000fe40005800000 */
[----:B------:R-:W-:Y:S01]  /*b52d0*/  FSEL R13, R219, -1.875, !P3 ;  /* 0xbff00000db0d7808 */ /* 0x000fe20005800000 */
[----:B------:R-:W-:Y:S06]  /*b52e0*/  BRA `(.L_x_3714) ;  /* 0x0000000800f87947 */ /* 0x000fec0003800000 */
.L_x_3710:
        /* <DEDUP_REMOVED lines=8> */
[----:B------:R-:W4:Y:S02]  /*b5370*/  LDL.U8 R22, [R10] ;  /* 0x000000000a167983 */ /* 0x000f240000100000 */
[----:B------:R-:W1:Y:S02]  /*b5380*/  LDC.64 R214, c[0x0][0x428] ;  /* 0x00010a00ffd67b82 */ /* 0x000e640000000a00 */
        /* <DEDUP_REMOVED lines=13> */
[C---:B------:R-:W-:Y:S02]  /*b5460*/  R2UR UR16, R154.reuse ;  /* 0x000000009a1072ca */ /* 0x040fe400000e0000 */
[C---:B------:R-:W-:Y:S02]  /*b5470*/  R2UR UR17, R155.reuse ;  /* 0x000000009b1172ca */ /* 0x040fe400000e0000 */
[----:B------:R-:W-:Y:S02]  /*b5480*/  R2UR UR10, R154 ;  /* 0x000000009a0a72ca */ /* 0x000fe400000e0000 */
[----:B------:R-:W-:Y:S02]  /*b5490*/  R2UR UR11, R155 ;  /* 0x000000009b0b72ca */ /* 0x000fe400000e0000 */
[----:B----4-:R-:W-:Y:S02]  /*b54a0*/  PRMT R22, R22, 0x3340, RZ ;  /* 0x0000334016167816 */ /* 0x010fe400000000ff */
[----:B---3--:R-:W-:-:S02]  /*b54b0*/  PRMT R12, R13, 0x3340, R12 ;  /* 0x000033400d0c7816 */ /* 0x008fc4000000000c */
[----:B--2---:R-:W-:Y:S02]  /*b54c0*/  PRMT R23, R204, 0x3340, R23 ;  /* 0x00003340cc177816 */ /* 0x004fe40000000017 */
[----:B------:R-:W-:Y:S02]  /*b54d0*/  PRMT R12, R12, 0x5410, R22 ;  /* 0x000054100c0c7816 */ /* 0x000fe40000000016 */
[----:B-----5:R-:W-:-:S04]  /*b54e0*/  PRMT R9, R9, 0x3340, RZ ;  /* 0x0000334009097816 */ /* 0x020fc800000000ff */
[----:B------:R-:W-:Y:S01]  /*b54f0*/  PRMT R9, R23, 0x5410, R9 ;  /* 0x0000541017097816 */ /* 0x000fe20000000009 */
[----:B------:R-:W-:Y:S01]  /*b5500*/  IDP.4A.S8.U8 R12, R12, UR6, R10 ;  /* 0x000000060c0c7c26 */ /* 0x000fe2000800020a */
[----:B------:R-:W-:-:S03]  /*b5510*/  UMOV UR6, 0x57d19 ;  /* 0x00057d1900067882 */ /* 0x000fc60000000000 */
[----:B------:R-:W-:Y:S01]  /*b5520*/  IDP.4A.S8.U8 R11, R9, UR6, R11 ;  /* 0x00000006090b7c26 */ /* 0x000fe2000800020b */
[----:B------:R-:W-:Y:S01]  /*b5530*/  R2UR UR6, R154 ;  /* 0x000000009a0672ca */ /* 0x000fe200000e0000 */
[----:B------:R-:W-:Y:S02]  /*b5540*/  IMAD.IADD R10, R16, 0x1, R209 ;  /* 0x00000001100a7824 */ /* 0x000fe400078e02d1 */
[----:B0-----:R-:W-:-:S04]  /*b5550*/  IMAD.WIDE R22, R11, 0x8, R202 ;  /* 0x000000080b167825 */ /* 0x001fc800078e02ca */
[----:B------:R-:W-:Y:S02]  /*b5560*/  VIADD R9, R210, 0xffffffff ;  /* 0xffffffffd2097836 */ /* 0x000fe40000000000 */
[----:B------:R-:W-:-:S04]  /*b5570*/  IMAD.WIDE R202, R12, 0x8, R202 ;  /* 0x000000080cca7825 */ /* 0x000fc800078e02ca */
[----:B------:R-:W-:Y:S01]  /*b5580*/  IMAD R9, R3, R9, R10 ;  /* 0x0000000903097224 */ /* 0x000fe200078e020a */
        /* <DEDUP_REMOVED lines=45> */
.L_x_3717:
[----:B------:R-:W-:Y:S05]  /*b5860*/  BSYNC.RECONVERGENT B5 ;  /* 0x0000000000057941 */ /* 0x000fea0003800200 */
.L_x_3716:
        /* <DEDUP_REMOVED lines=28> */
.L_x_3719:
[----:B------:R-:W-:Y:S05]  /*b5a30*/  BSYNC.RECONVERGENT B5 ;  /* 0x0000000000057941 */ /* 0x000fea0003800200 */
.L_x_3718:
[----:B------:R-:W-:-:S06]  /*b5a40*/  DSETP.GE.AND P3, PT, R22, R12, PT ;  /* 0x0000000c1600722a */ /* 0x000fcc0003f66000 */
[----:B------:R-:W-:Y:S02]  /*b5a50*/  FSEL R12, R202, RZ, P3 ;  /* 0x000000ffca0c7208 */ /* 0x000fe40001800000 */
[----:B------:R-:W-:Y:S02]  /*b5a60*/  FSEL R13, R203, -1.875, P3 ;  /* 0xbff00000cb0d7808 */ /* 0x000fe40001800000 */
[----:B------:R-:W-:Y:S02]  /*b5a70*/  FSEL R10, R204, RZ, P3 ;  /* 0x000000ffcc0a7208 */ /* 0x000fe40001800000 */
[----:B------:R-:W-:Y:S01]  /*b5a80*/  FSEL R11, R205, +QNAN , P3 ;  /* 0x7ff00000cd0b7808 */ /* 0x000fe20001800000 */
[----:B------:R-:W-:Y:S06]  /*b5a90*/  BRA `(.L_x_3714) ;  /* 0x00000004000c7947 */ /* 0x000fec0003800000 */
.L_x_3715:
[----:B------:R-:W-:Y:S01]  /*b5aa0*/  IMAD.IADD R22, R210, 0x1, R247 ;  /* 0x00000001d2167824 */ /* 0x000fe200078e02f7 */
[----:B------:R-:W2:Y:S01]  /*b5ab0*/  LDL.U8 R202, [R211] ;  /* 0x00000000d3ca7983 */ /* 0x000ea20000100000 */
[----:B------:R-:W-:Y:S01]  /*b5ac0*/  IMAD.IADD R205, R209, 0x1, R17 ;  /* 0x00000001d1cd7824 */ /* 0x000fe200078e0211 */
[----:B------:R-:W0:Y:S02]  /*b5ad0*/  LDC.64 R12, c[0x0][0x410] ;  /* 0x00010400ff0c7b82 */ /* 0x000e240000000a00 */
[----:B------:R-:W3:Y:S04]  /*b5ae0*/  LDL.U8 R11, [R22+0x1] ;  /* 0x00000100160b7983 */ /* 0x000ee80000100000 */
[----:B------:R-:W4:Y:S04]  /*b5af0*/  LDL.U8 R23, [R205] ;  /* 0x00000000cd177983 */ /* 0x000f280000100000 */
[----:B------:R-:W2:Y:S04]  /*b5b00*/  LDL.U8 R203, [R211+-0x1] ;  /* 0xffffff00d3cb7983 */ /* 0x000ea80000100000 */
[----:B------:R-:W5:Y:S04]  /*b5b10*/  LDL.U8 R204, [R212] ;  /* 0x00000000d4cc7983 */ /* 0x000f680000100000 */
[----:B------:R-:W3:Y:S01]  /*b5b20*/  LDL.S8 R10, [R212+-0x1] ;  /* 0xffffff00d40a7983 */ /* 0x000ee20000100200 */
[----:B------:R-:W-:-:S02]  /*b5b30*/  R2UR UR10, R154 ;  /* 0x000000009a0a72ca */ /* 0x000fc400000e0000 */
[C---:B------:R-:W-:Y:S01]  /*b5b40*/  R2UR UR11, R155.reuse ;  /* 0x000000009b0b72ca */ /* 0x040fe200000e0000 */
[----:B------:R-:W3:Y:S01]  /*b5b50*/  LDL.U8 R22, [R22] ;  /* 0x0000000016167983 */ /* 0x000ee20000100000 */
[C---:B------:R-:W-:Y:S01]  /*b5b60*/  R2UR UR14, R154.reuse ;  /* 0x000000009a0e72ca */ /* 0x040fe200000e0000 */
[----:B------:R-:W-:Y:S01]  /*b5b70*/  UMOV UR6, 0x5197d ;  /* 0x0005197d00067882 */ /* 0x000fe20000000000 */
[C---:B------:R-:W-:Y:S01]  /*b5b80*/  R2UR UR15, R155.reuse ;  /* 0x000000009b0f72ca */ /* 0x040fe200000e0000 */
[----:B------:R-:W3:Y:S01]  /*b5b90*/  LDL.S8 R205, [R205+0x1] ;  /* 0x00000100cdcd7983 */ /* 0x000ee20000100200 */
[C---:B------:R-:W-:Y:S01]  /*b5ba0*/  R2UR UR12, R154.reuse ;  /* 0x000000009a0c72ca */ /* 0x040fe200000e0000 */
[----:B------:R-:W1:Y:S01]  /*b5bb0*/  LDC.64 R220, c[0x0][0x428] ;  /* 0x00010a00ffdc7b82 */ /* 0x000e620000000a00 */
[----:B------:R-:W-:Y:S02]  /*b5bc0*/  R2UR UR13, R155 ;  /* 0x000000009b0d72ca */ /* 0x000fe400000e0000 */
[----:B------:R-:W-:-:S02]  /*b5bd0*/  R2UR UR8, R154 ;  /* 0x000000009a0872ca */ /* 0x000fc400000e0000 */
[C---:B------:R-:W-:Y:S02]  /*b5be0*/  R2UR UR9, R155.reuse ;  /* 0x000000009b0972ca */ /* 0x040fe400000e0000 */
[----:B------:R-:W-:Y:S02]  /*b5bf0*/  R2UR UR16, R154 ;  /* 0x000000009a1072ca */ /* 0x000fe400000e0000 */
[C---:B------:R-:W-:Y:S02]  /*b5c00*/  R2UR UR17, R155.reuse ;  /* 0x000000009b1172ca */ /* 0x040fe400000e0000 */
[----:B------:R-:W-:-:S03]  /*b5c10*/  R2UR UR7, R155 ;  /* 0x000000009b0772ca */ /* 0x000fc600000e0000 */
[----:B------:R-:W3:Y:S01]  /*b5c20*/  LDG.E.64 R214, desc[UR12][R40.64+0x5ea8] ;  /* 0x005ea80c28d67981 */ /* 0x000ee2000c1e1b00 */
[----:B------:R-:W-:-:S03]  /*b5c30*/  VIADD R218, R210, 0xffffffff ;  /* 0xffffffffd2da7836 */ /* 0x000fc60000000000 */
[----:B------:R-:W3:Y:S01]  /*b5c40*/  LDG.E.64 R216, desc[UR8][R40.64+0x6178] ;  /* 0x0061780828d87981 */ /* 0x000ee2000c1e1b00 */
[----:B----4-:R-:W-:Y:S02]  /*b5c50*/  PRMT R23, R23, 0x3340, RZ ;  /* 0x0000334017177816 */ /* 0x010fe400000000ff */
[----:B--2---:R-:W-:Y:S02]  /*b5c60*/  PRMT R202, R203, 0x3340, R202 ;  /* 0x00003340cbca7816 */ /* 0x004fe400000000ca */
[----:B-----5:R-:W-:Y:S02]  /*b5c70*/  PRMT R204, R204, 0x3340, RZ ;  /* 0x00003340cccc7816 */ /* 0x020fe400000000ff */
[----:B---3--:R-:W-:-:S04]  /*b5c80*/  PRMT R11, R22, 0x3340, R11 ;  /* 0x00003340160b7816 */ /* 0x008fc8000000000b */
[----:B------:R-:W-:Y:S02]  /*b5c90*/  PRMT R11, R11, 0x5410, R23 ;  /* 0x000054100b0b7816 */ /* 0x000fe40000000017 */
[----:B------:R-:W-:-:S03]  /*b5ca0*/  PRMT R204, R202, 0x5410, R204 ;  /* 0x00005410cacc7816 */ /* 0x000fc600000000cc */
[----:B------:R-:W-:Y:S01]  /*b5cb0*/  IDP.4A.S8.U8 R11, R11, UR6, R205 ;  /* 0x000000060b0b7c26 */ /* 0x000fe200080002cd */
[----:B------:R-:W-:-:S03]  /*b5cc0*/  UMOV UR6, 0x57d19 ;  /* 0x00057d1900067882 */ /* 0x000fc60000000000 */
[----:B0-----:R-:W-:-:S04]  /*b5cd0*/  IMAD.WIDE R202, R11, 0x8, R12 ;  /* 0x000000080bca7825 */ /* 0x001fc800078e020c */
[----:B------:R-:W-:Y:S01]  /*b5ce0*/  IDP.4A.S8.U8 R10, R204, UR6, R10 ;  /* 0x00000006cc0a7c26 */ /* 0x000fe2000800020a */
[----:B------:R-:W-:Y:S01]  /*b5cf0*/  R2UR UR6, R154 ;  /* 0x000000009a0672ca */ /* 0x000fe200000e0000 */
[----:B------:R-:W2:Y:S02]  /*b5d00*/  LDG.E.64 R204, desc[UR10][R202.64+0x76e8] ;  /* 0x0076e80acacc7981 */ /* 0x000ea4000c1e1b00 */
[----:B------:R-:W-:Y:S02]  /*b5d10*/  IMAD.WIDE R12, R10, 0x8, R12 ;  /* 0x000000080a0c7825 */ /* 0x000fe400078e020c */
[----:B------:R-:W3:Y:S02]  /*b5d20*/  LDG.E.64 R202, desc[UR14][R202.64+0x6360] ;  /* 0x0063600ecaca7981 */ /* 0x000ee4000c1e1b00 */
[----:B------:R-:W-:Y:S02]  /*b5d30*/  IMAD.IADD R10, R18, 0x1, R209 ;  /* 0x00000001120a7824 */ /* 0x000fe400078e02d1 */
[----:B------:R-:W4:Y:S02]  /*b5d40*/  LDG.E.64 R22, desc[UR16][R12.64+0x6360] ;  /* 0x006360100c167981 */ /* 0x000f24000c1e1b00 */
[----:B------:R-:W-:-:S04]  /*b5d50*/  IMAD R218, R3, R218, R10 ;  /* 0x000000da03da7224 */ /* 0x000fc800078e020a */
[----:B-1----:R-:W-:Y:S01]  /*b5d60*/  IMAD.WIDE R218, R218, 0x8, R220 ;  /* 0x00000008dada7825 */ /* 0x002fe200078e02dc */
        /* <DEDUP_REMOVED lines=22> */
.L_x_3714:
[----:B------:R-:W-:Y:S05]  /*b5ed0*/  BSYNC.RECONVERGENT B0 ;  /* 0x0000000000007941 */ /* 0x000fea0003800200 */
.L_x_3709:
[C-C-:B------:R-:W-:Y:S01]  /*b5ee0*/  DSETP.MAX.AND P3, P6, |R36|.reuse, |R12|.reuse, PT ;  /* 0x4000000c2400722a */ /* 0x140fe20003e6f200 */
[----:B------:R-:W-:Y:S01]  /*b5ef0*/  IMAD.MOV.U32 R202, RZ, RZ, R12 ;  /* 0x000000ffffca7224 */ /* 0x000fe200078e000c */
[----:B------:R-:W-:Y:S01]  /*b5f00*/  DADD R22, R36, -R12 ;  /* 0x0000000024167229 */ /* 0x000fe2000000080c */
[----:B------:R-:W-:Y:S01]  /*b5f10*/  IMAD.MOV.U32 R9, RZ, RZ, R13 ;  /* 0x000000ffff097224 */ /* 0x000fe200078e000d */
[----:B------:R-:W-:Y:S01]  /*b5f20*/  BSSY.RELIABLE B0, `(.L_x_3720) ;  /* 0x0000020000007945 */ /* 0x000fe20003800100 */
[----:B------:R-:W-:Y:S02]  /*b5f30*/  IMAD.MOV.U32 R12, RZ, RZ, R36 ;  /* 0x000000ffff0c7224 */ /* 0x000fe400078e0024 */
[----:B------:R-:W-:Y:S02]  /*b5f40*/  IMAD.MOV.U32 R204, RZ, RZ, -0x771c970f ;  /* 0x88e368f1ffcc7424 */ /* 0x000fe400078e00ff */
[----:B------:R-:W-:Y:S01]  /*b5f50*/  IMAD.MOV.U32 R205, RZ, RZ, 0x3ee4f8b5 ;  /* 0x3ee4f8b5ffcd7424 */ /* 0x000fe200078e00ff */
[----:B------:R-:W-:Y:S01]  /*b5f60*/  SEL R12, R12, R202, P3 ;  /* 0x000000ca0c0c7207 */ /* 0x000fe20001800000 */
        /* <DEDUP_REMOVED lines=24> */
.L_x_3721:
[----:B------:R-:W-:-:S13]  /*b60f0*/  ISETP.GT.AND P3, PT, R210, 0x1, PT ;  /* 0x00000001d200780c */ /* 0x000fda0003f64270 */
[----:B------:R-:W-:Y:S05]  /*b6100*/  @!P3 BREAK.RELIABLE B0 ;  /* 0x000000000000b942 */ /* 0x000fea0003800100 */
[----:B------:R-:W-:Y:S05]  /*b6110*/  @!P3 BRA `(.L_x_3708) ;  /* 0x000000000050b947 */ /* 0x000fea0003800000 */
[----:B------:R-:W-:Y:S05]  /*b6120*/  BSYNC.RELIABLE B0 ;  /* 0x0000000000007941 */ /* 0x000fea0003800100 */
.L_x_3720:
[----:B------:R-:W-:Y:S02]  /*b6130*/  VIADD R209, R209, 0x1 ;  /* 0x00000001d1d17836 */ /* 0x000fe40000000000 */
[----:B------:R-:W-:-:S03]  /*b6140*/  VIADD R210, R210, 0xffffffff ;  /* 0xffffffffd2d27836 */ /* 0x000fc60000000000 */
[----:B------:R-:W-:-:S13]  /*b6150*/  ISETP.GE.AND P3, PT, R209, R8, PT ;  /* 0x00000008d100720c */ /* 0x000fda0003f66270 */
[----:B------:R-:W-:Y:S05]  /*b6160*/  @!P3 BRA `(.L_x_3723) ;  /* 0xffffffe80068b947 */ /* 0x000fea000383ffff */
[----:B------:R-:W-:Y:S05]  /*b6170*/  BRA `(.L_x_3708) ;  /* 0x0000000000387947 */ /* 0x000fea0003800000 */
.L_x_3722:
        /* <DEDUP_REMOVED lines=14> */
.L_x_3708:
[----:B------:R-:W-:Y:S05]  /*b6260*/  BSYNC.RECONVERGENT B1 ;  /* 0x0000000000017941 */ /* 0x000fea0003800200 */
.L_x_3707:
[C---:B------:R-:W-:Y:S01]  /*b6270*/  ISETP.LT.U32.AND P3, PT, R207.reuse, 0x20, PT ;  /* 0x00000020cf00780c */ /* 0x040fe20003f61070 */
[----:B------:R-:W-:-:S12]  /*b6280*/  VIADD R207, R207, 0x1 ;  /* 0x00000001cfcf7836 */ /* 0x000fd80000000000 */
[----:B------:R-:W-:Y:S05]  /*b6290*/  @P2 BRA P3, `(.L_x_3724) ;  /* 0xffffffe400942947 */ /* 0x000fea000183ffff */
.L_x_3706:
[----:B------:R-:W-:Y:S05]  /*b62a0*/  BSYNC.RECONVERGENT B2 ;  /* 0x0000000000027941 */ /* 0x000fea0003800200 */
.L_x_3705:
[----:B------:R-:W-:Y:S02]  /*b62b0*/  IMAD.IADD R204, R206, 0x1, R247 ;  /* 0x00000001cecc7824 */ /* 0x000fe400078e02f7 */
[----:B------:R-:W-:-:S04]  /*b62c0*/  IMAD.IADD R205, R8, 0x1, R17 ;  /* 0x0000000108cd7824 */ /* 0x000fc800078e0211 */
[----:B------:R-:W5:Y:S04]  /*b62d0*/  LDL.U8 R204, [R204] ;  /* 0x00000000cccc7983 */ /* 0x000f680000100000 */
[----:B------:R-:W5:Y:S01]  /*b62e0*/  LDL.U8 R205, [R205] ;  /* 0x00000000cdcd7983 */ /* 0x000f620000100000 */
[----:B------:R-:W-:Y:S05]  /*b62f0*/  BRA `(.L_x_3725) ;  /* 0xffffffc400c87947 */ /* 0x000fea000383ffff */
.L_x_3702:
[----:B------:R-:W-:Y:S05]  /*b6300*/  BSYNC.RECONVERGENT B3 ;  /* 0x0000000000037941 */ /* 0x000fea0003800200 */
.L_x_3678:
        /* <DEDUP_REMOVED lines=31> */
.L_x_3732:
        /* <DEDUP_REMOVED lines=74> */
.L_x_3731:
[----:B------:R-:W-:Y:S05]  /*b69a0*/  BSYNC.RECONVERGENT B2 ;  /* 0x0000000000027941 */ /* 0x000fea0003800200 */
.L_x_3730:
        /* <DEDUP_REMOVED lines=46> */
.L_x_3734:
[----:B------:R-:W-:Y:S05]  /*b6c90*/  BSYNC.RECONVERGENT B2 ;  /* 0x0000000000027941 */ /* 0x000fea0003800200 */
.L_x_3733:
        /* <DEDUP_REMOVED lines=30> */
.L_x_3736:
[----:B------:R-:W-:Y:S05]  /*b6e80*/  BSYNC.RECONVERGENT B2 ;  /* 0x0000000000027941 */ /* 0x000fea0003800200 */
.L_x_3735:
        /* <DEDUP_REMOVED lines=28> */
.L_x_3729:
[----:B------:R-:W-:Y:S05]  /*b7050*/  BSYNC.RECONVERGENT B1 ;  /* 0x0000000000017941 */ /* 0x000fea0003800200 */
.L_x_3728:
        /* <DEDUP_REMOVED lines=13> */
.L_x_3741:
[----:B------:R-:W0:Y:S01]  /*b7130*/  LDCU.64 UR6, c[0x0][0x430] ;  /* 0x00008600ff0677ac */ /* 0x000e220008000a00 */
[----:B------:R-:W1:Y:S01]  /*b7140*/  LDC.64 R12, c[0x0][0x430] ;  /* 0x00010c00ff0c7b82 */ /* 0x000e620000000a00 */
[----:B------:R-:W-:Y:S01]  /*b7150*/  IADD3 R23, P1, PT, R19, R30, RZ ;  /* 0x0000001e13177210 */ /* 0x000fe20007f3e0ff */
[----:B------:R-:W-:Y:S01]  /*b7160*/  IMAD.IADD R35, R24, 0x1, R30 ;  /* 0x0000000118237824 */ /* 0x000fe200078e021e */
[C---:B------:R-:W-:Y:S02]  /*b7170*/  R2UR UR8, R154.reuse ;  /* 0x000000009a0872ca */ /* 0x040fe400000e0000 */
[----:B------:R-:W-:Y:S01]  /*b7180*/  R2UR UR9, R155 ;  /* 0x000000009b0972ca */ /* 0x000fe200000e0000 */
[----:B------:R-:W-:Y:S01]  /*b7190*/  IMAD.X R36, RZ, RZ, R34, P1 ;  /* 0x000000ffff247224 */ /* 0x000fe200008e0622 */
[----:B0-----:R-:W-:Y:S02]  /*b71a0*/  LEA R22, P1, R23, UR6, 0x2 ;  /* 0x0000000617167c11 */ /* 0x001fe4000f8210ff */
[----:B------:R-:W-:-:S02]  /*b71b0*/  R2UR UR6, R154 ;  /* 0x000000009a0672ca */ /* 0x000fc400000e0000 */
[----:B------:R-:W-:Y:S02]  /*b71c0*/  LEA.HI.X R23, R23, UR7, R36, 0x2, P1 ;  /* 0x0000000717177c11 */ /* 0x000fe400088f1424 */
        /* <DEDUP_REMOVED lines=69> */
.L_x_3740:
[----:B------:R-:W-:Y:S05]  /*b7620*/  BSYNC.RECONVERGENT B2 ;  /* 0x0000000000027941 */ /* 0x000fea0003800200 */
.L_x_3739:
        /* <DEDUP_REMOVED lines=21> */
[----:B------:R-:W5:Y:S04]  /*b7780*/  LDG.E R22, desc[UR6][R12.64] ;  /* 0x000000060c167981 */ /* 0x000f68000c1e1900 */
[----:B------:R-:W3:Y:S04]  /*b7790*/  LDG.E R23, desc[UR8][R12.64+0x4] ;  /* 0x000004080c177981 */ /* 0x000ee8000c1e1900 */
[----:B------:R-:W4:Y:S04]  /*b77a0*/  LDG.E R31, desc[UR6][R12.64+0x8] ;  /* 0x000008060c1f7981 */ /* 0x000f28000c1e1900 */
[----:B------:R-:W4:Y:S04]  /*b77b0*/  LDG.E R36, desc[UR6][R12.64+0x10] ;  /* 0x000010060c247981 */ /* 0x000f28000c1e1900 */
[----:B------:R0:W4:Y:S01]  /*b77c0*/  LDG.E R40, desc[UR6][R12.64+0x18] ;  /* 0x000018060c287981 */ /* 0x000122000c1e1900 */
[----:B------:R-:W-:Y:S01]  /*b77d0*/  VIADD R25, R25, 0x8 ;  /* 0x0000000819197836 */ /* 0x000fe20000000000 */
[----:B--2---:R-:W-:-:S02]  /*b77e0*/  ISETP.GT.AND P1, PT, R35, RZ, PT ;  /* 0x000000ff2300720c */ /* 0x004fc40003f24270 */
[----:B-----5:R-:W-:Y:S01]  /*b77f0*/  ISETP.GT.AND P2, PT, R22, RZ, PT ;  /* 0x000000ff1600720c */ /* 0x020fe20003f44270 */
[----:B------:R-:W-:-:S10]  /*b7800*/  VIADD R22, R0, 0x1 ;  /* 0x0000000100167836 */ /* 0x000fd40000000000 */
[----:B------:R-:W-:Y:S01]  /*b7810*/  @!P1 IMAD.MOV R22, RZ, RZ, R0 ;  /* 0x000000ffff169224 */ /* 0x000fe200078e0200 */
[----:B---3--:R-:W-:-:S03]  /*b7820*/  ISETP.GT.AND P1, PT, R23, RZ, PT ;  /* 0x000000ff1700720c */ /* 0x008fc60003f24270 */
[----:B------:R-:W-:Y:S02]  /*b7830*/  VIADD R0, R22, 0x1 ;  /* 0x0000000116007836 */ /* 0x000fe40000000000 */
[----:B------:R-:W-:Y:S01]  /*b7840*/  @!P2 IMAD.MOV R0, RZ, RZ, R22 ;  /* 0x000000ffff00a224 */ /* 0x000fe200078e0216 */
[----:B----4-:R-:W-:-:S03]  /*b7850*/  ISETP.GT.AND P2, PT, R31, RZ, PT ;  /* 0x000000ff1f00720c */ /* 0x010fc60003f44270 */
        /* <DEDUP_REMOVED lines=16> */
.L_x_3743:
[----:B------:R-:W-:Y:S05]  /*b7960*/  BSYNC.RECONVERGENT B2 ;  /* 0x0000000000027941 */ /* 0x000fea0003800200 */
.L_x_3742:
        /* <DEDUP_REMOVED lines=35> */
.L_x_3745:
[----:B------:R-:W-:Y:S05]  /*b7ba0*/  BSYNC.RECONVERGENT B2 ;  /* 0x0000000000027941 */ /* 0x000fea0003800200 */
.L_x_3744:
        /* <DEDUP_REMOVED lines=33> */
.L_x_3738:
[----:B------:R-:W-:Y:S05]  /*b7dc0*/  BSYNC.RECONVERGENT B1 ;  /* 0x0000000000017941 */ /* 0x000fea0003800200 */
.L_x_3737:
        /* <DEDUP_REMOVED lines=34> */
.L_x_3747:
[----:B------:R-:W-:Y:S05]  /*b7ff0*/  BSYNC.RECONVERGENT B1 ;  /* 0x0000000000017941 */ /* 0x000fea0003800200 */
.L_x_3746:
[----:B------:R-:W-:Y:S01]  /*b8000*/  UMOV UR6, 0x66666666 ;  /* 0x6666666600067882 */ /* 0x000fe20000000000 */
[----:B------:R-:W-:Y:S01]  /*b8010*/  UMOV UR7, 0x40711266 ;  /* 0x4071126600077882 */ /* 0x000fe20000000000 */
[----:B------:R-:W-:Y:S01]  /*b8020*/  IMAD.MOV.U32 R12, RZ, RZ, 0x0 ;  /* 0x00000000ff0c7424 */ /* 0x000fe200078e00ff */
[----:B------:R-:W-:Y:S01]  /*b8030*/  DADD R10, R10, -UR6 ;  /* 0x800000060a0a7e29 */ /* 0x000fe20008000000 */
[----:B------:R-:W-:-:S07]  /*b8040*/  IMAD.MOV.U32 R13, RZ, RZ, 0x40590000 ;  /* 0x40590000ff0d7424 */ /* 0x000fce00078e00ff */
[----:B------:R-:W-:-:S11]  /*b8050*/  DFMA R12, R10, R12, 0.5 ;  /* 0x3fe000000a0c742b */ /* 0x000fd6000000000c */
.L_x_3727:
[----:B------:R-:W-:Y:S05]  /*b8060*/  BSYNC.RECONVERGENT B0 ;  /* 0x0000000000007941 */ /* 0x000fea0003800200 */
.L_x_3726:
        /* <DEDUP_REMOVED lines=26> */
.L_x_3748:
[----:B------:R-:W-:Y:S05]  /*b8210*/  BSYNC.RECONVERGENT B0 ;  /* 0x0000000000007941 */ /* 0x000fea0003800200 */
.L_x_3677:
[----:B------:R-:W-:Y:S05]  /*b8220*/  BSYNC.RECONVERGENT B4 ;  /* 0x0000000000047941 */ /* 0x000fea0003800200 */
.L_x_3676:
        /* <DEDUP_REMOVED lines=9> */
[----:B------:R-:W-:Y:S01]  /*b82c0*/  PLOP3.LUT P0, PT, PT, PT, PT, 0x8, 0x80 ;  /* 0x000000000080781c */ /* 0x000fe20003f0e170 */
[----:B------:R-:W-:Y:S01]  /*b82d0*/  IMAD.MOV.U32 R3, RZ, RZ, 0x1 ;  /* 0x00000001ff037424 */ /* 0x000fe200078e00ff */
[----:B------:R-:W-:Y:S11]  /*b82e0*/  @P4 BRA `(.L_x_3749) ;  /* 0xfffffa6800d04947 */ /* 0x000ff6000383ffff */
[----:B------:R-:W-:-:S07]  /*b82f0*/  IMAD.MOV.U32 R212, RZ, RZ, 0x2 ;  /* 0x00000002ffd47424 */ /* 0x000fce00078e00ff */
.L_x_4427:
[----:B------:R-:W0:Y:S01]  /*b8300*/  LDC.64 R8, c[0x0][0x388] ;  /* 0x0000e200ff087b82 */ /* 0x000e220000000a00 */
[----:B------:R-:W-:Y:S01]  /*b8310*/  R2UR UR6, R154 ;  /* 0x000000009a0672ca */ /* 0x000fe200000e0000 */
[----:B------:R-:W-:Y:S01]  /*b8320*/  IMAD.SHL.U32 R3, R5, 0x4, RZ ;  /* 0x0000000405037824 */ /* 0x000fe200078e00ff */
[----:B------:R-:W-:-:S05]  /*b8330*/  R2UR UR7, R155 ;  /* 0x000000009b0772ca */ /* 0x000fca00000e0000 */
[----:B------:R-:W1:Y:S01]  /*b8340*/  LDC.64 R10, c[0x0][0x3f8] ;  /* 0x0000fe00ff0a7b82 */ /* 0x000e620000000a00 */
[----:B0-----:R-:W-:-:S07]  /*b8350*/  IMAD.WIDE R8, R3, 0x4, R8 ;  /* 0x0000000403087825 */ /* 0x001fce00078e0208 */
[----:B------:R-:W2:Y:S01]  /*b8360*/  LDG.E R209, desc[UR6][R8.64+0x4] ;  /* 0x0000040608d17981 */ /* 0x000ea2000c1e1900 */
[----:B------:R-:W-:Y:S01]  /*b8370*/  IMAD R34, R212, 0x4, R6 ;  /* 0x00000004d4227824 */ /* 0x000fe200078e0206 */
[----:B------:R-:W-:Y:S01]  /*b8380*/  R2UR UR8, R154 ;  /* 0x000000009a0872ca */ /* 0x000fe200000e0000 */
[----:B-1----:R-:W-:Y:S01]  /*b8390*/  IMAD.WIDE.U32 R10, R212, 0x4, R10 ;  /* 0x00000004d40a7825 */ /* 0x002fe200078e000a */
[----:B------:R-:W-:-:S03]  /*b83a0*/  R2UR UR9, R155 ;  /* 0x000000009b0972ca */ /* 0x000fc600000e0000 */
[----:B------:R-:W5:Y:S01]  /*b83b0*/  LDL R34, [R34] ;  /* 0x0000000022227983 */ /* 0x000f620000100800 */
[----:B------:R-:W-:Y:S03]  /*b83c0*/  BSSY.RECONVERGENT B0, `(.L_x_3750) ;  /* 0x00000d5000007945 */ /* 0x000fe60003800200 */
[----:B------:R0:W5:Y:S06]  /*b83d0*/  LDG.E R0, desc[UR6][R10.64+0x2c] ;  /* 0x00002c060a007981 */ /* 0x00016c000c1e1900 */
[----:B------:R0:W5:Y:S01]  /*b83e0*/  LDG.E R3, desc[UR8][R8.64] ;  /* 0x0000000808037981 */ /* 0x000162000c1e1900 */
[----:B--2---:R-:W-:-:S04]  /*b83f0*/  LOP3.LUT R12, R209, 0x80000001, RZ, 0xc0, !PT ;  /* 0x80000001d10c7812 */ /* 0x004fc800078ec0ff */
        /* <DEDUP_REMOVED lines=8> */
.L_x_3753:
        /* <DEDUP_REMOVED lines=36> */
.L_x_3752:
        /* <DEDUP_REMOVED lines=18> */
.L_x_3755:
        /* <DEDUP_REMOVED lines=36> */
.L_x_3754:
        /* <DEDUP_REMOVED lines=56> */
.L_x_3751:
        /* <DEDUP_REMOVED lines=55> */
.L_x_3756:
[----:B------:R-:W-:Y:S05]  /*b9110*/  BSYNC.RECONVERGENT B0 ;  /* 0x0000000000007941 */ /* 0x000fea0003800200 */
.L_x_3750:
[----:B------:R-:W0:Y:S01]  /*b9120*/  LDC.64 R36, c[0x0][0x388] ;  /* 0x0000e200ff247b82 */ /* 0x000e220000000a00 */
[----:B------:R-:W-:Y:S01]  /*b9130*/  R2UR UR6, R154 ;  /* 0x000000009a0672ca */ /* 0x000fe200000e0000 */
[----:B-----5:R-:W-:Y:S01]  /*b9140*/  IMAD.SHL.U32 R9, R34, 0x4, RZ ;  /* 0x0000000422097824 */ /* 0x020fe200078e00ff */
[----:B------:R-:W-:Y:S02]  /*b9150*/  R2UR UR7, R155 ;  /* 0x000000009b0772ca */ /* 0x000fe400000e0000 */
[----:B------:R-:W-:Y:S01]  /*b9160*/  ISETP.GE.AND P0, PT, R209, 0x1, PT ;  /* 0x00000001d100780c */ /* 0x000fe20003f06270 */
[----:B------:R-:W-:Y:S01]  /*b9170*/  BSSY.RECONVERGENT B1, `(.L_x_3757) ;  /* 0x00000c1000017945 */ /* 0x000fe20003800200 */
[----:B0-----:R-:W-:-:S09]  /*b9180*/  IMAD.WIDE R36, R9, 0x4, R36 ;  /* 0x0000000409247825 */ /* 0x001fd200078e0224 */
[----:B------:R0:W5:Y:S02]  /*b9190*/  LDG.E R208, desc[UR6][R36.64+0x4] ;  /* 0x0000040624d07981 */ /* 0x000164000c1e1900 */
        /* <DEDUP_REMOVED lines=8> */
.L_x_3781:
        /* <DEDUP_REMOVED lines=17> */
.L_x_3763:
[----:B------:R-:W-:Y:S01]  /*b9330*/  IMAD.MOV.U32 R13, RZ, RZ, 0x3 ;  /* 0x00000003ff0d7424 */ /* 0x000fe200078e00ff */
[----:B------:R-:W-:Y:S06]  /*b9340*/  BRA `(.L_x_3765) ;  /* 0x0000000000187947 */ /* 0x000fec0003800000 */
.L_x_3762:
[----:B------:R-:W-:-:S13]  /*b9350*/  ISETP.NE.AND P1, PT, R12, 0x54, PT ;  /* 0x000000540c00780c */ /* 0x000fda0003f25270 */
[----:B------:R-:W-:Y:S05]  /*b9360*/  @!P1 BRA `(.L_x_3765) ;  /* 0x0000000000109947 */ /* 0x000fea0003800000 */
[----:B------:R-:W-:Y:S01]  /*b9370*/  ISETP.NE.AND P1, PT, R12, 0x47, PT ;  /* 0x000000470c00780c */ /* 0x000fe20003f25270 */
[----:B------:R-:W-:-:S12]  /*b9380*/  IMAD.MOV.U32 R13, RZ, RZ, 0x1 ;  /* 0x00000001ff0d7424 */ /* 0x000fd800078e00ff */
[----:B------:R-:W-:Y:S05]  /*b9390*/  @!P1 BRA `(.L_x_3765) ;  /* 0x0000000000049947 */ /* 0x000fea0003800000 */
.L_x_3764:
[----:B------:R-:W-:-:S07]  /*b93a0*/  IMAD.MOV.U32 R13, RZ, RZ, 0x4 ;  /* 0x00000004ff0d7424 */ /* 0x000fce00078e00ff */
.L_x_3765:
[----:B------:R-:W-:Y:S05]  /*b93b0*/  BSYNC.RECONVERGENT B2 ;  /* 0x0000000000027941 */ /* 0x000fea0003800200 */
.L_x_3761:
        /* <DEDUP_REMOVED lines=15> */
.L_x_3768:
[----:B------:R-:W-:Y:S01]  /*b94b0*/  IMAD.MOV.U32 R22, RZ, RZ, 0x3 ;  /* 0x00000003ff167424 */ /* 0x000fe200078e00ff */
[----:B------:R-:W-:Y:S06]  /*b94c0*/  BRA `(.L_x_3770) ;  /* 0x0000000000187947 */ /* 0x000fec0003800000 */
.L_x_3767:
[----:B------:R-:W-:-:S13]  /*b94d0*/  ISETP.NE.AND P1, PT, R24, 0x54, PT ;  /* 0x000000541800780c */ /* 0x000fda0003f25270 */
[----:B------:R-:W-:Y:S05]  /*b94e0*/  @!P1 BRA `(.L_x_3770) ;  /* 0x0000000000109947 */ /* 0x000fea0003800000 */
[----:B------:R-:W-:Y:S01]  /*b94f0*/  ISETP.NE.AND P1, PT, R24, 0x47, PT ;  /* 0x000000471800780c */ /* 0x000fe20003f25270 */
[----:B------:R-:W-:-:S12]  /*b9500*/  IMAD.MOV.U32 R22, RZ, RZ, 0x1 ;  /* 0x00000001ff167424 */ /* 0x000fd800078e00ff */
[----:B------:R-:W-:Y:S05]  /*b9510*/  @!P1 BRA `(.L_x_3770) ;  /* 0x0000000000049947 */ /* 0x000fea0003800000 */
.L_x_3769:
[----:B------:R-:W-:-:S07]  /*b9520*/  IMAD.MOV.U32 R22, RZ, RZ, 0x4 ;  /* 0x00000004ff167424 */ /* 0x000fce00078e00ff */
.L_x_3770:
[----:B------:R-:W-:Y:S05]  /*b9530*/  BSYNC.RECONVERGENT B2 ;  /* 0x0000000000027941 */ /* 0x000fea0003800200 */
.L_x_3766:
        /* <DEDUP_REMOVED lines=14> */
.L_x_3773:
[----:B------:R-:W-:Y:S01]  /*b9620*/  IMAD.MOV.U32 R13, RZ, RZ, 0x3 ;  /* 0x00000003ff0d7424 */ /* 0x000fe200078e00ff */
[----:B------:R-:W-:Y:S06]  /*b9630*/  BRA `(.L_x_3775) ;  /* 0x0000000000187947 */ /* 0x000fec0003800000 */
.L_x_3772:
[----:B------:R-:W-:-:S13]  /*b9640*/  ISETP.NE.AND P1, PT, R24, 0x54, PT ;  /* 0x000000541800780c */ /* 0x000fda0003f25270 */
[----:B------:R-:W-:Y:S05]  /*b9650*/  @!P1 BRA `(.L_x_3775) ;  /* 0x0000000000109947 */ /* 0x000fea0003800000 */
[----:B------:R-:W-:Y:S01]  /*b9660*/  ISETP.NE.AND P1, PT, R24, 0x47, PT ;  /* 0x000000471800780c */ /* 0x000fe20003f25270 */
[----:B------:R-:W-:-:S12]  /*b9670*/  IMAD.MOV.U32 R13, RZ, RZ, 0x1 ;  /* 0x00000001ff0d7424 */ /* 0x000fd800078e00ff */
[----:B------:R-:W-:Y:S05]  /*b9680*/  @!P1 BRA `(.L_x_3775) ;  /* 0x0000000000049947 */ /* 0x000fea0003800000 */
.L_x_3774:
[----:B------:R-:W-:-:S07]  /*b9690*/  IMAD.MOV.U32 R13, RZ, RZ, 0x4 ;  /* 0x00000004ff0d7424 */ /* 0x000fce00078e00ff */
.L_x_3775:
[----:B------:R-:W-:Y:S05]  /*b96a0*/  BSYNC.RECONVERGENT B2 ;  /* 0x0000000000027941 */ /* 0x000fea0003800200 */
.L_x_3771:
        /* <DEDUP_REMOVED lines=14> */
.L_x_3778:
[----:B------:R-:W-:Y:S01]  /*b9790*/  IMAD.MOV.U32 R9, RZ, RZ, 0x3 ;  /* 0x00000003ff097424 */ /* 0x000fe200078e00ff */
[----:B------:R-:W-:Y:S06]  /*b97a0*/  BRA `(.L_x_3780) ;  /* 0x0000000000187947 */ /* 0x000fec0003800000 */
.L_x_3777:
[----:B------:R-:W-:-:S13]  /*b97b0*/  ISETP.NE.AND P1, PT, R8, 0x54, PT ;  /* 0x000000540800780c */ /* 0x000fda0003f25270 */
[----:B------:R-:W-:Y:S05]  /*b97c0*/  @!P1 BRA `(.L_x_3780) ;  /* 0x0000000000109947 */ /* 0x000fea0003800000 */
[----:B------:R-:W-:Y:S01]  /*b97d0*/  ISETP.NE.AND P1, PT, R8, 0x47, PT ;  /* 0x000000470800780c */ /* 0x000fe20003f25270 */
[----:B------:R-:W-:-:S12]  /*b97e0*/  IMAD.MOV.U32 R9, RZ, RZ, 0x1 ;  /* 0x00000001ff097424 */ /* 0x000fd800078e00ff */
[----:B------:R-:W-:Y:S05]  /*b97f0*/  @!P1 BRA `(.L_x_3780) ;  /* 0x0000000000049947 */ /* 0x000fea0003800000 */
.L_x_3779:
[----:B------:R-:W-:-:S07]  /*b9800*/  IMAD.MOV.U32 R9, RZ, RZ, 0x4 ;  /* 0x00000004ff097424 */ /* 0x000fce00078e00ff */
.L_x_3780:
[----:B------:R-:W-:Y:S05]  /*b9810*/  BSYNC.RECONVERGENT B2 ;  /* 0x0000000000027941 */ /* 0x000fea0003800200 */
.L_x_3776:
[----:B------:R1:W-:Y:S01]  /*b9820*/  STL.U8 [R12+0x3], R9 ;  /* 0x000003090c007387 */ /* 0x0003e20000100000 */
[C---:B------:R-:W-:Y:S02]  /*b9830*/  VIADD R8, R10.reuse, 0x3 ;  /* 0x000000030a087836 */ /* 0x040fe40000000000 */
[----:B------:R-:W-:-:S03]  /*b9840*/  VIADD R10, R10, 0x4 ;  /* 0x000000040a0a7836 */ /* 0x000fc60000000000 */
[----:B------:R-:W-:-:S13]  /*b9850*/  ISETP.NE.AND P1, PT, R8, R11, PT ;  /* 0x0000000b0800720c */ /* 0x000fda0003f25270 */
[----:B-1----:R-:W-:Y:S05]  /*b9860*/  @P1 BRA `(.L_x_3781) ;  /* 0xfffffff8006c1947 */ /* 0x002fea000383ffff */
.L_x_3760:
[----:B------:R-:W-:Y:S05]  /*b9870*/  BSYNC.RECONVERGENT B0 ;  /* 0x0000000000007941 */ /* 0x000fea0003800200 */
.L_x_3759:
        /* <DEDUP_REMOVED lines=19> */
.L_x_3784:
[----:B------:R-:W-:Y:S01]  /*b99b0*/  IMAD.MOV.U32 R3, RZ, RZ, 0x3 ;  /* 0x00000003ff037424 */ /* 0x000fe200078e00ff */
[----:B------:R-:W-:Y:S06]  /*b99c0*/  BRA `(.L_x_3786) ;  /* 0x0000000000187947 */ /* 0x000fec0003800000 */
.L_x_3783:
[----:B------:R-:W-:-:S13]  /*b99d0*/  ISETP.NE.AND P1, PT, R11, 0x54, PT ;  /* 0x000000540b00780c */ /* 0x000fda0003f25270 */
[----:B------:R-:W-:Y:S05]  /*b99e0*/  @!P1 BRA `(.L_x_3786) ;  /* 0x0000000000109947 */ /* 0x000fea0003800000 */
[----:B------:R-:W-:Y:S01]  /*b99f0*/  ISETP.NE.AND P1, PT, R11, 0x47, PT ;  /* 0x000000470b00780c */ /* 0x000fe20003f25270 */
[----:B------:R-:W-:-:S12]  /*b9a00*/  IMAD.MOV.U32 R3, RZ, RZ, 0x1 ;  /* 0x00000001ff037424 */ /* 0x000fd800078e00ff */
[----:B------:R-:W-:Y:S05]  /*b9a10*/  @!P1 BRA `(.L_x_3786) ;  /* 0x0000000000049947 */ /* 0x000fea0003800000 */
.L_x_3785:
[----:B------:R-:W-:-:S07]  /*b9a20*/  IMAD.MOV.U32 R3, RZ, RZ, 0x4 ;  /* 0x00000004ff037424 */ /* 0x000fce00078e00ff */
.L_x_3786:
[----:B------:R-:W-:Y:S05]  /*b9a30*/  BSYNC.RECONVERGENT B0 ;  /* 0x0000000000007941 */ /* 0x000fea0003800200 */
.L_x_3782:
        /* <DEDUP_REMOVED lines=17> */
.L_x_3789:
[----:B------:R-:W-:Y:S01]  /*b9b50*/  IMAD.MOV.U32 R3, RZ, RZ, 0x3 ;  /* 0x00000003ff037424 */ /* 0x000fe200078e00ff */
[----:B------:R-:W-:Y:S06]  /*b9b60*/  BRA `(.L_x_3791) ;  /* 0x0000000000187947 */ /* 0x000fec0003800000 */
.L_x_3788:
[----:B------:R-:W-:-:S13]  /*b9b70*/  ISETP.NE.AND P1, PT, R11, 0x54, PT ;  /* 0x000000540b00780c */ /* 0x000fda0003f25270 */
[----:B------:R-:W-:Y:S05]  /*b9b80*/  @!P1 BRA `(.L_x_3791) ;  /* 0x0000000000109947 */ /* 0x000fea0003800000 */
[----:B------:R-:W-:Y:S01]  /*b9b90*/  ISETP.NE.AND P1, PT, R11, 0x47, PT ;  /* 0x000000470b00780c */ /* 0x000fe20003f25270 */
[----:B------:R-:W-:-:S12]  /*b9ba0*/  IMAD.MOV.U32 R3, RZ, RZ, 0x1 ;  /* 0x00000001ff037424 */ /* 0x000fd800078e00ff */
[----:B------:R-:W-:Y:S05]  /*b9bb0*/  @!P1 BRA `(.L_x_3791) ;  /* 0x0000000000049947 */ /* 0x000fea0003800000 */
.L_x_3790:
[----:B------:R-:W-:-:S07]  /*b9bc0*/  IMAD.MOV.U32 R3, RZ, RZ, 0x4 ;  /* 0x00000004ff037424 */ /* 0x000fce00078e00ff */
.L_x_3791:
[----:B------:R-:W-:Y:S05]  /*b9bd0*/  BSYNC.RECONVERGENT B0 ;  /* 0x0000000000007941 */ /* 0x000fea0003800200 */
.L_x_3787:
        /* <DEDUP_REMOVED lines=16> */
.L_x_3794:
[----:B------:R-:W-:Y:S01]  /*b9ce0*/  IMAD.MOV.U32 R3, RZ, RZ, 0x3 ;  /* 0x00000003ff037424 */ /* 0x000fe200078e00ff */
[----:B------:R-:W-:Y:S06]  /*b9cf0*/  BRA `(.L_x_3796) ;  /* 0x0000000000187947 */ /* 0x000fec0003800000 */
.L_x_3793:
[----:B------:R-:W-:-:S13]  /*b9d00*/  ISETP.NE.AND P1, PT, R8, 0x54, PT ;  /* 0x000000540800780c */ /* 0x000fda0003f25270 */
[----:B------:R-:W-:Y:S05]  /*b9d10*/  @!P1 BRA `(.L_x_3796) ;  /* 0x0000000000109947 */ /* 0x000fea0003800000 */
[----:B------:R-:W-:Y:S01]  /*b9d20*/  ISETP.NE.AND P1, PT, R8, 0x47, PT ;  /* 0x000000470800780c */ /* 0x000fe20003f25270 */
[----:B------:R-:W-:-:S12]  /*b9d30*/  IMAD.MOV.U32 R3, RZ, RZ, 0x1 ;  /* 0x00000001ff037424 */ /* 0x000fd800078e00ff */
[----:B------:R-:W-:Y:S05]  /*b9d40*/  @!P1 BRA `(.L_x_3796) ;  /* 0x0000000000049947 */ /* 0x000fea0003800000 */
.L_x_3795:
[----:B------:R-:W-:-:S07]  /*b9d50*/  IMAD.MOV.U32 R3, RZ, RZ, 0x4 ;  /* 0x00000004ff037424 */ /* 0x000fce00078e00ff */
.L_x_3796:
[----:B------:R-:W-:Y:S05]  /*b9d60*/  BSYNC.RECONVERGENT B0 ;  /* 0x0000000000007941 */ /* 0x000fea0003800200 */
.L_x_3792:
[----:B------:R2:W-:Y:S02]  /*b9d70*/  STL.U8 [R10+0x2], R3 ;  /* 0x000002030a007387 */ /* 0x0005e40000100000 */
.L_x_3758:
[----:B------:R-:W-:Y:S05]  /*b9d80*/  BSYNC.RECONVERGENT B1 ;  /* 0x0000000000017941 */ /* 0x000fea0003800200 */
.L_x_3757:
[----:B------:R-:W-:Y:S01]  /*b9d90*/  ISETP.NE.AND P1, PT, R0, RZ, PT ;  /* 0x000000ff0000720c */ /* 0x000fe20003f25270 */
[----:B------:R-:W-:-:S12]  /*b9da0*/  BSSY.RECONVERGENT B1, `(.L_x_3797) ;  /* 0x000018a000017945 */ /* 0x000fd80003800200 */
[----:B------:R-:W-:Y:S05]  /*b9db0*/  @!P1 BRA `(.L_x_3798) ;  /* 0x0000000c00149947 */ /* 0x000fea0003800000 */
[----:B-----5:R-:W-:-:S13]  /*b9dc0*/  ISETP.GE.AND P1, PT, R208, 0x1, PT ;  /* 0x00000001d000780c */ /* 0x020fda0003f26270 */
[----:B------:R-:W-:Y:S05]  /*b9dd0*/  @!P1 BRA `(.L_x_3799) ;  /* 0x0000001800189947 */ /* 0x000fea0003800000 */
[----:B------:R-:W-:Y:S02]  /*b9de0*/  R2UR UR6, R154 ;  /* 0x000000009a0672ca */ /* 0x000fe400000e0000 */
[----:B------:R-:W-:-:S13]  /*b9df0*/  R2UR UR7, R155 ;  /* 0x000000009b0772ca */ /* 0x000fda00000e0000 */
[----:B------:R-:W3:Y:S01]  /*b9e00*/  LDG.E R11, desc[UR6][R36.64] ;  /* 0x00000006240b7981 */ /* 0x000ee2000c1e1900 */
[----:B------:R-:W-:Y:S01]  /*b9e10*/  VIADD R0, R208, 0xffffffff ;  /* 0xffffffffd0007836 */ /* 0x000fe20000000000 */
[----:B------:R-:W-:Y:S01]  /*b9e20*/  BSSY.RECONVERGENT B0, `(.L_x_3800) ;  /* 0x000006d000007945 */ /* 0x000fe20003800200 */
[----:B-12---:R-:W-:-:S03]  /*b9e30*/  IMAD.MOV.U32 R10, RZ, RZ, 0x1 ;  /* 0x00000001ff0a7424 */ /* 0x006fc600078e00ff */
[----:B------:R-:W-:Y:S02]  /*b9e40*/  ISETP.GE.U32.AND P1, PT, R0, 0x3, PT ;  /* 0x000000030000780c */ /* 0x000fe40003f26070 */
[----:B------:R-:W-:Y:S01]  /*b9e50*/  LOP3.LUT R0, R208, 0x3, RZ, 0xc0, !PT ;  /* 0x00000003d0007812 */ /* 0x000fe200078ec0ff */
[----:B---3--:R-:W-:-:S10]  /*b9e60*/  VIADD R11, R11, 0xffffffff ;  /* 0xffffffff0b0b7836 */ /* 0x008fd40000000000 */
[----:B------:R-:W-:Y:S05]  /*b9e70*/  @!P1 BRA `(.L_x_3801) ;  /* 0x00000004009c9947 */ /* 0x000fea0003800000 */
[----:B------:R-:W-:Y:S01]  /*b9e80*/  LOP3.LUT R3, R208, 0x7ffffffc, RZ, 0xc0, !PT ;  /* 0x7ffffffcd0037812 */ /* 0x000fe200078ec0ff */
[----:B------:R-:W-:-:S07]  /*b9e90*/  IMAD.MOV.U32 R10, RZ, RZ, 0x1 ;  /* 0x00000001ff0a7424 */ /* 0x000fce00078e00ff */
.L_x_3822:
        /* <DEDUP_REMOVED lines=17> */
.L_x_3804:
[----:B------:R-:W-:Y:S01]  /*b9fb0*/  IMAD.MOV.U32 R13, RZ, RZ, 0x3 ;  /* 0x00000003ff0d7424 */ /* 0x000fe200078e00ff */
[----:B------:R-:W-:Y:S06]  /*b9fc0*/  BRA `(.L_x_3806) ;  /* 0x0000000000187947 */ /* 0x000fec0003800000 */
.L_x_3803:
[----:B------:R-:W-:-:S13]  /*b9fd0*/  ISETP.NE.AND P1, PT, R12, 0x54, PT ;  /* 0x000000540c00780c */ /* 0x000fda0003f25270 */
[----:B------:R-:W-:Y:S05]  /*b9fe0*/  @!P1 BRA `(.L_x_3806) ;  /* 0x0000000000109947 */ /* 0x000fea0003800000 */
[----:B------:R-:W-:Y:S01]  /*b9ff0*/  ISETP.NE.AND P1, PT, R12, 0x47, PT ;  /* 0x000000470c00780c */ /* 0x000fe20003f25270 */
[----:B------:R-:W-:-:S12]  /*ba000*/  IMAD.MOV.U32 R13, RZ, RZ, 0x1 ;  /* 0x00000001ff0d7424 */ /* 0x000fd800078e00ff */
[----:B------:R-:W-:Y:S05]  /*ba010*/  @!P1 BRA `(.L_x_3806) ;  /* 0x0000000000049947 */ /* 0x000fea0003800000 */
.L_x_3805:
[----:B------:R-:W-:-:S07]  /*ba020*/  IMAD.MOV.U32 R13, RZ, RZ, 0x4 ;  /* 0x00000004ff0d7424 */ /* 0x000fce00078e00ff */
.L_x_3806:
[----:B------:R-:W-:Y:S05]  /*ba030*/  BSYNC.RECONVERGENT B2 ;  /* 0x0000000000027941 */ /* 0x000fea0003800200 */
.L_x_3802:
        /* <DEDUP_REMOVED lines=15> */
.L_x_3809:
[----:B------:R-:W-:Y:S01]  /*ba130*/  IMAD.MOV.U32 R22, RZ, RZ, 0x3 ;  /* 0x00000003ff167424 */ /* 0x000fe200078e00ff */
[----:B------:R-:W-:Y:S06]  /*ba140*/  BRA `(.L_x_3811) ;  /* 0x0000000000187947 */ /* 0x000fec0003800000 */
.L_x_3808:
[----:B------:R-:W-:-:S13]  /*ba150*/  ISETP.NE.AND P1, PT, R23, 0x54, PT ;  /* 0x000000541700780c */ /* 0x000fda0003f25270 */
[----:B------:R-:W-:Y:S05]  /*ba160*/  @!P1 BRA `(.L_x_3811) ;  /* 0x0000000000109947 */ /* 0x000fea0003800000 */
[----:B------:R-:W-:Y:S01]  /*ba170*/  ISETP.NE.AND P1, PT, R23, 0x47, PT ;  /* 0x000000471700780c */ /* 0x000fe20003f25270 */
[----:B------:R-:W-:-:S12]  /*ba180*/  IMAD.MOV.U32 R22, RZ, RZ, 0x1 ;  /* 0x00000001ff167424 */ /* 0x000fd800078e00ff */
[----:B------:R-:W-:Y:S05]  /*ba190*/  @!P1 BRA `(.L_x_3811) ;  /* 0x0000000000049947 */ /* 0x000fea0003800000 */
.L_x_3810:
[----:B------:R-:W-:-:S07]  /*ba1a0*/  IMAD.MOV.U32 R22, RZ, RZ, 0x4 ;  /* 0x00000004ff167424 */ /* 0x000fce00078e00ff */
.L_x_3811:
[----:B------:R-:W-:Y:S05]  /*ba1b0*/  BSYNC.RECONVERGENT B2 ;  /* 0x0000000000027941 */ /* 0x000fea0003800200 */
.L_x_3807:
        /* <DEDUP_REMOVED lines=14> */
.L_x_3814:
[----:B------:R-:W-:Y:S01]  /*ba2a0*/  IMAD.MOV.U32 R13, RZ, RZ, 0x3 ;  /* 0x00000003ff0d7424 */ /* 0x000fe200078e00ff */
[----:B------:R-:W-:Y:S06]  /*ba2b0*/  BRA `(.L_x_3816) ;  /* 0x0000000000187947 */ /* 0x000fec0003800000 */
.L_x_3813:
[----:B------:R-:W-:-:S13]  /*ba2c0*/  ISETP.NE.AND P1, PT, R23, 0x54, PT ;  /* 0x000000541700780c */ /* 0x000fda0003f25270 */
[----:B------:R-:W-:Y:S05]  /*ba2d0*/  @!P1 BRA `(.L_x_3816) ;  /* 0x0000000000109947 */ /* 0x000fea0003800000 */
[----:B------:R-:W-:Y:S01]  /*ba2e0*/  ISETP.NE.AND P1, PT, R23, 0x47, PT ;  /* 0x000000471700780c */ /* 0x000fe20003f25270 */
[----:B------:R-:W-:-:S12]  /*ba2f0*/  IMAD.MOV.U32 R13, RZ, RZ, 0x1 ;  /* 0x00000001ff0d7424 */ /* 0x000fd800078e00ff */
[----:B------:R-:W-:Y:S05]  /*ba300*/  @!P1 BRA `(.L_x_3816) ;  /* 0x0000000000049947 */ /* 0x000fea0003800000 */
.L_x_3815:
[----:B------:R-:W-:-:S07]  /*ba310*/  IMAD.MOV.U32 R13, RZ, RZ, 0x4 ;  /* 0x00000004ff0d7424 */ /* 0x000fce00078e00ff */
.L_x_3816:
[----:B------:R-:W-:Y:S05]  /*ba320*/  BSYNC.RECONVERGENT B2 ;  /* 0x0000000000027941 */ /* 0x000fea0003800200 */
.L_x_3812:
        /* <DEDUP_REMOVED lines=14> */
.L_x_3819:
[----:B------:R-:W-:Y:S01]  /*ba410*/  IMAD.MOV.U32 R9, RZ, RZ, 0x3 ;  /* 0x00000003ff097424 */ /* 0x000fe200078e00ff */
[----:B------:R-:W-:Y:S06]  /*ba420*/  BRA `(.L_x_3821) ;  /* 0x0000000000187947 */ /* 0x000fec0003800000 */
.L_x_3818:
[----:B------:R-:W-:-:S13]  /*ba430*/  ISETP.NE.AND P1, PT, R8, 0x54, PT ;  /* 0x000000540800780c */ /* 0x000fda0003f25270 */
[----:B------:R-:W-:Y:S05]  /*ba440*/  @!P1 BRA `(.L_x_3821) ;  /* 0x0000000000109947 */ /* 0x000fea0003800000 */
[----:B------:R-:W-:Y:S01]  /*ba450*/  ISETP.NE.AND P1, PT, R8, 0x47, PT ;  /* 0x000000470800780c */ /* 0x000fe20003f25270 */
[----:B------:R-:W-:-:S12]  /*ba460*/  IMAD.MOV.U32 R9, RZ, RZ, 0x1 ;  /* 0x00000001ff097424 */ /* 0x000fd800078e00ff */
[----:B------:R-:W-:Y:S05]  /*ba470*/  @!P1 BRA `(.L_x_3821) ;  /* 0x0000000000049947 */ /* 0x000fea0003800000 */
.L_x_3820:
[----:B------:R-:W-:-:S07]  /*ba480*/  IMAD.MOV.U32 R9, RZ, RZ, 0x4 ;  /* 0x00000004ff097424 */ /* 0x000fce00078e00ff */
.L_x_3821:
[----:B------:R-:W-:Y:S05]  /*ba490*/  BSYNC.RECONVERGENT B2 ;  /* 0x0000000000027941 */ /* 0x000fea0003800200 */
.L_x_3817:
[----:B------:R1:W-:Y:S01]  /*ba4a0*/  STL.U8 [R12+0x1e], R9 ;  /* 0x00001e090c007387 */ /* 0x0003e20000100000 */
[C---:B------:R-:W-:Y:S02]  /*ba4b0*/  VIADD R8, R10.reuse, 0x3 ;  /* 0x000000030a087836 */ /* 0x040fe40000000000 */
[----:B------:R-:W-:-:S03]  /*ba4c0*/  VIADD R10, R10, 0x4 ;  /* 0x000000040a0a7836 */ /* 0x000fc60000000000 */
[----:B------:R-:W-:-:S13]  /*ba4d0*/  ISETP.NE.AND P1, PT, R8, R3, PT ;  /* 0x000000030800720c */ /* 0x000fda0003f25270 */
[----:B-1----:R-:W-:Y:S05]  /*ba4e0*/  @P1 BRA `(.L_x_3822) ;  /* 0xfffffff8006c1947 */ /* 0x002fea000383ffff */
.L_x_3801:
[----:B------:R-:W-:Y:S05]  /*ba4f0*/  BSYNC.RECONVERGENT B0 ;  /* 0x0000000000007941 */ /* 0x000fea0003800200 */
.L_x_3800:
        /* <DEDUP_REMOVED lines=19> */
.L_x_3825:
[----:B------:R-:W-:Y:S01]  /*ba630*/  IMAD.MOV.U32 R3, RZ, RZ, 0x3 ;  /* 0x00000003ff037424 */ /* 0x000fe200078e00ff */
[----:B------:R-:W-:Y:S06]  /*ba640*/  BRA `(.L_x_3827) ;  /* 0x0000000000187947 */ /* 0x000fec0003800000 */
.L_x_3824:
[----:B------:R-:W-:-:S13]  /*ba650*/  ISETP.NE.AND P1, PT, R11, 0x54, PT ;  /* 0x000000540b00780c */ /* 0x000fda0003f25270 */
[----:B------:R-:W-:Y:S05]  /*ba660*/  @!P1 BRA `(.L_x_3827) ;  /* 0x0000000000109947 */ /* 0x000fea0003800000 */
[----:B------:R-:W-:Y:S01]  /*ba670*/  ISETP.NE.AND P1, PT, R11, 0x47, PT ;  /* 0x000000470b00780c */ /* 0x000fe20003f25270 */
[----:B------:R-:W-:-:S12]  /*ba680*/  IMAD.MOV.U32 R3, RZ, RZ, 0x1 ;  /* 0x00000001ff037424 */ /* 0x000fd800078e00ff */
[----:B------:R-:W-:Y:S05]  /*ba690*/  @!P1 BRA `(.L_x_3827) ;  /* 0x0000000000049947 */ /* 0x000fea0003800000 */
.L_x_3826:
[----:B------:R-:W-:-:S07]  /*ba6a0*/  IMAD.MOV.U32 R3, RZ, RZ, 0x4 ;  /* 0x00000004ff037424 */ /* 0x000fce00078e00ff */
.L_x_3827:
[----:B------:R-:W-:Y:S05]  /*ba6b0*/  BSYNC.RECONVERGENT B0 ;  /* 0x0000000000007941 */ /* 0x000fea0003800200 */
.L_x_3823:
        /* <DEDUP_REMOVED lines=17> */
.L_x_3830:
[----:B------:R-:W-:Y:S01]  /*ba7d0*/  IMAD.MOV.U32 R3, RZ, RZ, 0x3 ;  /* 0x00000003ff037424 */ /* 0x000fe200078e00ff */
[----:B------:R-:W-:Y:S06]  /*ba7e0*/  BRA `(.L_x_3832) ;  /* 0x0000000000187947 */ /* 0x000fec0003800000 */
.L_x_3829:
[----:B------:R-:W-:-:S13]  /*ba7f0*/  ISETP.NE.AND P1, PT, R11, 0x54, PT ;  /* 0x000000540b00780c */ /* 0x000fda0003f25270 */
[----:B------:R-:W-:Y:S05]  /*ba800*/  @!P1 BRA `(.L_x_3832) ;  /* 0x0000000000109947 */ /* 0x000fea0003800000 */
[----:B------:R-:W-:Y:S01]  /*ba810*/  ISETP.NE.AND P1, PT, R11, 0x47, PT ;  /* 0x000000470b00780c */ /* 0x000fe20003f25270 */
[----:B------:R-:W-:-:S12]  /*ba820*/  IMAD.MOV.U32 R3, RZ, RZ, 0x1 ;  /* 0x00000001ff037424 */ /* 0x000fd800078e00ff */
[----:B------:R-:W-:Y:S05]  /*ba830*/  @!P1 BRA `(.L_x_3832) ;  /* 0x0000000000049947 */ /* 0x000fea0003800000 */
.L_x_3831:
[----:B------:R-:W-:-:S07]  /*ba840*/  IMAD.MOV.U32 R3, RZ, RZ, 0x4 ;  /* 0x00000004ff037424 */ /* 0x000fce00078e00ff */
.L_x_3832:
[----:B------:R-:W-:Y:S05]  /*ba850*/  BSYNC.RECONVERGENT B0 ;  /* 0x0000000000007941 */ /* 0x000fea0003800200 */
.L_x_3828:
[----:B------:R1:W-:Y:S01]  /*ba860*/  STL.U8 [R10+0x1c], R3 ;  /* 0x00001c030a007387 */ /* 0x0003e20000100000 */
[----:B------:R-:W-:-:S13]  /*ba870*/  ISETP.NE.AND P1, PT, R0, 0x2, PT ;  /* 0x000000020000780c */ /* 0x000fda0003f25270 */
[----:B-1----:R-:W-:Y:S05]  /*ba880*/  @!P1 BRA `(.L_x_3799) ;  /* 0x0000000c006c9947 */ /* 0x002fea0003800000 */
        /* <DEDUP_REMOVED lines=13> */
.L_x_3835:
[----:B------:R-:W-:Y:S01]  /*ba960*/  IMAD.MOV.U32 R0, RZ, RZ, 0x3 ;  /* 0x00000003ff007424 */ /* 0x000fe200078e00ff */
[----:B------:R-:W-:Y:S06]  /*ba970*/  BRA `(.L_x_3837) ;  /* 0x0000000000187947 */ /* 0x000fec0003800000 */
.L_x_3834:
[----:B------:R-:W-:-:S13]  /*ba980*/  ISETP.NE.AND P1, PT, R8, 0x54, PT ;  /* 0x000000540800780c */ /* 0x000fda0003f25270 */
[----:B------:R-:W-:Y:S05]  /*ba990*/  @!P1 BRA `(.L_x_3837) ;  /* 0x0000000000109947 */ /* 0x000fea0003800000 */
[----:B------:R-:W-:Y:S01]  /*ba9a0*/  ISETP.NE.AND P1, PT, R8, 0x47, PT ;  /* 0x000000470800780c */ /* 0x000fe20003f25270 */
[----:B------:R-:W-:-:S12]  /*ba9b0*/  IMAD.MOV.U32 R0, RZ, RZ, 0x1 ;  /* 0x00000001ff007424 */ /* 0x000fd800078e00ff */
[----:B------:R-:W-:Y:S05]  /*ba9c0*/  @!P1 BRA `(.L_x_3837) ;  /* 0x0000000000049947 */ /* 0x000fea0003800000 */
.L_x_3836:
[----:B------:R-:W-:-:S07]  /*ba9d0*/  IMAD.MOV.U32 R0, RZ, RZ, 0x4 ;  /* 0x00000004ff007424 */ /* 0x000fce00078e00ff */
.L_x_3837:
[----:B------:R-:W-:Y:S05]  /*ba9e0*/  BSYNC.RECONVERGENT B0 ;  /* 0x0000000000007941 */ /* 0x000fea0003800200 */
.L_x_3833:
[----:B------:R1:W-:Y:S01]  /*ba9f0*/  STL.U8 [R10+0x1d], R0 ;  /* 0x00001d000a007387 */ /* 0x0003e20000100000 */
[----:B------:R-:W-:Y:S05]  /*baa00*/  BRA `(.L_x_3799) ;  /* 0x0000000c000c7947 */ /* 0x000fea0003800000 */
.L_x_3798:
[----:B-----5:R-:W-:-:S13]  /*baa10*/  ISETP.GE.AND P1, PT, R208, 0x1, PT ;  /* 0x00000001d000780c */ /* 0x020fda0003f26270 */
[----:B------:R-:W-:Y:S05]  /*baa20*/  @!P1 BRA `(.L_x_3799) ;  /* 0x0000000c00049947 */ /* 0x000fea0003800000 */
[----:B------:R-:W-:Y:S01]  /*baa30*/  VIADD R0, R208, 0xffffffff ;  /* 0xffffffffd0007836 */ /* 0x000fe20000000000 */
[----:B------:R-:W-:Y:S02]  /*baa40*/  R2UR UR6, R154 ;  /* 0x000000009a0672ca */ /* 0x000fe400000e0000 */
[----:B------:R-:W-:Y:S02]  /*baa50*/  R2UR UR7, R155 ;  /* 0x000000009b0772ca */ /* 0x000fe400000e0000 */
[----:B------:R-:W-:Y:S01]  /*baa60*/  ISETP.GE.U32.AND P1, PT, R0, 0x3, PT ;  /* 0x000000030000780c */ /* 0x000fe20003f26070 */
[----:B------:R-:W-:Y:S01]  /*baa70*/  BSSY.RECONVERGENT B0, `(.L_x_3838) ;  /* 0x000006c000007945 */ /* 0x000fe20003800200 */
[----:B------:R-:W-:Y:S01]  /*baa80*/  LOP3.LUT R0, R208, 0x3, RZ, 0xc0, !PT ;  /* 0x00000003d0007812 */ /* 0x000fe200078ec0ff */
[----:B-12---:R-:W-:-:S08]  /*baa90*/  IMAD.MOV.U32 R3, RZ, RZ, 0x1 ;  /* 0x00000001ff037424 */ /* 0x006fd000078e00ff */
[----:B------:R1:W5:Y:S02]  /*baaa0*/  LDG.E R11, desc[UR6][R36.64] ;  /* 0x00000006240b7981 */ /* 0x000364000c1e1900 */
[----:B------:R-:W-:Y:S05]  /*baab0*/  @!P1 BRA `(.L_x_3839) ;  /* 0x00000004009c9947 */ /* 0x000fea0003800000 */
[----:B------:R-:W-:Y:S01]  /*baac0*/  LOP3.LUT R10, R208, 0x7ffffffc, RZ, 0xc0, !PT ;  /* 0x7ffffffcd00a7812 */ /* 0x000fe200078ec0ff */
[----:B------:R-:W-:-:S07]  /*baad0*/  IMAD.MOV.U32 R3, RZ, RZ, 0x1 ;  /* 0x00000001ff037424 */ /* 0x000fce00078e00ff */
.L_x_3860:
[----:B------:R-:W2:Y:S01]  /*baae0*/  LDCU.64 UR6, c[0x0][0x380] ;  /* 0x00007000ff0677ac */ /* 0x000ea20008000a00 */
[----:B-----5:R-:W-:Y:S02]  /*baaf0*/  IADD3 R9, PT, PT, R208, R11, -R3 ;  /* 0x0000000bd0097210 */ /* 0x020fe40007ffe803 */
        /* <DEDUP_REMOVED lines=15> */
.L_x_3841:
[----:B------:R-:W-:Y:S01]  /*babf0*/  ISETP.NE.AND P1, PT, R12, 0x47, PT ;  /* 0x000000470c00780c */ /* 0x000fe20003f25270 */
[----:B------:R-:W-:-:S12]  /*bac00*/  IMAD.MOV.U32 R13, RZ, RZ, 0x2 ;  /* 0x00000002ff0d7424 */ /* 0x000fd800078e00ff */
[----:B------:R-:W-:Y:S05]  /*bac10*/  @!P1 BRA `(.L_x_3842) ;  /* 0x0000000000149947 */ /* 0x000fea0003800000 */
[----:B------:R-:W-:-:S13]  /*bac20*/  ISETP.NE.AND P1, PT, R12, 0x54, PT ;  /* 0x000000540c00780c */ /* 0x000fda0003f25270 */
[----:B------:R-:W-:Y:S05]  /*bac30*/  @!P1 BRA `(.L_x_3844) ;  /* 0x0000000000089947 */ /* 0x000fea0003800000 */
.L_x_3843:
[----:B------:R-:W-:Y:S01]  /*bac40*/  IMAD.MOV.U32 R13, RZ, RZ, 0x4 ;  /* 0x00000004ff0d7424 */ /* 0x000fe200078e00ff */
[----:B------:R-:W-:Y:S06]  /*bac50*/  BRA `(.L_x_3842) ;  /* 0x0000000000047947 */ /* 0x000fec0003800000 */
.L_x_3844:
[----:B------:R-:W-:-:S07]  /*bac60*/  IMAD.MOV.U32 R13, RZ, RZ, 0x3 ;  /* 0x00000003ff0d7424 */ /* 0x000fce00078e00ff */
.L_x_3842:
[----:B------:R-:W-:Y:S05]  /*bac70*/  BSYNC.RECONVERGENT B2 ;  /* 0x0000000000027941 */ /* 0x000fea0003800200 */
.L_x_3840:
[----:B------:R-:W-:Y:S02]  /*bac80*/  R2UR UR6, R154 ;  /* 0x000000009a0672ca */ /* 0x000fe400000e0000 */
[----:B------:R-:W-:-:S13]  /*bac90*/  R2UR UR7, R155 ;  /* 0x000000009b0772ca */ /* 0x000fda00000e0000 */
[----:B------:R-:W2:Y:S01]  /*baca0*/  LDG.E.U8 R22, desc[UR6][R8.64+-0x1] ;  /* 0xffffff0608167981 */ /* 0x000ea2000c1e1100 */
[----:B------:R-:W-:Y:S01]  /*bacb0*/  IMAD.IADD R12, R247, 0x1, R3 ;  /* 0x00000001f70c7824 */ /* 0x000fe200078e0203 */
[----:B------:R-:W-:Y:S04]  /*bacc0*/  BSSY.RECONVERGENT B2, `(.L_x_3845) ;  /* 0x0000013000027945 */ /* 0x000fe80003800200 */
        /* <DEDUP_REMOVED lines=10> */
.L_x_3846:
[----:B------:R-:W-:-:S13]  /*bad70*/  ISETP.NE.AND P1, PT, R22, 0x47, PT ;  /* 0x000000471600780c */ /* 0x000fda0003f25270 */
[----:B------:R-:W-:Y:S05]  /*bad80*/  @!P1 BRA `(.L_x_3849) ;  /* 0x0000000000149947 */ /* 0x000fea0003800000 */
[----:B------:R-:W-:Y:S01]  /*bad90*/  ISETP.NE.AND P1, PT, R22, 0x54, PT ;  /* 0x000000541600780c */ /* 0x000fe20003f25270 */
[----:B------:R-:W-:-:S12]  /*bada0*/  IMAD.MOV.U32 R13, RZ, RZ, 0x3 ;  /* 0x00000003ff0d7424 */ /* 0x000fd800078e00ff */
[----:B------:R-:W-:Y:S05]  /*badb0*/  @!P1 BRA `(.L_x_3847) ;  /* 0x00000000000c9947 */ /* 0x000fea0003800000 */
.L_x_3848:
[----:B------:R-:W-:Y:S01]  /*badc0*/  IMAD.MOV.U32 R13, RZ, RZ, 0x4 ;  /* 0x00000004ff0d7424 */ /* 0x000fe200078e00ff */
[----:B------:R-:W-:Y:S06]  /*badd0*/  BRA `(.L_x_3847) ;  /* 0x0000000000047947 */ /* 0x000fec0003800000 */
.L_x_3849:
[----:B------:R-:W-:-:S07]  /*bade0*/  IMAD.MOV.U32 R13, RZ, RZ, 0x2 ;  /* 0x00000002ff0d7424 */ /* 0x000fce00078e00ff */
.L_x_3847:
[----:B------:R-:W-:Y:S05]  /*badf0*/  BSYNC.RECONVERGENT B2 ;  /* 0x0000000000027941 */ /* 0x000fea0003800200 */
.L_x_3845:
        /* <DEDUP_REMOVED lines=14> */
.L_x_3851:
[----:B------:R-:W-:-:S13]  /*baee0*/  ISETP.NE.AND P1, PT, R22, 0x47, PT ;  /* 0x000000471600780c */ /* 0x000fda0003f25270 */
[----:B------:R-:W-:Y:S05]  /*baef0*/  @!P1 BRA `(.L_x_3854) ;  /* 0x0000000000149947 */ /* 0x000fea0003800000 */
[----:B------:R-:W-:Y:S01]  /*baf00*/  ISETP.NE.AND P1, PT, R22, 0x54, PT ;  /* 0x000000541600780c */ /* 0x000fe20003f25270 */
[----:B------:R-:W-:-:S12]  /*baf10*/  IMAD.MOV.U32 R13, RZ, RZ, 0x3 ;  /* 0x00000003ff0d7424 */ /* 0x000fd800078e00ff */
[----:B------:R-:W-:Y:S05]  /*baf20*/  @!P1 BRA `(.L_x_3852) ;  /* 0x00000000000c9947 */ /* 0x000fea0003800000 */
.L_x_3853:
[----:B------:R-:W-:Y:S01]  /*baf30*/  IMAD.MOV.U32 R13, RZ, RZ, 0x4 ;  /* 0x00000004ff0d7424 */ /* 0x000fe200078e00ff */
[----:B------:R-:W-:Y:S06]  /*baf40*/  BRA `(.L_x_3852) ;  /* 0x0000000000047947 */ /* 0x000fec0003800000 */
.L_x_3854:
[----:B------:R-:W-:-:S07]  /*baf50*/  IMAD.MOV.U32 R13, RZ, RZ, 0x2 ;  /* 0x00000002ff0d7424 */ /* 0x000fce00078e00ff */
.L_x_3852:
[----:B------:R-:W-:Y:S05]  /*baf60*/  BSYNC.RECONVERGENT B2 ;  /* 0x0000000000027941 */ /* 0x000fea0003800200 */
.L_x_3850:
        /* <DEDUP_REMOVED lines=14> */
.L_x_3856:
[----:B------:R-:W-:-:S13]  /*bb050*/  ISETP.NE.AND P1, PT, R9, 0x47, PT ;  /* 0x000000470900780c */ /* 0x000fda0003f25270 */
[----:B------:R-:W-:Y:S05]  /*bb060*/  @!P1 BRA `(.L_x_3859) ;  /* 0x0000000000149947 */ /* 0x000fea0003800000 */
[----:B------:R-:W-:Y:S01]  /*bb070*/  ISETP.NE.AND P1, PT, R9, 0x54, PT ;  /* 0x000000540900780c */ /* 0x000fe20003f25270 */
[----:B------:R-:W-:-:S12]  /*bb080*/  IMAD.MOV.U32 R8, RZ, RZ, 0x3 ;  /* 0x00000003ff087424 */ /* 0x000fd800078e00ff */
[----:B------:R-:W-:Y:S05]  /*bb090*/  @!P1 BRA `(.L_x_3857) ;  /* 0x00000000000c9947 */ /* 0x000fea0003800000 */
.L_x_3858:
[----:B------:R-:W-:Y:S01]  /*bb0a0*/  IMAD.MOV.U32 R8, RZ, RZ, 0x4 ;  /* 0x00000004ff087424 */ /* 0x000fe200078e00ff */
[----:B------:R-:W-:Y:S06]  /*bb0b0*/  BRA `(.L_x_3857) ;  /* 0x0000000000047947 */ /* 0x000fec0003800000 */
.L_x_3859:
[----:B------:R-:W-:-:S07]  /*bb0c0*/  IMAD.MOV.U32 R8, RZ, RZ, 0x2 ;  /* 0x00000002ff087424 */ /* 0x000fce00078e00ff */
.L_x_3857:
[----:B------:R-:W-:Y:S05]  /*bb0d0*/  BSYNC.RECONVERGENT B2 ;  /* 0x0000000000027941 */ /* 0x000fea0003800200 */
.L_x_3855:
[----:B------:R2:W-:Y:S01]  /*bb0e0*/  STL.U8 [R12+0x1e], R8 ;  /* 0x00001e080c007387 */ /* 0x0005e20000100000 */
[C---:B------:R-:W-:Y:S02]  /*bb0f0*/  VIADD R9, R3.reuse, 0x3 ;  /* 0x0000000303097836 */ /* 0x040fe40000000000 */
[----:B------:R-:W-:-:S03]  /*bb100*/  VIADD R3, R3, 0x4 ;  /* 0x0000000403037836 */ /* 0x000fc60000000000 */
[----:B------:R-:W-:-:S13]  /*bb110*/  ISETP.NE.AND P1, PT, R9, R10, PT ;  /* 0x0000000a0900720c */ /* 0x000fda0003f25270 */
[----:B--2---:R-:W-:Y:S05]  /*bb120*/  @P1 BRA `(.L_x_3860) ;  /* 0xfffffff8006c1947 */ /* 0x004fea000383ffff */
.L_x_3839:
[----:B------:R-:W-:Y:S05]  /*bb130*/  BSYNC.RECONVERGENT B0 ;  /* 0x0000000000007941 */ /* 0x000fea0003800200 */
.L_x_3838:
[----:B------:R-:W-:-:S13]  /*bb140*/  ISETP.NE.AND P1, PT, R0, RZ, PT ;  /* 0x000000ff0000720c */ /* 0x000fda0003f25270 */
[----:B------:R-:W-:Y:S05]  /*bb150*/  @!P1 BRA `(.L_x_3799) ;  /* 0x0000000400389947 */ /* 0x000fea0003800000 */
        /* <DEDUP_REMOVED lines=17> */
.L_x_3862:
[----:B------:R-:W-:-:S13]  /*bb270*/  ISETP.NE.AND P1, PT, R11, 0x47, PT ;  /* 0x000000470b00780c */ /* 0x000fda0003f25270 */
[----:B------:R-:W-:Y:S05]  /*bb280*/  @!P1 BRA `(.L_x_3865) ;  /* 0x0000000000149947 */ /* 0x000fea0003800000 */
[----:B------:R-:W-:Y:S01]  /*bb290*/  ISETP.NE.AND P1, PT, R11, 0x54, PT ;  /* 0x000000540b00780c */ /* 0x000fe20003f25270 */
[----:B------:R-:W-:-:S12]  /*bb2a0*/  IMAD.MOV.U32 R10, RZ, RZ, 0x3 ;  /* 0x00000003ff0a7424 */ /* 0x000fd800078e00ff */
[----:B------:R-:W-:Y:S05]  /*bb2b0*/  @!P1 BRA `(.L_x_3863) ;  /* 0x00000000000c9947 */ /* 0x000fea0003800000 */
.L_x_3864:
[----:B------:R-:W-:Y:S01]  /*bb2c0*/  IMAD.MOV.U32 R10, RZ, RZ, 0x4 ;  /* 0x00000004ff0a7424 */ /* 0x000fe200078e00ff */
[----:B------:R-:W-:Y:S06]  /*bb2d0*/  BRA `(.L_x_3863) ;  /* 0x0000000000047947 */ /* 0x000fec0003800000 */
.L_x_3865:
[----:B------:R-:W-:-:S07]  /*bb2e0*/  IMAD.MOV.U32 R10, RZ, RZ, 0x2 ;  /* 0x00000002ff0a7424 */ /* 0x000fce00078e00ff */
.L_x_3863:
[----:B------:R-:W-:Y:S05]  /*bb2f0*/  BSYNC.RECONVERGENT B0 ;  /* 0x0000000000007941 */ /* 0x000fea0003800200 */
.L_x_3861:
        /* <DEDUP_REMOVED lines=17> */
.L_x_3867:
[----:B------:R-:W-:-:S13]  /*bb410*/  ISETP.NE.AND P1, PT, R11, 0x47, PT ;  /* 0x000000470b00780c */ /* 0x000fda0003f25270 */
[----:B------:R-:W-:Y:S05]  /*bb420*/  @!P1 BRA `(.L_x_3870) ;  /* 0x0000000000149947 */ /* 0x000fea0003800000 */
[----:B------:R-:W-:Y:S01]  /*bb430*/  ISETP.NE.AND P1, PT, R11, 0x54, PT ;  /* 0x000000540b00780c */ /* 0x000fe20003f25270 */
[----:B---3--:R-:W-:-:S12]  /*bb440*/  IMAD.MOV.U32 R10, RZ, RZ, 0x3 ;  /* 0x00000003ff0a7424 */ /* 0x008fd800078e00ff */
[----:B------:R-:W-:Y:S05]  /*bb450*/  @!P1 BRA `(.L_x_3868) ;  /* 0x00000000000c9947 */ /* 0x000fea0003800000 */
.L_x_3869:
[----:B------:R-:W-:Y:S01]  /*bb460*/  IMAD.MOV.U32 R10, RZ, RZ, 0x4 ;  /* 0x00000004ff0a7424 */ /* 0x000fe200078e00ff */
[----:B------:R-:W-:Y:S06]  /*bb470*/  BRA `(.L_x_3868) ;  /* 0x0000000000047947 */ /* 0x000fec0003800000 */
.L_x_3870:
[----:B---3--:R-:W-:-:S07]  /*bb480*/  IMAD.MOV.U32 R10, RZ, RZ, 0x2 ;  /* 0x00000002ff0a7424 */ /* 0x008fce00078e00ff */
.L_x_3868:
[----:B------:R-:W-:Y:S05]  /*bb490*/  BSYNC.RECONVERGENT B0 ;  /* 0x0000000000007941 */ /* 0x000fea0003800200 */
.L_x_3866:
        /* <DEDUP_REMOVED lines=16> */
.L_x_3872:
[----:B------:R-:W-:-:S13]  /*bb5a0*/  ISETP.NE.AND P1, PT, R8, 0x47, PT ;  /* 0x000000470800780c */ /* 0x000fda0003f25270 */
[----:B------:R-:W-:Y:S05]  /*bb5b0*/  @!P1 BRA `(.L_x_3875) ;  /* 0x0000000000149947 */ /* 0x000fea0003800000 */
[----:B------:R-:W-:Y:S01]  /*bb5c0*/  ISETP.NE.AND P1, PT, R8, 0x54, PT ;  /* 0x000000540800780c */ /* 0x000fe20003f25270 */
[----:B------:R-:W-:-:S12]  /*bb5d0*/  IMAD.MOV.U32 R0, RZ, RZ, 0x3 ;  /* 0x00000003ff007424 */ /* 0x000fd800078e00ff */
[----:B------:R-:W-:Y:S05]  /*bb5e0*/  @!P1 BRA `(.L_x_3873) ;  /* 0x00000000000c9947 */ /* 0x000fea0003800000 */
.L_x_3874:
[----:B------:R-:W-:Y:S01]  /*bb5f0*/  IMAD.MOV.U32 R0, RZ, RZ, 0x4 ;  /* 0x00000004ff007424 */ /* 0x000fe200078e00ff */
[----:B------:R-:W-:Y:S06]  /*bb600*/  BRA `(.L_x_3873) ;  /* 0x0000000000047947 */ /* 0x000fec0003800000 */
.L_x_3875:
[----:B------:R-:W-:-:S07]  /*bb610*/  IMAD.MOV.U32 R0, RZ, RZ, 0x2 ;  /* 0x00000002ff007424 */ /* 0x000fce00078e00ff */
.L_x_3873:
[----:B------:R-:W-:Y:S05]  /*bb620*/  BSYNC.RECONVERGENT B0 ;  /* 0x0000000000007941 */ /* 0x000fea0003800200 */
.L_x_3871:
[----:B------:R4:W-:Y:S02]  /*bb630*/  STL.U8 [R3+0x1d], R0 ;  /* 0x00001d0003007387 */ /* 0x0009e40000100000 */
.L_x_3799:
[----:B------:R-:W-:Y:S05]  /*bb640*/  BSYNC.RECONVERGENT B1 ;  /* 0x0000000000017941 */ /* 0x000fea0003800200 */
.L_x_3797:
[----:B------:R-:W-:Y:S01]  /*bb650*/  IMAD.MOV.U32 R8, RZ, RZ, 0x4 ;  /* 0x00000004ff087424 */ /* 0x000fe200078e00ff */
[----:B------:R-:W-:Y:S01]  /*bb660*/  BSSY.RECONVERGENT B6, `(.L_x_3876) ;  /* 0x00006c9000067945 */ /* 0x000fe20003800200 */
[C---:B------:R-:W-:Y:S02]  /*bb670*/  IMAD.IADD R9, R247.reuse, 0x1, R208 ;  /* 0x00000001f7097824 */ /* 0x040fe400078e02d0 */
[----:B-----5:R-:W-:Y:S02]  /*bb680*/  IMAD.IADD R11, R247, 0x1, R209 ;  /* 0x00000001f70b7824 */ /* 0x020fe400078e02d1 */
[----:B-1--4-:R-:W-:Y:S01]  /*bb690*/  IMAD.MOV.U32 R0, RZ, RZ, RZ ;  /* 0x000000ffff007224 */ /* 0x012fe200078e00ff */
[----:B------:R1:W-:Y:S01]  /*bb6a0*/  STL.U8 [R9+0x1c], R8 ;  /* 0x00001c0809007387 */ /* 0x0003e20000100000 */
[----:B--23--:R-:W-:Y:S02]  /*bb6b0*/  IMAD.MOV.U32 R3, RZ, RZ, RZ ;  /* 0x000000ffff037224 */ /* 0x00cfe400078e00ff */
[----:B------:R-:W-:Y:S01]  /*bb6c0*/  IMAD.MOV.U32 R22, RZ, RZ, 0x0 ;  /* 0x00000000ff167424 */ /* 0x000fe200078e00ff */
[----:B------:R1:W-:Y:S01]  /*bb6d0*/  STL.U8 [R1+0x6b], R8 ;  /* 0x00006b0801007387 */ /* 0x0003e20000100000 */
[----:B------:R-:W-:-:S03]  /*bb6e0*/  IMAD.MOV.U32 R23, RZ, RZ, -0x100000 ;  /* 0xfff00000ff177424 */ /* 0x000fc600078e00ff */
[----:B------:R1:W-:Y:S04]  /*bb6f0*/  STL.U8 [R11+0x1], R8 ;  /* 0x000001080b007387 */ /* 0x0003e80000100000 */
[----:B------:R1:W-:Y:S01]  /*bb700*/  STL.U8 [R1+0x50], R8 ;  /* 0x0000500801007387 */ /* 0x0003e20000100000 */
[----:B------:R-:W-:Y:S05]  /*bb710*/  @!P0 BRA `(.L_x_3877) ;  /* 0x0000006800f48947 */ /* 0x000fea0003800000 */
[C---:B------:R-:W-:Y:S01]  /*bb720*/  VIADD R0, R208.reuse, 0xffffffff ;  /* 0xffffffffd0007836 */ /* 0x040fe20000000000 */
[----:B------:R-:W-:Y:S01]  /*bb730*/  BSSY.RECONVERGENT B0, `(.L_x_3878) ;  /* 0x00000bd000007945 */ /* 0x000fe20003800200 */
[----:B------:R-:W-:Y:S01]  /*bb740*/  LOP3.LUT R3, R208, 0x7ffffffc, RZ, 0xc0, !PT ;  /* 0x7ffffffcd0037812 */ /* 0x000fe200078ec0ff */
[----:B------:R-:W-:Y:S02]  /*bb750*/  IMAD.MOV.U32 R30, RZ, RZ, 0x1 ;  /* 0x00000001ff1e7424 */ /* 0x000fe400078e00ff */
[----:B------:R-:W-:Y:S02]  /*bb760*/  ISETP.GE.U32.AND P2, PT, R0, 0x3, PT ;  /* 0x000000030000780c */ /* 0x000fe40003f46070 */
[----:B------:R-:W-:-:S11]  /*bb770*/  LOP3.LUT R0, R208, 0x3, RZ, 0xc0, !PT ;  /* 0x00000003d0007812 */ /* 0x000fd600078ec0ff */
.L_x_3885:
[----:B------:R-:W-:Y:S01]  /*bb780*/  ISETP.GE.AND P1, PT, R208, 0x1, PT ;  /* 0x00000001d000780c */ /* 0x000fe20003f26270 */
[----:B------:R-:W-:-:S12]  /*bb790*/  BSSY.RECONVERGENT B1, `(.L_x_3879) ;  /* 0x00000b3000017945 */ /* 0x000fd80003800200 */
[----:B--2--5:R-:W-:Y:S05]  /*bb7a0*/  @!P1 BRA `(.L_x_3880) ;  /* 0x0000000800c49947 */ /* 0x024fea0003800000 */
[----:B------:R-:W-:-:S06]  /*bb7b0*/  IMAD.IADD R31, R247, 0x1, R30 ;  /* 0x00000001f71f7824 */ /* 0x000fcc00078e021e */
[----:B------:R-:W5:Y:S01]  /*bb7c0*/  LDL.S8 R31, [R31] ;  /* 0x000000001f1f7983 */ /* 0x000f620000100200 */
[----:B-1----:R-:W-:Y:S01]  /*bb7d0*/  VIADD R9, R30, 0xffffffff ;  /* 0xffffffff1e097836 */ /* 0x002fe20000000000 */
[----:B------:R-:W-:Y:S01]  /*bb7e0*/  BSSY.RECONVERGENT B2, `(.L_x_3881) ;  /* 0x0000064000027945 */ /* 0x000fe20003800200 */
[----:B------:R-:W-:Y:S02]  /*bb7f0*/  IMAD.MOV.U32 R10, RZ, RZ, 0x1 ;  /* 0x00000001ff0a7424 */ /* 0x000fe400078e00ff */
[----:B------:R-:W-:Y:S01]  /*bb800*/  IMAD R34, R208, R9, R18 ;  /* 0x00000009d0227224 */ /* 0x000fe200078e0212 */
[----:B------:R-:W-:Y:S06]  /*bb810*/  @!P2 BRA `(.L_x_3882) ;  /* 0x000000040080a947 */ /* 0x000fec0003800000 */
[----:B------:R-:W-:Y:S01]  /*bb820*/  BSSY.RECONVERGENT B3, `(.L_x_3883) ;  /* 0x000005e000037945 */ /* 0x000fe20003800200 */
[----:B------:R-:W-:-:S07]  /*bb830*/  IMAD.MOV.U32 R35, RZ, RZ, 0x1 ;  /* 0x00000001ff237424 */ /* 0x000fce00078e00ff */
.L_x_3884:
[--C-:B-1----:R-:W-:Y:S01]  /*bb840*/  IMAD.IADD R13, R247, 0x1, R35.reuse ;  /* 0x00000001f70d7824 */ /* 0x102fe200078e0223 */
[----:B------:R-:W1:Y:S04]  /*bb850*/  LDC.64 R8, c[0x0][0x428] ;  /* 0x00010a00ff087b82 */ /* 0x000e680000000a00 */
[----:B------:R-:W2:Y:S04]  /*bb860*/  LDL.S8 R24, [R13+0x1b] ;  /* 0x00001b000d187983 */ /* 0x000ea80000100200 */
[----:B------:R-:W3:Y:S04]  /*bb870*/  LDL.S8 R10, [R13+0x1d] ;  /* 0x00001d000d0a7983 */ /* 0x000ee80000100200 */
[----:B------:R-:W4:Y:S04]  /*bb880*/  LDL.S8 R12, [R13+0x1c] ;  /* 0x00001c000d0c7983 */ /* 0x000f280000100200 */
[----:B------:R0:W4:Y:S01]  /*bb890*/  LDL.S8 R22, [R13+0x1e] ;  /* 0x00001e000d167983 */ /* 0x0001220000100200 */
[----:B------:R-:W-:-:S04]  /*bb8a0*/  IMAD.IADD R11, R34, 0x1, R35 ;  /* 0x00000001220b7824 */ /* 0x000fc800078e0223 */
[----:B-1----:R-:W-:-:S04]  /*bb8b0*/  IMAD.WIDE R8, R11, 0x8, R8 ;  /* 0x000000080b087825 */ /* 0x002fc800078e0208 */
        /* <DEDUP_REMOVED lines=11> */
[----:B0-----:R-:W-:Y:S01]  /*bb970*/  @P6 IMAD.MOV.U32 R13, RZ, RZ, 0x7ff00000 ;  /* 0x7ff00000ff0d6424 */ /* 0x001fe200078e00ff */
        /* <DEDUP_REMOVED lines=73> */
.L_x_3883:
[----:B-1----:R-:W-:-:S07]  /*bbe10*/  IMAD.MOV.U32 R10, RZ, RZ, R35 ;  /* 0x000000ffff0a7224 */ /* 0x002fce00078e0023 */
.L_x_3882:
[----:B------:R-:W-:Y:S05]  /*bbe20*/  BSYNC.RECONVERGENT B2 ;  /* 0x0000000000027941 */ /* 0x000fea0003800200 */
.L_x_3881:
[----:B------:R-:W-:-:S13]  /*bbe30*/  ISETP.NE.AND P3, PT, R0, RZ, PT ;  /* 0x000000ff0000720c */ /* 0x000fda0003f65270 */
[----:B------:R-:W-:Y:S05]  /*bbe40*/  @!P3 BRA `(.L_x_3880) ;  /* 0x00000004001cb947 */ /* 0x000fea0003800000 */
[--C-:B------:R-:W-:Y:S01]  /*bbe50*/  IMAD.IADD R24, R247, 0x1, R10.reuse ;  /* 0x00000001f7187824 */ /* 0x100fe200078e020a */
[----:B------:R-:W1:Y:S04]  /*bbe60*/  LDC.64 R8, c[0x0][0x428] ;  /* 0x00010a00ff087b82 */ /* 0x000e680000000a00 */
[----:B------:R-:W2:Y:S01]  /*bbe70*/  LDL.S8 R12, [R24+0x1b] ;  /* 0x00001b00180c7983 */ /* 0x000ea20000100200 */
[----:B------:R-:W-:-:S04]  /*bbe80*/  IMAD.IADD R11, R34, 0x1, R10 ;  /* 0x00000001220b7824 */ /* 0x000fc800078e020a */
[----:B-1----:R-:W-:-:S04]  /*bbe90*/  IMAD.WIDE R8, R11, 0x8, R8 ;  /* 0x000000080b087825 */ /* 0x002fc800078e0208 */
        /* <DEDUP_REMOVED lines=21> */
[----:B--2---:R-:W-:Y:S05]  /*bbff0*/  @!P3 BRA `(.L_x_3880) ;  /* 0x0000000000b0b947 */ /* 0x004fea0003800000 */
        /* <DEDUP_REMOVED lines=44> */
.L_x_3880:
[----:B------:R-:W-:Y:S05]  /*bc2c0*/  BSYNC.RECONVERGENT B1 ;  /* 0x0000000000017941 */ /* 0x000fea0003800200 */
.L_x_3879:
[C---:B------:R-:W-:Y:S01]  /*bc2d0*/  ISETP.NE.AND P3, PT, R30.reuse, R209, PT ;  /* 0x000000d11e00720c */ /* 0x040fe20003f65270 */
[----:B------:R-:W-:-:S12]  /*bc2e0*/  VIADD R30, R30, 0x1 ;  /* 0x000000011e1e7836 */ /* 0x000fd80000000000 */
[----:B------:R-:W-:Y:S05]  /*bc2f0*/  @P3 BRA `(.L_x_3885) ;  /* 0xfffffff400203947 */ /* 0x000fea000383ffff */
[----:B------:R-:W-:Y:S05]  /*bc300*/  BSYNC.RECONVERGENT B0 ;  /* 0x0000000000007941 */ /* 0x000fea0003800200 */
.L_x_3878:
[----:B------:R-:W-:Y:S01]  /*bc310*/  BSSY.RECONVERGENT B5, `(.L_x_3886) ;  /* 0x000043c000057945 */ /* 0x000fe20003800200 */
[----:B-----5:R-:W-:-:S07]  /*bc320*/  IMAD.MOV.U32 R31, RZ, RZ, 0x1 ;  /* 0x00000001ff1f7424 */ /* 0x020fce00078e00ff */
.L_x_3949:
[----:B------:R-:W-:Y:S04]  /*bc330*/  BSSY.RECONVERGENT B4, `(.L_x_3887) ;  /* 0x0000436000047945 */ /* 0x000fe80003800200 */
[----:B-12---:R-:W-:Y:S05]  /*bc340*/  @!P1 BRA `(.L_x_3888) ;  /* 0x0000004000d09947 */ /* 0x006fea0003800000 */
[----:B------:R-:W-:Y:S02]  /*bc350*/  VIADD R30, R31, 0xffffffff ;  /* 0xffffffff1f1e7836 */ /* 0x000fe40000000000 */
[----:B------:R-:W-:Y:S02]  /*bc360*/  IMAD.IADD R25, R247, 0x1, R31 ;  /* 0x00000001f7197824 */ /* 0x000fe400078e021f */
[----:B------:R-:W-:-:S07]  /*bc370*/  IMAD.MOV.U32 R24, RZ, RZ, 0x1 ;  /* 0x00000001ff187424 */ /* 0x000fce00078e00ff */
.L_x_3948:
[----:B-12---:R-:W3:Y:S01]  /*bc380*/  LDC.64 R34, c[0x0][0x428] ;  /* 0x00010a00ff227b82 */ /* 0x006ee20000000a00 */
[----:B------:R-:W-:Y:S01]  /*bc390*/  IMAD R3, R208, R30, R18 ;  /* 0x0000001ed0037224 */ /* 0x000fe200078e0212 */
[----:B------:R-:W-:Y:S02]  /*bc3a0*/  R2UR UR6, R154 ;  /* 0x000000009a0672ca */ /* 0x000fe400000e0000 */
[----:B------:R-:W-:Y:S01]  /*bc3b0*/  R2UR UR7, R155 ;  /* 0x000000009b0772ca */ /* 0x000fe200000e0000 */
[----:B------:R-:W-:-:S04]  /*bc3c0*/  IMAD.IADD R3, R3, 0x1, R24 ;  /* 0x0000000103037824 */ /* 0x000fc800078e0218 */
[----:B---3--:R-:W-:-:S08]  /*bc3d0*/  IMAD.WIDE R34, R3, 0x8, R34 ;  /* 0x0000000803227825 */ /* 0x008fd000078e0222 */
[----:B------:R-:W3:Y:S01]  /*bc3e0*/  LDG.E.64 R200, desc[UR6][R34.64] ;  /* 0x0000000622c87981 */ /* 0x000ee2000c1e1b00 */
[----:B--2---:R-:W-:Y:S01]  /*bc3f0*/  IMAD.MOV.U32 R10, RZ, RZ, -0x800000 ;  /* 0xff800000ff0a7424 */ /* 0x004fe200078e00ff */
[----:B------:R-:W-:Y:S01]  /*bc400*/  BSSY.RECONVERGENT B3, `(.L_x_3889) ;  /* 0x0000425000037945 */ /* 0x000fe20003800200 */
[----:B-1----:R-:W-:-:S06]  /*bc410*/  IMAD.MOV.U32 R11, RZ, RZ, 0x41cdcd64 ;  /* 0x41cdcd64ff0b7424 */ /* 0x002fcc00078e00ff */
[----:B---3--:R-:W-:-:S14]  /*bc420*/  DSETP.GEU.AND P2, PT, |R200|, R10, PT ;  /* 0x0000000ac800722a */ /* 0x008fdc0003f4e200 */
        /* <DEDUP_REMOVED lines=23> */
[----:B-1----:R-:W-:Y:S01]  /*bc5a0*/  @P2 IMAD.MOV.U32 R23, RZ, RZ, -0x40100000 ;  /* 0xbff00000ff172424 */ /* 0x002fe200078e00ff */
[----:B------:R-:W-:Y:S06]  /*bc5b0*/  @P2 BRA `(.L_x_3892) ;  /* 0x0000001400a02947 */ /* 0x000fec0003800000 */
[----:B------:R-:W2:Y:S01]  /*bc5c0*/  LDL.S8 R211, [R8+0x1a] ;  /* 0x00001a0008d37983 */ /* 0x000ea20000100200 */
[----:B------:R-:W1:Y:S03]  /*bc5d0*/  LDC.64 R12, c[0x0][0x410] ;  /* 0x00010400ff0c7b82 */ /* 0x000e660000000a00 */
[----:B------:R-:W3:Y:S01]  /*bc5e0*/  LDL.U8 R213, [R25+-0x1] ;  /* 0xffffff0019d57983 */ /* 0x000ee20000100000 */
[----:B------:R-:W-:Y:S01]  /*bc5f0*/  PRMT R22, R3, 0x3340, RZ ;  /* 0x0000334003167816 */ /* 0x000fe200000000ff */
[----:B------:R-:W-:Y:S01]  /*bc600*/  UMOV UR6, 0x57d19 ;  /* 0x00057d1900067882 */ /* 0x000fe20000000000 */
[----:B------:R-:W-:Y:S02]  /*bc610*/  PRMT R204, R0, 0x8880, RZ ;  /* 0x0000888000cc7816 */ /* 0x000fe400000000ff */
[----:B------:R-:W4:Y:S01]  /*bc620*/  LDC.64 R206, c[0x0][0x410] ;  /* 0x00010400ffce7b82 */ /* 0x000f220000000a00 */
[----:B------:R-:W-:-:S02]  /*bc630*/  R2UR UR16, R154 ;  /* 0x000000009a1072ca */ /* 0x000fc400000e0000 */
        /* <DEDUP_REMOVED lines=8> */
[C---:B------:R-:W-:Y:S02]  /*bc6c0*/  R2UR UR9, R155.reuse ;  /* 0x000000009b0972ca */ /* 0x040fe400000e0000 */
[----:B------:R-:W-:Y:S02]  /*bc6d0*/  R2UR UR10, R154 ;  /* 0x000000009a0a72ca */ /* 0x000fe400000e0000 */
[----:B------:R-:W-:Y:S02]  /*bc6e0*/  R2UR UR11, R155 ;  /* 0x000000009b0b72ca */ /* 0x000fe400000e0000 */
[----:B--2---:R-:W-:-:S04]  /*bc6f0*/  LOP3.LUT R40, R211, 0xffff, RZ, 0xc0, !PT ;  /* 0x0000ffffd3287812 */ /* 0x004fc800078ec0ff */
[----:B------:R-:W-:Y:S02]  /*bc700*/  PRMT R40, R40, 0x3340, R0 ;  /* 0x0000334028287816 */ /* 0x000fe40000000000 */
[----:B---3--:R-:W-:Y:S02]  /*bc710*/  PRMT R23, R213, 0x8880, RZ ;  /* 0x00008880d5177816 */ /* 0x008fe400000000ff */
[----:B------:R-:W-:Y:S02]  /*bc720*/  PRMT R22, R40, 0x5410, R22 ;  /* 0x0000541028167816 */ /* 0x000fe40000000016 */
[----:B------:R-:W-:-:S03]  /*bc730*/  PRMT R40, R0, 0x8880, RZ ;  /* 0x0000888000287816 */ /* 0x000fc600000000ff */
[----:B------:R-:W-:Y:S01]  /*bc740*/  IDP.4A.S8.U8 R23, R22, UR6, R23 ;  /* 0x0000000616177c26 */ /* 0x000fe20008000217 */
[----:B------:R-:W-:Y:S01]  /*bc750*/  PRMT R40, R40, 0x7710, RZ ;  /* 0x0000771028287816 */ /* 0x000fe200000000ff */
[----:B------:R-:W-:Y:S01]  /*bc760*/  UMOV UR6, 0x1905 ;  /* 0x0000190500067882 */ /* 0x000fe20000000000 */
[C---:B-1----:R-:W-:Y:S01]  /*bc770*/  LEA R22, P2, R204.reuse, R12, 0x3 ;  /* 0x0000000ccc167211 */ /* 0x042fe200078418ff */
[----:B----4-:R-:W-:Y:S01]  /*bc780*/  IMAD.WIDE R202, R23, 0x8, R206 ;  /* 0x0000000817ca7825 */ /* 0x010fe200078e02ce */
[----:B------:R-:W-:Y:S02]  /*bc790*/  PRMT R211, R211, 0x5410, R40 ;  /* 0x00005410d3d37816 */ /* 0x000fe40000000028 */
[----:B------:R-:W-:Y:S02]  /*bc7a0*/  LEA.HI.X R23, R204, R13, R205, 0x3, P2 ;  /* 0x0000000dcc177211 */ /* 0x000fe400010f1ccd */
[----:B------:R-:W2:Y:S01]  /*bc7b0*/  LDG.E.64 R198, desc[UR14][R202.64+0x9df8] ;  /* 0x009df80ecac67981 */ /* 0x000ea2000c1e1b00 */
[----:B------:R-:W-:-:S03]  /*bc7c0*/  IDP.2A.LO.S16.U8 R210, R211, UR6, R210 ;  /* 0x00000006d3d27c26 */ /* 0x000fc600080012d2 */
[----:B------:R-:W2:Y:S01]  /*bc7d0*/  LDG.E.64 R40, desc[UR12][R22.64+0xb248] ;  /* 0x00b2480c16287981 */ /* 0x000ea2000c1e1b00 */
[----:B------:R-:W-:-:S05]  /*bc7e0*/  IMAD.WIDE R206, R210, 0x8, R206 ;  /* 0x00000008d2ce7825 */ /* 0x000fca00078e02ce */
        /* <DEDUP_REMOVED lines=15> */
[----:B------:R-:W-:Y:S01]  /*bc8e0*/  IMAD.WIDE R204, R9, 0x18, R204 ;  /* 0x0000001809cc7825 */ /* 0x000fe200078e02cc */
[----:B------:R-:W-:Y:S02]  /*bc8f0*/  R2UR UR6, R154 ;  /* 0x000000009a0672ca */ /* 0x000fe400000e0000 */
[----:B------:R-:W-:Y:S02]  /*bc900*/  R2UR UR7, R155 ;  /* 0x000000009b0772ca */ /* 0x000fe400000e0000 */
[----:B------:R-:W-:-:S05]  /*bc910*/  IADD3 R213, P2, PT, R204, R213, RZ ;  /* 0x000000d5ccd57210 */ /* 0x000fca0007f5e0ff */
[----:B------:R-:W-:Y:S01]  /*bc920*/  IMAD.X R204, R205, 0x1, R214, P2 ;  /* 0x00000001cdcc7824 */ /* 0x000fe200010e06d6 */
        /* <DEDUP_REMOVED lines=14> */
[----:B-1----:R-:W-:-:S08]  /*bca10*/  DADD R12, R40, R210 ;  /* 0x00000000280c7229 */ /* 0x002fd000000000d2 */
        /* <DEDUP_REMOVED lines=32> */
.L_x_3897:
[----:B------:R-:W-:Y:S05]  /*bcc20*/  BSYNC.RECONVERGENT B2 ;  /* 0x0000000000027941 */ /* 0x000fea0003800200 */
.L_x_3896:
        /* <DEDUP_REMOVED lines=31> */
.L_x_3900:
[----:B------:R-:W-:Y:S05]  /*bce20*/  BSYNC.RECONVERGENT B2 ;  /* 0x0000000000027941 */ /* 0x000fea0003800200 */
.L_x_3899:
        /* <DEDUP_REMOVED lines=9> */
.L_x_3895:
        /* <DEDUP_REMOVED lines=38> */
.L_x_3902:
[----:B------:R-:W-:Y:S05]  /*bd120*/  BSYNC.RECONVERGENT B2 ;  /* 0x0000000000027941 */ /* 0x000fea0003800200 */
.L_x_3901:
        /* <DEDUP_REMOVED lines=33> */
.L_x_3904:
[----:B------:R-:W-:Y:S05]  /*bd340*/  BSYNC.RECONVERGENT B2 ;  /* 0x0000000000027941 */ /* 0x000fea0003800200 */
.L_x_3903:
        /* <DEDUP_REMOVED lines=9> */
.L_x_3894:
[----:B------:R-:W-:Y:S01]  /*bd3e0*/  IMAD.WIDE R204, R9, 0x18, R204 ;  /* 0x0000001809cc7825 */ /* 0x000fe200078e02cc */
[----:B------:R-:W-:Y:S02]  /*bd3f0*/  R2UR UR6, R154 ;  /* 0x000000009a0672ca */ /* 0x000fe400000e0000 */
[----:B------:R-:W-:Y:S02]  /*bd400*/  R2UR UR7, R155 ;  /* 0x000000009b0772ca */ /* 0x000fe400000e0000 */
[----:B------:R-:W-:-:S05]  /*bd410*/  IADD3 R213, P2, PT, R204, R213, RZ ;  /* 0x000000d5ccd57210 */ /* 0x000fca0007f5e0ff */
[----:B------:R-:W-:Y:S01]  /*bd420*/  IMAD.X R204, R205, 0x1, R214, P2 ;  /* 0x00000001cdcc7824 */ /* 0x000fe200010e06d6 */
        /* <DEDUP_REMOVED lines=15> */
[----:B-1----:R-:W-:-:S08]  /*bd520*/  DADD R12, R40, R210 ;  /* 0x00000000280c7229 */ /* 0x002fd000000000d2 */
        /* <DEDUP_REMOVED lines=32> */
.L_x_3906:
[----:B------:R-:W-:Y:S05]  /*bd730*/  BSYNC.RECONVERGENT B2 ;  /* 0x0000000000027941 */ /* 0x000fea0003800200 */
.L_x_3905:
        /* <DEDUP_REMOVED lines=33> */
.L_x_3908:
[----:B------:R-:W-:Y:S05]  /*bd950*/  BSYNC.RECONVERGENT B2 ;  /* 0x0000000000027941 */ /* 0x000fea0003800200 */
.L_x_3907:
        /* <DEDUP_REMOVED lines=8> */
.L_x_3898:
[----:B------:R-:W-:Y:S05]  /*bd9e0*/  BSYNC.RECONVERGENT B0 ;  /* 0x0000000000007941 */ /* 0x000fea0003800200 */
.L_x_3893:
        /* <DEDUP_REMOVED lines=31> */
.L_x_3910:
[----:B------:R-:W-:Y:S05]  /*bdbe0*/  BSYNC.RECONVERGENT B0 ;  /* 0x0000000000007941 */ /* 0x000fea0003800200 */
.L_x_3909:
[----:B------:R-:W-:-:S06]  /*bdbf0*/  DSETP.GEU.AND P2, PT, R112, R198, PT ;  /* 0x000000c67000722a */ /* 0x000fcc0003f4e000 */
[----:B------:R-:W-:Y:S02]  /*bdc00*/  FSEL R22, R22, R204, !P2 ;  /* 0x000000cc16167208 */ /* 0x000fe40005000000 */
[----:B------:R-:W-:Y:S02]  /*bdc10*/  FSEL R23, R23, R205, !P2 ;  /* 0x000000cd17177208 */ /* 0x000fe40005000000 */
[----:B------:R-:W-:Y:S02]  /*bdc20*/  FSEL R40, R40, R206, !P2 ;  /* 0x000000ce28287208 */ /* 0x000fe40005000000 */
[----:B------:R-:W-:-:S07]  /*bdc30*/  FSEL R41, R41, R207, !P2 ;  /* 0x000000cf29297208 */ /* 0x000fce0005000000 */
.L_x_3892:
[----:B------:R-:W-:Y:S05]  /*bdc40*/  BSYNC.RECONVERGENT B1 ;  /* 0x0000000000017941 */ /* 0x000fea0003800200 */
.L_x_3891:
        /* <DEDUP_REMOVED lines=19> */
[----:B-1----:R-:W-:Y:S01]  /*bdd80*/  IMAD.MOV.U32 R22, RZ, RZ, 0x1 ;  /* 0x00000001ff167424 */ /* 0x002fe200078e00ff */
        /* <DEDUP_REMOVED lines=28> */
.L_x_3912:
[----:B------:R-:W-:Y:S05]  /*bdf50*/  BSYNC.RECONVERGENT B0 ;  /* 0x0000000000007941 */ /* 0x000fea0003800200 */
.L_x_3911:
[----:B------:R-:W1:Y:S01]  /*bdf60*/  LDC.64 R10, c[0x0][0x428] ;  /* 0x00010a00ff0a7b82 */ /* 0x000e620000000a00 */
[----:B------:R-:W-:Y:S01]  /*bdf70*/  IMAD R9, R208, R30, -R208 ;  /* 0x0000001ed0097224 */ /* 0x000fe200078e0ad0 */
[----:B------:R-:W-:Y:S02]  /*bdf80*/  R2UR UR6, R154 ;  /* 0x000000009a0672ca */ /* 0x000fe400000e0000 */
[----:B------:R-:W-:Y:S01]  /*bdf90*/  R2UR UR7, R155 ;  /* 0x000000009b0772ca */ /* 0x000fe200000e0000 */
[----:B------:R-:W-:-:S05]  /*bdfa0*/  IMAD R9, R4, 0x4e2, R9 ;  /* 0x000004e204097824 */ /* 0x000fca00078e0209 */
[----:B------:R-:W-:-:S05]  /*bdfb0*/  IADD3 R9, PT, PT, R9, -0x2, R24 ;  /* 0xfffffffe09097810 */ /* 0x000fca0007ffe018 */
[----:B-1----:R-:W-:-:S05]  /*bdfc0*/  IMAD.WIDE R10, R9, 0x8, R10 ;  /* 0x00000008090a7825 */ /* 0x002fca00078e020a */
[----:B------:R-:W2:Y:S01]  /*bdfd0*/  LDG.E.64 R12, desc[UR6][R10.64] ;  /* 0x000000060a0c7981 */ /* 0x000ea2000c1e1b00 */
[----:B------:R-:W-:Y:S01]  /*bdfe0*/  IMAD.MOV.U32 R210, RZ, RZ, -0x800000 ;  /* 0xff800000ffd27424 */ /* 0x000fe200078e00ff */
[----:B------:R-:W-:Y:S01]  /*bdff0*/  BSSY.RECONVERGENT B0, `(.L_x_3913) ;  /* 0x000001b000007945 */ /* 0x000fe20003800200 */
[----:B------:R-:W-:-:S06]  /*be000*/  IMAD.MOV.U32 R211, RZ, RZ, 0x41cdcd64 ;  /* 0x41cdcd64ffd37424 */ /* 0x000fcc00078e00ff */
[----:B--2---:R-:W-:-:S14]  /*be010*/  DSETP.GEU.AND P2, PT, |R12|, R210, PT ;  /* 0x000000d20c00722a */ /* 0x004fdc0003f4e200 */
[----:B------:R-:W-:Y:S05]  /*be020*/  @P2 BRA `(.L_x_3914) ;  /* 0x00000000005c2947 */ /* 0x000fea0003800000 */
[----:B------:R-:W2:Y:S01]  /*be030*/  LDL.U8 R206, [R25+-0x1] ;  /* 0xffffff0019ce7983 */ /* 0x000ea20000100000 */
[----:B------:R-:W1:Y:S03]  /*be040*/  LDC.64 R204, c[0x0][0x410] ;  /* 0x00010400ffcc7b82 */ /* 0x000e660000000a00 */
        /* <DEDUP_REMOVED lines=9> */
[----:B-1----:R-:W-:-:S05]  /*be0e0*/  IMAD.WIDE R204, R9, 0x8, R204 ;  /* 0x0000000809cc7825 */ /* 0x002fca00078e02cc */
        /* <DEDUP_REMOVED lines=11> */
.L_x_3914:
[----:B------:R-:W-:Y:S05]  /*be1a0*/  BSYNC.RECONVERGENT B0 ;  /* 0x0000000000007941 */ /* 0x000fea0003800200 */
.L_x_3913:
        /* <DEDUP_REMOVED lines=26> */
[----:B0-----:R-:W-:Y:S05]  /*be350*/  CALL.REL.NOINC `($__internal_0_$__cuda_sm20_div_rn_f64_full) ;  /* 0x00000bdc00307944 */ /* 0x001fea0003c00000 */
.L_x_3916:
[----:B------:R-:W-:Y:S05]  /*be360*/  BSYNC.RECONVERGENT B0 ;  /* 0x0000000000007941 */ /* 0x000fea0003800200 */
.L_x_3915:
        /* <DEDUP_REMOVED lines=22> */
[----:B-1----:R-:W-:Y:S02]  /*be4d0*/  IMAD.MOV.U32 R40, RZ, RZ, R202 ;  /* 0x000000ffff287224 */ /* 0x002fe400078e00ca */
        /* <DEDUP_REMOVED lines=13> */
.L_x_3918:
[----:B------:R-:W-:Y:S05]  /*be5b0*/  BSYNC.RECONVERGENT B0 ;  /* 0x0000000000007941 */ /* 0x000fea0003800200 */
.L_x_3917:
[----:B--2---:R-:W-:-:S07]  /*be5c0*/  IMAD.MOV.U32 R204, RZ, RZ, 0x3 ;  /* 0x00000003ffcc7424 */ /* 0x004fce00078e00ff */
.L_x_3947:
        /* <DEDUP_REMOVED lines=11> */
[----:B--2---:R-:W-:Y:S05]  /*be680*/  @P3 BRA `(.L_x_3920) ;  /* 0x0000001c00e83947 */ /* 0x004fea0003800000 */
[----:B------:R-:W-:-:S07]  /*be690*/  IMAD.MOV.U32 R205, RZ, RZ, R9 ;  /* 0x000000ffffcd7224 */ /* 0x000fce00078e0009 */
.L_x_3946:
[----:B--2---:R-:W2:Y:S01]  /*be6a0*/  LDC.64 R10, c[0x0][0x428] ;  /* 0x00010a00ff0a7b82 */ /* 0x004ea20000000a00 */
[----:B------:R-:W-:Y:S01]  /*be6b0*/  IMAD.MOV.U32 R207, RZ, RZ, R205 ;  /* 0x000000ffffcf7224 */ /* 0x000fe200078e00cd */
[----:B------:R-:W-:Y:S01]  /*be6c0*/  R2UR UR6, R154 ;  /* 0x000000009a0672ca */ /* 0x000fe200000e0000 */
[----:B------:R-:W-:Y:S01]  /*be6d0*/  IMAD.IADD R9, R18, 0x1, R206 ;  /* 0x0000000112097824 */ /* 0x000fe200078e02ce */
[----:B------:R-:W-:Y:S01]  /*be6e0*/  R2UR UR7, R155 ;  /* 0x000000009b0772ca */ /* 0x000fe200000e0000 */
[----:B------:R-:W-:-:S04]  /*be6f0*/  VIADD R205, R205, 0xffffffff ;  /* 0xffffffffcdcd7836 */ /* 0x000fc80000000000 */
[----:B------:R-:W-:-:S04]  /*be700*/  IMAD R9, R208, R205, R9 ;  /* 0x000000cdd0097224 */ /* 0x000fc800078e0209 */
[----:B--2---:R-:W-:-:S05]  /*be710*/  IMAD.WIDE R10, R9, 0x8, R10 ;  /* 0x00000008090a7825 */ /* 0x004fca00078e020a */
        /* <DEDUP_REMOVED lines=30> */
[----:B------:R-:W2:Y:S01]  /*be900*/  LDC.64 R210, c[0x0][0x410] ;  /* 0x00010400ffd27b82 */ /* 0x000ea20000000a00 */
[----:B------:R-:W-:-:S04]  /*be910*/  IMAD.IADD R22, R247, 0x1, R206 ;  /* 0x00000001f7167824 */ /* 0x000fc800078e02ce */
[----:B------:R-:W3:Y:S04]  /*be920*/  LDL.U8 R9, [R9] ;  /* 0x0000000009097983 */ /* 0x000ee80000100000 */
[----:B------:R-:W4:Y:S01]  /*be930*/  LDL.U8 R22, [R22+0x1b] ;  /* 0x00001b0016167983 */ /* 0x000f220000100000 */
        /* <DEDUP_REMOVED lines=10> */
[----:B---3--:R-:W-:-:S02]  /*be9e0*/  PRMT R9, R9, 0x3340, R3 ;  /* 0x0000334009097816 */ /* 0x008fc40000000003 */
[----:B----4-:R-:W-:-:S04]  /*be9f0*/  PRMT R22, R22, 0x3340, RZ ;  /* 0x0000334016167816 */ /* 0x010fc800000000ff */
[----:B------:R-:W-:-:S05]  /*bea00*/  PRMT R9, R9, 0x5410, R22 ;  /* 0x0000541009097816 */ /* 0x000fca0000000016 */
[----:B------:R-:W-:Y:S02]  /*bea10*/  IDP.4A.S8.U8 R9, R9, UR6, R23 ;  /* 0x0000000609097c26 */ /* 0x000fe40008000217 */
[----:B--2---:R-:W-:-:S04]  /*bea20*/  IMAD.WIDE.U32 R22, R202, 0x8, R210 ;  /* 0x00000008ca167825 */ /* 0x004fc800078e00d2 */
[----:B------:R-:W-:Y:S01]  /*bea30*/  IMAD.WIDE R210, R9, 0x8, R210 ;  /* 0x0000000809d27825 */ /* 0x000fe200078e02d2 */
[----:B------:R-:W2:Y:S04]  /*bea40*/  LDG.E.64 R200, desc[UR8][R22.64+0x6268] ;  /* 0x0062680816c87981 */ /* 0x000ea8000c1e1b00 */
[----:B------:R-:W2:Y:S04]  /*bea50*/  LDG.E.64 R202, desc[UR10][R210.64+0x1388] ;  /* 0x0013880ad2ca7981 */ /* 0x000ea8000c1e1b00 */
[----:B------:R-:W3:Y:S04]  /*bea60*/  LDG.E.64 R22, desc[UR12][R22.64+0x5f98] ;  /* 0x005f980c16167981 */ /* 0x000ee8000c1e1b00 */
[----:B------:R-:W3:Y:S01]  /*bea70*/  LDG.E.64 R210, desc[UR14][R210.64] ;  /* 0x0000000ed2d27981 */ /* 0x000ee2000c1e1b00 */
[----:B--2---:R-:W-:-:S02]  /*bea80*/  DADD R200, R200, R202 ;  /* 0x00000000c8c87229 */ /* 0x004fc400000000ca */
[----:B---3--:R-:W-:-:S11]  /*bea90*/  DADD R22, R22, R210 ;  /* 0x0000000016167229 */ /* 0x008fd600000000d2 */
.L_x_3927:
[----:B------:R-:W-:Y:S05]  /*beaa0*/  BSYNC.RECONVERGENT B7 ;  /* 0x0000000000077941 */ /* 0x000fea0003800200 */
.L_x_3926:
        /* <DEDUP_REMOVED lines=16> */
[----:B------:R-:W2:Y:S02]  /*bebb0*/  MUFU.RCP64H R23, R11 ;  /* 0x0000000b00177308 */ /* 0x000ea40000001800 */
[----:B--2---:R-:W-:-:S08]  /*bebc0*/  DFMA R202, -R10, R22, 1 ;  /* 0x3ff000000aca742b */ /* 0x004fd00000000116 */
        /* <DEDUP_REMOVED lines=16> */
[----:B01----:R-:W-:Y:S05]  /*becd0*/  CALL.REL.NOINC `($__internal_0_$__cuda_sm20_div_rn_f64_full) ;  /* 0x00000bd000d07944 */ /* 0x003fea0003c00000 */
[----:B------:R-:W-:Y:S02]  /*bece0*/  IMAD.MOV.U32 R22, RZ, RZ, R10 ;  /* 0x000000ffff167224 */ /* 0x000fe400078e000a */
[----:B------:R-:W-:-:S07]  /*becf0*/  IMAD.MOV.U32 R23, RZ, RZ, R11 ;  /* 0x000000ffff177224 */ /* 0x000fce00078e000b */
.L_x_3929:
[----:B------:R-:W-:Y:S05]  /*bed00*/  BSYNC.RECONVERGENT B7 ;  /* 0x0000000000077941 */ /* 0x000fea0003800200 */
.L_x_3928:
        /* <DEDUP_REMOVED lines=8> */
[----:B------:R-:W2:Y:S02]  /*bed90*/  MUFU.RCP64H R211, R11 ;  /* 0x0000000b00d37308 */ /* 0x000ea40000001800 */
[----:B--2---:R-:W-:-:S08]  /*beda0*/  DFMA R12, -R10, R210, 1 ;  /* 0x3ff000000a0c742b */ /* 0x004fd000000001d2 */
        /* <DEDUP_REMOVED lines=17> */
.L_x_3931:
[----:B------:R-:W-:Y:S05]  /*beec0*/  BSYNC.RECONVERGENT B7 ;  /* 0x0000000000077941 */ /* 0x000fea0003800200 */
.L_x_3930:
[----:B------:R-:W-:-:S06]  /*beed0*/  DSETP.GT.AND P3, PT, R22, R210, PT ;  /* 0x000000d21600722a */ /* 0x000fcc0003f64000 */
[----:B------:R-:W-:Y:S02]  /*beee0*/  FSEL R10, R200, RZ, P3 ;  /* 0x000000ffc80a7208 */ /* 0x000fe40001800000 */
[----:B------:R-:W-:Y:S02]  /*beef0*/  FSEL R11, R201, -1.875, P3 ;  /* 0xbff00000c90b7808 */ /* 0x000fe40001800000 */
[----:B------:R-:W-:Y:S02]  /*bef00*/  FSEL R12, R202, RZ, P3 ;  /* 0x000000ffca0c7208 */ /* 0x000fe40001800000 */
[----:B------:R-:W-:Y:S01]  /*bef10*/  FSEL R13, R203, +QNAN , P3 ;  /* 0x7ff00000cb0d7808 */ /* 0x000fe20001800000 */
[----:B------:R-:W-:Y:S06]  /*bef20*/  BRA `(.L_x_3932) ;  /* 0x0000001400607947 */ /* 0x000fec0003800000 */
.L_x_3925:
[C---:B------:R-:W-:Y:S01]  /*bef30*/  IMAD.IADD R22, R247.reuse, 0x1, R206 ;  /* 0x00000001f7167824 */ /* 0x040fe200078e02ce */
[----:B------:R-:W2:Y:S01]  /*bef40*/  LDC.64 R214, c[0x0][0x410] ;  /* 0x00010400ffd67b82 */ /* 0x000ea20000000a00 */
[----:B------:R-:W-:Y:S01]  /*bef50*/  IMAD.IADD R203, R247, 0x1, R207 ;  /* 0x00000001f7cb7824 */ /* 0x000fe200078e02cf */
[----:B------:R-:W3:Y:S03]  /*bef60*/  LDCU.64 UR6, c[0x0][0x410] ;  /* 0x00008200ff0677ac */ /* 0x000ee60008000a00 */
[----:B------:R-:W4:Y:S04]  /*bef70*/  LDL.S8 R22, [R22+0x1b] ;  /* 0x00001b0016167983 */ /* 0x000f280000100200 */
[----:B------:R-:W5:Y:S01]  /*bef80*/  LDL.S8 R203, [R203] ;  /* 0x00000000cbcb7983 */ /* 0x000f620000100200 */
        /* <DEDUP_REMOVED lines=8> */
[C---:B------:R-:W-:Y:S02]  /*bf010*/  R2UR UR14, R154.reuse ;  /* 0x000000009a0e72ca */ /* 0x040fe400000e0000 */
[C---:B------:R-:W-:Y:S02]  /*bf020*/  R2UR UR15, R155.reuse ;  /* 0x000000009b0f72ca */ /* 0x040fe400000e0000 */
[----:B------:R-:W-:Y:S02]  /*bf030*/  R2UR UR16, R154 ;  /* 0x000000009a1072ca */ /* 0x000fe400000e0000 */
[----:B------:R-:W-:Y:S01]  /*bf040*/  R2UR UR17, R155 ;  /* 0x000000009b1172ca */ /* 0x000fe200000e0000 */
[----:B------:R-:W2:Y:S01]  /*bf050*/  LDG.E.64 R10, desc[UR8][R10.64+0x1388] ;  /* 0x001388080a0a7981 */ /* 0x000ea2000c1e1b00 */
[----:B---3--:R-:W-:Y:S02]  /*bf060*/  LEA R216, P4, R200, UR6, 0x3 ;  /* 0x00000006c8d87c11 */ /* 0x008fe4000f8818ff */
[----:B------:R-:W-:-:S02]  /*bf070*/  R2UR UR12, R154 ;  /* 0x000000009a0c72ca */ /* 0x000fc400000e0000 */
[----:B------:R-:W-:Y:S02]  /*bf080*/  R2UR UR13, R155 ;  /* 0x000000009b0d72ca */ /* 0x000fe400000e0000 */
[----:B------:R-:W-:Y:S02]  /*bf090*/  LEA.HI.X R217, R200, UR7, R201, 0x3, P4 ;  /* 0x00000007c8d97c11 */ /* 0x000fe4000a0f1cc9 */
[----:B----4-:R-:W-:-:S03]  /*bf0a0*/  SHF.R.S32.HI R23, RZ, 0x1f, R22 ;  /* 0x0000001fff177819 */ /* 0x010fc60000011416 */
[----:B-----5:R-:W-:-:S04]  /*bf0b0*/  IMAD.WIDE R22, R203, 0x5, R22 ;  /* 0x00000005cb167825 */ /* 0x020fc800078e0216 */
[----:B--2---:R-:W-:Y:S01]  /*bf0c0*/  IMAD.WIDE R202, R202, 0x8, R214 ;  /* 0x00000008caca7825 */ /* 0x004fe200078e02d6 */
[----:B------:R-:W-:Y:S01]  /*bf0d0*/  LEA R210, P3, R22, UR6, 0x3 ;  /* 0x0000000616d27c11 */ /* 0x000fe2000f8618ff */
[----:B------:R-:W2:Y:S01]  /*bf0e0*/  LDG.E.64 R214, desc[UR12][R216.64+0xb248] ;  /* 0x00b2480cd8d67981 */ /* 0x000ea2000c1e1b00 */
        /* <DEDUP_REMOVED lines=24> */
[----:B------:R-:W2:Y:S01]  /*bf270*/  MUFU.RCP64H R23, R11 ;  /* 0x0000000b00177308 */ /* 0x000ea20000001800 */
[----:B------:R-:W-:-:S06]  /*bf280*/  IMAD.MOV.U32 R22, RZ, RZ, 0x1 ;  /* 0x00000001ff167424 */ /* 0x000fcc00078e00ff */
[----:B--2---:R-:W-:-:S08]  /*bf290*/  DFMA R202, -R10, R22, 1 ;  /* 0x3ff000000aca742b */ /* 0x004fd00000000116 */
        /* <DEDUP_REMOVED lines=19> */
.L_x_3934:
[----:B------:R-:W-:Y:S05]  /*bf3d0*/  BSYNC.RECONVERGENT B7 ;  /* 0x0000000000077941 */ /* 0x000fea0003800200 */
.L_x_3933:
        /* <DEDUP_REMOVED lines=27> */
.L_x_3936:
[----:B------:R-:W-:Y:S05]  /*bf590*/  BSYNC.RECONVERGENT B7 ;  /* 0x0000000000077941 */ /* 0x000fea0003800200 */
.L_x_3935:
[----:B------:R-:W-:-:S06]  /*bf5a0*/  DSETP.GT.AND P3, PT, R22, R210, PT ;  /* 0x000000d21600722a */ /* 0x000fcc0003f64000 */
[----:B------:R-:W-:Y:S02]  /*bf5b0*/  FSEL R10, R200, RZ, P3 ;  /* 0x000000ffc80a7208 */ /* 0x000fe40001800000 */
[----:B------:R-:W-:Y:S02]  /*bf5c0*/  FSEL R11, R201, -1.875, P3 ;  /* 0xbff00000c90b7808 */ /* 0x000fe40001800000 */
[----:B------:R-:W-:Y:S02]  /*bf5d0*/  FSEL R12, R202, RZ, P3 ;  /* 0x000000ffca0c7208 */ /* 0x000fe40001800000 */
[----:B------:R-:W-:Y:S01]  /*bf5e0*/  FSEL R13, R203, +QNAN , P3 ;  /* 0x7ff00000cb0d7808 */ /* 0x000fe20001800000 */
[----:B------:R-:W-:Y:S06]  /*bf5f0*/  BRA `(.L_x_3932) ;  /* 0x0000000c00ac7947 */ /* 0x000fec0003800000 */
.L_x_3924:
[----:B------:R-:W-:-:S04]  /*bf600*/  ISETP.NE.AND P3, PT, R213, 0x1, PT ;  /* 0x00000001d500780c */ /* 0x000fc80003f65270 */
[----:B------:R-:W-:-:S13]  /*bf610*/  ISETP.NE.OR P3, PT, R9, 0x1, P3 ;  /* 0x000000010900780c */ /* 0x000fda0001f65670 */
[----:B------:R-:W-:Y:S05]  /*bf620*/  @P3 BRA `(.L_x_3937) ;  /* 0x0000000400d03947 */ /* 0x000fea0003800000 */
[C---:B------:R-:W-:Y:S01]  /*bf630*/  IMAD.IADD R23, R247.reuse, 0x1, R207 ;  /* 0x00000001f7177824 */ /* 0x040fe200078e02cf */
[----:B------:R-:W2:Y:S01]  /*bf640*/  LDL.U8 R201, [R8+0x1a] ;  /* 0x00001a0008c97983 */ /* 0x000ea20000100000 */
[----:B------:R-:W-:Y:S01]  /*bf650*/  IMAD.IADD R22, R247, 0x1, R206 ;  /* 0x00000001f7167824 */ /* 0x000fe200078e02ce */
[----:B------:R-:W3:Y:S02]  /*bf660*/  LDC.64 R210, c[0x0][0x410] ;  /* 0x00010400ffd27b82 */ /* 0x000ee40000000a00 */
[----:B------:R-:W4:Y:S04]  /*bf670*/  LDL.U8 R200, [R23+0x1] ;  /* 0x0000010017c87983 */ /* 0x000f280000100000 */
[----:B------:R-:W5:Y:S04]  /*bf680*/  LDL.U8 R202, [R22+0x1b] ;  /* 0x00001b0016ca7983 */ /* 0x000f680000100000 */
[----:B------:R-:W4:Y:S04]  /*bf690*/  LDL.U8 R23, [R23] ;  /* 0x0000000017177983 */ /* 0x000f280000100000 */
[----:B------:R-:W3:Y:S04]  /*bf6a0*/  LDL.S8 R22, [R22+0x1c] ;  /* 0x00001c0016167983 */ /* 0x000ee80000100200 */
[----:B------:R-:W3:Y:S01]  /*bf6b0*/  LDL.S8 R9, [R25+-0x1] ;  /* 0xffffff0019097983 */ /* 0x000ee20000100200 */
        /* <DEDUP_REMOVED lines=10> */
[----:B------:R-:W3:Y:S01]  /*bf760*/  LDG.E.64 R10, desc[UR10][R10.64+0x1388] ;  /* 0x0013880a0a0a7981 */ /* 0x000ee2000c1e1b00 */
[----:B--2---:R-:W-:Y:S02]  /*bf770*/  PRMT R201, R201, 0x3340, R0 ;  /* 0x00003340c9c97816 */ /* 0x004fe40000000000 */
[----:B-----5:R-:W-:Y:S02]  /*bf780*/  PRMT R202, R202, 0x3340, RZ ;  /* 0x00003340caca7816 */ /* 0x020fe400000000ff */
[----:B----4-:R-:W-:Y:S02]  /*bf790*/  PRMT R200, R23, 0x3340, R200 ;  /* 0x0000334017c87816 */ /* 0x010fe400000000c8 */
[----:B------:R-:W-:Y:S02]  /*bf7a0*/  PRMT R23, R3, 0x3340, RZ ;  /* 0x0000334003177816 */ /* 0x000fe400000000ff */
[----:B------:R-:W-:Y:S02]  /*bf7b0*/  PRMT R200, R200, 0x5410, R202 ;  /* 0x00005410c8c87816 */ /* 0x000fe400000000ca */
[----:B------:R-:W-:-:S03]  /*bf7c0*/  PRMT R23, R201, 0x5410, R23 ;  /* 0x00005410c9177816 */ /* 0x000fc60000000017 */
[----:B---3--:R-:W-:Y:S01]  /*bf7d0*/  IDP.4A.S8.U8 R22, R200, UR6, R22 ;  /* 0x00000006c8167c26 */ /* 0x008fe20008000216 */
[----:B------:R-:W-:Y:S01]  /*bf7e0*/  R2UR UR6, R154 ;  /* 0x000000009a0672ca */ /* 0x000fe200000e0000 */
[----:B------:R-:W-:Y:S01]  /*bf7f0*/  IDP.4A.S8.U8 R9, R23, UR7, R9 ;  /* 0x0000000717097c26 */ /* 0x000fe20008000209 */
[----:B------:R-:W-:-:S03]  /*bf800*/  R2UR UR7, R155 ;  /* 0x000000009b0772ca */ /* 0x000fc600000e0000 */
[----:B------:R-:W-:-:S04]  /*bf810*/  IMAD.WIDE R202, R9, 0x8, R210 ;  /* 0x0000000809ca7825 */ /* 0x000fc800078e02d2 */
        /* <DEDUP_REMOVED lines=41> */
.L_x_3939:
[----:B------:R-:W-:Y:S05]  /*bfab0*/  BSYNC.RECONVERGENT B7 ;  /* 0x0000000000077941 */ /* 0x000fea0003800200 */
.L_x_3938:
        /* <DEDUP_REMOVED lines=27> */
.L_x_3941:
[----:B------:R-:W-:Y:S05]  /*bfc70*/  BSYNC.RECONVERGENT B7 ;  /* 0x0000000000077941 */ /* 0x000fea0003800200 */
.L_x_3940:
        /* <DEDUP_REMOVED lines=15> */
.L_x_3937:
        /* <DEDUP_REMOVED lines=19> */
[----:B-----5:R-:W-:Y:S02]  /*bfea0*/  PRMT R201, R201, 0x3340, RZ ;  /* 0x00003340c9c97816 */ /* 0x020fe400000000ff */
[----:B----4-:R-:W-:-:S04]  /*bfeb0*/  PRMT R23, R203, 0x3340, R23 ;  /* 0x00003340cb177816 */ /* 0x010fc80000000017 */
[----:B------:R-:W-:-:S05]  /*bfec0*/  PRMT R23, R23, 0x5410, R201 ;  /* 0x0000541017177816 */ /* 0x000fca00000000c9 */
[----:B---3--:R-:W-:Y:S01]  /*bfed0*/  IDP.4A.S8.U8 R200, R23, UR6, R200 ;  /* 0x0000000617c87c26 */ /* 0x008fe200080002c8 */
[----:B------:R-:W-:Y:S01]  /*bfee0*/  R2UR UR6, R154 ;  /* 0x000000009a0672ca */ /* 0x000fe200000e0000 */
[----:B------:R-:W-:Y:S01]  /*bfef0*/  IMAD.WIDE R202, R202, 0x8, R216 ;  /* 0x00000008caca7825 */ /* 0x000fe200078e02d8 */
        /* <DEDUP_REMOVED lines=20> */
[----:B------:R-:W2:Y:S07]  /*c0040*/  I2F.F64 R202, R9 ;  /* 0x0000000900ca7312 */ /* 0x000eae0000201c00 */
[----:B----4-:R-:W-:-:S02]  /*c0050*/  DADD R200, R200, R214 ;  /* 0x00000000c8c87229 */ /* 0x010fc400000000d6 */
[----:B-----5:R-:W-:-:S06]  /*c0060*/  DADD R22, R22, R216 ;  /* 0x0000000016167229 */ /* 0x020fcc00000000d8 */
[----:B--2---:R-:W-:Y:S02]  /*c0070*/  DFMA R200, R202, -UR6, R200 ;  /* 0x80000006cac87c2b */ /* 0x004fe400080000c8 */
        /* <DEDUP_REMOVED lines=33> */
.L_x_3943:
[----:B------:R-:W-:Y:S05]  /*c0290*/  BSYNC.RECONVERGENT B7 ;  /* 0x0000000000077941 */ /* 0x000fea0003800200 */
.L_x_3942:
        /* <DEDUP_REMOVED lines=27> */
.L_x_3945:
[----:B------:R-:W-:Y:S05]  /*c0450*/  BSYNC.RECONVERGENT B7 ;  /* 0x0000000000077941 */ /* 0x000fea0003800200 */
.L_x_3944:
[----:B------:R-:W-:-:S06]  /*c0460*/  DSETP.GT.AND P3, PT, R22, R210, PT ;  /* 0x000000d21600722a */ /* 0x000fcc0003f64000 */
[----:B------:R-:W-:Y:S02]  /*c0470*/  FSEL R10, R200, RZ, P3 ;  /* 0x000000ffc80a7208 */ /* 0x000fe40001800000 */
[----:B------:R-:W-:Y:S02]  /*c0480*/  FSEL R11, R201, -1.875, P3 ;  /* 0xbff00000c90b7808 */ /* 0x000fe40001800000 */
[----:B------:R-:W-:Y:S02]  /*c0490*/  FSEL R12, R202, RZ, P3 ;  /* 0x000000ffca0c7208 */ /* 0x000fe40001800000 */
[----:B------:R-:W-:-:S07]  /*c04a0*/  FSEL R13, R203, +QNAN , P3 ;  /* 0x7ff00000cb0d7808 */ /* 0x000fce0001800000 */
.L_x_3932:
[----:B------:R-:W-:Y:S05]  /*c04b0*/  BSYNC.RECONVERGENT B0 ;  /* 0x0000000000007941 */ /* 0x000fea0003800200 */
.L_x_3923:
        /* <DEDUP_REMOVED lines=9> */
[----:B-1----:R-:W-:Y:S01]  /*c0550*/  @!P4 IMAD.MOV.U32 R40, RZ, RZ, R10 ;  /* 0x000000ffff28c224 */ /* 0x002fe200078e000a */
        /* <DEDUP_REMOVED lines=8> */
.L_x_3922:
[----:B------:R-:W-:Y:S05]  /*c05e0*/  BSYNC.RECONVERGENT B1 ;  /* 0x0000000000017941 */ /* 0x000fea0003800200 */
.L_x_3921:
[----:B------:R-:W-:Y:S01]  /*c05f0*/  VIADD R206, R206, 0x1 ;  /* 0x00000001cece7836 */ /* 0x000fe20000000000 */
[----:B------:R-:W-:-:S04]  /*c0600*/  ISETP.GT.U32.AND P4, PT, R207, 0x1, PT ;  /* 0x00000001cf00780c */ /* 0x000fc80003f84070 */
[----:B------:R-:W-:-:S13]  /*c0610*/  ISETP.GE.AND P3, PT, R206, R24, PT ;  /* 0x00000018ce00720c */ /* 0x000fda0003f66270 */
[----:B------:R-:W-:Y:S05]  /*c0620*/  @!P3 BRA P4, `(.L_x_3946) ;  /* 0xffffffe0001cb947 */ /* 0x000fea000203ffff */
.L_x_3920:
[----:B------:R-:W-:Y:S05]  /*c0630*/  BSYNC.RECONVERGENT B2 ;  /* 0x0000000000027941 */ /* 0x000fea0003800200 */
.L_x_3919:
[----:B------:R-:W-:Y:S05]  /*c0640*/  @P2 BRA `(.L_x_3947) ;  /* 0xffffffdc00e02947 */ /* 0x000fea000383ffff */
.L_x_3890:
[----:B------:R-:W-:Y:S05]  /*c0650*/  BSYNC.RECONVERGENT B3 ;  /* 0x0000000000037941 */ /* 0x000fea0003800200 */
.L_x_3889:
[C---:B------:R-:W-:Y:S01]  /*c0660*/  ISETP.NE.AND P2, PT, R24.reuse, R208, PT ;  /* 0x000000d01800720c */ /* 0x040fe20003f45270 */
[----:B------:R-:W-:-:S12]  /*c0670*/  VIADD R24, R24, 0x1 ;  /* 0x0000000118187836 */ /* 0x000fd80000000000 */
[----:B------:R-:W-:Y:S05]  /*c0680*/  @P2 BRA `(.L_x_3948) ;  /* 0xffffffbc003c2947 */ /* 0x000fea000383ffff */
.L_x_3888:
[----:B------:R-:W-:Y:S05]  /*c0690*/  BSYNC.RECONVERGENT B4 ;  /* 0x0000000000047941 */ /* 0x000fea0003800200 */
.L_x_3887:
[C---:B------:R-:W-:Y:S01]  /*c06a0*/  ISETP.NE.AND P2, PT, R31.reuse, R209, PT ;  /* 0x000000d11f00720c */ /* 0x040fe20003f45270 */
[----:B------:R-:W-:-:S12]  /*c06b0*/  VIADD R31, R31, 0x1 ;  /* 0x000000011f1f7836 */ /* 0x000fd80000000000 */
[----:B------:R-:W-:Y:S05]  /*c06c0*/  @P2 BRA `(.L_x_3949) ;  /* 0xffffffbc00182947 */ /* 0x000fea000383ffff */
[----:B------:R-:W-:Y:S05]  /*c06d0*/  BSYNC.RECONVERGENT B5 ;  /* 0x0000000000057941 */ /* 0x000fea0003800200 */
.L_x_3886:
[----:B------:R-:W-:Y:S02]  /*c06e0*/  IMAD.MOV.U32 R3, RZ, RZ, RZ ;  /* 0x000000ffff037224 */ /* 0x000fe400078e00ff */
[----:B------:R-:W-:Y:S02]  /*c06f0*/  IMAD.MOV.U32 R213, RZ, RZ, 0x1 ;  /* 0x00000001ffd57424 */ /* 0x000fe400078e00ff */
[----:B------:R-:W-:Y:S02]  /*c0700*/  IMAD.MOV.U32 R0, RZ, RZ, RZ ;  /* 0x000000ffff007224 */ /* 0x000fe400078e00ff */
[----:B-12---:R-:W-:Y:S02]  /*c0710*/  IMAD.MOV.U32 R22, RZ, RZ, 0x0 ;  /* 0x00000000ff167424 */ /* 0x006fe400078e00ff */
[----:B------:R-:W-:-:S07]  /*c0720*/  IMAD.MOV.U32 R23, RZ, RZ, -0x100000 ;  /* 0xfff00000ff177424 */ /* 0x000fce00078e00ff */
.L_x_3977:
[----:B------:R-:W-:Y:S04]  /*c0730*/  BSSY.RECONVERGENT B2, `(.L_x_3950) ;  /* 0x00001b8000027945 */ /* 0x000fe80003800200 */
[----:B-1----:R-:W-:Y:S05]  /*c0740*/  @!P1 BRA `(.L_x_3951) ;  /* 0x0000001800d89947 */ /* 0x002fea0003800000 */
[----:B------:R-:W-:-:S05]  /*c0750*/  IMAD.IADD R211, R247, 0x1, R213 ;  /* 0x00000001f7d37824 */ /* 0x000fca00078e02d5 */
[----:B------:R1:W5:Y:S01]  /*c0760*/  LDL.U8 R210, [R211] ;  /* 0x00000000d3d27983 */ /* 0x0003620000100000 */
[----:B------:R-:W-:-:S07]  /*c0770*/  IMAD.MOV.U32 R8, RZ, RZ, 0x1 ;  /* 0x00000001ff087424 */ /* 0x000fce00078e00ff */
.L_x_3976:
[----:B------:R-:W-:-:S05]  /*c0780*/  IMAD.IADD R9, R247, 0x1, R8 ;  /* 0x00000001f7097824 */ /* 0x000fca00078e0208 */
[----:B------:R-:W2:Y:S01]  /*c0790*/  LDL.U8 R30, [R9+0x1b] ;  /* 0x00001b00091e7983 */ /* 0x000ea20000100000 */
[----:B-----5:R-:W-:Y:S01]  /*c07a0*/  PRMT R12, R210, 0x8880, RZ ;  /* 0x00008880d20c7816 */ /* 0x020fe200000000ff */
        /* <DEDUP_REMOVED lines=10> */
[----:B------:R-:W3:Y:S01]  /*c0850*/  LDC.64 R34, c[0x0][0x410] ;  /* 0x00010400ff227b82 */ /* 0x000ee20000000a00 */
[----:B------:R-:W4:Y:S02]  /*c0860*/  LDCU.64 UR6, c[0x0][0x410] ;  /* 0x00008200ff0677ac */ /* 0x000f240008000a00 */
[----:B------:R-:W5:Y:S01]  /*c0870*/  LDL.S8 R9, [R9+0x1c] ;  /* 0x00001c0009097983 */ /* 0x000f620000100200 */
[C---:B------:R-:W-:Y:S01]  /*c0880*/  PRMT R10, R30.reuse, 0x8880, RZ ;  /* 0x000088801e0a7816 */ /* 0x040fe200000000ff */
[----:B------:R-:W-:Y:S01]  /*c0890*/  UMOV UR8, 0x5197d ;  /* 0x0005197d00087882 */ /* 0x000fe20000000000 */
[----:B------:R-:W-:Y:S02]  /*c08a0*/  PRMT R13, R30, 0x3340, RZ ;  /* 0x000033401e0d7816 */ /* 0x000fe400000000ff */
[----:B------:R-:W-:Y:S02]  /*c08b0*/  SHF.R.S32.HI R11, RZ, 0x1f, R10 ;  /* 0x0000001fff0b7819 */ /* 0x000fe4000001140a */
[----:B------:R-:W-:-:S02]  /*c08c0*/  R2UR UR14, R154 ;  /* 0x000000009a0e72ca */ /* 0x000fc400000e0000 */
[C---:B------:R-:W-:Y:S01]  /*c08d0*/  R2UR UR15, R155.reuse ;  /* 0x000000009b0f72ca */ /* 0x040fe200000e0000 */
[----:B------:R-:W-:Y:S01]  /*c08e0*/  IMAD.WIDE R10, R12, 0x5, R10 ;  /* 0x000000050c0a7825 */ /* 0x000fe200078e020a */
[C---:B------:R-:W-:Y:S02]  /*c08f0*/  R2UR UR12, R154.reuse ;  /* 0x000000009a0c72ca */ /* 0x040fe400000e0000 */
[C---:B------:R-:W-:Y:S02]  /*c0900*/  R2UR UR13, R155.reuse ;  /* 0x000000009b0d72ca */ /* 0x040fe400000e0000 */
[----:B------:R-:W-:Y:S02]  /*c0910*/  R2UR UR10, R154 ;  /* 0x000000009a0a72ca */ /* 0x000fe400000e0000 */
[----:B------:R-:W-:Y:S02]  /*c0920*/  R2UR UR11, R155 ;  /* 0x000000009b0b72ca */ /* 0x000fe400000e0000 */
[----:B----4-:R-:W-:-:S02]  /*c0930*/  LEA R202, P2, R10, UR6, 0x3 ;  /* 0x000000060aca7c11 */ /* 0x010fc4000f8418ff */
[----:B------:R-:W-:Y:S02]  /*c0940*/  R2UR UR9, R155 ;  /* 0x000000009b0972ca */ /* 0x000fe400000e0000 */
[----:B------:R-:W-:Y:S02]  /*c0950*/  PRMT R31, R210, 0x8880, RZ ;  /* 0x00008880d21f7816 */ /* 0x000fe400000000ff */
[----:B------:R-:W-:Y:S02]  /*c0960*/  LEA.HI.X R203, R10, UR7, R11, 0x3, P2 ;  /* 0x000000070acb7c11 */ /* 0x000fe400090f1c0b */
[----:B------:R-:W-:-:S03]  /*c0970*/  PRMT R31, R31, 0x7710, RZ ;  /* 0x000077101f1f7816 */ /* 0x000fc600000000ff */
[----:B------:R-:W4:Y:S01]  /*c0980*/  LDG.E.64 R200, desc[UR12][R202.64+0xb248] ;  /* 0x00b2480ccac87981 */ /* 0x000f22000c1e1b00 */
[----:B------:R-:W-:Y:S01]  /*c0990*/  UMOV UR6, 0x519 ;  /* 0x0000051900067882 */ /* 0x000fe20000000000 */
[----:B--2---:R-:W-:-:S04]  /*c09a0*/  LOP3.LUT R24, R41, 0xffff, RZ, 0xc0, !PT ;  /* 0x0000ffff29187812 */ /* 0x004fc800078ec0ff */
[----:B------:R-:W-:-:S04]  /*c09b0*/  PRMT R24, R210, 0x3340, R24 ;  /* 0x00003340d2187816 */ /* 0x000fc80000000018 */
[----:B------:R-:W-:-:S05]  /*c09c0*/  PRMT R24, R24, 0x5410, R13 ;  /* 0x0000541018187816 */ /* 0x000fca000000000d */
[----:B-----5:R-:W-:Y:S01]  /*c09d0*/  IDP.4A.S8.U8 R24, R24, UR8, R9 ;  /* 0x0000000818187c26 */ /* 0x020fe20008000209 */
[----:B------:R-:W-:-:S03]  /*c09e0*/  R2UR UR8, R154 ;  /* 0x000000009a0872ca */ /* 0x000fc600000e0000 */
[----:B---3--:R-:W-:Y:S01]  /*c09f0*/  IMAD.WIDE R24, R24, 0x8, R34 ;  /* 0x0000000818187825 */ /* 0x008fe200078e0222 */
        /* <DEDUP_REMOVED lines=79> */
.L_x_3957:
[----:B------:R-:W-:Y:S05]  /*c0ef0*/  BSYNC.RECONVERGENT B3 ;  /* 0x0000000000037941 */ /* 0x000fea0003800200 */
.L_x_3956:
        /* <DEDUP_REMOVED lines=31> */
.L_x_3959:
[----:B------:R-:W-:Y:S05]  /*c10f0*/  BSYNC.RECONVERGENT B3 ;  /* 0x0000000000037941 */ /* 0x000fea0003800200 */
.L_x_3958:
[----:B------:R-:W-:-:S06]  /*c1100*/  DSETP.GEU.AND P3, PT, R214, R110, PT ;  /* 0x0000006ed600722a */ /* 0x000fcc0003f6e000 */
[----:B------:R-:W-:Y:S02]  /*c1110*/  FSEL R110, R110, R214, !P3 ;  /* 0x000000d66e6e7208 */ /* 0x000fe40005800000 */
[----:B------:R-:W-:Y:S02]  /*c1120*/  FSEL R111, R111, R215, !P3 ;  /* 0x000000d76f6f7208 */ /* 0x000fe40005800000 */
[----:B------:R-:W-:Y:S02]  /*c1130*/  FSEL R30, R30, R204, !P3 ;  /* 0x000000cc1e1e7208 */ /* 0x000fe40005800000 */
[----:B------:R-:W-:Y:S02]  /*c1140*/  FSEL R31, R31, R205, !P3 ;  /* 0x000000cd1f1f7208 */ /* 0x000fe40005800000 */
[----:B------:R-:W-:Y:S02]  /*c1150*/  FSEL R24, R24, R206, !P3 ;  /* 0x000000ce18187208 */ /* 0x000fe40005800000 */
[----:B------:R-:W-:-:S07]  /*c1160*/  FSEL R25, R25, R207, !P3 ;  /* 0x000000cf19197208 */ /* 0x000fce0005800000 */
.L_x_3955:
[----:B------:R-:W-:Y:S05]  /*c1170*/  BSYNC.RECONVERGENT B0 ;  /* 0x0000000000007941 */ /* 0x000fea0003800200 */
.L_x_3954:
        /* <DEDUP_REMOVED lines=45> */
.L_x_3963:
[----:B------:R-:W-:Y:S05]  /*c1450*/  BSYNC.RECONVERGENT B3 ;  /* 0x0000000000037941 */ /* 0x000fea0003800200 */
.L_x_3962:
        /* <DEDUP_REMOVED lines=31> */
.L_x_3965:
[----:B------:R-:W-:Y:S05]  /*c1650*/  BSYNC.RECONVERGENT B3 ;  /* 0x0000000000037941 */ /* 0x000fea0003800200 */
.L_x_3964:
        /* <DEDUP_REMOVED lines=8> */
.L_x_3961:
[----:B------:R-:W-:Y:S05]  /*c16e0*/  BSYNC.RECONVERGENT B0 ;  /* 0x0000000000007941 */ /* 0x000fea0003800200 */
.L_x_3960:
        /* <DEDUP_REMOVED lines=49> */
.L_x_3969:
[----:B------:R-:W-:Y:S05]  /*c1a00*/  BSYNC.RECONVERGENT B3 ;  /* 0x0000000000037941 */ /* 0x000fea0003800200 */
.L_x_3968:
        /* <DEDUP_REMOVED lines=31> */
.L_x_3971:
[----:B------:R-:W-:Y:S05]  /*c1c00*/  BSYNC.RECONVERGENT B3 ;  /* 0x0000000000037941 */ /* 0x000fea0003800200 */
.L_x_3970:
        /* <DEDUP_REMOVED lines=8> */
.L_x_3967:
[----:B------:R-:W-:Y:S05]  /*c1c90*/  BSYNC.RECONVERGENT B0 ;  /* 0x0000000000007941 */ /* 0x000fea0003800200 */
.L_x_3966:
        /* <DEDUP_REMOVED lines=10> */
[----:B------:R-:W2:Y:S01]  /*c1d40*/  MUFU.RCP64H R35, R11 ;  /* 0x0000000b00237308 */ /* 0x000ea20000001800 */
[----:B------:R-:W-:Y:S01]  /*c1d50*/  IMAD.MOV.U32 R34, RZ, RZ, 0x1 ;  /* 0x00000001ff227424 */ /* 0x000fe200078e00ff */
[----:B------:R-:W-:Y:S05]  /*c1d60*/  BSSY.RECONVERGENT B0, `(.L_x_3972) ;  /* 0x0000013000007945 */ /* 0x000fea0003800200 */
        /* <DEDUP_REMOVED lines=18> */
.L_x_3973:
[----:B------:R-:W-:Y:S05]  /*c1e90*/  BSYNC.RECONVERGENT B0 ;  /* 0x0000000000007941 */ /* 0x000fea0003800200 */
.L_x_3972:
[----:B------:R-:W-:-:S06]  /*c1ea0*/  DSETP.GEU.AND P2, PT, R110, R34, PT ;  /* 0x000000226e00722a */ /* 0x000fcc0003f4e000 */
[----:B------:R-:W-:Y:S02]  /*c1eb0*/  FSEL R200, R200, R30, !P2 ;  /* 0x0000001ec8c87208 */ /* 0x000fe40005000000 */
[----:B------:R-:W-:Y:S02]  /*c1ec0*/  FSEL R202, R202, R24, !P2 ;  /* 0x00000018caca7208 */ /* 0x000fe40005000000 */
[----:B------:R-:W-:Y:S02]  /*c1ed0*/  FSEL R30, R201, R31, !P2 ;  /* 0x0000001fc91e7208 */ /* 0x000fe40005000000 */
[----:B------:R-:W-:-:S03]  /*c1ee0*/  FSEL R24, R203, R25, !P2 ;  /* 0x00000019cb187208 */ /* 0x000fc60005000000 */
[----:B------:R-:W-:Y:S02]  /*c1ef0*/  IMAD.MOV.U32 R201, RZ, RZ, R30 ;  /* 0x000000ffffc97224 */ /* 0x000fe400078e001e */
[----:B------:R-:W-:-:S07]  /*c1f00*/  IMAD.MOV.U32 R203, RZ, RZ, R24 ;  /* 0x000000ffffcb7224 */ /* 0x000fce00078e0018 */
.L_x_3953:
[----:B------:R-:W-:Y:S05]  /*c1f10*/  BSYNC.RECONVERGENT B1 ;  /* 0x0000000000017941 */ /* 0x000fea0003800200 */
.L_x_3952:
[----:B------:R-:W2:Y:S01]  /*c1f20*/  LDC.64 R30, c[0x0][0x428] ;  /* 0x00010a00ff1e7b82 */ /* 0x000ea20000000a00 */
[----:B------:R-:W-:Y:S01]  /*c1f30*/  VIADD R9, R213, 0xffffffff ;  /* 0xffffffffd5097836 */ /* 0x000fe20000000000 */
[----:B------:R-:W-:Y:S02]  /*c1f40*/  R2UR UR6, R154 ;  /* 0x000000009a0672ca */ /* 0x000fe400000e0000 */
[----:B------:R-:W-:Y:S01]  /*c1f50*/  R2UR UR7, R155 ;  /* 0x000000009b0772ca */ /* 0x000fe200000e0000 */
[----:B------:R-:W-:-:S04]  /*c1f60*/  IMAD R9, R208, R9, R18 ;  /* 0x00000009d0097224 */ /* 0x000fc800078e0212 */
[----:B------:R-:W-:-:S04]  /*c1f70*/  IMAD.IADD R9, R9, 0x1, R8 ;  /* 0x0000000109097824 */ /* 0x000fc800078e0208 */
[----:B--2---:R-:W-:-:S05]  /*c1f80*/  IMAD.WIDE R30, R9, 0x8, R30 ;  /* 0x00000008091e7825 */ /* 0x004fca00078e021e */
        /* <DEDUP_REMOVED lines=35> */
.L_x_3975:
[----:B------:R-:W-:Y:S05]  /*c21c0*/  BSYNC.RECONVERGENT B0 ;  /* 0x0000000000007941 */ /* 0x000fea0003800200 */
.L_x_3974:
        /* <DEDUP_REMOVED lines=14> */
.L_x_3951:
[----:B------:R-:W-:Y:S05]  /*c22b0*/  BSYNC.RECONVERGENT B2 ;  /* 0x0000000000027941 */ /* 0x000fea0003800200 */
.L_x_3950:
[C---:B------:R-:W-:Y:S01]  /*c22c0*/  ISETP.NE.AND P2, PT, R213.reuse, R209, PT ;  /* 0x000000d1d500720c */ /* 0x040fe20003f45270 */
[----:B------:R-:W-:-:S12]  /*c22d0*/  VIADD R213, R213, 0x1 ;  /* 0x00000001d5d57836 */ /* 0x000fd80000000000 */
[----:B------:R-:W-:Y:S05]  /*c22e0*/  @P2 BRA `(.L_x_3977) ;  /* 0xffffffe400102947 */ /* 0x000fea000383ffff */
.L_x_3877:
[----:B------:R-:W-:Y:S05]  /*c22f0*/  BSYNC.RECONVERGENT B6 ;  /* 0x0000000000067941 */ /* 0x000fea0003800200 */
.L_x_3876:
[----:B------:R-:W-:Y:S02]  /*c2300*/  IMAD.MOV.U32 R10, RZ, RZ, -0x800000 ;  /* 0xff800000ff0a7424 */ /* 0x000fe400078e00ff */
[----:B-1----:R-:W-:-:S06]  /*c2310*/  IMAD.MOV.U32 R11, RZ, RZ, 0x41cdcd64 ;  /* 0x41cdcd64ff0b7424 */ /* 0x002fcc00078e00ff */
        /* <DEDUP_REMOVED lines=18> */
[----:B------:R-:W1:Y:S03]  /*c2440*/  LDC.64 R202, c[0x0][0x410] ;  /* 0x00010400ffca7b82 */ /* 0x000e660000000a00 */
[----:B------:R-:W3:Y:S01]  /*c2450*/  LDL.S8 R201, [R201+0x1c] ;  /* 0x00001c00c9c97983 */ /* 0x000ee20000100200 */
[----:B------:R-:W-:Y:S01]  /*c2460*/  LOP3.LUT R25, R200, 0xffff, RZ, 0xc0, !PT ;  /* 0x0000ffffc8197812 */ /* 0x000fe200078ec0ff */
[----:B------:R-:W4:Y:S01]  /*c2470*/  LDCU.64 UR6, c[0x0][0x410] ;  /* 0x00008200ff0677ac */ /* 0x000f220008000a00 */
        /* <DEDUP_REMOVED lines=12> */
[C---:B----4-:R-:W-:Y:S02]  /*c2540*/  LEA R210, P2, R12.reuse, UR6, 0x3 ;  /* 0x000000060cd27c11 */ /* 0x050fe4000f8418ff */
        /* <DEDUP_REMOVED lines=11> */
[----:B-1----:R-:W-:Y:S01]  /*c2600*/  IMAD.WIDE R22, R22, 0x8, R202 ;  /* 0x0000000816167825 */ /* 0x002fe200078e02ca */
        /* <DEDUP_REMOVED lines=79> */
.L_x_3983:
[----:B------:R-:W-:Y:S05]  /*c2b00*/  BSYNC.RECONVERGENT B2 ;  /* 0x0000000000027941 */ /* 0x000fea0003800200 */
.L_x_3982:
        /* <DEDUP_REMOVED lines=31> */
.L_x_3985:
[----:B------:R-:W-:Y:S05]  /*c2d00*/  BSYNC.RECONVERGENT B2 ;  /* 0x0000000000027941 */ /* 0x000fea0003800200 */
.L_x_3984:
[----:B------:R-:W-:-:S06]  /*c2d10*/  DSETP.GEU.AND P3, PT, R202, R108, PT ;  /* 0x0000006cca00722a */ /* 0x000fcc0003f6e000 */
[----:B------:R-:W-:Y:S02]  /*c2d20*/  FSEL R108, R108, R202, !P3 ;  /* 0x000000ca6c6c7208 */ /* 0x000fe40005800000 */
[----:B------:R-:W-:Y:S02]  /*c2d30*/  FSEL R109, R109, R203, !P3 ;  /* 0x000000cb6d6d7208 */ /* 0x000fe40005800000 */
[----:B------:R-:W-:Y:S02]  /*c2d40*/  FSEL R24, R24, R40, !P3 ;  /* 0x0000002818187208 */ /* 0x000fe40005800000 */
[----:B------:R-:W-:Y:S02]  /*c2d50*/  FSEL R25, R25, R41, !P3 ;  /* 0x0000002919197208 */ /* 0x000fe40005800000 */
[----:B------:R-:W-:Y:S02]  /*c2d60*/  FSEL R22, R22, R198, !P3 ;  /* 0x000000c616167208 */ /* 0x000fe40005800000 */
[----:B------:R-:W-:-:S07]  /*c2d70*/  FSEL R23, R23, R199, !P3 ;  /* 0x000000c717177208 */ /* 0x000fce0005800000 */
.L_x_3981:
[----:B------:R-:W-:Y:S05]  /*c2d80*/  BSYNC.RECONVERGENT B0 ;  /* 0x0000000000007941 */ /* 0x000fea0003800200 */
.L_x_3980:
        /* <DEDUP_REMOVED lines=45> */
.L_x_3989:
[----:B------:R-:W-:Y:S05]  /*c3060*/  BSYNC.RECONVERGENT B2 ;  /* 0x0000000000027941 */ /* 0x000fea0003800200 */
.L_x_3988:
        /* <DEDUP_REMOVED lines=31> */
.L_x_3991:
[----:B------:R-:W-:Y:S05]  /*c3260*/  BSYNC.RECONVERGENT B2 ;  /* 0x0000000000027941 */ /* 0x000fea0003800200 */
.L_x_3990:
        /* <DEDUP_REMOVED lines=8> */
.L_x_3987:
[----:B------:R-:W-:Y:S05]  /*c32f0*/  BSYNC.RECONVERGENT B0 ;  /* 0x0000000000007941 */ /* 0x000fea0003800200 */
.L_x_3986:
[----:B------:R-:W1:Y:S01]  /*c3300*/  LDC.64 R12, c[0x0][0x410] ;  /* 0x00010400ff0c7b82 */ /* 0x000e620000000a00 */
[----:B------:R-:W-:Y:S02]  /*c3310*/  R2UR UR6, R154 ;  /* 0x000000009a0672ca */ /* 0x000fe400000e0000 */
[----:B------:R-:W-:Y:S01]  /*c3320*/  R2UR UR7, R155 ;  /* 0x000000009b0772ca */ /* 0x000fe200000e0000 */
[----:B-1----:R-:W-:-:S12]  /*c3330*/  IMAD.WIDE R12, R201, 0x8, R12 ;  /* 0x00000008c90c7825 */ /* 0x002fd800078e020c */
        /* <DEDUP_REMOVED lines=16> */
[----:B-1----:R-:W-:Y:S01]  /*c3440*/  DADD R12, R206, R30 ;  /* 0x00000000ce0c7229 */ /* 0x002fe2000000001e */
        /* <DEDUP_REMOVED lines=30> */
.L_x_3995:
[----:B------:R-:W-:Y:S05]  /*c3630*/  BSYNC.RECONVERGENT B2 ;  /* 0x0000000000027941 */ /* 0x000fea0003800200 */
.L_x_3994:
        /* <DEDUP_REMOVED lines=31> */
.L_x_3997:
[----:B------:R-:W-:Y:S05]  /*c3830*/  BSYNC.RECONVERGENT B2 ;  /* 0x0000000000027941 */ /* 0x000fea0003800200 */
.L_x_3996:
        /* <DEDUP_REMOVED lines=8> */
.L_x_3993:
[----:B------:R-:W-:Y:S05]  /*c38c0*/  BSYNC.RECONVERGENT B0 ;  /* 0x0000000000007941 */ /* 0x000fea0003800200 */
.L_x_3992:
        /* <DEDUP_REMOVED lines=31> */
.L_x_3999:
[----:B------:R-:W-:Y:S05]  /*c3ac0*/  BSYNC.RECONVERGENT B0 ;  /* 0x0000000000007941 */ /* 0x000fea0003800200 */
.L_x_3998:
[----:B------:R-:W-:-:S06]  /*c3ad0*/  DSETP.GEU.AND P2, PT, R108, R30, PT ;  /* 0x0000001e6c00722a */ /* 0x000fcc0003f4e000 */
[----:B------:R-:W-:Y:S02]  /*c3ae0*/  FSEL R206, R206, R24, !P2 ;  /* 0x00000018cece7208 */ /* 0x000fe40005000000 */
[----:B------:R-:W-:Y:S02]  /*c3af0*/  FSEL R207, R207, R25, !P2 ;  /* 0x00000019cfcf7208 */ /* 0x000fe40005000000 */
[----:B------:R-:W-:Y:S02]  /*c3b00*/  FSEL R210, R210, R22, !P2 ;  /* 0x00000016d2d27208 */ /* 0x000fe40005000000 */
[----:B------:R-:W-:-:S07]  /*c3b10*/  FSEL R211, R211, R23, !P2 ;  /* 0x00000017d3d37208 */ /* 0x000fce0005000000 */
.L_x_3979:
[----:B------:R-:W-:Y:S05]  /*c3b20*/  BSYNC.RECONVERGENT B1 ;  /* 0x0000000000017941 */ /* 0x000fea0003800200 */
.L_x_3978:
[----:B------:R-:W-:Y:S04]  /*c3b30*/  BSSY.RECONVERGENT B0, `(.L_x_4000) ;  /* 0x0000054000007945 */ /* 0x000fe80003800200 */
        /* <DEDUP_REMOVED lines=9> */
.L_x_4005:
[----:B-1----:R-:W1:Y:S01]  /*c3bd0*/  LDC.64 R10, c[0x0][0x430] ;  /* 0x00010c00ff0a7b82 */ /* 0x002e620000000a00 */
        /* <DEDUP_REMOVED lines=14> */
[----:B-1----:R-:W-:Y:S01]  /*c3cc0*/  IMAD.WIDE R10, R22, 0x4, R10 ;  /* 0x00000004160a7825 */ /* 0x002fe200078e020a */
        /* <DEDUP_REMOVED lines=15> */
.L_x_4004:
[----:B------:R-:W-:-:S07]  /*c3dc0*/  IMAD.MOV.U32 R9, RZ, RZ, R13 ;  /* 0x000000ffff097224 */ /* 0x000fce00078e000d */
.L_x_4003:
[----:B------:R-:W-:Y:S05]  /*c3dd0*/  BSYNC.RECONVERGENT B1 ;  /* 0x0000000000017941 */ /* 0x000fea0003800200 */
.L_x_4002:
[----:B------:R-:W-:-:S13]  /*c3de0*/  ISETP.NE.AND P0, PT, R12, RZ, PT ;  /* 0x000000ff0c00720c */ /* 0x000fda0003f05270 */
[----:B------:R-:W-:Y:S05]  /*c3df0*/  @!P0 BRA `(.L_x_4001) ;  /* 0x00000000009c8947 */ /* 0x000fea0003800000 */
[----:B------:R-:W-:Y:S02]  /*c3e00*/  ISETP.GE.U32.AND P0, PT, R12, 0x4, PT ;  /* 0x000000040c00780c */ /* 0x000fe40003f06070 */
[----:B------:R-:W-:-:S04]  /*c3e10*/  LOP3.LUT R12, R209, 0x3, RZ, 0xc0, !PT ;  /* 0x00000003d10c7812 */ /* 0x000fc800078ec0ff */
[----:B------:R-:W-:-:S07]  /*c3e20*/  ISETP.NE.AND P2, PT, R12, RZ, PT ;  /* 0x000000ff0c00720c */ /* 0x000fce0003f45270 */
[----:B-1----:R-:W1:Y:S01]  /*c3e30*/  @P0 LDC.64 R10, c[0x0][0x430] ;  /* 0x00010c00ff0a0b82 */ /* 0x002e620000000a00 */
        /* <DEDUP_REMOVED lines=10> */
[----:B-1----:R-:W-:-:S05]  /*c3ee0*/  @P0 IMAD.WIDE R10, R13, 0x4, R10 ;  /* 0x000000040d0a0825 */ /* 0x002fca00078e020a */
[----:B------:R2:W-:Y:S04]  /*c3ef0*/  @P0 STG.E desc[UR6][R10.64], RZ ;  /* 0x000000ff0a000986 */ /* 0x0005e8000c101906 */
[----:B------:R2:W-:Y:S04]  /*c3f00*/  @P0 STG.E desc[UR8][R10.64+0x4], RZ ;  /* 0x000004ff0a000986 */ /* 0x0005e8000c101908 */
[----:B------:R2:W-:Y:S04]  /*c3f10*/  @P0 STG.E desc[UR10][R10.64+0x8], RZ ;  /* 0x000008ff0a000986 */ /* 0x0005e8000c10190a */
[----:B------:R2:W-:Y:S01]  /*c3f20*/  @P0 STG.E desc[UR12][R10.64+0xc], RZ ;  /* 0x00000cff0a000986 */ /* 0x0005e2000c10190c */
[----:B------:R-:W-:Y:S05]  /*c3f30*/  @!P2 BRA `(.L_x_4001) ;  /* 0x00000000004ca947 */ /* 0x000fea0003800000 */
[----:B--2---:R-:W-:Y:S02]  /*c3f40*/  LOP3.LUT R10, R209, 0x1, RZ, 0xc0, !PT ;  /* 0x00000001d10a7812 */ /* 0x004fe400078ec0ff */
[----:B------:R-:W-:Y:S02]  /*c3f50*/  ISETP.NE.AND P0, PT, R12, 0x1, PT ;  /* 0x000000010c00780c */ /* 0x000fe40003f05270 */
[----:B------:R-:W-:-:S11]  /*c3f60*/  ISETP.NE.U32.AND P2, PT, R10, 0x1, PT ;  /* 0x000000010a00780c */ /* 0x000fd60003f45070 */
[----:B------:R-:W1:Y:S01]  /*c3f70*/  @P0 LDC.64 R12, c[0x0][0x430] ;  /* 0x00010c00ff0c0b82 */ /* 0x000e620000000a00 */
[C---:B------:R-:W-:Y:S01]  /*c3f80*/  @P0 R2UR UR6, R154.reuse ;  /* 0x000000009a0602ca */ /* 0x040fe200000e0000 */
[----:B------:R-:W-:Y:S01]  /*c3f90*/  @P0 IMAD.IADD R22, R19, 0x1, R9 ;  /* 0x0000000113160824 */ /* 0x000fe200078e0209 */
[----:B------:R-:W-:Y:S01]  /*c3fa0*/  @P0 R2UR UR7, R155 ;  /* 0x000000009b0702ca */ /* 0x000fe200000e0000 */
[----:B------:R-:W-:Y:S01]  /*c3fb0*/  @P0 VIADD R9, R9, 0x2 ;  /* 0x0000000209090836 */ /* 0x000fe20000000000 */
[C---:B------:R-:W-:Y:S02]  /*c3fc0*/  @P0 R2UR UR8, R154.reuse ;  /* 0x000000009a0802ca */ /* 0x040fe400000e0000 */
[----:B------:R-:W-:Y:S01]  /*c3fd0*/  @P0 R2UR UR9, R155 ;  /* 0x000000009b0902ca */ /* 0x000fe200000e0000 */
[----:B------:R-:W2:Y:S01]  /*c3fe0*/  @!P2 LDC.64 R10, c[0x0][0x430] ;  /* 0x00010c00ff0aab82 */ /* 0x000ea20000000a00 */
[----:B------:R-:W-:Y:S01]  /*c3ff0*/  @!P2 R2UR UR10, R154 ;  /* 0x000000009a0aa2ca */ /* 0x000fe200000e0000 */
[----:B------:R-:W-:Y:S01]  /*c4000*/  @!P2 IMAD.IADD R9, R19, 0x1, R9 ;  /* 0x000000011309a824 */ /* 0x000fe200078e0209 */
[----:B------:R-:W-:Y:S01]  /*c4010*/  @!P2 R2UR UR11, R155 ;  /* 0x000000009b0ba2ca */ /* 0x000fe200000e0000 */
[----:B-1----:R-:W-:-:S05]  /*c4020*/  @P0 IMAD.WIDE R12, R22, 0x4, R12 ;  /* 0x00000004160c0825 */ /* 0x002fca00078e020c */
[----:B------:R3:W-:Y:S01]  /*c4030*/  @P0 STG.E desc[UR6][R12.64], RZ ;  /* 0x000000ff0c000986 */ /* 0x0007e2000c101906 */
[----:B--2---:R-:W-:-:S03]  /*c4040*/  @!P2 IMAD.WIDE R10, R9, 0x4, R10 ;  /* 0x00000004090aa825 */ /* 0x004fc600078e020a */
[----:B------:R3:W-:Y:S04]  /*c4050*/  @P0 STG.E desc[UR8][R12.64+0x4], RZ ;  /* 0x000004ff0c000986 */ /* 0x0007e8000c101908 */
[----:B------:R3:W-:Y:S02]  /*c4060*/  @!P2 STG.E desc[UR10][R10.64], RZ ;  /* 0x000000ff0a00a986 */ /* 0x0007e4000c10190a */
.L_x_4001:
[----:B------:R-:W-:Y:S05]  /*c4070*/  BSYNC.RECONVERGENT B0 ;  /* 0x0000000000007941 */ /* 0x000fea0003800200 */
.L_x_4000:
[----:B------:R-:W-:Y:S01]  /*c4080*/  ISETP.GE.AND P0, PT, R208, 0x1, PT ;  /* 0x00000001d000780c */ /* 0x000fe20003f06270 */
[----:B------:R-:W-:-:S12]  /*c4090*/  BSSY.RECONVERGENT B0, `(.L_x_4006) ;  /* 0x000006c000007945 */ /* 0x000fd80003800200 */
[----:B------:R-:W-:Y:S05]  /*c40a0*/  @!P0 BRA `(.L_x_4007) ;  /* 0x0000000400a88947 */ /* 0x000fea0003800000 */
[C---:B------:R-:W-:Y:S01]  /*c40b0*/  ISETP.GE.U32.AND P2, PT, R208.reuse, 0x8, PT ;  /* 0x00000008d000780c */ /* 0x040fe20003f46070 */
[----:B------:R-:W-:Y:S01]  /*c40c0*/  BSSY.RECONVERGENT B1, `(.L_x_4008) ;  /* 0x000002d000017945 */ /* 0x000fe20003800200 */
[----:B------:R-:W-:Y:S01]  /*c40d0*/  VIADD R9, R19, 0x1a ;  /* 0x0000001a13097836 */ /* 0x000fe20000000000 */
[----:B------:R-:W-:Y:S01]  /*c40e0*/  LOP3.LUT R23, R208, 0x7, RZ, 0xc0, !PT ;  /* 0x00000007d0177812 */ /* 0x000fe200078ec0ff */
[----:B------:R-:W-:-:S09]  /*c40f0*/  IMAD.MOV.U32 R24, RZ, RZ, RZ ;  /* 0x000000ffff187224 */ /* 0x000fd200078e00ff */
[----:B------:R-:W-:Y:S05]  /*c4100*/  @!P2 BRA `(.L_x_4009) ;  /* 0x0000000000a0a947 */ /* 0x000fea0003800000 */
[----:B------:R-:W-:Y:S01]  /*c4110*/  BSSY.RECONVERGENT B2, `(.L_x_4009) ;  /* 0x0000027000027945 */ /* 0x000fe20003800200 */
[----:B------:R-:W-:Y:S01]  /*c4120*/  IMAD.MOV.U32 R25, RZ, RZ, RZ ;  /* 0x000000ffff197224 */ /* 0x000fe200078e00ff */
[----:B------:R-:W-:Y:S02]  /*c4130*/  SHF.R.S32.HI R22, RZ, 0x1f, R19 ;  /* 0x0000001fff167819 */ /* 0x000fe40000011413 */
[----:B------:R-:W-:-:S07]  /*c4140*/  LOP3.LUT R24, R208, 0x7ffffff8, RZ, 0xc0, !PT ;  /* 0x7ffffff8d0187812 */ /* 0x000fce00078ec0ff */
.L_x_4010:
[----:B----4-:R-:W4:Y:S01]  /*c4150*/  LDCU.64 UR6, c[0x0][0x430] ;  /* 0x00008600ff0677ac */ /* 0x010f220008000a00 */
[----:B---3--:R-:W3:Y:S01]  /*c4160*/  LDC.64 R12, c[0x0][0x430] ;  /* 0x00010c00ff0c7b82 */ /* 0x008ee20000000a00 */
[----:B-12---:R-:W-:Y:S02]  /*c4170*/  IADD3 R11, P2, PT, R19, R25, RZ ;  /* 0x00000019130b7210 */ /* 0x006fe40007f5e0ff */
        /* <DEDUP_REMOVED lines=8> */
[C---:B----4-:R-:W-:Y:S02]  /*c4200*/  LEA R10, P2, R11.reuse, UR6, 0x2 ;  /* 0x000000060b0a7c11 */ /* 0x050fe4000f8410ff */
[----:B------:R-:W-:Y:S02]  /*c4210*/  R2UR UR6, R154 ;  /* 0x000000009a0672ca */ /* 0x000fe400000e0000 */
[----:B------:R-:W-:Y:S01]  /*c4220*/  LEA.HI.X R11, R11, UR7, R30, 0x2, P2 ;  /* 0x000000070b0b7c11 */ /* 0x000fe200090f141e */
[----:B------:R-:W-:Y:S01]  /*c4230*/  IMAD.IADD R30, R9, 0x1, R25 ;  /* 0x00000001091e7824 */ /* 0x000fe200078e0219 */
[----:B------:R-:W-:Y:S01]  /*c4240*/  R2UR UR7, R155 ;  /* 0x000000009b0772ca */ /* 0x000fe200000e0000 */
[----:B------:R-:W-:Y:S01]  /*c4250*/  VIADD R25, R25, 0x8 ;  /* 0x0000000819197836 */ /* 0x000fe20000000000 */
[C---:B------:R-:W-:Y:S01]  /*c4260*/  R2UR UR15, R155.reuse ;  /* 0x000000009b0f72ca */ /* 0x040fe200000e0000 */
[----:B---3--:R-:W-:Y:S01]  /*c4270*/  IMAD.WIDE R12, R30, 0x4, R12 ;  /* 0x000000041e0c7825 */ /* 0x008fe200078e020c */
        /* <DEDUP_REMOVED lines=17> */
.L_x_4009:
[----:B------:R-:W-:Y:S05]  /*c4390*/  BSYNC.RECONVERGENT B1 ;  /* 0x0000000000017941 */ /* 0x000fea0003800200 */
.L_x_4008:
[----:B------:R-:W-:-:S13]  /*c43a0*/  ISETP.NE.AND P2, PT, R23, RZ, PT ;  /* 0x000000ff1700720c */ /* 0x000fda0003f45270 */
[----:B------:R-:W-:Y:S05]  /*c43b0*/  @!P2 BRA `(.L_x_4007) ;  /* 0x0000000000e4a947 */ /* 0x000fea0003800000 */
[----:B------:R-:W-:Y:S01]  /*c43c0*/  ISETP.GE.U32.AND P2, PT, R23, 0x4, PT ;  /* 0x000000041700780c */ /* 0x000fe20003f46070 */
[----:B------:R-:W-:Y:S01]  /*c43d0*/  BSSY.RECONVERGENT B1, `(.L_x_4011) ;  /* 0x0000019000017945 */ /* 0x000fe20003800200 */
[----:B------:R-:W-:-:S04]  /*c43e0*/  LOP3.LUT R22, R208, 0x3, RZ, 0xc0, !PT ;  /* 0x00000003d0167812 */ /* 0x000fc800078ec0ff */
[----:B------:R-:W-:-:S07]  /*c43f0*/  ISETP.NE.AND P3, PT, R22, RZ, PT ;  /* 0x000000ff1600720c */ /* 0x000fce0003f65270 */
[----:B------:R-:W-:Y:S06]  /*c4400*/  @!P2 BRA `(.L_x_4012) ;  /* 0x000000000054a947 */ /* 0x000fec0003800000 */
[----:B---34-:R-:W3:Y:S01]  /*c4410*/  LDC.64 R12, c[0x0][0x430] ;  /* 0x00010c00ff0c7b82 */ /* 0x018ee20000000a00 */
[----:B------:R-:W4:Y:S01]  /*c4420*/  LDCU.64 UR6, c[0x0][0x430] ;  /* 0x00008600ff0677ac */ /* 0x000f220008000a00 */
[----:B-12---:R-:W-:Y:S01]  /*c4430*/  IADD3 R11, P2, PT, R19, R24, RZ ;  /* 0x00000018130b7210 */ /* 0x006fe20007f5e0ff */
        /* <DEDUP_REMOVED lines=11> */
[----:B----4-:R-:W-:Y:S01]  /*c44f0*/  LEA R10, P2, R11, UR6, 0x2 ;  /* 0x000000060b0a7c11 */ /* 0x010fe2000f8410ff */
[----:B---3--:R-:W-:-:S03]  /*c4500*/  IMAD.WIDE R12, R25, 0x4, R12 ;  /* 0x00000004190c7825 */ /* 0x008fc600078e020c */
[----:B------:R-:W-:-:S05]  /*c4510*/  LEA.HI.X R11, R11, UR7, R23, 0x2, P2 ;  /* 0x000000070b0b7c11 */ /* 0x000fca00090f1417 */
[----:B------:R1:W-:Y:S04]  /*c4520*/  STG.E desc[UR8][R10.64+0x64], RZ ;  /* 0x000064ff0a007986 */ /* 0x0003e8000c101908 */
[----:B------:R1:W-:Y:S04]  /*c4530*/  STG.E desc[UR10][R12.64], RZ ;  /* 0x000000ff0c007986 */ /* 0x0003e8000c10190a */
[----:B------:R1:W-:Y:S04]  /*c4540*/  STG.E desc[UR12][R12.64+0x4], RZ ;  /* 0x000004ff0c007986 */ /* 0x0003e8000c10190c */
[----:B------:R1:W-:Y:S02]  /*c4550*/  STG.E desc[UR14][R12.64+0x8], RZ ;  /* 0x000008ff0c007986 */ /* 0x0003e4000c10190e */
.L_x_4012:
[----:B------:R-:W-:Y:S05]  /*c4560*/  BSYNC.RECONVERGENT B1 ;  /* 0x0000000000017941 */ /* 0x000fea0003800200 */
.L_x_4011:
[----:B------:R-:W-:Y:S05]  /*c4570*/  @!P3 BRA `(.L_x_4007) ;  /* 0x000000000074b947 */ /* 0x000fea0003800000 */
[----:B-1234-:R-:W-:Y:S01]  /*c4580*/  LOP3.LUT R10, R208, 0x1, RZ, 0xc0, !PT ;  /* 0x00000001d00a7812 */ /* 0x01efe200078ec0ff */
[----:B------:R-:W-:Y:S01]  /*c4590*/  BSSY.RECONVERGENT B1, `(.L_x_4013) ;  /* 0x0000014000017945 */ /* 0x000fe20003800200 */
[----:B------:R-:W-:Y:S02]  /*c45a0*/  ISETP.NE.AND P3, PT, R22, 0x1, PT ;  /* 0x000000011600780c */ /* 0x000fe40003f65270 */
[----:B------:R-:W-:-:S13]  /*c45b0*/  ISETP.NE.U32.AND P2, PT, R10, 0x1, PT ;  /* 0x000000010a00780c */ /* 0x000fda0003f45070 */
[----:B------:R-:W1:Y:S01]  /*c45c0*/  @!P2 LDC.64 R10, c[0x0][0x430] ;  /* 0x00010c00ff0aab82 */ /* 0x000e620000000a00 */
[----:B------:R-:W-:Y:S05]  /*c45d0*/  @!P3 BRA `(.L_x_4014) ;  /* 0x00000000003cb947 */ /* 0x000fea0003800000 */
[----:B------:R-:W2:Y:S01]  /*c45e0*/  LDC.64 R22, c[0x0][0x430] ;  /* 0x00010c00ff167b82 */ /* 0x000ea20000000a00 */
[----:B------:R-:W3:Y:S01]  /*c45f0*/  LDCU.64 UR6, c[0x0][0x430] ;  /* 0x00008600ff0677ac */ /* 0x000ee20008000a00 */
        /* <DEDUP_REMOVED lines=8> */
[----:B---3--:R-:W-:-:S04]  /*c4680*/  LEA R12, P3, R13, UR6, 0x2 ;  /* 0x000000060d0c7c11 */ /* 0x008fc8000f8610ff */
[----:B------:R-:W-:Y:S01]  /*c4690*/  LEA.HI.X R13, R13, UR7, R25, 0x2, P3 ;  /* 0x000000070d0d7c11 */ /* 0x000fe200098f1419 */
[----:B--2---:R-:W-:-:S04]  /*c46a0*/  IMAD.WIDE R22, R9, 0x4, R22 ;  /* 0x0000000409167825 */ /* 0x004fc800078e0216 */
[----:B------:R2:W-:Y:S04]  /*c46b0*/  STG.E desc[UR8][R12.64+0x64], RZ ;  /* 0x000064ff0c007986 */ /* 0x0005e8000c101908 */
[----:B------:R2:W-:Y:S02]  /*c46c0*/  STG.E desc[UR10][R22.64], RZ ;  /* 0x000000ff16007986 */ /* 0x0005e4000c10190a */
.L_x_4014:
[----:B------:R-:W-:Y:S05]  /*c46d0*/  BSYNC.RECONVERGENT B1 ;  /* 0x0000000000017941 */ /* 0x000fea0003800200 */
.L_x_4013:
[----:B------:R-:W-:Y:S02]  /*c46e0*/  @!P2 IADD3 R24, P3, PT, R19, R24, RZ ;  /* 0x000000181318a210 */ /* 0x000fe40007f7e0ff */
[----:B------:R-:W-:Y:S02]  /*c46f0*/  @!P2 R2UR UR6, R154 ;  /* 0x000000009a06a2ca */ /* 0x000fe400000e0000 */
[----:B------:R-:W-:Y:S02]  /*c4700*/  @!P2 R2UR UR7, R155 ;  /* 0x000000009b07a2ca */ /* 0x000fe400000e0000 */
[----:B------:R-:W-:Y:S02]  /*c4710*/  @!P2 LEA.HI.X.SX32 R9, R19, RZ, 0x1, P3 ;  /* 0x000000ff1309a211 */ /* 0x000fe400018f0eff */
[----:B-1----:R-:W-:-:S04]  /*c4720*/  @!P2 LEA R10, P3, R24, R10, 0x2 ;  /* 0x0000000a180aa211 */ /* 0x002fc800078610ff */
[----:B------:R-:W-:-:S05]  /*c4730*/  @!P2 LEA.HI.X R11, R24, R11, R9, 0x2, P3 ;  /* 0x0000000b180ba211 */ /* 0x000fca00018f1409 */
[----:B------:R1:W-:Y:S04]  /*c4740*/  @!P2 STG.E desc[UR6][R10.64+0x64], RZ ;  /* 0x000064ff0a00a986 */ /* 0x0003e8000c101906 */
.L_x_4007:
[----:B------:R-:W-:Y:S05]  /*c4750*/  BSYNC.RECONVERGENT B0 ;  /* 0x0000000000007941 */ /* 0x000fea0003800200 */
.L_x_4006:
[----:B------:R-:W5:Y:S01]  /*c4760*/  LDC.64 R204, c[0x0][0x428] ;  /* 0x00010a00ffcc7b82 */ /* 0x000f620000000a00 */
[----:B------:R-:W-:Y:S01]  /*c4770*/  VIADD R9, R3, 0xffffffff ;  /* 0xffffffff03097836 */ /* 0x000fe20000000000 */
[----:B------:R-:W-:Y:S01]  /*c4780*/  R2UR UR6, R154 ;  /* 0x000000009a0672ca */ /* 0x000fe200000e0000 */
[----:B-1234-:R-:W-:Y:S01]  /*c4790*/  IMAD.IADD R10, R18, 0x1, R0 ;  /* 0x00000001120a7824 */ /* 0x01efe200078e0200 */
[----:B------:R-:W-:-:S03]  /*c47a0*/  R2UR UR7, R155 ;  /* 0x000000009b0772ca */ /* 0x000fc600000e0000 */
[----:B------:R-:W-:-:S04]  /*c47b0*/  IMAD R9, R208, R9, R10 ;  /* 0x00000009d0097224 */ /* 0x000fc800078e020a */
[----:B-----5:R-:W-:-:S06]  /*c47c0*/  IMAD.WIDE R204, R9, 0x8, R204 ;  /* 0x0000000809cc7825 */ /* 0x020fcc00078e02cc */
[----:B------:R-:W2:Y:S01]  /*c47d0*/  LDG.E.64 R10, desc[UR6][R204.64] ;  /* 0x00000006cc0a7981 */ /* 0x000ea2000c1e1b00 */
[----:B------:R-:W-:Y:S01]  /*c47e0*/  UMOV UR6, 0xff800000 ;  /* 0xff80000000067882 */ /* 0x000fe20000000000 */
[----:B------:R-:W-:Y:S01]  /*c47f0*/  UMOV UR7, 0x41cdcd64 ;  /* 0x41cdcd6400077882 */ /* 0x000fe20000000000 */
[----:B------:R-:W-:Y:S01]  /*c4800*/  BSSY.RECONVERGENT B4, `(.L_x_4015) ;  /* 0x00005ae000047945 */ /* 0x000fe20003800200 */
[----:B--2---:R-:W-:Y:S01]  /*c4810*/  DSETP.GEU.AND P2, PT, |R10|, UR6, PT ;  /* 0x000000060a007e2a */ /* 0x004fe2000bf4e200 */
[----:B------:R-:W-:-:S13]  /*c4820*/  CS2R R10, SRZ ;  /* 0x00000000000a7805 */ /* 0x000fda000001ff00 */
[----:B------:R-:W-:Y:S05]  /*c4830*/  @P2 BRA `(.L_x_4016) ;  /* 0x0000005800a82947 */ /* 0x000fea0003800000 */
[----:B------:R-:W1:Y:S01]  /*c4840*/  LDC.64 R12, c[0x0][0x430] ;  /* 0x00010c00ff0c7b82 */ /* 0x000e620000000a00 */
[C---:B------:R-:W-:Y:S01]  /*c4850*/  R2UR UR6, R154.reuse ;  /* 0x000000009a0672ca */ /* 0x040fe200000e0000 */
[----:B------:R-:W-:Y:S01]  /*c4860*/  IMAD.IADD R10, R15, 0x1, R3 ;  /* 0x000000010f0a7824 */ /* 0x000fe200078e0203 */
[C---:B------:R-:W-:Y:S01]  /*c4870*/  R2UR UR7, R155.reuse ;  /* 0x000000009b0772ca */ /* 0x040fe200000e0000 */
[----:B------:R-:W-:Y:S01]  /*c4880*/  BSSY.RECONVERGENT B3, `(.L_x_4017) ;  /* 0x00003ba000037945 */ /* 0x000fe20003800200 */
[----:B------:R-:W-:Y:S02]  /*c4890*/  R2UR UR8, R154 ;  /* 0x000000009a0872ca */ /* 0x000fe400000e0000 */
[----:B------:R-:W-:Y:S02]  /*c48a0*/  R2UR UR9, R155 ;  /* 0x000000009b0972ca */ /* 0x000fe400000e0000 */
[----:B------:R-:W-:Y:S01]  /*c48b0*/  IADD3 R9, PT, PT, R15, 0x19, R0 ;  /* 0x000000190f097810 */ /* 0x000fe20007ffe000 */
[----:B-1----:R-:W-:-:S04]  /*c48c0*/  IMAD.WIDE R10, R10, 0x4, R12 ;  /* 0x000000040a0a7825 */ /* 0x002fc800078e020c */
[----:B------:R-:W-:Y:S02]  /*c48d0*/  IMAD.WIDE R12, R9, 0x4, R12 ;  /* 0x00000004090c7825 */ /* 0x000fe400078e020c */
[----:B------:R1:W-:Y:S04]  /*c48e0*/  STG.E desc[UR6][R10.64], R0 ;  /* 0x000000000a007986 */ /* 0x0003e8000c101906 */
[----:B------:R1:W-:Y:S02]  /*c48f0*/  STG.E desc[UR8][R12.64], R3 ;  /* 0x000000030c007986 */ /* 0x0003e4000c101908 */
.L_x_4064:
[----:B-1---5:R-:W-:Y:S01]  /*c4900*/  LOP3.LUT R11, R8, 0xffff, RZ, 0xc0, !PT ;  /* 0x0000ffff080b7812 */ /* 0x022fe200078ec0ff */
[----:B------:R-:W-:Y:S01]  /*c4910*/  BSSY.RECONVERGENT B1, `(.L_x_4018) ;  /* 0x00001a7000017945 */ /* 0x000fe20003800200 */
[----:B------:R-:W-:Y:S02]  /*c4920*/  LOP3.LUT R34, R200, 0xffff, RZ, 0xc0, !PT ;  /* 0x0000ffffc8227812 */ /* 0x000fe400078ec0ff */
[----:B------:R-:W-:Y:S02]  /*c4930*/  PRMT R9, R11, 0x8880, RZ ;  /* 0x000088800b097816 */ /* 0x000fe400000000ff */
[----:B------:R-:W-:-:S05]  /*c4940*/  PRMT R8, R34, 0x8880, RZ ;  /* 0x0000888022087816 */ /* 0x000fca00000000ff */
[----:B------:R-:W-:-:S05]  /*c4950*/  IMAD.IADD R8, R9, 0x1, R8 ;  /* 0x0000000109087824 */ /* 0x000fca00078e0208 */
[----:B------:R-:W-:-:S13]  /*c4960*/  ISETP.NE.AND P2, PT, R8, 0x3, PT ;  /* 0x000000030800780c */ /* 0x000fda0003f45270 */
[----:B------:R-:W-:Y:S05]  /*c4970*/  @!P2 BRA `(.L_x_4019) ;  /* 0x000000000050a947 */ /* 0x000fea0003800000 */
[----:B------:R-:W1:Y:S01]  /*c4980*/  LDC.64 R8, c[0x0][0x428] ;  /* 0x00010a00ff087b82 */ /* 0x000e620000000a00 */
        /* <DEDUP_REMOVED lines=13> */
[----:B------:R-:W-:Y:S02]  /*c4a60*/  IMAD.MOV.U32 R25, RZ, RZ, -0x40100000 ;  /* 0xbff00000ff197424 */ /* 0x000fe400078e00ff */
[----:B-1----:R-:W-:-:S04]  /*c4a70*/  IMAD.WIDE R8, R11, 0x8, R8 ;  /* 0x000000080b087825 */ /* 0x002fc800078e0208 */
[----:B------:R-:W-:Y:S01]  /*c4a80*/  IMAD.MOV.U32 R11, RZ, RZ, 0x7ff00000 ;  /* 0x7ff00000ff0b7424 */ /* 0x000fe200078e00ff */
[----:B------:R1:W-:Y:S04]  /*c4a90*/  STG.E.64 desc[UR6][R8.64], R12 ;  /* 0x0000000c08007986 */ /* 0x0003e8000c101b06 */
[----:B------:R1:W-:Y:S01]  /*c4aa0*/  STG.E.64 desc[UR8][R8.64+-0x1388], R10 ;  /* 0xffec780a08007986 */ /* 0x0003e2000c101b08 */
[----:B------:R-:W-:Y:S05]  /*c4ab0*/  BRA `(.L_x_4020) ;  /* 0x0000001800307947 */ /* 0x000fea0003800000 */
.L_x_4019:
[C---:B------:R-:W-:Y:S01]  /*c4ac0*/  IMAD.IADD R8, R247.reuse, 0x1, R0 ;  /* 0x00000001f7087824 */ /* 0x040fe200078e0200 */
[----:B------:R-:W1:Y:S01]  /*c4ad0*/  LDC.64 R12, c[0x0][0x410] ;  /* 0x00010400ff0c7b82 */ /* 0x000e620000000a00 */
[----:B------:R-:W-:-:S04]  /*c4ae0*/  IMAD.IADD R202, R247, 0x1, R3 ;  /* 0x00000001f7ca7824 */ /* 0x000fc800078e0203 */
[----:B------:R-:W2:Y:S03]  /*c4af0*/  LDL.S8 R8, [R8+0x1a] ;  /* 0x00001a0008087983 */ /* 0x000ea60000100200 */
[----:B------:R-:W3:Y:S01]  /*c4b00*/  LDC.64 R198, c[0x0][0x410] ;  /* 0x00010400ffc67b82 */ /* 0x000ee20000000a00 */
[----:B------:R-:W4:Y:S01]  /*c4b10*/  LDL.U8 R202, [R202+-0x1] ;  /* 0xffffff00caca7983 */ /* 0x000f220000100000 */
        /* <DEDUP_REMOVED lines=15> */
[----:B----4-:R-:W-:Y:S02]  /*c4c10*/  PRMT R22, R202, 0x8880, RZ ;  /* 0x00008880ca167816 */ /* 0x010fe400000000ff */
[----:B------:R-:W-:Y:S02]  /*c4c20*/  PRMT R34, R34, 0x5410, R11 ;  /* 0x0000541022227816 */ /* 0x000fe4000000000b */
[----:B------:R-:W-:-:S03]  /*c4c30*/  SHF.R.S32.HI R11, RZ, 0x1f, R10 ;  /* 0x0000001fff0b7819 */ /* 0x000fc6000001140a */
[----:B------:R-:W-:Y:S01]  /*c4c40*/  IDP.4A.S8.U8 R34, R34, UR6, R22 ;  /* 0x0000000622227c26 */ /* 0x000fe20008000216 */
[----:B------:R-:W-:Y:S01]  /*c4c50*/  PRMT R22, R200, 0x7710, RZ ;  /* 0x00007710c8167816 */ /* 0x000fe200000000ff */
[----:B------:R-:W-:Y:S01]  /*c4c60*/  UMOV UR6, 0x519 ;  /* 0x0000051900067882 */ /* 0x000fe20000000000 */
[----:B------:R-:W-:Y:S02]  /*c4c70*/  IMAD.WIDE R40, R9, 0x5, R10 ;  /* 0x0000000509287825 */ /* 0x000fe400078e020a */
[----:B------:R-:W-:Y:S02]  /*c4c80*/  PRMT R8, R22, 0x5410, R8 ;  /* 0x0000541016087816 */ /* 0x000fe40000000008 */
[----:B---3--:R-:W-:Y:S01]  /*c4c90*/  IMAD.WIDE R34, R34, 0x8, R198 ;  /* 0x0000000822227825 */ /* 0x008fe200078e02c6 */
[----:B-1----:R-:W-:-:S03]  /*c4ca0*/  LEA R24, P2, R40, R12, 0x3 ;  /* 0x0000000c28187211 */ /* 0x002fc600078418ff */
        /* <DEDUP_REMOVED lines=48> */
[----:B------:R-:W-:Y:S02]  /*c4fb0*/  FSEL R198, R10, RZ, !P2 ;  /* 0x000000ff0ac67208 */ /* 0x000fe40005000000 */
[----:B------:R-:W-:-:S07]  /*c4fc0*/  FSEL R199, R11, +QNAN , !P2 ;  /* 0x7ff000000bc77808 */ /* 0x000fce0005000000 */
[----:B------:R-:W-:Y:S01]  /*c4fd0*/  FSEL R40, R12, RZ, !P2 ;  /* 0x000000ff0c287208 */ /* 0x000fe20005000000 */
[----:B------:R-:W-:Y:S01]  /*c4fe0*/  IMAD.MOV.U32 R12, RZ, RZ, 0x1 ;  /* 0x00000001ff0c7424 */ /* 0x000fe200078e00ff */
[----:B------:R-:W-:Y:S01]  /*c4ff0*/  FSEL R41, R13, -1.875, !P2 ;  /* 0xbff000000d297808 */ /* 0x000fe20005000000 */
[----:B------:R-:W-:-:S05]  /*c5000*/  DADD R10, R198, 200 ;  /* 0x40690000c60a7429 */ /* 0x000fca0000000000 */
[----:B------:R-:W-:Y:S01]  /*c5010*/  DADD R8, R40, -UR6 ;  /* 0x8000000628087e29 */ /* 0x000fe20008000000 */
[----:B------:R-:W-:Y:S01]  /*c5020*/  UMOV UR6, 0x3a29c77a ;  /* 0x3a29c77a00067882 */ /* 0x000fe20000000000 */
[----:B------:R-:W-:-:S03]  /*c5030*/  UMOV UR7, 0x3fffcb92 ;  /* 0x3fffcb9200077882 */ /* 0x000fc60000000000 */
[----:B------:R-:W-:-:S03]  /*c5040*/  FSETP.GEU.AND P3, PT, |R11|, 6.5827683646048100446e-37, PT ;  /* 0x036000000b00780b */ /* 0x000fc60003f6e200 */
        /* <DEDUP_REMOVED lines=19> */
[----:B0-----:R-:W-:Y:S05]  /*c5180*/  CALL.REL.NOINC `($__internal_0_$__cuda_sm20_div_rn_f64_full) ;  /* 0x00000b6c00a47944 */ /* 0x001fea0003c00000 */
[----:B------:R-:W-:Y:S02]  /*c5190*/  IMAD.MOV.U32 R106, RZ, RZ, R10 ;  /* 0x000000ffff6a7224 */ /* 0x000fe400078e000a */
[----:B------:R-:W-:-:S07]  /*c51a0*/  IMAD.MOV.U32 R107, RZ, RZ, R11 ;  /* 0x000000ffff6b7224 */ /* 0x000fce00078e000b */
.L_x_4025:
[----:B------:R-:W-:Y:S05]  /*c51b0*/  BSYNC.RECONVERGENT B2 ;  /* 0x0000000000027941 */ /* 0x000fea0003800200 */
.L_x_4024:
        /* <DEDUP_REMOVED lines=35> */
.L_x_4028:
[----:B------:R-:W-:Y:S05]  /*c53f0*/  BSYNC.RECONVERGENT B2 ;  /* 0x0000000000027941 */ /* 0x000fea0003800200 */
.L_x_4027:
[----:B------:R-:W-:-:S06]  /*c5400*/  DSETP.GEU.AND P2, PT, R12, R106, PT ;  /* 0x0000006a0c00722a */ /* 0x000fcc0003f4e000 */
[----:B------:R-:W-:Y:S02]  /*c5410*/  FSEL R40, R40, R34, !P2 ;  /* 0x0000002228287208 */ /* 0x000fe40005000000 */
[----:B------:R-:W-:Y:S02]  /*c5420*/  FSEL R106, R106, R12, !P2 ;  /* 0x0000000c6a6a7208 */ /* 0x000fe40005000000 */
[----:B------:R-:W-:Y:S02]  /*c5430*/  FSEL R34, R41, R35, !P2 ;  /* 0x0000002329227208 */ /* 0x000fe40005000000 */
[----:B------:R-:W-:Y:S02]  /*c5440*/  FSEL R12, R107, R13, !P2 ;  /* 0x0000000d6b0c7208 */ /* 0x000fe40005000000 */
[----:B------:R-:W-:Y:S01]  /*c5450*/  FSEL R198, R198, R30, !P2 ;  /* 0x0000001ec6c67208 */ /* 0x000fe20005000000 */
[----:B------:R-:W-:Y:S01]  /*c5460*/  IMAD.MOV.U32 R41, RZ, RZ, R34 ;  /* 0x000000ffff297224 */ /* 0x000fe200078e0022 */
[----:B------:R-:W-:Y:S01]  /*c5470*/  FSEL R199, R199, R31, !P2 ;  /* 0x0000001fc7c77208 */ /* 0x000fe20005000000 */
[----:B------:R-:W-:Y:S01]  /*c5480*/  IMAD.MOV.U32 R107, RZ, RZ, R12 ;  /* 0x000000ffff6b7224 */ /* 0x000fe200078e000c */
[----:B------:R-:W-:Y:S06]  /*c5490*/  BRA `(.L_x_4026) ;  /* 0x0000000c00107947 */ /* 0x000fec0003800000 */
.L_x_4023:
        /* <DEDUP_REMOVED lines=41> */
.L_x_4030:
[----:B------:R-:W-:Y:S05]  /*c5730*/  BSYNC.RECONVERGENT B2 ;  /* 0x0000000000027941 */ /* 0x000fea0003800200 */
.L_x_4029:
        /* <DEDUP_REMOVED lines=37> */
.L_x_4032:
[----:B------:R-:W-:Y:S05]  /*c5990*/  BSYNC.RECONVERGENT B2 ;  /* 0x0000000000027941 */ /* 0x000fea0003800200 */
.L_x_4031:
        /* <DEDUP_REMOVED lines=10> */
.L_x_4022:
        /* <DEDUP_REMOVED lines=24> */
[----:B------:R-:W-:-:S05]  /*c5bc0*/  FSEL R10, R11, +QNAN , !P2 ;  /* 0x7ff000000b0a7808 */ /* 0x000fca0005000000 */
[----:B------:R-:W-:-:S06]  /*c5bd0*/  IMAD.MOV.U32 R199, RZ, RZ, R10 ;  /* 0x000000ffffc77224 */ /* 0x000fcc00078e000a */
[----:B------:R-:W-:-:S10]  /*c5be0*/  DADD R10, R198, 200 ;  /* 0x40690000c60a7429 */ /* 0x000fd40000000000 */
[----:B------:R-:W-:Y:S01]  /*c5bf0*/  FSETP.GEU.AND P3, PT, |R11|, 6.5827683646048100446e-37, PT ;  /* 0x036000000b00780b */ /* 0x000fe20003f6e200 */
        /* <DEDUP_REMOVED lines=30> */
.L_x_4034:
[----:B------:R-:W-:Y:S05]  /*c5de0*/  BSYNC.RECONVERGENT B2 ;  /* 0x0000000000027941 */ /* 0x000fea0003800200 */
.L_x_4033:
        /* <DEDUP_REMOVED lines=37> */
.L_x_4036:
[----:B------:R-:W-:Y:S05]  /*c6040*/  BSYNC.RECONVERGENT B2 ;  /* 0x0000000000027941 */ /* 0x000fea0003800200 */
.L_x_4035:
        /* <DEDUP_REMOVED lines=8> */
[----:B------:R-:W-:-:S07]  /*c60d0*/  IMAD.MOV.U32 R41, RZ, RZ, R34 ;  /* 0x000000ffff297224 */ /* 0x000fce00078e0022 */
.L_x_4026:
[----:B------:R-:W-:Y:S05]  /*c60e0*/  BSYNC.RECONVERGENT B0 ;  /* 0x0000000000007941 */ /* 0x000fea0003800200 */
.L_x_4021:
        /* <DEDUP_REMOVED lines=35> */
.L_x_4038:
[----:B------:R-:W-:Y:S05]  /*c6320*/  BSYNC.RECONVERGENT B0 ;  /* 0x0000000000007941 */ /* 0x000fea0003800200 */
.L_x_4037:
[----:B------:R-:W-:-:S06]  /*c6330*/  DSETP.GEU.AND P2, PT, R106, R12, PT ;  /* 0x0000000c6a00722a */ /* 0x000fcc0003f4e000 */
[----:B------:R-:W-:Y:S02]  /*c6340*/  FSEL R24, R24, R40, !P2 ;  /* 0x0000002818187208 */ /* 0x000fe40005000000 */
[----:B------:R-:W-:Y:S02]  /*c6350*/  FSEL R25, R25, R41, !P2 ;  /* 0x0000002919197208 */ /* 0x000fe40005000000 */
[----:B------:R-:W-:Y:S02]  /*c6360*/  FSEL R22, R22, R198, !P2 ;  /* 0x000000c616167208 */ /* 0x000fe40005000000 */
[----:B------:R-:W-:-:S07]  /*c6370*/  FSEL R23, R23, R199, !P2 ;  /* 0x000000c717177208 */ /* 0x000fce0005000000 */
.L_x_4020:
[----:B------:R-:W-:Y:S05]  /*c6380*/  BSYNC.RECONVERGENT B1 ;  /* 0x0000000000017941 */ /* 0x000fea0003800200 */
.L_x_4018:
[----:B------:R-:W2:Y:S01]  /*c6390*/  LDC.64 R30, c[0x0][0x428] ;  /* 0x00010a00ff1e7b82 */ /* 0x000ea20000000a00 */
[----:B------:R-:W-:Y:S01]  /*c63a0*/  VIADD R40, R3, 0xffffffff ;  /* 0xffffffff03287836 */ /* 0x000fe20000000000 */
[----:B------:R-:W-:Y:S01]  /*c63b0*/  R2UR UR6, R154 ;  /* 0x000000009a0672ca */ /* 0x000fe200000e0000 */
[----:B------:R-:W-:Y:S01]  /*c63c0*/  IMAD.IADD R198, R16, 0x1, R0 ;  /* 0x0000000110c67824 */ /* 0x000fe200078e0200 */
[----:B------:R-:W-:Y:S01]  /*c63d0*/  R2UR UR7, R155 ;  /* 0x000000009b0772ca */ /* 0x000fe200000e0000 */
[----:B------:R-:W-:-:S04]  /*c63e0*/  IMAD R41, R208, R40, RZ ;  /* 0x00000028d0297224 */ /* 0x000fc800078e02ff */
[----:B-1----:R-:W-:-:S04]  /*c63f0*/  IMAD.IADD R12, R41, 0x1, R198 ;  /* 0x00000001290c7824 */ /* 0x002fc800078e02c6 */
[----:B--2---:R-:W-:-:S05]  /*c6400*/  IMAD.WIDE R12, R12, 0x8, R30 ;  /* 0x000000080c0c7825 */ /* 0x004fca00078e021e */
[----:B------:R-:W2:Y:S01]  /*c6410*/  LDG.E.64 R10, desc[UR6][R12.64] ;  /* 0x000000060c0a7981 */ /* 0x000ea2000c1e1b00 */
[----:B------:R-:W-:Y:S01]  /*c6420*/  IMAD.MOV.U32 R200, RZ, RZ, R24 ;  /* 0x000000ffffc87224 */ /* 0x000fe200078e0018 */
[----:B------:R-:W-:Y:S01]  /*c6430*/  BSSY.RELIABLE B0, `(.L_x_4039) ;  /* 0x0000020000007945 */ /* 0x000fe20003800100 */
[----:B------:R-:W-:Y:S02]  /*c6440*/  IMAD.MOV.U32 R8, RZ, RZ, -0x771c970f ;  /* 0x88e368f1ff087424 */ /* 0x000fe400078e00ff */
[----:B------:R-:W-:Y:S01]  /*c6450*/  IMAD.MOV.U32 R9, RZ, RZ, 0x3ee4f8b5 ;  /* 0x3ee4f8b5ff097424 */ /* 0x000fe200078e00ff */
[C-C-:B--2---:R-:W-:Y:S02]  /*c6460*/  DSETP.MAX.AND P3, P4, |R10|.reuse, |R24|.reuse, PT ;  /* 0x400000180a00722a */ /* 0x144fe40003c6f200 */
[----:B------:R-:W-:Y:S01]  /*c6470*/  DADD R34, R10, -R24 ;  /* 0x000000000a227229 */ /* 0x000fe20000000818 */
[----:B------:R-:W-:Y:S02]  /*c6480*/  IMAD.MOV.U32 R24, RZ, RZ, R25 ;  /* 0x000000ffff187224 */ /* 0x000fe400078e0019 */
[----:B------:R-:W-:-:S05]  /*c6490*/  IMAD.MOV.U32 R25, RZ, RZ, R11 ;  /* 0x000000ffff197224 */ /* 0x000fca00078e000b */
[----:B------:R-:W-:Y:S01]  /*c64a0*/  DSETP.GEU.AND P2, PT, |R34|, R8, PT ;  /* 0x000000082200722a */ /* 0x000fe20003f4e200 */
[----:B------:R-:W-:Y:S01]  /*c64b0*/  FSEL R199, |R25|, |R24|, P3 ;  /* 0x4000001819c77208 */ /* 0x000fe20001800200 */
[----:B------:R-:W-:Y:S02]  /*c64c0*/  IMAD.MOV.U32 R25, RZ, RZ, R10 ;  /* 0x000000ffff197224 */ /* 0x000fe400078e000a */
[----:B------:R-:W-:Y:S01]  /*c64d0*/  @P4 LOP3.LUT R199, R24, 0x80000, RZ, 0xfc, !PT ;  /* 0x0008000018c74812 */ /* 0x000fe200078efcff */
[----:B------:R-:W-:Y:S02]  /*c64e0*/  IMAD.MOV.U32 R24, RZ, RZ, -0x800000 ;  /* 0xff800000ff187424 */ /* 0x000fe400078e00ff */
[----:B------:R-:W-:Y:S01]  /*c64f0*/  SEL R34, R25, R200, P3 ;  /* 0x000000c819227207 */ /* 0x000fe20001800000 */
[----:B------:R-:W-:Y:S02]  /*c6500*/  IMAD.MOV.U32 R25, RZ, RZ, 0x41cdcd64 ;  /* 0x41cdcd64ff197424 */ /* 0x000fe400078e00ff */
[----:B------:R-:W-:-:S06]  /*c6510*/  IMAD.MOV.U32 R35, RZ, RZ, R199 ;  /* 0x000000ffff237224 */ /* 0x000fcc00078e00c7 */
        /* <DEDUP_REMOVED lines=17> */
.L_x_4040:
[----:B------:R-:W-:Y:S05]  /*c6630*/  BSYNC.RELIABLE B0 ;  /* 0x0000000000007941 */ /* 0x000fea0003800100 */
.L_x_4039:
[----:B------:R-:W-:Y:S01]  /*c6640*/  VIMNMX R12, PT, PT, R0, R3, PT ;  /* 0x00000003000c7248 */ /* 0x000fe20003fe0100 */
[----:B------:R-:W-:Y:S01]  /*c6650*/  BSSY.RECONVERGENT B0, `(.L_x_4042) ;  /* 0x0000037000007945 */ /* 0x000fe20003800200 */
[----:B------:R-:W-:Y:S02]  /*c6660*/  PLOP3.LUT P2, PT, PT, PT, PT, 0x80, 0x8 ;  /* 0x000000000008781c */ /* 0x000fe40003f4f070 */
[----:B------:R-:W-:-:S13]  /*c6670*/  ISETP.GE.AND P3, PT, R12, 0x2, PT ;  /* 0x000000020c00780c */ /* 0x000fda0003f66270 */
[----:B------:R-:W-:Y:S05]  /*c6680*/  @!P3 BRA `(.L_x_4043) ;  /* 0x0000000000ccb947 */ /* 0x000fea0003800000 */
[----:B------:R-:W-:Y:S01]  /*c6690*/  VIADD R34, R0, 0xffffffff ;  /* 0xffffffff00227836 */ /* 0x000fe20000000000 */
[----:B------:R-:W1:Y:S01]  /*c66a0*/  LDC.64 R12, c[0x0][0x410] ;  /* 0x00010400ff0c7b82 */ /* 0x000e620000000a00 */
        /* <DEDUP_REMOVED lines=20> */
[----:B-1----:R-:W-:Y:S02]  /*c67f0*/  IMAD.WIDE R12, R199, 0x8, R12 ;  /* 0x00000008c70c7825 */ /* 0x002fe400078e020c */
[----:B------:R-:W2:Y:S04]  /*c6800*/  LDG.E.64 R22, desc[UR10][R22.64] ;  /* 0x0000000a16167981 */ /* 0x000ea8000c1e1b00 */
[----:B------:R-:W2:Y:S01]  /*c6810*/  LDG.E.64 R12, desc[UR8][R12.64] ;  /* 0x000000080c0c7981 */ /* 0x000ea2000c1e1b00 */
[----:B------:R-:W-:Y:S01]  /*c6820*/  IMAD.MOV.U32 R30, RZ, RZ, R11 ;  /* 0x000000ffff1e7224 */ /* 0x000fe200078e000b */
[----:B--2---:R-:W-:-:S08]  /*c6830*/  DADD R12, R12, R22 ;  /* 0x000000000c0c7229 */ /* 0x004fd00000000016 */
[C-C-:B------:R-:W-:Y:S02]  /*c6840*/  DSETP.MAX.AND P4, P6, |R10|.reuse, |R12|.reuse, PT ;  /* 0x4000000c0a00722a */ /* 0x140fe40003e8f200 */
[----:B------:R-:W-:Y:S01]  /*c6850*/  DADD R22, R10, -R12 ;  /* 0x000000000a167229 */ /* 0x000fe2000000080c */
[----:B------:R-:W-:Y:S02]  /*c6860*/  IMAD.MOV.U32 R11, RZ, RZ, R10 ;  /* 0x000000ffff0b7224 */ /* 0x000fe400078e000a */
[----:B------:R-:W-:-:S05]  /*c6870*/  IMAD.MOV.U32 R10, RZ, RZ, R13 ;  /* 0x000000ffff0a7224 */ /* 0x000fca00078e000d */
[----:B------:R-:W-:Y:S01]  /*c6880*/  DSETP.GEU.AND P3, PT, |R22|, R8, PT ;  /* 0x000000081600722a */ /* 0x000fe20003f6e200 */
[----:B------:R-:W-:Y:S02]  /*c6890*/  FSEL R30, |R30|, |R10|, P4 ;  /* 0x4000000a1e1e7208 */ /* 0x000fe40002000200 */
[----:B------:R-:W-:Y:S02]  /*c68a0*/  SEL R8, R11, R12, P4 ;  /* 0x0000000c0b087207 */ /* 0x000fe40002000000 */
[----:B------:R-:W-:-:S05]  /*c68b0*/  @P6 LOP3.LUT R30, R10, 0x80000, RZ, 0xfc, !PT ;  /* 0x000800000a1e6812 */ /* 0x000fca00078efcff */
[----:B------:R-:W-:-:S06]  /*c68c0*/  IMAD.MOV.U32 R9, RZ, RZ, R30 ;  /* 0x000000ffff097224 */ /* 0x000fcc00078e001e */
[----:B------:R-:W-:-:S14]  /*c68d0*/  DSETP.GT.OR P3, PT, R8, R24, P3 ;  /* 0x000000180800722a */ /* 0x000fdc0001f64400 */
[----:B------:R-:W1:Y:S01]  /*c68e0*/  @!P3 LDC.64 R10, c[0x0][0x430] ;  /* 0x00010c00ff0abb82 */ /* 0x000e620000000a00 */
[C---:B------:R-:W-:Y:S01]  /*c68f0*/  @!P3 R2UR UR6, R154.reuse ;  /* 0x000000009a06b2ca */ /* 0x040fe200000e0000 */
[----:B------:R-:W-:Y:S01]  /*c6900*/  @!P3 IMAD.IADD R8, R15, 0x1, R40 ;  /* 0x000000010f08b824 */ /* 0x000fe200078e0228 */
[C---:B------:R-:W-:Y:S01]  /*c6910*/  @!P3 R2UR UR7, R155.reuse ;  /* 0x000000009b07b2ca */ /* 0x040fe200000e0000 */
[----:B------:R-:W-:Y:S01]  /*c6920*/  @!P3 IMAD.MOV.U32 R0, RZ, RZ, R34 ;  /* 0x000000ffff00b224 */ /* 0x000fe200078e0022 */
[----:B------:R-:W-:Y:S01]  /*c6930*/  @!P3 R2UR UR8, R154 ;  /* 0x000000009a08b2ca */ /* 0x000fe200000e0000 */
[----:B------:R-:W-:Y:S01]  /*c6940*/  @!P3 IMAD.MOV.U32 R3, RZ, RZ, R40 ;  /* 0x000000ffff03b224 */ /* 0x000fe200078e0028 */
[----:B------:R-:W-:Y:S02]  /*c6950*/  @!P3 R2UR UR9, R155 ;  /* 0x000000009b09b2ca */ /* 0x000fe400000e0000 */
[----:B------:R-:W-:Y:S02]  /*c6960*/  @!P3 IADD3 R12, PT, PT, R15, 0x19, R34 ;  /* 0x000000190f0cb810 */ /* 0x000fe40007ffe022 */
[----:B------:R-:W-:Y:S01]  /*c6970*/  @!P3 PLOP3.LUT P2, PT, PT, PT, PT, 0x8, 0x80 ;  /* 0x000000000080b81c */ /* 0x000fe20003f4e170 */
[----:B-1----:R-:W-:-:S04]  /*c6980*/  @!P3 IMAD.WIDE R8, R8, 0x4, R10 ;  /* 0x000000040808b825 */ /* 0x002fc800078e020a */
[----:B------:R-:W-:Y:S01]  /*c6990*/  @!P3 IMAD.WIDE R10, R12, 0x4, R10 ;  /* 0x000000040c0ab825 */ /* 0x000fe200078e020a */
[----:B------:R1:W-:Y:S04]  /*c69a0*/  @!P3 STG.E desc[UR6][R8.64], R34 ;  /* 0x000000220800b986 */ /* 0x0003e8000c101906 */
[----:B------:R1:W-:Y:S03]  /*c69b0*/  @!P3 STG.E desc[UR8][R10.64], R40 ;  /* 0x000000280a00b986 */ /* 0x0003e6000c101908 */
.L_x_4043:
[----:B------:R-:W-:Y:S05]  /*c69c0*/  BSYNC.RECONVERGENT B0 ;  /* 0x0000000000007941 */ /* 0x000fea0003800200 */
.L_x_4042:
[----:B------:R-:W-:Y:S04]  /*c69d0*/  BSSY.RECONVERGENT B2, `(.L_x_4044) ;  /* 0x000019f000027945 */ /* 0x000fe80003800200 */
[----:B------:R-:W-:Y:S05]  /*c69e0*/  @!P2 BRA `(.L_x_4045) ;  /* 0x000000180074a947 */ /* 0x000fea0003800000 */
[----:B-1----:R-:W-:-:S07]  /*c69f0*/  IMAD.MOV.U32 R8, RZ, RZ, 0x3 ;  /* 0x00000003ff087424 */ /* 0x002fce00078e00ff */
.L_x_4063:
[----:B------:R-:W-:Y:S01]  /*c6a00*/  IMAD.IADD R9, R0, 0x1, -R8 ;  /* 0x0000000100097824 */ /* 0x000fe200078e0a08 */
[----:B------:R-:W-:Y:S03]  /*c6a10*/  BSSY.RECONVERGENT B1, `(.L_x_4046) ;  /* 0x0000197000017945 */ /* 0x000fe60003800200 */
[C---:B-1----:R-:W-:Y:S01]  /*c6a20*/  VIADD R213, R9.reuse, 0x1 ;  /* 0x0000000109d57836 */ /* 0x042fe20000000000 */
        /* <DEDUP_REMOVED lines=11> */
[----:B------:R-:W1:Y:S01]  /*c6ae0*/  LDC.64 R202, c[0x0][0x428] ;  /* 0x00010a00ffca7b82 */ /* 0x000e620000000a00 */
[----:B------:R-:W-:Y:S01]  /*c6af0*/  IMAD.IADD R11, R18, 0x1, R0 ;  /* 0x00000001120b7824 */ /* 0x000fe200078e0200 */
[----:B------:R-:W-:Y:S02]  /*c6b00*/  R2UR UR6, R154 ;  /* 0x000000009a0672ca */ /* 0x000fe400000e0000 */
[----:B------:R-:W-:Y:S01]  /*c6b10*/  R2UR UR7, R155 ;  /* 0x000000009b0772ca */ /* 0x000fe200000e0000 */
[----:B------:R-:W-:-:S03]  /*c6b20*/  IMAD R11, R208, R10, R11 ;  /* 0x0000000ad00b7224 */ /* 0x000fc600078e020b */
[----:B------:R-:W2:Y:S01]  /*c6b30*/  LDC.64 R34, c[0x0][0x410] ;  /* 0x00010400ff227b82 */ /* 0x000ea20000000a00 */
[----:B-1----:R-:W-:-:S08]  /*c6b40*/  IMAD.WIDE R202, R11, 0x8, R202 ;  /* 0x000000080bca7825 */ /* 0x002fd000078e02ca */
[----:B------:R-:W3:Y:S01]  /*c6b50*/  LDG.E.64 R200, desc[UR6][R202.64+0x1388] ;  /* 0x00138806cac87981 */ /* 0x000ee2000c1e1b00 */
[----:B------:R-:W-:Y:S01]  /*c6b60*/  UMOV UR6, 0xcccccccd ;  /* 0xcccccccd00067882 */ /* 0x000fe20000000000 */
[----:B------:R-:W-:Y:S01]  /*c6b70*/  UMOV UR7, 0x4016cccc ;  /* 0x4016cccc00077882 */ /* 0x000fe20000000000 */
[----:B------:R-:W-:Y:S01]  /*c6b80*/  LOP3.LUT R10, RZ, R213, RZ, 0x33, !PT ;  /* 0x000000d5ff0a7212 */ /* 0x000fe200078e33ff */
[C-C-:B------:R-:W-:Y:S02]  /*c6b90*/  IMAD.IADD R217, R247.reuse, 0x1, R0.reuse ;  /* 0x00000001f7d97824 */ /* 0x140fe400078e0200 */
[----:B------:R-:W-:Y:S01]  /*c6ba0*/  IMAD.IADD R222, R247, 0x1, R3 ;  /* 0x00000001f7de7824 */ /* 0x000fe200078e0203 */
[----:B------:R-:W-:-:S05]  /*c6bb0*/  IADD3 R9, PT, PT, R10, R9, R0 ;  /* 0x000000090a097210 */ /* 0x000fca0007ffe000 */
[----:B--2---:R-:W-:-:S04]  /*c6bc0*/  IMAD.WIDE R198, R9, 0x8, R34 ;  /* 0x0000000809c67825 */ /* 0x004fc800078e0222 */
[----:B------:R-:W-:Y:S01]  /*c6bd0*/  IMAD.WIDE.U32 R34, R9, 0x8, R34 ;  /* 0x0000000809227825 */ /* 0x000fe200078e0022 */
[----:B---3--:R-:W-:Y:S01]  /*c6be0*/  DADD R40, R200, -UR6 ;  /* 0x80000006c8287e29 */ /* 0x008fe20008000000 */
[----:B------:R-:W-:Y:S01]  /*c6bf0*/  UMOV UR6, 0x3a29c77a ;  /* 0x3a29c77a00067882 */ /* 0x000fe20000000000 */
[----:B------:R-:W-:-:S06]  /*c6c00*/  UMOV UR7, 0x3fffcb92 ;  /* 0x3fffcb9200077882 */ /* 0x000fcc0000000000 */
[----:B------:R-:W-:-:S11]  /*c6c10*/  DFMA R40, R38, UR6, R40 ;  /* 0x0000000626287c2b */ /* 0x000fd60008000028 */
.L_x_4062:
        /* <DEDUP_REMOVED lines=14> */
[----:B------:R-:W1:Y:S01]  /*c6d00*/  LDC.64 R214, c[0x0][0x428] ;  /* 0x00010a00ffd67b82 */ /* 0x000e620000000a00 */
        /* <DEDUP_REMOVED lines=14> */
[----:B------:R-:W3:Y:S02]  /*c6df0*/  LDC.64 R10, c[0x0][0x410] ;  /* 0x00010400ff0a7b82 */ /* 0x000ee40000000a00 */
[----:B------:R-:W4:Y:S04]  /*c6e00*/  LDL.S8 R12, [R217+0x1b] ;  /* 0x00001b00d90c7983 */ /* 0x000f280000100200 */
[----:B------:R-:W2:Y:S04]  /*c6e10*/  LDL.U8 R23, [R23] ;  /* 0x0000000017177983 */ /* 0x000ea80000100000 */
[----:B------:R-:W5:Y:S01]  /*c6e20*/  LDL.U8 R13, [R13+0x1b] ;  /* 0x00001b000d0d7983 */ /* 0x000f620000100000 */
        /* <DEDUP_REMOVED lines=9> */
[----:B------:R-:W3:Y:S01]  /*c6ec0*/  LDG.E.64 R24, desc[UR8][R34.64+0x6268] ;  /* 0x0062680822187981 */ /* 0x000ee2000c1e1b00 */
[----:B--2---:R-:W-:Y:S02]  /*c6ed0*/  PRMT R22, R23, 0x3340, R22 ;  /* 0x0000334017167816 */ /* 0x004fe40000000016 */
[----:B-----5:R-:W-:-:S04]  /*c6ee0*/  PRMT R13, R13, 0x3340, RZ ;  /* 0x000033400d0d7816 */ /* 0x020fc800000000ff */
[----:B------:R-:W-:-:S05]  /*c6ef0*/  PRMT R13, R22, 0x5410, R13 ;  /* 0x00005410160d7816 */ /* 0x000fca000000000d */
[----:B----4-:R-:W-:-:S04]  /*c6f00*/  IDP.4A.S8.U8 R12, R13, UR6, R12 ;  /* 0x000000060d0c7c26 */ /* 0x010fc8000800020c */
[----:B---3--:R-:W-:Y:S02]  /*c6f10*/  IMAD.WIDE R10, R12, 0x8, R10 ;  /* 0x000000080c0a7825 */ /* 0x008fe400078e020a */
[----:B------:R-:W2:Y:S04]  /*c6f20*/  LDG.E.64 R12, desc[UR12][R34.64+0x5f98] ;  /* 0x005f980c220c7981 */ /* 0x000ea8000c1e1b00 */
[----:B------:R-:W3:Y:S04]  /*c6f30*/  LDG.E.64 R22, desc[UR10][R10.64+0x1388] ;  /* 0x0013880a0a167981 */ /* 0x000ee8000c1e1b00 */
[----:B------:R-:W2:Y:S01]  /*c6f40*/  LDG.E.64 R10, desc[UR14][R10.64] ;  /* 0x0000000e0a0a7981 */ /* 0x000ea2000c1e1b00 */
[----:B---3--:R-:W-:-:S02]  /*c6f50*/  DADD R22, R24, R22 ;  /* 0x0000000018167229 */ /* 0x008fc40000000016 */
[----:B--2---:R-:W-:-:S11]  /*c6f60*/  DADD R10, R12, R10 ;  /* 0x000000000c0a7229 */ /* 0x004fd6000000000a */
.L_x_4052:
[----:B------:R-:W-:Y:S05]  /*c6f70*/  BSYNC.RECONVERGENT B5 ;  /* 0x0000000000057941 */ /* 0x000fea0003800200 */
.L_x_4051:
[----:B------:R-:W-:Y:S01]  /*c6f80*/  R2UR UR6, R154 ;  /* 0x000000009a0672ca */ /* 0x000fe200000e0000 */
[----:B------:R-:W-:Y:S01]  /*c6f90*/  IMAD R9, R208, R9, R30 ;  /* 0x00000009d0097224 */ /* 0x000fe200078e021e */
[----:B------:R-:W-:Y:S02]  /*c6fa0*/  R2UR UR7, R155 ;  /* 0x000000009b0772ca */ /* 0x000fe400000e0000 */
[----:B------:R-:W-:Y:S01]  /*c6fb0*/  R2UR UR8, R154 ;  /* 0x000000009a0872ca */ /* 0x000fe200000e0000 */
[----:B-1----:R-:W-:Y:S01]  /*c6fc0*/  IMAD.WIDE R24, R9, 0x8, R214 ;  /* 0x0000000809187825 */ /* 0x002fe200078e02d6 */
        /* <DEDUP_REMOVED lines=13> */
.L_x_4050:
[C-C-:B------:R-:W-:Y:S01]  /*c70a0*/  IMAD.IADD R12, R247.reuse, 0x1, R213.reuse ;  /* 0x00000001f70c7824 */ /* 0x140fe200078e02d5 */
[----:B------:R-:W2:Y:S01]  /*c70b0*/  LDL.S8 R22, [R217+0x1b] ;  /* 0x00001b00d9167983 */ /* 0x000ea20000100200 */
[----:B------:R-:W-:Y:S01]  /*c70c0*/  IMAD.IADD R10, R247, 0x1, R216 ;  /* 0x00000001f70a7824 */ /* 0x000fe200078e02d8 */
[----:B------:R-:W1:Y:S01]  /*c70d0*/  LDCU.64 UR6, c[0x0][0x410] ;  /* 0x00008200ff0677ac */ /* 0x000e620008000a00 */
[----:B------:R-:W3:Y:S01]  /*c70e0*/  LDC.64 R30, c[0x0][0x428] ;  /* 0x00010a00ff1e7b82 */ /* 0x000ee20000000a00 */
[----:B------:R-:W4:Y:S04]  /*c70f0*/  LDL.S8 R9, [R222] ;  /* 0x00000000de097983 */ /* 0x000f280000100200 */
[----:B------:R-:W5:Y:S04]  /*c7100*/  LDL.S8 R12, [R12+0x1b] ;  /* 0x00001b000c0c7983 */ /* 0x000f680000100200 */
[----:B------:R-:W3:Y:S01]  /*c7110*/  LDL.S8 R10, [R10] ;  /* 0x000000000a0a7983 */ /* 0x000ee20000100200 */
        /* <DEDUP_REMOVED lines=13> */
[----:B------:R-:W-:Y:S02]  /*c71f0*/  R2UR UR13, R155 ;  /* 0x000000009b0d72ca */ /* 0x000fe400000e0000 */
[----:B--2---:R-:W-:-:S02]  /*c7200*/  SHF.R.S32.HI R23, RZ, 0x1f, R22 ;  /* 0x0000001fff177819 */ /* 0x004fc40000011416 */
[----:B-----5:R-:W-:Y:S01]  /*c7210*/  SHF.R.S32.HI R13, RZ, 0x1f, R12 ;  /* 0x0000001fff0d7819 */ /* 0x020fe2000001140c */
[----:B----4-:R-:W-:-:S04]  /*c7220*/  IMAD.WIDE R22, R9, 0x5, R22 ;  /* 0x0000000509167825 */ /* 0x010fc800078e0216 */
[----:B---3--:R-:W-:-:S04]  /*c7230*/  IMAD.WIDE R12, R10, 0x5, R12 ;  /* 0x000000050a0c7825 */ /* 0x008fc800078e020c */
[----:B------:R-:W-:Y:S01]  /*c7240*/  VIADD R10, R216, 0xffffffff ;  /* 0xffffffffd80a7836 */ /* 0x000fe20000000000 */
[----:B-1----:R-:W-:-:S03]  /*c7250*/  LEA R24, P3, R12, UR6, 0x3 ;  /* 0x000000060c187c11 */ /* 0x002fc6000f8618ff */
[----:B------:R-:W-:Y:S01]  /*c7260*/  IMAD R220, R208, R10, R11 ;  /* 0x0000000ad0dc7224 */ /* 0x000fe200078e020b */
[----:B------:R-:W-:Y:S02]  /*c7270*/  LEA R10, P4, R22, UR6, 0x3 ;  /* 0x00000006160a7c11 */ /* 0x000fe4000f8818ff */
[----:B------:R-:W-:Y:S02]  /*c7280*/  LEA.HI.X R25, R12, UR7, R13, 0x3, P3 ;  /* 0x000000070c197c11 */ /* 0x000fe400098f1c0d */
[----:B------:R-:W-:Y:S02]  /*c7290*/  LEA.HI.X R11, R22, UR7, R23, 0x3, P4 ;  /* 0x00000007160b7c11 */ /* 0x000fe4000a0f1c17 */
[----:B------:R-:W-:Y:S01]  /*c72a0*/  R2UR UR6, R154 ;  /* 0x000000009a0672ca */ /* 0x000fe200000e0000 */
[----:B------:R-:W2:Y:S01]  /*c72b0*/  LDG.E.64 R218, desc[UR10][R24.64+0xb248] ;  /* 0x00b2480a18da7981 */ /* 0x000ea2000c1e1b00 */
[----:B------:R-:W-:Y:S01]  /*c72c0*/  R2UR UR7, R155 ;  /* 0x000000009b0772ca */ /* 0x000fe200000e0000 */
[----:B------:R-:W-:-:S02]  /*c72d0*/  IMAD.WIDE R220, R220, 0x8, R30 ;  /* 0x00000008dcdc7825 */ /* 0x000fc400078e021e */
        /* <DEDUP_REMOVED lines=20> */
.L_x_4049:
        /* <DEDUP_REMOVED lines=27> */
[----:B------:R-:W3:Y:S01]  /*c75d0*/  LDC.64 R22, c[0x0][0x410] ;  /* 0x00010400ff167b82 */ /* 0x000ee20000000a00 */
        /* <DEDUP_REMOVED lines=12> */
[----:B---3--:R-:W-:-:S04]  /*c76a0*/  IMAD.WIDE R12, R12, 0x8, R22 ;  /* 0x000000080c0c7825 */ /* 0x008fc800078e0216 */
[----:B------:R-:W-:Y:S01]  /*c76b0*/  IMAD.WIDE R22, R10, 0x8, R22 ;  /* 0x000000080a167825 */ /* 0x000fe200078e0216 */
        /* <DEDUP_REMOVED lines=45> */
.L_x_4056:
[----:B------:R-:W-:Y:S05]  /*c7990*/  BSYNC.RECONVERGENT B5 ;  /* 0x0000000000057941 */ /* 0x000fea0003800200 */
.L_x_4055:
[----:B------:R-:W-:Y:S02]  /*c79a0*/  R2UR UR6, R154 ;  /* 0x000000009a0672ca */ /* 0x000fe400000e0000 */
[----:B------:R-:W-:-:S13]  /*c79b0*/  R2UR UR7, R155 ;  /* 0x000000009b0772ca */ /* 0x000fda00000e0000 */
[----:B------:R-:W2:Y:S01]  /*c79c0*/  LDG.E.64 R10, desc[UR6][R202.64] ;  /* 0x00000006ca0a7981 */ /* 0x000ea2000c1e1b00 */
[----:B------:R-:W1:Y:S01]  /*c79d0*/  MUFU.RCP64H R13, R41 ;  /* 0x00000029000d7308 */ /* 0x000e620000001800 */
[----:B------:R-:W-:Y:S01]  /*c79e0*/  IMAD.MOV.U32 R12, RZ, RZ, 0x1 ;  /* 0x00000001ff0c7424 */ /* 0x000fe200078e00ff */
[----:B------:R-:W-:Y:S05]  /*c79f0*/  BSSY.RECONVERGENT B5, `(.L_x_4057) ;  /* 0x0000017000057945 */ /* 0x000fea0003800200 */
[----:B-1----:R-:W-:-:S08]  /*c7a00*/  DFMA R214, -R40, R12, 1 ;  /* 0x3ff0000028d6742b */ /* 0x002fd0000000010c */
        /* <DEDUP_REMOVED lines=18> */
[----:B0-----:R-:W-:Y:S05]  /*c7b30*/  CALL.REL.NOINC `($__internal_0_$__cuda_sm20_div_rn_f64_full) ;  /* 0x00000b4400387944 */ /* 0x001fea0003c00000 */
[----:B------:R-:W-:Y:S02]  /*c7b40*/  IMAD.MOV.U32 R12, RZ, RZ, R10 ;  /* 0x000000ffff0c7224 */ /* 0x000fe400078e000a */
[----:B------:R-:W-:-:S07]  /*c7b50*/  IMAD.MOV.U32 R13, RZ, RZ, R11 ;  /* 0x000000ffff0d7224 */ /* 0x000fce00078e000b */
.L_x_4058:
[----:B------:R-:W-:Y:S05]  /*c7b60*/  BSYNC.RECONVERGENT B5 ;  /* 0x0000000000057941 */ /* 0x000fea0003800200 */
.L_x_4057:
[----:B------:R-:W-:-:S06]  /*c7b70*/  DSETP.GE.AND P3, PT, R22, R12, PT ;  /* 0x0000000c1600722a */ /* 0x000fcc0003f66000 */
[----:B------:R-:W-:Y:S02]  /*c7b80*/  FSEL R10, R30, RZ, P3 ;  /* 0x000000ff1e0a7208 */ /* 0x000fe40001800000 */
[----:B------:R-:W-:Y:S02]  /*c7b90*/  FSEL R11, R31, -1.875, P3 ;  /* 0xbff000001f0b7808 */ /* 0x000fe40001800000 */
[----:B------:R-:W-:Y:S02]  /*c7ba0*/  FSEL R12, R24, RZ, P3 ;  /* 0x000000ff180c7208 */ /* 0x000fe40001800000 */
[----:B------:R-:W-:Y:S01]  /*c7bb0*/  FSEL R13, R25, +QNAN , P3 ;  /* 0x7ff00000190d7808 */ /* 0x000fe20001800000 */
[----:B------:R-:W-:Y:S06]  /*c7bc0*/  BRA `(.L_x_4053) ;  /* 0x00000004000c7947 */ /* 0x000fec0003800000 */
.L_x_4054:
        /* <DEDUP_REMOVED lines=11> */
[----:B------:R-:W1:Y:S02]  /*c7c80*/  LDC.64 R224, c[0x0][0x428] ;  /* 0x00010a00ffe07b82 */ /* 0x000e640000000a00 */
        /* <DEDUP_REMOVED lines=16> */
[----:B------:R-:W2:Y:S01]  /*c7d90*/  LDC.64 R12, c[0x0][0x410] ;  /* 0x00010400ff0c7b82 */ /* 0x000ea20000000a00 */
        /* <DEDUP_REMOVED lines=8> */
[----:B--2---:R-:W-:-:S05]  /*c7e20*/  IMAD.WIDE R24, R11, 0x8, R12 ;  /* 0x000000080b187825 */ /* 0x004fca00078e020c */
[----:B------:R-:W2:Y:S01]  /*c7e30*/  LDG.E.64 R30, desc[UR10][R24.64+0x76e8] ;  /* 0x0076e80a181e7981 */ /* 0x000ea2000c1e1b00 */
[----:B------:R-:W-:-:S03]  /*c7e40*/  IMAD.WIDE R12, R10, 0x8, R12 ;  /* 0x000000080a0c7825 */ /* 0x000fc600078e020c */
[----:B------:R-:W3:Y:S01]  /*c7e50*/  LDG.E.64 R24, desc[UR14][R24.64+0x6360] ;  /* 0x0063600e18187981 */ /* 0x000ee2000c1e1b00 */
[----:B------:R-:W-:-:S03]  /*c7e60*/  IMAD.IADD R10, R18, 0x1, R213 ;  /* 0x00000001120a7824 */ /* 0x000fc600078e02d5 */
[----:B------:R-:W4:Y:S01]  /*c7e70*/  LDG.E.64 R22, desc[UR16][R12.64+0x6360] ;  /* 0x006360100c167981 */ /* 0x000f22000c1e1b00 */
        /* <DEDUP_REMOVED lines=11> */
[----:B------:R-:W1:Y:S07]  /*c7f30*/  I2F.F64 R214, R9 ;  /* 0x0000000900d67312 */ /* 0x000e6e0000201c00 */
[----:B----4-:R-:W-:-:S02]  /*c7f40*/  DADD R22, R24, R22 ;  /* 0x0000000018167229 */ /* 0x010fc40000000016 */
[----:B-----5:R-:W-:-:S06]  /*c7f50*/  DADD R12, R30, R12 ;  /* 0x000000001e0c7229 */ /* 0x020fcc000000000c */
[----:B-1----:R-:W-:Y:S02]  /*c7f60*/  DFMA R22, R214, -UR6, R22 ;  /* 0x80000006d6167c2b */ /* 0x002fe40008000016 */
        /* <DEDUP_REMOVED lines=9> */
.L_x_4053:
[----:B------:R-:W-:Y:S05]  /*c8000*/  BSYNC.RECONVERGENT B0 ;  /* 0x0000000000007941 */ /* 0x000fea0003800200 */
.L_x_4048:
[C-C-:B------:R-:W-:Y:S01]  /*c8010*/  DSETP.MAX.AND P3, P4, |R200|.reuse, |R10|.reuse, PT ;  /* 0x4000000ac800722a */ /* 0x140fe20003c6f200 */
[----:B------:R-:W-:Y:S01]  /*c8020*/  IMAD.MOV.U32 R9, RZ, RZ, R201 ;  /* 0x000000ffff097224 */ /* 0x000fe200078e00c9 */
[----:B------:R-:W-:Y:S01]  /*c8030*/  DADD R22, R200, -R10 ;  /* 0x00000000c8167229 */ /* 0x000fe2000000080a */
[----:B------:R-:W-:Y:S01]  /*c8040*/  IMAD.MOV.U32 R24, RZ, RZ, R10 ;  /* 0x000000ffff187224 */ /* 0x000fe200078e000a */
[----:B------:R-:W-:Y:S01]  /*c8050*/  BSSY.RELIABLE B0, `(.L_x_4059) ;  /* 0x000001f000007945 */ /* 0x000fe20003800100 */
[----:B------:R-:W-:Y:S01]  /*c8060*/  IMAD.MOV.U32 R30, RZ, RZ, -0x771c970f ;  /* 0x88e368f1ff1e7424 */ /* 0x000fe200078e00ff */
[----:B------:R-:W-:Y:S01]  /*c8070*/  FSEL R9, |R9|, |R11|, P3 ;  /* 0x4000000b09097208 */ /* 0x000fe20001800200 */
[----:B------:R-:W-:Y:S02]  /*c8080*/  IMAD.MOV.U32 R31, RZ, RZ, 0x3ee4f8b5 ;  /* 0x3ee4f8b5ff1f7424 */ /* 0x000fe400078e00ff */
[----:B------:R-:W-:Y:S02]  /*c8090*/  IMAD.MOV.U32 R10, RZ, RZ, R200 ;  /* 0x000000ffff0a7224 */ /* 0x000fe400078e00c8 */
[----:B------:R-:W-:-:S03]  /*c80a0*/  IMAD.MOV.U32 R25, RZ, RZ, 0x41cdcd64 ;  /* 0x41cdcd64ff197424 */ /* 0x000fc600078e00ff */
[----:B------:R-:W-:Y:S02]  /*c80b0*/  @P4 LOP3.LUT R9, R11, 0x80000, RZ, 0xfc, !PT ;  /* 0x000800000b094812 */ /* 0x000fe400078efcff */
[----:B------:R-:W-:Y:S01]  /*c80c0*/  SEL R10, R10, R24, P3 ;  /* 0x000000180a0a7207 */ /* 0x000fe20001800000 */
[----:B------:R-:W-:Y:S01]  /*c80d0*/  DSETP.GEU.AND P3, PT, |R22|, R30, PT ;  /* 0x0000001e1600722a */ /* 0x000fe20003f6e200 */
[----:B------:R-:W-:Y:S02]  /*c80e0*/  IMAD.MOV.U32 R24, RZ, RZ, -0x800000 ;  /* 0xff800000ff187424 */ /* 0x000fe400078e00ff */
[----:B------:R-:W-:-:S06]  /*c80f0*/  IMAD.MOV.U32 R11, RZ, RZ, R9 ;  /* 0x000000ffff0b7224 */ /* 0x000fcc00078e0009 */
[----:B------:R-:W-:-:S14]  /*c8100*/  DSETP.GT.OR P3, PT, R10, R24, P3 ;  /* 0x000000180a00722a */ /* 0x000fdc0001f64400 */
[----:B------:R-:W-:Y:S05]  /*c8110*/  @P3 BRA `(.L_x_4060) ;  /* 0x00000000003c3947 */ /* 0x000fea0003800000 */
[----:B------:R-:W-:Y:S02]  /*c8120*/  R2UR UR6, R154 ;  /* 0x000000009a0672ca */ /* 0x000fe400000e0000 */
[----:B------:R-:W-:-:S13]  /*c8130*/  R2UR UR7, R155 ;  /* 0x000000009b0772ca */ /* 0x000fda00000e0000 */
[----:B------:R-:W2:Y:S01]  /*c8140*/  LDG.E.64 R10, desc[UR6][R202.64] ;  /* 0x00000006ca0a7981 */ /* 0x000ea2000c1e1b00 */
[----:B------:R-:W-:Y:S01]  /*c8150*/  IMAD.MOV.U32 R9, RZ, RZ, R13 ;  /* 0x000000ffff097224 */ /* 0x000fe200078e000d */
[C-C-:B--2---:R-:W-:Y:S02]  /*c8160*/  DADD R22, R10.reuse, -R12.reuse ;  /* 0x000000000a167229 */ /* 0x144fe4000000080c */
[----:B------:R-:W-:-:S06]  /*c8170*/  DSETP.MAX.AND P4, P6, |R10|, |R12|, PT ;  /* 0x4000000c0a00722a */ /* 0x000fcc0003e8f200 */
[----:B------:R-:W-:Y:S01]  /*c8180*/  DSETP.GEU.AND P3, PT, |R22|, R30, PT ;  /* 0x0000001e1600722a */ /* 0x000fe20003f6e200 */
[----:B------:R-:W-:Y:S01]  /*c8190*/  SEL R10, R10, R12, P4 ;  /* 0x0000000c0a0a7207 */ /* 0x000fe20002000000 */
[----:B------:R-:W-:-:S05]  /*c81a0*/  IMAD.MOV.U32 R22, RZ, RZ, R11 ;  /* 0x000000ffff167224 */ /* 0x000fca00078e000b */
[----:B------:R-:W-:Y:S02]  /*c81b0*/  FSEL R22, |R22|, |R9|, P4 ;  /* 0x4000000916167208 */ /* 0x000fe40002000200 */
[----:B------:R-:W-:-:S05]  /*c81c0*/  @P6 LOP3.LUT R22, R9, 0x80000, RZ, 0xfc, !PT ;  /* 0x0008000009166812 */ /* 0x000fca00078efcff */
[----:B------:R-:W-:-:S06]  /*c81d0*/  IMAD.MOV.U32 R11, RZ, RZ, R22 ;  /* 0x000000ffff0b7224 */ /* 0x000fcc00078e0016 */
[----:B------:R-:W-:-:S14]  /*c81e0*/  DSETP.GT.OR P3, PT, R10, R24, P3 ;  /* 0x000000180a00722a */ /* 0x000fdc0001f64400 */
[----:B------:R-:W-:Y:S05]  /*c81f0*/  @!P3 BREAK.RELIABLE B0 ;  /* 0x000000000000b942 */ /* 0x000fea0003800100 */
[----:B------:R-:W-:Y:S05]  /*c8200*/  @!P3 BRA `(.L_x_4061) ;  /* 0x000000000024b947 */ /* 0x000fea0003800000 */
.L_x_4060:
[----:B------:R-:W-:-:S13]  /*c8210*/  ISETP.GT.AND P3, PT, R216, 0x1, PT ;  /* 0x00000001d800780c */ /* 0x000fda0003f64270 */
[----:B------:R-:W-:Y:S05]  /*c8220*/  @!P3 BREAK.RELIABLE B0 ;  /* 0x000000000000b942 */ /* 0x000fea0003800100 */
[----:B------:R-:W-:Y:S05]  /*c8230*/  @!P3 BRA `(.L_x_4047) ;  /* 0x000000000050b947 */ /* 0x000fea0003800000 */
[----:B------:R-:W-:Y:S05]  /*c8240*/  BSYNC.RELIABLE B0 ;  /* 0x0000000000007941 */ /* 0x000fea0003800100 */
.L_x_4059:
[----:B------:R-:W-:Y:S02]  /*c8250*/  VIADD R213, R213, 0x1 ;  /* 0x00000001d5d57836 */ /* 0x000fe40000000000 */
[----:B------:R-:W-:-:S03]  /*c8260*/  VIADD R216, R216, 0xffffffff ;  /* 0xffffffffd8d87836 */ /* 0x000fc60000000000 */
[----:B------:R-:W-:-:S13]  /*c8270*/  ISETP.GE.AND P3, PT, R213, R0, PT ;  /* 0x00000000d500720c */ /* 0x000fda0003f66270 */
[----:B------:R-:W-:Y:S05]  /*c8280*/  @!P3 BRA `(.L_x_4062) ;  /* 0xffffffe80064b947 */ /* 0x000fea000383ffff */
[----:B------:R-:W-:Y:S05]  /*c8290*/  BRA `(.L_x_4047) ;  /* 0x0000000000387947 */ /* 0x000fea0003800000 */
.L_x_4061:
[----:B------:R-:W1:Y:S01]  /*c82a0*/  LDC.64 R12, c[0x0][0x430] ;  /* 0x00010c00ff0c7b82 */ /* 0x000e620000000a00 */
        /* <DEDUP_REMOVED lines=8> */
[----:B-1----:R-:W-:-:S04]  /*c8330*/  IMAD.WIDE R10, R11, 0x4, R12 ;  /* 0x000000040b0a7825 */ /* 0x002fc800078e020c */
[----:B------:R-:W-:Y:S01]  /*c8340*/  IMAD.WIDE R12, R0, 0x4, R12 ;  /* 0x00000004000c7825 */ /* 0x000fe200078e020c */
[----:B------:R1:W-:Y:S03]  /*c8350*/  STG.E desc[UR6][R10.64], R213 ;  /* 0x000000d50a007986 */ /* 0x0003e6000c101906 */
[----:B------:R-:W-:Y:S01]  /*c8360*/  IMAD.MOV.U32 R0, RZ, RZ, R213 ;  /* 0x000000ffff007224 */ /* 0x000fe200078e00d5 */
[----:B------:R1:W-:Y:S06]  /*c8370*/  STG.E desc[UR8][R12.64], R216 ;  /* 0x000000d80c007986 */ /* 0x0003ec000c101908 */
.L_x_4047:
[----:B------:R-:W-:Y:S05]  /*c8380*/  BSYNC.RECONVERGENT B1 ;  /* 0x0000000000017941 */ /* 0x000fea0003800200 */
.L_x_4046:
[C---:B------:R-:W-:Y:S01]  /*c8390*/  ISETP.LT.U32.AND P3, PT, R8.reuse, 0x20, PT ;  /* 0x000000200800780c */ /* 0x040fe20003f61070 */
[----:B------:R-:W-:-:S12]  /*c83a0*/  VIADD R8, R8, 0x1 ;  /* 0x0000000108087836 */ /* 0x000fd80000000000 */
[----:B------:R-:W-:Y:S05]  /*c83b0*/  @P2 BRA P3, `(.L_x_4063) ;  /* 0xffffffe400902947 */ /* 0x000fea000183ffff */
.L_x_4045:
[----:B------:R-:W-:Y:S05]  /*c83c0*/  BSYNC.RECONVERGENT B2 ;  /* 0x0000000000027941 */ /* 0x000fea0003800200 */
.L_x_4044:
[C---:B-1----:R-:W-:Y:S02]  /*c83d0*/  IMAD.IADD R8, R247.reuse, 0x1, R3 ;  /* 0x00000001f7087824 */ /* 0x042fe400078e0203 */
[----:B------:R-:W-:-:S04]  /*c83e0*/  IMAD.IADD R200, R247, 0x1, R0 ;  /* 0x00000001f7c87824 */ /* 0x000fc800078e0200 */
[----:B------:R-:W5:Y:S04]  /*c83f0*/  LDL.U8 R8, [R8] ;  /* 0x0000000008087983 */ /* 0x000f680000100000 */
[----:B------:R-:W5:Y:S01]  /*c8400*/  LDL.U8 R200, [R200+0x1b] ;  /* 0x00001b00c8c87983 */ /* 0x000f620000100000 */
[----:B------:R-:W-:Y:S05]  /*c8410*/  BRA `(.L_x_4064) ;  /* 0xffffffc400387947 */ /* 0x000fea000383ffff */
.L_x_4041:
[----:B------:R-:W-:Y:S05]  /*c8420*/  BSYNC.RECONVERGENT B3 ;  /* 0x0000000000037941 */ /* 0x000fea0003800200 */
.L_x_4017:
        /* <DEDUP_REMOVED lines=12> */
[----:B------:R-:W-:Y:S01]  /*c84f0*/  ISETP.GE.AND P1, PT, R209, 0x1, PT ;  /* 0x00000001d100780c */ /* 0x000fe20003f26270 */
[----:B------:R-:W-:Y:S01]  /*c8500*/  BSSY.RECONVERGENT B1, `(.L_x_4067) ;  /* 0x00000c2000017945 */ /* 0x000fe20003800200 */
[----:B------:R-:W-:-:S11]  /*c8510*/  IMAD.MOV.U32 R0, RZ, RZ, RZ ;  /* 0x000000ffff007224 */ /* 0x000fd600078e00ff */
        /* <DEDUP_REMOVED lines=11> */
.L_x_4071:
[----:B------:R-:W1:Y:S01]  /*c85d0*/  LDC.64 R10, c[0x0][0x430] ;  /* 0x00010c00ff0a7b82 */ /* 0x000e620000000a00 */
[C---:B------:R-:W-:Y:S01]  /*c85e0*/  R2UR UR6, R154.reuse ;  /* 0x000000009a0672ca */ /* 0x040fe200000e0000 */
[----:B------:R-:W-:Y:S01]  /*c85f0*/  IMAD.IADD R23, R19, 0x1, R12 ;  /* 0x0000000113177824 */ /* 0x000fe200078e020c */
[C---:B------:R-:W-:Y:S02]  /*c8600*/  R2UR UR7, R155.reuse ;  /* 0x000000009b0772ca */ /* 0x040fe400000e0000 */
[----:B------:R-:W-:Y:S02]  /*c8610*/  R2UR UR8, R154 ;  /* 0x000000009a0872ca */ /* 0x000fe400000e0000 */
[----:B------:R-:W-:Y:S01]  /*c8620*/  R2UR UR9, R155 ;  /* 0x000000009b0972ca */ /* 0x000fe200000e0000 */
[----:B-1----:R-:W-:-:S08]  /*c8630*/  IMAD.WIDE R10, R23, 0x4, R10 ;  /* 0x00000004170a7825 */ /* 0x002fd000078e020a */
        /* <DEDUP_REMOVED lines=17> */
[----:B-1----:R-:W-:Y:S01]  /*c8750*/  VIADD R11, R0, 0x1 ;  /* 0x00000001000b7836 */ /* 0x002fe20000000000 */
        /* <DEDUP_REMOVED lines=49> */
.L_x_4070:
[----:B------:R-:W-:Y:S05]  /*c8a70*/  BSYNC.RECONVERGENT B2 ;  /* 0x0000000000027941 */ /* 0x000fea0003800200 */
.L_x_4069:
[----:B------:R-:W-:Y:S05]  /*c8a80*/  @!P1 BRA `(.L_x_4068) ;  /* 0x0000000400a49947 */ /* 0x000fea0003800000 */
[----:B------:R-:W-:Y:S01]  /*c8a90*/  ISETP.GE.U32.AND P2, PT, R13, 0x8, PT ;  /* 0x000000080d00780c */ /* 0x000fe20003f46070 */
[----:B------:R-:W-:Y:S01]  /*c8aa0*/  BSSY.RECONVERGENT B2, `(.L_x_4072) ;  /* 0x000002c000027945 */ /* 0x000fe20003800200 */
[----:B------:R-:W-:-:S04]  /*c8ab0*/  LOP3.LUT R12, R209, 0x7, RZ, 0xc0, !PT ;  /* 0x00000007d10c7812 */ /* 0x000fc800078ec0ff */
[----:B------:R-:W-:-:S07]  /*c8ac0*/  ISETP.NE.AND P1, PT, R12, RZ, PT ;  /* 0x000000ff0c00720c */ /* 0x000fce0003f25270 */
[----:B------:R-:W-:Y:S06]  /*c8ad0*/  @!P2 BRA `(.L_x_4073) ;  /* 0x0000000000a0a947 */ /* 0x000fec0003800000 */
        /* <DEDUP_REMOVED lines=40> */
.L_x_4073:
[----:B------:R-:W-:Y:S05]  /*c8d60*/  BSYNC.RECONVERGENT B2 ;  /* 0x0000000000027941 */ /* 0x000fea0003800200 */
.L_x_4072:
        /* <DEDUP_REMOVED lines=30> */
.L_x_4075:
[----:B------:R-:W-:Y:S05]  /*c8f50*/  BSYNC.RECONVERGENT B2 ;  /* 0x0000000000027941 */ /* 0x000fea0003800200 */
.L_x_4074:
[----:B------:R-:W-:Y:S05]  /*c8f60*/  @!P1 BRA `(.L_x_4068) ;  /* 0x00000000006c9947 */ /* 0x000fea0003800000 */
[----:B------:R-:W1:Y:S01]  /*c8f70*/  LDC.64 R10, c[0x0][0x430] ;  /* 0x00010c00ff0a7b82 */ /* 0x000e620000000a00 */
[----:B------:R-:W-:Y:S01]  /*c8f80*/  R2UR UR6, R154 ;  /* 0x000000009a0672ca */ /* 0x000fe200000e0000 */
[----:B------:R-:W-:Y:S01]  /*c8f90*/  IMAD.IADD R3, R19, 0x1, R3 ;  /* 0x0000000113037824 */ /* 0x000fe200078e0203 */
[----:B------:R-:W-:-:S03]  /*c8fa0*/  R2UR UR7, R155 ;  /* 0x000000009b0772ca */ /* 0x000fc600000e0000 */
[----:B-1----:R-:W-:-:S10]  /*c8fb0*/  IMAD.WIDE R10, R3, 0x4, R10 ;  /* 0x00000004030a7825 */ /* 0x002fd400078e020a */
        /* <DEDUP_REMOVED lines=22> */
.L_x_4068:
[----:B------:R-:W-:Y:S05]  /*c9120*/  BSYNC.RECONVERGENT B1 ;  /* 0x0000000000017941 */ /* 0x000fea0003800200 */
.L_x_4067:
        /* <DEDUP_REMOVED lines=12> */
.L_x_4080:
[----:B------:R-:W1:Y:S01]  /*c91f0*/  LDCU.64 UR6, c[0x0][0x430] ;  /* 0x00008600ff0677ac */ /* 0x000e620008000a00 */
[----:B------:R-:W2:Y:S01]  /*c9200*/  LDC.64 R10, c[0x0][0x430] ;  /* 0x00010c00ff0a7b82 */ /* 0x000ea20000000a00 */
[----:B------:R-:W-:Y:S02]  /*c9210*/  IADD3 R13, P1, PT, R19, R23, RZ ;  /* 0x00000017130d7210 */ /* 0x000fe40007f3e0ff */
[C---:B------:R-:W-:Y:S02]  /*c9220*/  R2UR UR8, R154.reuse ;  /* 0x000000009a0872ca */ /* 0x040fe400000e0000 */
[----:B------:R-:W-:Y:S01]  /*c9230*/  R2UR UR9, R155 ;  /* 0x000000009b0972ca */ /* 0x000fe200000e0000 */
[----:B------:R-:W-:Y:S01]  /*c9240*/  IMAD.X R30, RZ, RZ, R25, P1 ;  /* 0x000000ffff1e7224 */ /* 0x000fe200008e0619 */
[----:B-1----:R-:W-:Y:S02]  /*c9250*/  LEA R12, P1, R13, UR6, 0x2 ;  /* 0x000000060d0c7c11 */ /* 0x002fe4000f8210ff */
[----:B------:R-:W-:-:S02]  /*c9260*/  R2UR UR6, R154 ;  /* 0x000000009a0672ca */ /* 0x000fc400000e0000 */
[----:B------:R-:W-:Y:S01]  /*c9270*/  LEA.HI.X R13, R13, UR7, R30, 0x2, P1 ;  /* 0x000000070d0d7c11 */ /* 0x000fe200088f141e */
[----:B------:R-:W-:Y:S01]  /*c9280*/  IMAD.IADD R30, R3, 0x1, R23 ;  /* 0x00000001031e7824 */ /* 0x000fe200078e0217 */
[----:B------:R-:W-:-:S05]  /*c9290*/  R2UR UR7, R155 ;  /* 0x000000009b0772ca */ /* 0x000fca00000e0000 */
[----:B------:R-:W3:Y:S01]  /*c92a0*/  LDG.E R12, desc[UR8][R12.64+0x64] ;  /* 0x000064080c0c7981 */ /* 0x000ee2000c1e1900 */
[----:B--2---:R-:W-:-:S05]  /*c92b0*/  IMAD.WIDE R10, R30, 0x4, R10 ;  /* 0x000000041e0a7825 */ /* 0x004fca00078e020a */
[----:B------:R-:W2:Y:S04]  /*c92c0*/  LDG.E R30, desc[UR8][R10.64+0x4] ;  /* 0x000004080a1e7981 */ /* 0x000ea8000c1e1900 */
        /* <DEDUP_REMOVED lines=14> */
[----:B-1----:R-:W-:-:S02]  /*c93b0*/  VIADD R11, R0, 0x1 ;  /* 0x00000001000b7836 */ /* 0x002fc40000000000 */
[----:B------:R-:W-:Y:S01]  /*c93c0*/  VIADD R23, R23, 0x10 ;  /* 0x0000001017177836 */ /* 0x000fe20000000000 */
[----:B---3--:R-:W-:Y:S02]  /*c93d0*/  ISETP.GT.AND P1, PT, R12, RZ, PT ;  /* 0x000000ff0c00720c */ /* 0x008fe40003f24270 */
[----:B----4-:R-:W-:-:S11]  /*c93e0*/  ISETP.GT.AND P2, PT, R13, RZ, PT ;  /* 0x000000ff0d00720c */ /* 0x010fd60003f44270 */
[----:B------:R-:W-:Y:S01]  /*c93f0*/  @!P1 IMAD.MOV R11, RZ, RZ, R0 ;  /* 0x000000ffff0b9224 */ /* 0x000fe200078e0200 */
[----:B--2---:R-:W-:-:S03]  /*c9400*/  ISETP.GT.AND P1, PT, R30, RZ, PT ;  /* 0x000000ff1e00720c */ /* 0x004fc60003f24270 */
        /* <DEDUP_REMOVED lines=45> */
.L_x_4079:
[----:B------:R-:W-:Y:S05]  /*c96e0*/  BSYNC.RECONVERGENT B2 ;  /* 0x0000000000027941 */ /* 0x000fea0003800200 */
.L_x_4078:
[----:B------:R-:W-:Y:S05]  /*c96f0*/  @!P0 BRA `(.L_x_4077) ;  /* 0x0000000400e08947 */ /* 0x000fea0003800000 */
[----:B------:R-:W-:Y:S01]  /*c9700*/  ISETP.GE.U32.AND P1, PT, R24, 0x8, PT ;  /* 0x000000081800780c */ /* 0x000fe20003f26070 */
[----:B------:R-:W-:Y:S01]  /*c9710*/  BSSY.RECONVERGENT B2, `(.L_x_4081) ;  /* 0x0000031000027945 */ /* 0x000fe20003800200 */
[----:B------:R-:W-:-:S04]  /*c9720*/  LOP3.LUT R23, R208, 0x7, RZ, 0xc0, !PT ;  /* 0x00000007d0177812 */ /* 0x000fc800078ec0ff */
[----:B------:R-:W-:-:S07]  /*c9730*/  ISETP.NE.AND P0, PT, R23, RZ, PT ;  /* 0x000000ff1700720c */ /* 0x000fce0003f05270 */
[----:B------:R-:W-:Y:S06]  /*c9740*/  @!P1 BRA `(.L_x_4082) ;  /* 0x0000000000b49947 */ /* 0x000fec0003800000 */
[----:B------:R-:W1:Y:S01]  /*c9750*/  LDCU.64 UR6, c[0x0][0x430] ;  /* 0x00008600ff0677ac */ /* 0x000e620008000a00 */
[----:B------:R-:W2:Y:S01]  /*c9760*/  LDC.64 R10, c[0x0][0x430] ;  /* 0x00010c00ff0a7b82 */ /* 0x000ea20000000a00 */
[----:B------:R-:W-:Y:S01]  /*c9770*/  IADD3 R13, P1, PT, R19, R22, RZ ;  /* 0x00000016130d7210 */ /* 0x000fe20007f3e0ff */
[----:B------:R-:W-:Y:S01]  /*c9780*/  IMAD.IADD R25, R3, 0x1, R22 ;  /* 0x0000000103197824 */ /* 0x000fe200078e0216 */
[----:B------:R-:W-:Y:S02]  /*c9790*/  R2UR UR8, R154 ;  /* 0x000000009a0872ca */ /* 0x000fe400000e0000 */
[----:B------:R-:W-:Y:S02]  /*c97a0*/  LEA.HI.X.SX32 R24, R19, RZ, 0x1, P1 ;  /* 0x000000ff13187211 */ /* 0x000fe400008f0eff */
[----:B------:R-:W-:Y:S02]  /*c97b0*/  R2UR UR9, R155 ;  /* 0x000000009b0972ca */ /* 0x000fe400000e0000 */
[----:B-1----:R-:W-:-:S02]  /*c97c0*/  LEA R12, P1, R13, UR6, 0x2 ;  /* 0x000000060d0c7c11 */ /* 0x002fc4000f8210ff */
[----:B------:R-:W-:Y:S02]  /*c97d0*/  R2UR UR6, R154 ;  /* 0x000000009a0672ca */ /* 0x000fe400000e0000 */
[----:B------:R-:W-:Y:S02]  /*c97e0*/  LEA.HI.X R13, R13, UR7, R24, 0x2, P1 ;  /* 0x000000070d0d7c11 */ /* 0x000fe400088f1418 */
[----:B------:R-:W-:Y:S01]  /*c97f0*/  R2UR UR7, R155 ;  /* 0x000000009b0772ca */ /* 0x000fe200000e0000 */
[----:B--2---:R-:W-:-:S04]  /*c9800*/  IMAD.WIDE R10, R25, 0x4, R10 ;  /* 0x00000004190a7825 */ /* 0x004fc800078e020a */
[----:B------:R-:W2:Y:S04]  /*c9810*/  LDG.E R12, desc[UR8][R12.64+0x64] ;  /* 0x000064080c0c7981 */ /* 0x000ea8000c1e1900 */
[----:B------:R-:W3:Y:S04]  /*c9820*/  LDG.E R24, desc[UR8][R10.64+0x4] ;  /* 0x000004080a187981 */ /* 0x000ee8000c1e1900 */
[----:B------:R-:W4:Y:S04]  /*c9830*/  LDG.E R30, desc[UR8][R10.64+0xc] ;  /* 0x00000c080a1e7981 */ /* 0x000f28000c1e1900 */
[----:B------:R-:W5:Y:S04]  /*c9840*/  LDG.E R13, desc[UR6][R10.64] ;  /* 0x000000060a0d7981 */ /* 0x000f68000c1e1900 */
[----:B------:R-:W4:Y:S04]  /*c9850*/  LDG.E R25, desc[UR6][R10.64+0x8] ;  /* 0x000008060a197981 */ /* 0x000f28000c1e1900 */
[----:B------:R-:W4:Y:S04]  /*c9860*/  LDG.E R31, desc[UR6][R10.64+0x10] ;  /* 0x000010060a1f7981 */ /* 0x000f28000c1e1900 */
[----:B------:R-:W4:Y:S04]  /*c9870*/  LDG.E R34, desc[UR8][R10.64+0x14] ;  /* 0x000014080a227981 */ /* 0x000f28000c1e1900 */
[----:B------:R1:W4:Y:S02]  /*c9880*/  LDG.E R10, desc[UR6][R10.64+0x18] ;  /* 0x000018060a0a7981 */ /* 0x000324000c1e1900 */
[----:B-1----:R-:W-:-:S02]  /*c9890*/  VIADD R11, R0, 0x1 ;  /* 0x00000001000b7836 */ /* 0x002fc40000000000 */
[----:B------:R-:W-:Y:S01]  /*c98a0*/  VIADD R22, R22, 0x8 ;  /* 0x0000000816167836 */ /* 0x000fe20000000000 */
[----:B--2---:R-:W-:Y:S02]  /*c98b0*/  ISETP.GT.AND P1, PT, R12, RZ, PT ;  /* 0x000000ff0c00720c */ /* 0x004fe40003f24270 */
[----:B-----5:R-:W-:-:S11]  /*c98c0*/  ISETP.GT.AND P2, PT, R13, RZ, PT ;  /* 0x000000ff0d00720c */ /* 0x020fd60003f44270 */
        /* <DEDUP_REMOVED lines=21> */
.L_x_4082:
[----:B------:R-:W-:Y:S05]  /*c9a20*/  BSYNC.RECONVERGENT B2 ;  /* 0x0000000000027941 */ /* 0x000fea0003800200 */
.L_x_4081:
        /* <DEDUP_REMOVED lines=35> */
.L_x_4084:
[----:B------:R-:W-:Y:S05]  /*c9c60*/  BSYNC.RECONVERGENT B2 ;  /* 0x0000000000027941 */ /* 0x000fea0003800200 */
.L_x_4083:
[----:B------:R-:W-:Y:S05]  /*c9c70*/  @!P0 BRA `(.L_x_4077) ;  /* 0x0000000000808947 */ /* 0x000fea0003800000 */
[----:B------:R-:W1:Y:S01]  /*c9c80*/  LDCU.64 UR6, c[0x0][0x430] ;  /* 0x00008600ff0677ac */ /* 0x000e620008000a00 */
[----:B------:R-:W-:Y:S02]  /*c9c90*/  IADD3 R11, P0, PT, R19, R22, RZ ;  /* 0x00000016130b7210 */ /* 0x000fe40007f1e0ff */
[----:B------:R-:W-:Y:S02]  /*c9ca0*/  R2UR UR8, R154 ;  /* 0x000000009a0872ca */ /* 0x000fe400000e0000 */
[----:B------:R-:W-:Y:S02]  /*c9cb0*/  R2UR UR9, R155 ;  /* 0x000000009b0972ca */ /* 0x000fe400000e0000 */
[----:B------:R-:W-:Y:S02]  /*c9cc0*/  LEA.HI.X.SX32 R12, R19, RZ, 0x1, P0 ;  /* 0x000000ff130c7211 */ /* 0x000fe400000f0eff */
[----:B-1----:R-:W-:-:S04]  /*c9cd0*/  LEA R10, P0, R11, UR6, 0x2 ;  /* 0x000000060b0a7c11 */ /* 0x002fc8000f8010ff */
        /* <DEDUP_REMOVED lines=8> */
[----:B------:R-:W1:Y:S01]  /*c9d60*/  LDC.64 R10, c[0x0][0x430] ;  /* 0x00010c00ff0a7b82 */ /* 0x000e620000000a00 */
[----:B------:R-:W-:Y:S01]  /*c9d70*/  ISETP.NE.AND P1, PT, R208, 0x2, PT ;  /* 0x00000002d000780c */ /* 0x000fe20003f25270 */
[----:B------:R-:W-:Y:S01]  /*c9d80*/  IMAD.IADD R3, R3, 0x1, R22 ;  /* 0x0000000103037824 */ /* 0x000fe200078e0216 */
[----:B------:R-:W-:Y:S02]  /*c9d90*/  R2UR UR6, R154 ;  /* 0x000000009a0672ca */ /* 0x000fe400000e0000 */
[----:B------:R-:W-:-:S09]  /*c9da0*/  R2UR UR7, R155 ;  /* 0x000000009b0772ca */ /* 0x000fd200000e0000 */
[----:B------:R-:W-:Y:S02]  /*c9db0*/  @P1 R2UR UR8, R154 ;  /* 0x000000009a0812ca */ /* 0x000fe400000e0000 */
[----:B------:R-:W-:Y:S01]  /*c9dc0*/  @P1 R2UR UR9, R155 ;  /* 0x000000009b0912ca */ /* 0x000fe200000e0000 */
[----:B-1----:R-:W-:-:S05]  /*c9dd0*/  IMAD.WIDE R10, R3, 0x4, R10 ;  /* 0x00000004030a7825 */ /* 0x002fca00078e020a */
        /* <DEDUP_REMOVED lines=10> */
.L_x_4077:
[----:B------:R-:W-:Y:S05]  /*c9e80*/  BSYNC.RECONVERGENT B1 ;  /* 0x0000000000017941 */ /* 0x000fea0003800200 */
.L_x_4076:
[----:B------:R-:W-:Y:S01]  /*c9e90*/  LEA.HI R0, R0, 0xffffffff, RZ, 0x1f ;  /* 0xffffffff00007811 */ /* 0x000fe200078ff8ff */
[----:B------:R-:W-:Y:S01]  /*c9ea0*/  UMOV UR6, 0xcccccccd ;  /* 0xcccccccd00067882 */ /* 0x000fe20000000000 */
[----:B------:R-:W-:Y:S01]  /*c9eb0*/  UMOV UR7, 0x4016cccc ;  /* 0x4016cccc00077882 */ /* 0x000fe20000000000 */
[----:B------:R-:W-:Y:S01]  /*c9ec0*/  DADD R8, R8, 200 ;  /* 0x4069000008087429 */ /* 0x000fe20000000000 */
[----:B------:R-:W1:Y:S01]  /*c9ed0*/  I2F.F64 R10, R0 ;  /* 0x00000000000a7312 */ /* 0x000e620000201c00 */
[----:B------:R-:W-:Y:S01]  /*c9ee0*/  DADD R204, R204, -UR6 ;  /* 0x80000006cccc7e29 */ /* 0x000fe20008000000 */
[----:B------:R-:W-:Y:S01]  /*c9ef0*/  UMOV UR6, 0x704ff434 ;  /* 0x704ff43400067882 */ /* 0x000fe20000000000 */
[----:B------:R-:W-:Y:S01]  /*c9f00*/  UMOV UR7, 0x3fe0a2b1 ;  /* 0x3fe0a2b100077882 */ /* 0x000fe20000000000 */
[----:B------:R-:W-:Y:S05]  /*c9f10*/  BSSY.RECONVERGENT B1, `(.L_x_4085) ;  /* 0x000001a000017945 */ /* 0x000fea0003800200 */
[----:B------:R-:W-:Y:S01]  /*c9f20*/  FSETP.GEU.AND P1, PT, |R9|, 6.5827683646048100446e-37, PT ;  /* 0x036000000900780b */ /* 0x000fe20003f2e200 */
[----:B-1----:R-:W-:Y:S01]  /*c9f30*/  DFMA R10, R10, -UR6, R204 ;  /* 0x800000060a0a7c2b */ /* 0x002fe200080000cc */
[----:B------:R-:W-:Y:S01]  /*c9f40*/  UMOV UR6, 0x3a29c77a ;  /* 0x3a29c77a00067882 */ /* 0x000fe20000000000 */
[----:B------:R-:W-:-:S06]  /*c9f50*/  UMOV UR7, 0x3fffcb92 ;  /* 0x3fffcb9200077882 */ /* 0x000fcc0000000000 */
[----:B------:R-:W-:Y:S01]  /*c9f60*/  DFMA R38, R38, UR6, R10 ;  /* 0x0000000626267c2b */ /* 0x000fe2000800000a */
[----:B------:R-:W-:-:S05]  /*c9f70*/  IMAD.MOV.U32 R10, RZ, RZ, 0x1 ;  /* 0x00000001ff0a7424 */ /* 0x000fca00078e00ff */
        /* <DEDUP_REMOVED lines=19> */
.L_x_4086:
[----:B------:R-:W-:Y:S05]  /*ca0b0*/  BSYNC.RECONVERGENT B1 ;  /* 0x0000000000017941 */ /* 0x000fea0003800200 */
.L_x_4085:
[----:B------:R-:W-:Y:S01]  /*ca0c0*/  UMOV UR6, 0x66666666 ;  /* 0x6666666600067882 */ /* 0x000fe20000000000 */
[----:B------:R-:W-:Y:S01]  /*ca0d0*/  UMOV UR7, 0x40711266 ;  /* 0x4071126600077882 */ /* 0x000fe20000000000 */
[----:B------:R-:W-:Y:S01]  /*ca0e0*/  IMAD.MOV.U32 R8, RZ, RZ, 0x0 ;  /* 0x00000000ff087424 */ /* 0x000fe200078e00ff */
[----:B------:R-:W-:Y:S01]  /*ca0f0*/  DADD R10, R10, -UR6 ;  /* 0x800000060a0a7e29 */ /* 0x000fe20008000000 */
[----:B------:R-:W-:-:S07]  /*ca100*/  IMAD.MOV.U32 R9, RZ, RZ, 0x40590000 ;  /* 0x40590000ff097424 */ /* 0x000fce00078e00ff */
[----:B------:R-:W-:-:S11]  /*ca110*/  DFMA R10, R10, R8, 0.5 ;  /* 0x3fe000000a0a742b */ /* 0x000fd60000000008 */
.L_x_4066:
[----:B------:R-:W-:Y:S05]  /*ca120*/  BSYNC.RECONVERGENT B0 ;  /* 0x0000000000007941 */ /* 0x000fea0003800200 */
.L_x_4065:
[----:B------:R-:W1:Y:S01]  /*ca130*/  MUFU.RCP64H R13, 100 ;  /* 0x40590000000d7908 */ /* 0x000e620000001800 */
[----:B------:R-:W-:Y:S01]  /*ca140*/  IMAD.MOV.U32 R8, RZ, RZ, 0x0 ;  /* 0x00000000ff087424 */ /* 0x000fe200078e00ff */
[----:B------:R-:W-:Y:S01]  /*ca150*/  BSSY.RECONVERGENT B0, `(.L_x_4016) ;  /* 0x0000018000007945 */ /* 0x000fe20003800200 */
[----:B------:R-:W-:Y:S02]  /*ca160*/  IMAD.MOV.U32 R9, RZ, RZ, 0x40590000 ;  /* 0x40590000ff097424 */ /* 0x000fe400078e00ff */
[----:B------:R-:W-:-:S03]  /*ca170*/  IMAD.MOV.U32 R12, RZ, RZ, 0x1 ;  /* 0x00000001ff0c7424 */ /* 0x000fc600078e00ff */
[----:B------:R2:W3:Y:S03]  /*ca180*/  F2I.F64.TRUNC R0, R10 ;  /* 0x0000000a00007311 */ /* 0x0004e6000030d100 */
[----:B-1----:R-:W-:-:S08]  /*ca190*/  DFMA R22, R12, -R8, 1 ;  /* 0x3ff000000c16742b */ /* 0x002fd00000000808 */
[----:B------:R-:W-:-:S08]  /*ca1a0*/  DFMA R22, R22, R22, R22 ;  /* 0x000000161616722b */ /* 0x000fd00000000016 */
[----:B------:R-:W-:-:S08]  /*ca1b0*/  DFMA R22, R12, R22, R12 ;  /* 0x000000160c16722b */ /* 0x000fd0000000000c */
[C---:B--2---:R-:W-:Y:S01]  /*ca1c0*/  DFMA R10, R22.reuse, -R8, 1 ;  /* 0x3ff00000160a742b */ /* 0x044fe20000000808 */
[----:B---3--:R-:W1:Y:S07]  /*ca1d0*/  I2F.F64 R8, R0 ;  /* 0x0000000000087312 */ /* 0x008e6e0000201c00 */
[----:B------:R-:W-:-:S08]  /*ca1e0*/  DFMA R10, R22, R10, R22 ;  /* 0x0000000a160a722b */ /* 0x000fd00000000016 */
[----:B-1----:R-:W-:Y:S01]  /*ca1f0*/  DMUL R12, R10, R8 ;  /* 0x000000080a0c7228 */ /* 0x002fe20000000000 */
        /* <DEDUP_REMOVED lines=12> */
[----:B0-----:R-:W-:Y:S05]  /*ca2c0*/  CALL.REL.NOINC `($__internal_0_$__cuda_sm20_div_rn_f64_full) ;  /* 0x00000b1c00547944 */ /* 0x001fea0003c00000 */
.L_x_4087:
[----:B------:R-:W-:Y:S05]  /*ca2d0*/  BSYNC.RECONVERGENT B0 ;  /* 0x0000000000007941 */ /* 0x000fea0003800200 */
.L_x_4016:
[----:B------:R-:W-:Y:S05]  /*ca2e0*/  BSYNC.RECONVERGENT B4 ;  /* 0x0000000000047941 */ /* 0x000fea0003800200 */
.L_x_4015:
[----:B------:R-:W1:Y:S01]  /*ca2f0*/  LDC.64 R8, c[0x0][0x3f8] ;  /* 0x0000fe00ff087b82 */ /* 0x000e620000000a00 */
[----:B------:R-:W-:Y:S02]  /*ca300*/  R2UR UR6, R154 ;  /* 0x000000009a0672ca */ /* 0x000fe400000e0000 */
[----:B------:R-:W-:-:S13]  /*ca310*/  R2UR UR7, R155 ;  /* 0x000000009b0772ca */ /* 0x000fda00000e0000 */
[----:B-1----:R-:W2:Y:S01]  /*ca320*/  LDG.E R8, desc[UR6][R8.64+0x24] ;  /* 0x0000240608087981 */ /* 0x002ea2000c1e1900 */
[----:B------:R-:W-:-:S04]  /*ca330*/  IMAD.MOV.U32 R3, RZ, RZ, 0x5 ;  /* 0x00000005ff037424 */ /* 0x000fc800078e00ff */
[----:B--2---:R-:W-:-:S04]  /*ca340*/  IMAD R0, R8, R3, 0x2c ;  /* 0x0000002c08007424 */ /* 0x004fc800078e0203 */
[----:B------:R-:W1:Y:S02]  /*ca350*/  I2F.F64 R8, R0 ;  /* 0x0000000000087312 */ /* 0x000e640000201c00 */
[----:B-1----:R-:W-:-:S14]  /*ca360*/  DSETP.GT.AND P0, PT, R10, R8, PT ;  /* 0x000000080a00722a */ /* 0x002fdc0003f04000 */
[----:B------:R-:W-:Y:S05]  /*ca370*/  @P0 BRA `(.L_x_2014) ;  /* 0x0000015000ac0947 */ /* 0x000fea0003800000 */
[----:B------:R-:W1:Y:S01]  /*ca380*/  LDC.64 R10, c[0x0][0x388] ;  /* 0x0000e200ff0a7b82 */ /* 0x000e620000000a00 */
[----:B------:R-:W-:Y:S01]  /*ca390*/  R2UR UR6, R154 ;  /* 0x000000009a0672ca */ /* 0x000fe200000e0000 */
[----:B------:R-:W-:Y:S01]  /*ca3a0*/  IMAD.SHL.U32 R3, R5, 0x4, RZ ;  /* 0x0000000405037824 */ /* 0x000fe200078e00ff */
[----:B------:R-:W-:-:S05]  /*ca3b0*/  R2UR UR7, R155 ;  /* 0x000000009b0772ca */ /* 0x000fca00000e0000 */
[----:B------:R-:W2:Y:S01]  /*ca3c0*/  LDC.64 R8, c[0x0][0x3f8] ;  /* 0x0000fe00ff087b82 */ /* 0x000ea20000000a00 */
[----:B-1----:R-:W-:-:S07]  /*ca3d0*/  IMAD.WIDE R10, R3, 0x4, R10 ;  /* 0x00000004030a7825 */ /* 0x002fce00078e020a */
[----:B------:R-:W3:Y:S01]  /*ca3e0*/  LDG.E R3, desc[UR6][R10.64+0x4] ;  /* 0x000004060a037981 */ /* 0x000ee2000c1e1900 */
[----:B------:R-:W-:Y:S02]  /*ca3f0*/  R2UR UR8, R154 ;  /* 0x000000009a0872ca */ /* 0x000fe400000e0000 */
[----:B------:R-:W-:Y:S01]  /*ca400*/  R2UR UR9, R155 ;  /* 0x000000009b0972ca */ /* 0x000fe200000e0000 */
[----:B--2---:R-:W-:Y:S01]  /*ca410*/  IMAD.WIDE.U32 R8, R212, 0x4, R8 ;  /* 0x00000004d4087825 */ /* 0x004fe200078e0008 */
[----:B------:R-:W-:Y:S05]  /*ca420*/  BSSY.RECONVERGENT B0, `(.L_x_4088) ;  /* 0x00000d2000007945 */ /* 0x000fea0003800200 */
[----:B------:R1:W5:Y:S06]  /*ca430*/  LDG.E R8, desc[UR6][R8.64+0x2c] ;  /* 0x00002c0608087981 */ /* 0x00036c000c1e1900 */
[----:B------:R1:W5:Y:S01]  /*ca440*/  LDG.E R9, desc[UR8][R10.64] ;  /* 0x000000080a097981 */ /* 0x000362000c1e1900 */
[----:B---3--:R-:W-:-:S04]  /*ca450*/  LOP3.LUT R0, R3, 0x80000001, RZ, 0xc0, !PT ;  /* 0x8000000103007812 */ /* 0x008fc800078ec0ff */
        /* <DEDUP_REMOVED lines=8> */
.L_x_4091:
[----:B------:R-:W1:Y:S01]  /*ca4e0*/  LDCU.64 UR6, c[0x0][0x380] ;  /* 0x00007000ff0677ac */ /* 0x000e620008000a00 */
[----:B------:R-:W-:Y:S01]  /*ca4f0*/  LOP3.LUT R0, RZ, R22, RZ, 0x33, !PT ;  /* 0x00000016ff007212 */ /* 0x000fe200078e33ff */
[----:B------:R-:W-:Y:S01]  /*ca500*/  IMAD.IADD R11, R9, 0x1, R22 ;  /* 0x00000001090b7824 */ /* 0x000fe200078e0216 */
[C---:B------:R-:W-:Y:S02]  /*ca510*/  R2UR UR8, R154.reuse ;  /* 0x000000009a0872ca */ /* 0x040fe400000e0000 */
[----:B------:R-:W-:Y:S01]  /*ca520*/  R2UR UR9, R155 ;  /* 0x000000009b0972ca */ /* 0x000fe200000e0000 */
[----:B------:R-:W-:Y:S01]  /*ca530*/  IMAD.IADD R0, R23, 0x1, R0 ;  /* 0x0000000117007824 */ /* 0x000fe200078e0200 */
[----:B------:R-:W-:Y:S02]  /*ca540*/  R2UR UR10, R154 ;  /* 0x000000009a0a72ca */ /* 0x000fe400000e0000 */
[----:B------:R-:W-:Y:S02]  /*ca550*/  R2UR UR11, R155 ;  /* 0x000000009b0b72ca */ /* 0x000fe400000e0000 */
[----:B-1----:R-:W-:-:S02]  /*ca560*/  IADD3 R10, P0, PT, R11, UR6, RZ ;  /* 0x000000060b0a7c10 */ /* 0x002fc4000ff1e0ff */
        /* <DEDUP_REMOVED lines=27> */
.L_x_4090:
        /* <DEDUP_REMOVED lines=15> */
.L_x_4093:
        /* <DEDUP_REMOVED lines=36> */
.L_x_4092:
[----:B------:R-:W1:Y:S01]  /*caa50*/  MUFU.RCP64H R11, 2.2750682830810546875 ;  /* 0x40023357000b7908 */ /* 0x000e620000001800 */
        /* <DEDUP_REMOVED lines=14> */
[----:B-1----:R-:W-:Y:S01]  /*cab40*/  DFMA R12, R10, -R12, 1 ;  /* 0x3ff000000a0c742b */ /* 0x002fe2000000080c */
        /* <DEDUP_REMOVED lines=40> */
.L_x_4089:
        /* <DEDUP_REMOVED lines=55> */
.L_x_4094:
[----:B------:R-:W-:Y:S05]  /*cb140*/  BSYNC.RECONVERGENT B0 ;  /* 0x0000000000007941 */ /* 0x000fea0003800200 */
.L_x_4088:
[----:B------:R-:W-:Y:S02]  /*cb150*/  R2UR UR6, R154 ;  /* 0x000000009a0672ca */ /* 0x000fe400000e0000 */
[----:B------:R-:W-:Y:S02]  /*cb160*/  R2UR UR7, R155 ;  /* 0x000000009b0772ca */ /* 0x000fe400000e0000 */
[----:B------:R-:W-:Y:S01]  /*cb170*/  ISETP.GE.AND P0, PT, R3, 0x1, PT ;  /* 0x000000010300780c */ /* 0x000fe20003f06270 */
[----:B------:R-:W-:Y:S10]  /*cb180*/  BSSY.RECONVERGENT B1, `(.L_x_4095) ;  /* 0x00000c0000017945 */ /* 0x000ff40003800200 */
        /* <DEDUP_REMOVED lines=9> */
.L_x_4119:
        /* <DEDUP_REMOVED lines=17> */
.L_x_4101:
[----:B------:R-:W-:Y:S01]  /*cb330*/  IMAD.MOV.U32 R23, RZ, RZ, 0x3 ;  /* 0x00000003ff177424 */ /* 0x000fe200078e00ff */
[----:B------:R-:W-:Y:S06]  /*cb340*/  BRA `(.L_x_4103) ;  /* 0x0000000000187947 */ /* 0x000fec0003800000 */
.L_x_4100:
[----:B------:R-:W-:-:S13]  /*cb350*/  ISETP.NE.AND P1, PT, R22, 0x54, PT ;  /* 0x000000541600780c */ /* 0x000fda0003f25270 */
[----:B------:R-:W-:Y:S05]  /*cb360*/  @!P1 BRA `(.L_x_4103) ;  /* 0x0000000000109947 */ /* 0x000fea0003800000 */
[----:B------:R-:W-:Y:S01]  /*cb370*/  ISETP.NE.AND P1, PT, R22, 0x47, PT ;  /* 0x000000471600780c */ /* 0x000fe20003f25270 */
[----:B------:R-:W-:-:S12]  /*cb380*/  IMAD.MOV.U32 R23, RZ, RZ, 0x1 ;  /* 0x00000001ff177424 */ /* 0x000fd800078e00ff */
[----:B------:R-:W-:Y:S05]  /*cb390*/  @!P1 BRA `(.L_x_4103) ;  /* 0x0000000000049947 */ /* 0x000fea0003800000 */
.L_x_4102:
[----:B------:R-:W-:-:S07]  /*cb3a0*/  IMAD.MOV.U32 R23, RZ, RZ, 0x4 ;  /* 0x00000004ff177424 */ /* 0x000fce00078e00ff */
.L_x_4103:
[----:B------:R-:W-:Y:S05]  /*cb3b0*/  BSYNC.RECONVERGENT B2 ;  /* 0x0000000000027941 */ /* 0x000fea0003800200 */
.L_x_4099:
        /* <DEDUP_REMOVED lines=15> */
.L_x_4106:
[----:B------:R-:W-:Y:S01]  /*cb4b0*/  IMAD.MOV.U32 R24, RZ, RZ, 0x3 ;  /* 0x00000003ff187424 */ /* 0x000fe200078e00ff */
[----:B------:R-:W-:Y:S06]  /*cb4c0*/  BRA `(.L_x_4108) ;  /* 0x0000000000187947 */ /* 0x000fec0003800000 */
.L_x_4105:
[----:B------:R-:W-:-:S13]  /*cb4d0*/  ISETP.NE.AND P1, PT, R30, 0x54, PT ;  /* 0x000000541e00780c */ /* 0x000fda0003f25270 */
[----:B------:R-:W-:Y:S05]  /*cb4e0*/  @!P1 BRA `(.L_x_4108) ;  /* 0x0000000000109947 */ /* 0x000fea0003800000 */
[----:B------:R-:W-:Y:S01]  /*cb4f0*/  ISETP.NE.AND P1, PT, R30, 0x47, PT ;  /* 0x000000471e00780c */ /* 0x000fe20003f25270 */
[----:B------:R-:W-:-:S12]  /*cb500*/  IMAD.MOV.U32 R24, RZ, RZ, 0x1 ;  /* 0x00000001ff187424 */ /* 0x000fd800078e00ff */
[----:B------:R-:W-:Y:S05]  /*cb510*/  @!P1 BRA `(.L_x_4108) ;  /* 0x0000000000049947 */ /* 0x000fea0003800000 */
.L_x_4107:
[----:B------:R-:W-:-:S07]  /*cb520*/  IMAD.MOV.U32 R24, RZ, RZ, 0x4 ;  /* 0x00000004ff187424 */ /* 0x000fce00078e00ff */
.L_x_4108:
[----:B------:R-:W-:Y:S05]  /*cb530*/  BSYNC.RECONVERGENT B2 ;  /* 0x0000000000027941 */ /* 0x000fea0003800200 */
.L_x_4104:
[----:B------:R-:W-:Y:S02]  /*cb540*/  R2UR UR6, R154 ;  /* 0x000000009a0672ca */ /* 0x000fe400000e0000 */
[----:B------:R-:W-:-:S13]  /*cb550*/  R2UR UR7, R155 ;  /* 0x000000009b0772ca */ /* 0x000fda00000e0000 */
[----:B------:R-:W2:Y:S01]  /*cb560*/  LDG.E.U8 R30, desc[UR6][R10.64+-0x2] ;  /* 0xfffffe060a1e7981 */ /* 0x000ea2000c1e1100 */
[----:B------:R-:W-:Y:S01]  /*cb570*/  BSSY.RECONVERGENT B2, `(.L_x_4109) ;  /* 0x0000013000027945 */ /* 0x000fe20003800200 */
[----:B------:R-:W-:Y:S02]  /*cb580*/  PRMT R23, RZ, 0x7610, R23 ;  /* 0x00007610ff177816 */ /* 0x000fe40000000017 */
[----:B------:R3:W-:Y:S01]  /*cb590*/  STL.U8 [R22+0x1], R24 ;  /* 0x0000011816007387 */ /* 0x0007e20000100000 */
        /* <DEDUP_REMOVED lines=8> */
.L_x_4111:
[----:B------:R-:W-:Y:S01]  /*cb620*/  IMAD.MOV.U32 R23, RZ, RZ, 0x3 ;  /* 0x00000003ff177424 */ /* 0x000fe200078e00ff */
[----:B------:R-:W-:Y:S06]  /*cb630*/  BRA `(.L_x_4113) ;  /* 0x0000000000187947 */ /* 0x000fec0003800000 */
.L_x_4110:
[----:B------:R-:W-:-:S13]  /*cb640*/  ISETP.NE.AND P1, PT, R30, 0x54, PT ;  /* 0x000000541e00780c */ /* 0x000fda0003f25270 */
[----:B------:R-:W-:Y:S05]  /*cb650*/  @!P1 BRA `(.L_x_4113) ;  /* 0x0000000000109947 */ /* 0x000fea0003800000 */
[----:B------:R-:W-:Y:S01]  /*cb660*/  ISETP.NE.AND P1, PT, R30, 0x47, PT ;  /* 0x000000471e00780c */ /* 0x000fe20003f25270 */
[----:B------:R-:W-:-:S12]  /*cb670*/  IMAD.MOV.U32 R23, RZ, RZ, 0x1 ;  /* 0x00000001ff177424 */ /* 0x000fd800078e00ff */
[----:B------:R-:W-:Y:S05]  /*cb680*/  @!P1 BRA `(.L_x_4113) ;  /* 0x0000000000049947 */ /* 0x000fea0003800000 */
.L_x_4112:
[----:B------:R-:W-:-:S07]  /*cb690*/  IMAD.MOV.U32 R23, RZ, RZ, 0x4 ;  /* 0x00000004ff177424 */ /* 0x000fce00078e00ff */
.L_x_4113:
[----:B------:R-:W-:Y:S05]  /*cb6a0*/  BSYNC.RECONVERGENT B2 ;  /* 0x0000000000027941 */ /* 0x000fea0003800200 */
.L_x_4109:
        /* <DEDUP_REMOVED lines=14> */
.L_x_4116:
[----:B------:R-:W-:Y:S01]  /*cb790*/  IMAD.MOV.U32 R11, RZ, RZ, 0x3 ;  /* 0x00000003ff0b7424 */ /* 0x000fe200078e00ff */
[----:B------:R-:W-:Y:S06]  /*cb7a0*/  BRA `(.L_x_4118) ;  /* 0x0000000000187947 */ /* 0x000fec0003800000 */
.L_x_4115:
[----:B------:R-:W-:-:S13]  /*cb7b0*/  ISETP.NE.AND P1, PT, R10, 0x54, PT ;  /* 0x000000540a00780c */ /* 0x000fda0003f25270 */
[----:B------:R-:W-:Y:S05]  /*cb7c0*/  @!P1 BRA `(.L_x_4118) ;  /* 0x0000000000109947 */ /* 0x000fea0003800000 */
[----:B------:R-:W-:Y:S01]  /*cb7d0*/  ISETP.NE.AND P1, PT, R10, 0x47, PT ;  /* 0x000000470a00780c */ /* 0x000fe20003f25270 */
[----:B------:R-:W-:-:S12]  /*cb7e0*/  IMAD.MOV.U32 R11, RZ, RZ, 0x1 ;  /* 0x00000001ff0b7424 */ /* 0x000fd800078e00ff */
[----:B------:R-:W-:Y:S05]  /*cb7f0*/  @!P1 BRA `(.L_x_4118) ;  /* 0x0000000000049947 */ /* 0x000fea0003800000 */
.L_x_4117:
[----:B------:R-:W-:-:S07]  /*cb800*/  IMAD.MOV.U32 R11, RZ, RZ, 0x4 ;  /* 0x00000004ff0b7424 */ /* 0x000fce00078e00ff */
.L_x_4118:
[----:B------:R-:W-:Y:S05]  /*cb810*/  BSYNC.RECONVERGENT B2 ;  /* 0x0000000000027941 */ /* 0x000fea0003800200 */
.L_x_4114:
[----:B------:R2:W-:Y:S01]  /*cb820*/  STL.U8 [R22+0x3], R11 ;  /* 0x0000030b16007387 */ /* 0x0005e20000100000 */
[C---:B------:R-:W-:Y:S02]  /*cb830*/  VIADD R10, R12.reuse, 0x3 ;  /* 0x000000030c0a7836 */ /* 0x040fe40000000000 */
[----:B------:R-:W-:-:S03]  /*cb840*/  VIADD R12, R12, 0x4 ;  /* 0x000000040c0c7836 */ /* 0x000fc60000000000 */
[----:B------:R-:W-:-:S13]  /*cb850*/  ISETP.NE.AND P1, PT, R10, R13, PT ;  /* 0x0000000d0a00720c */ /* 0x000fda0003f25270 */
[----:B--2---:R-:W-:Y:S05]  /*cb860*/  @P1 BRA `(.L_x_4119) ;  /* 0xfffffff8006c1947 */ /* 0x004fea000383ffff */
.L_x_4098:
[----:B------:R-:W-:Y:S05]  /*cb870*/  BSYNC.RECONVERGENT B0 ;  /* 0x0000000000007941 */ /* 0x000fea0003800200 */
.L_x_4097:
        /* <DEDUP_REMOVED lines=19> */
.L_x_4122:
[----:B------:R-:W-:Y:S01]  /*cb9b0*/  IMAD.MOV.U32 R9, RZ, RZ, 0x3 ;  /* 0x00000003ff097424 */ /* 0x000fe200078e00ff */
[----:B------:R-:W-:Y:S06]  /*cb9c0*/  BRA `(.L_x_4124) ;  /* 0x0000000000187947 */ /* 0x000fec0003800000 */
.L_x_4121:
[----:B------:R-:W-:-:S13]  /*cb9d0*/  ISETP.NE.AND P1, PT, R13, 0x54, PT ;  /* 0x000000540d00780c */ /* 0x000fda0003f25270 */
[----:B------:R-:W-:Y:S05]  /*cb9e0*/  @!P1 BRA `(.L_x_4124) ;  /* 0x0000000000109947 */ /* 0x000fea0003800000 */
[----:B------:R-:W-:Y:S01]  /*cb9f0*/  ISETP.NE.AND P1, PT, R13, 0x47, PT ;  /* 0x000000470d00780c */ /* 0x000fe20003f25270 */
[----:B------:R-:W-:-:S12]  /*cba00*/  IMAD.MOV.U32 R9, RZ, RZ, 0x1 ;  /* 0x00000001ff097424 */ /* 0x000fd800078e00ff */
[----:B------:R-:W-:Y:S05]  /*cba10*/  @!P1 BRA `(.L_x_4124) ;  /* 0x0000000000049947 */ /* 0x000fea0003800000 */
.L_x_4123:
[----:B------:R-:W-:-:S07]  /*cba20*/  IMAD.MOV.U32 R9, RZ, RZ, 0x4 ;  /* 0x00000004ff097424 */ /* 0x000fce00078e00ff */
.L_x_4124:
[----:B------:R-:W-:Y:S05]  /*cba30*/  BSYNC.RECONVERGENT B0 ;  /* 0x0000000000007941 */ /* 0x000fea0003800200 */
.L_x_4120:
        /* <DEDUP_REMOVED lines=17> */
.L_x_4127:
[----:B------:R-:W-:Y:S01]  /*cbb50*/  IMAD.MOV.U32 R9, RZ, RZ, 0x3 ;  /* 0x00000003ff097424 */ /* 0x000fe200078e00ff */
[----:B------:R-:W-:Y:S06]  /*cbb60*/  BRA `(.L_x_4129) ;  /* 0x0000000000187947 */ /* 0x000fec0003800000 */
.L_x_4126:
[----:B------:R-:W-:-:S13]  /*cbb70*/  ISETP.NE.AND P1, PT, R13, 0x54, PT ;  /* 0x000000540d00780c */ /* 0x000fda0003f25270 */
[----:B------:R-:W-:Y:S05]  /*cbb80*/  @!P1 BRA `(.L_x_4129) ;  /* 0x0000000000109947 */ /* 0x000fea0003800000 */
[----:B------:R-:W-:Y:S01]  /*cbb90*/  ISETP.NE.AND P1, PT, R13, 0x47, PT ;  /* 0x000000470d00780c */ /* 0x000fe20003f25270 */
[----:B------:R-:W-:-:S12]  /*cbba0*/  IMAD.MOV.U32 R9, RZ, RZ, 0x1 ;  /* 0x00000001ff097424 */ /* 0x000fd800078e00ff */
[----:B------:R-:W-:Y:S05]  /*cbbb0*/  @!P1 BRA `(.L_x_4129) ;  /* 0x0000000000049947 */ /* 0x000fea0003800000 */
.L_x_4128:
[----:B------:R-:W-:-:S07]  /*cbbc0*/  IMAD.MOV.U32 R9, RZ, RZ, 0x4 ;  /* 0x00000004ff097424 */ /* 0x000fce00078e00ff */
.L_x_4129:
[----:B------:R-:W-:Y:S05]  /*cbbd0*/  BSYNC.RECONVERGENT B0 ;  /* 0x0000000000007941 */ /* 0x000fea0003800200 */
.L_x_4125:
        /* <DEDUP_REMOVED lines=16> */
.L_x_4132:
[----:B------:R-:W-:Y:S01]  /*cbce0*/  IMAD.MOV.U32 R9, RZ, RZ, 0x3 ;  /* 0x00000003ff097424 */ /* 0x000fe200078e00ff */
[----:B------:R-:W-:Y:S06]  /*cbcf0*/  BRA `(.L_x_4134) ;  /* 0x0000000000187947 */ /* 0x000fec0003800000 */
.L_x_4131:
[----:B------:R-:W-:-:S13]  /*cbd00*/  ISETP.NE.AND P1, PT, R10, 0x54, PT ;  /* 0x000000540a00780c */ /* 0x000fda0003f25270 */
[----:B------:R-:W-:Y:S05]  /*cbd10*/  @!P1 BRA `(.L_x_4134) ;  /* 0x0000000000109947 */ /* 0x000fea0003800000 */
[----:B------:R-:W-:Y:S01]  /*cbd20*/  ISETP.NE.AND P1, PT, R10, 0x47, PT ;  /* 0x000000470a00780c */ /* 0x000fe20003f25270 */
[----:B------:R-:W-:-:S12]  /*cbd30*/  IMAD.MOV.U32 R9, RZ, RZ, 0x1 ;  /* 0x00000001ff097424 */ /* 0x000fd800078e00ff */
[----:B------:R-:W-:Y:S05]  /*cbd40*/  @!P1 BRA `(.L_x_4134) ;  /* 0x0000000000049947 */ /* 0x000fea0003800000 */
.L_x_4133:
[----:B------:R-:W-:-:S07]  /*cbd50*/  IMAD.MOV.U32 R9, RZ, RZ, 0x4 ;  /* 0x00000004ff097424 */ /* 0x000fce00078e00ff */
.L_x_4134:
[----:B------:R-:W-:Y:S05]  /*cbd60*/  BSYNC.RECONVERGENT B0 ;  /* 0x0000000000007941 */ /* 0x000fea0003800200 */
.L_x_4130:
[----:B------:R3:W-:Y:S02]  /*cbd70*/  STL.U8 [R12+0x2], R9 ;  /* 0x000002090c007387 */ /* 0x0007e40000100000 */
.L_x_4096:
[----:B------:R-:W-:Y:S05]  /*cbd80*/  BSYNC.RECONVERGENT B1 ;  /* 0x0000000000017941 */ /* 0x000fea0003800200 */
.L_x_4095:
[----:B-----5:R-:W-:Y:S01]  /*cbd90*/  ISETP.NE.AND P1, PT, R8, RZ, PT ;  /* 0x000000ff0800720c */ /* 0x020fe20003f25270 */
[----:B------:R-:W-:-:S12]  /*cbda0*/  BSSY.RECONVERGENT B1, `(.L_x_4135) ;  /* 0x000018a000017945 */ /* 0x000fd80003800200 */
[----:B------:R-:W-:Y:S05]  /*cbdb0*/  @!P1 BRA `(.L_x_4136) ;  /* 0x0000000c00149947 */ /* 0x000fea0003800000 */
[----:B------:R-:W-:-:S13]  /*cbdc0*/  ISETP.GE.AND P1, PT, R0, 0x1, PT ;  /* 0x000000010000780c */ /* 0x000fda0003f26270 */
[----:B------:R-:W-:Y:S05]  /*cbdd0*/  @!P1 BRA `(.L_x_4137) ;  /* 0x0000001800189947 */ /* 0x000fea0003800000 */
[----:B------:R-:W-:Y:S02]  /*cbde0*/  R2UR UR6, R154 ;  /* 0x000000009a0672ca */ /* 0x000fe400000e0000 */
[----:B------:R-:W-:-:S13]  /*cbdf0*/  R2UR UR7, R155 ;  /* 0x000000009b0772ca */ /* 0x000fda00000e0000 */
[----:B------:R-:W4:Y:S01]  /*cbe00*/  LDG.E R11, desc[UR6][R36.64] ;  /* 0x00000006240b7981 */ /* 0x000f22000c1e1900 */
[C---:B------:R-:W-:Y:S01]  /*cbe10*/  VIADD R8, R0.reuse, 0xffffffff ;  /* 0xffffffff00087836 */ /* 0x040fe20000000000 */
[----:B------:R-:W-:Y:S01]  /*cbe20*/  BSSY.RECONVERGENT B0, `(.L_x_4138) ;  /* 0x000006d000007945 */ /* 0x000fe20003800200 */
[----:B------:R-:W-:Y:S01]  /*cbe30*/  LOP3.LUT R10, R0, 0x3, RZ, 0xc0, !PT ;  /* 0x00000003000a7812 */ /* 0x000fe200078ec0ff */
[----:B--23--:R-:W-:Y:S02]  /*cbe40*/  IMAD.MOV.U32 R12, RZ, RZ, 0x1 ;  /* 0x00000001ff0c7424 */ /* 0x00cfe400078e00ff */
[----:B------:R-:W-:Y:S01]  /*cbe50*/  ISETP.GE.U32.AND P1, PT, R8, 0x3, PT ;  /* 0x000000030800780c */ /* 0x000fe20003f26070 */
[----:B----4-:R-:W-:-:S12]  /*cbe60*/  VIADD R11, R11, 0xffffffff ;  /* 0xffffffff0b0b7836 */ /* 0x010fd80000000000 */
[----:B------:R-:W-:Y:S05]  /*cbe70*/  @!P1 BRA `(.L_x_4139) ;  /* 0x00000004009c9947 */ /* 0x000fea0003800000 */
[----:B------:R-:W-:Y:S01]  /*cbe80*/  LOP3.LUT R13, R0, 0x7ffffffc, RZ, 0xc0, !PT ;  /* 0x7ffffffc000d7812 */ /* 0x000fe200078ec0ff */
[----:B------:R-:W-:-:S07]  /*cbe90*/  IMAD.MOV.U32 R12, RZ, RZ, 0x1 ;  /* 0x00000001ff0c7424 */ /* 0x000fce00078e00ff */
.L_x_4160:
        /* <DEDUP_REMOVED lines=17> */
.L_x_4142:
[----:B------:R-:W-:Y:S01]  /*cbfb0*/  IMAD.MOV.U32 R23, RZ, RZ, 0x3 ;  /* 0x00000003ff177424 */ /* 0x000fe200078e00ff */
[----:B------:R-:W-:Y:S06]  /*cbfc0*/  BRA `(.L_x_4144) ;  /* 0x0000000000187947 */ /* 0x000fec0003800000 */
.L_x_4141:
[----:B------:R-:W-:-:S13]  /*cbfd0*/  ISETP.NE.AND P1, PT, R22, 0x54, PT ;  /* 0x000000541600780c */ /* 0x000fda0003f25270 */
[----:B------:R-:W-:Y:S05]  /*cbfe0*/  @!P1 BRA `(.L_x_4144) ;  /* 0x0000000000109947 */ /* 0x000fea0003800000 */
[----:B------:R-:W-:Y:S01]  /*cbff0*/  ISETP.NE.AND P1, PT, R22, 0x47, PT ;  /* 0x000000471600780c */ /* 0x000fe20003f25270 */
[----:B------:R-:W-:-:S12]  /*cc000*/  IMAD.MOV.U32 R23, RZ, RZ, 0x1 ;  /* 0x00000001ff177424 */ /* 0x000fd800078e00ff */
[----:B------:R-:W-:Y:S05]  /*cc010*/  @!P1 BRA `(.L_x_4144) ;  /* 0x0000000000049947 */ /* 0x000fea0003800000 */
.L_x_4143:
[----:B------:R-:W-:-:S07]  /*cc020*/  IMAD.MOV.U32 R23, RZ, RZ, 0x4 ;  /* 0x00000004ff177424 */ /* 0x000fce00078e00ff */
.L_x_4144:
[----:B------:R-:W-:Y:S05]  /*cc030*/  BSYNC.RECONVERGENT B2 ;  /* 0x0000000000027941 */ /* 0x000fea0003800200 */
.L_x_4140:
        /* <DEDUP_REMOVED lines=15> */
.L_x_4147:
[----:B------:R-:W-:Y:S01]  /*cc130*/  IMAD.MOV.U32 R24, RZ, RZ, 0x3 ;  /* 0x00000003ff187424 */ /* 0x000fe200078e00ff */
[----:B------:R-:W-:Y:S06]  /*cc140*/  BRA `(.L_x_4149) ;  /* 0x0000000000187947 */ /* 0x000fec0003800000 */
.L_x_4146:
[----:B------:R-:W-:-:S13]  /*cc150*/  ISETP.NE.AND P1, PT, R25, 0x54, PT ;  /* 0x000000541900780c */ /* 0x000fda0003f25270 */
[----:B------:R-:W-:Y:S05]  /*cc160*/  @!P1 BRA `(.L_x_4149) ;  /* 0x0000000000109947 */ /* 0x000fea0003800000 */
[----:B------:R-:W-:Y:S01]  /*cc170*/  ISETP.NE.AND P1, PT, R25, 0x47, PT ;  /* 0x000000471900780c */ /* 0x000fe20003f25270 */
[----:B------:R-:W-:-:S12]  /*cc180*/  IMAD.MOV.U32 R24, RZ, RZ, 0x1 ;  /* 0x00000001ff187424 */ /* 0x000fd800078e00ff */
[----:B------:R-:W-:Y:S05]  /*cc190*/  @!P1 BRA `(.L_x_4149) ;  /* 0x0000000000049947 */ /* 0x000fea0003800000 */
.L_x_4148:
[----:B------:R-:W-:-:S07]  /*cc1a0*/  IMAD.MOV.U32 R24, RZ, RZ, 0x4 ;  /* 0x00000004ff187424 */ /* 0x000fce00078e00ff */
.L_x_4149:
[----:B------:R-:W-:Y:S05]  /*cc1b0*/  BSYNC.RECONVERGENT B2 ;  /* 0x0000000000027941 */ /* 0x000fea0003800200 */
.L_x_4145:
        /* <DEDUP_REMOVED lines=14> */
.L_x_4152:
[----:B------:R-:W-:Y:S01]  /*cc2a0*/  IMAD.MOV.U32 R23, RZ, RZ, 0x3 ;  /* 0x00000003ff177424 */ /* 0x000fe200078e00ff */
[----:B------:R-:W-:Y:S06]  /*cc2b0*/  BRA `(.L_x_4154) ;  /* 0x0000000000187947 */ /* 0x000fec0003800000 */
.L_x_4151:
[----:B------:R-:W-:-:S13]  /*cc2c0*/  ISETP.NE.AND P1, PT, R25, 0x54, PT ;  /* 0x000000541900780c */ /* 0x000fda0003f25270 */
[----:B------:R-:W-:Y:S05]  /*cc2d0*/  @!P1 BRA `(.L_x_4154) ;  /* 0x0000000000109947 */ /* 0x000fea0003800000 */
[----:B------:R-:W-:Y:S01]  /*cc2e0*/  ISETP.NE.AND P1, PT, R25, 0x47, PT ;  /* 0x000000471900780c */ /* 0x000fe20003f25270 */
[----:B------:R-:W-:-:S12]  /*cc2f0*/  IMAD.MOV.U32 R23, RZ, RZ, 0x1 ;  /* 0x00000001ff177424 */ /* 0x000fd800078e00ff */
[----:B------:R-:W-:Y:S05]  /*cc300*/  @!P1 BRA `(.L_x_4154) ;  /* 0x0000000000049947 */ /* 0x000fea0003800000 */
.L_x_4153:
[----:B------:R-:W-:-:S07]  /*cc310*/  IMAD.MOV.U32 R23, RZ, RZ, 0x4 ;  /* 0x00000004ff177424 */ /* 0x000fce00078e00ff */
.L_x_4154:
[----:B------:R-:W-:Y:S05]  /*cc320*/  BSYNC.RECONVERGENT B2 ;  /* 0x0000000000027941 */ /* 0x000fea0003800200 */
.L_x_4150:
        /* <DEDUP_REMOVED lines=14> */
.L_x_4157:
[----:B------:R-:W-:Y:S01]  /*cc410*/  IMAD.MOV.U32 R9, RZ, RZ, 0x3 ;  /* 0x00000003ff097424 */ /* 0x000fe200078e00ff */
[----:B------:R-:W-:Y:S06]  /*cc420*/  BRA `(.L_x_4159) ;  /* 0x0000000000187947 */ /* 0x000fec0003800000 */
.L_x_4156:
[----:B------:R-:W-:-:S13]  /*cc430*/  ISETP.NE.AND P1, PT, R8, 0x54, PT ;  /* 0x000000540800780c */ /* 0x000fda0003f25270 */
[----:B------:R-:W-:Y:S05]  /*cc440*/  @!P1 BRA `(.L_x_4159) ;  /* 0x0000000000109947 */ /* 0x000fea0003800000 */
[----:B------:R-:W-:Y:S01]  /*cc450*/  ISETP.NE.AND P1, PT, R8, 0x47, PT ;  /* 0x000000470800780c */ /* 0x000fe20003f25270 */
[----:B------:R-:W-:-:S12]  /*cc460*/  IMAD.MOV.U32 R9, RZ, RZ, 0x1 ;  /* 0x00000001ff097424 */ /* 0x000fd800078e00ff */
[----:B------:R-:W-:Y:S05]  /*cc470*/  @!P1 BRA `(.L_x_4159) ;  /* 0x0000000000049947 */ /* 0x000fea0003800000 */
.L_x_4158:
[----:B------:R-:W-:-:S07]  /*cc480*/  IMAD.MOV.U32 R9, RZ, RZ, 0x4 ;  /* 0x00000004ff097424 */ /* 0x000fce00078e00ff */
.L_x_4159:
[----:B------:R-:W-:Y:S05]  /*cc490*/  BSYNC.RECONVERGENT B2 ;  /* 0x0000000000027941 */ /* 0x000fea0003800200 */
.L_x_4155:
[----:B------:R2:W-:Y:S01]  /*cc4a0*/  STL.U8 [R22+0x1e], R9 ;  /* 0x00001e0916007387 */ /* 0x0005e20000100000 */
[C---:B------:R-:W-:Y:S02]  /*cc4b0*/  VIADD R8, R12.reuse, 0x3 ;  /* 0x000000030c087836 */ /* 0x040fe40000000000 */
[----:B------:R-:W-:-:S03]  /*cc4c0*/  VIADD R12, R12, 0x4 ;  /* 0x000000040c0c7836 */ /* 0x000fc60000000000 */
[----:B------:R-:W-:-:S13]  /*cc4d0*/  ISETP.NE.AND P1, PT, R8, R13, PT ;  /* 0x0000000d0800720c */ /* 0x000fda0003f25270 */
[----:B--2---:R-:W-:Y:S05]  /*cc4e0*/  @P1 BRA `(.L_x_4160) ;  /* 0xfffffff8006c1947 */ /* 0x004fea000383ffff */
.L_x_4139:
[----:B------:R-:W-:Y:S05]  /*cc4f0*/  BSYNC.RECONVERGENT B0 ;  /* 0x0000000000007941 */ /* 0x000fea0003800200 */
.L_x_4138:
        /* <DEDUP_REMOVED lines=19> */
.L_x_4163:
[----:B------:R-:W-:Y:S01]  /*cc630*/  IMAD.MOV.U32 R11, RZ, RZ, 0x3 ;  /* 0x00000003ff0b7424 */ /* 0x000fe200078e00ff */
[----:B------:R-:W-:Y:S06]  /*cc640*/  BRA `(.L_x_4165) ;  /* 0x0000000000187947 */ /* 0x000fec0003800000 */
.L_x_4162:
[----:B------:R-:W-:-:S13]  /*cc650*/  ISETP.NE.AND P1, PT, R13, 0x54, PT ;  /* 0x000000540d00780c */ /* 0x000fda0003f25270 */
[----:B------:R-:W-:Y:S05]  /*cc660*/  @!P1 BRA `(.L_x_4165) ;  /* 0x0000000000109947 */ /* 0x000fea0003800000 */
[----:B------:R-:W-:Y:S01]  /*cc670*/  ISETP.NE.AND P1, PT, R13, 0x47, PT ;  /* 0x000000470d00780c */ /* 0x000fe20003f25270 */
[----:B------:R-:W-:-:S12]  /*cc680*/  IMAD.MOV.U32 R11, RZ, RZ, 0x1 ;  /* 0x00000001ff0b7424 */ /* 0x000fd800078e00ff */
[----:B------:R-:W-:Y:S05]  /*cc690*/  @!P1 BRA `(.L_x_4165) ;  /* 0x0000000000049947 */ /* 0x000fea0003800000 */
.L_x_4164:
[----:B------:R-:W-:-:S07]  /*cc6a0*/  IMAD.MOV.U32 R11, RZ, RZ, 0x4 ;  /* 0x00000004ff0b7424 */ /* 0x000fce00078e00ff */
.L_x_4165:
[----:B------:R-:W-:Y:S05]  /*cc6b0*/  BSYNC.RECONVERGENT B0 ;  /* 0x0000000000007941 */ /* 0x000fea0003800200 */
.L_x_4161:
[----:B------:R-:W-:Y:S01]  /*cc6c0*/  IMAD.IADD R12, R247, 0x1, R12 ;  /* 0x00000001f70c7824 */ /* 0x000fe200078e020c */
[----:B------:R-:W-:-:S04]  /*cc6d0*/  ISETP.NE.AND P1, PT, R10, 0x1, PT ;  /* 0x000000010a00780c */ /* 0x000fc80003f25270 */
[----:B------:R2:W-:Y:S09]  /*cc6e0*/  STL.U8 [R12+0x1b], R11 ;  /* 0x00001b0b0c007387 */ /* 0x0005f20000100000 */
        /* <DEDUP_REMOVED lines=14> */
.L_x_4168:
[----:B------:R-:W-:Y:S01]  /*cc7d0*/  IMAD.MOV.U32 R11, RZ, RZ, 0x3 ;  /* 0x00000003ff0b7424 */ /* 0x000fe200078e00ff */
[----:B------:R-:W-:Y:S06]  /*cc7e0*/  BRA `(.L_x_4170) ;  /* 0x0000000000187947 */ /* 0x000fec0003800000 */
.L_x_4167:
[----:B------:R-:W-:-:S13]  /*cc7f0*/  ISETP.NE.AND P1, PT, R13, 0x54, PT ;  /* 0x000000540d00780c */ /* 0x000fda0003f25270 */
[----:B------:R-:W-:Y:S05]  /*cc800*/  @!P1 BRA `(.L_x_4170) ;  /* 0x0000000000109947 */ /* 0x000fea0003800000 */
[----:B------:R-:W-:Y:S01]  /*cc810*/  ISETP.NE.AND P1, PT, R13, 0x47, PT ;  /* 0x000000470d00780c */ /* 0x000fe20003f25270 */
[----:B------:R-:W-:-:S12]  /*cc820*/  IMAD.MOV.U32 R11, RZ, RZ, 0x1 ;  /* 0x00000001ff0b7424 */ /* 0x000fd800078e00ff */
[----:B------:R-:W-:Y:S05]  /*cc830*/  @!P1 BRA `(.L_x_4170) ;  /* 0x0000000000049947 */ /* 0x000fea0003800000 */
.L_x_4169:
[----:B------:R-:W-:-:S07]  /*cc840*/  IMAD.MOV.U32 R11, RZ, RZ, 0x4 ;  /* 0x00000004ff0b7424 */ /* 0x000fce00078e00ff */
.L_x_4170:
[----:B------:R-:W-:Y:S05]  /*cc850*/  BSYNC.RECONVERGENT B0 ;  /* 0x0000000000007941 */ /* 0x000fea0003800200 */
.L_x_4166:
[----:B------:R2:W-:Y:S01]  /*cc860*/  STL.U8 [R12+0x1c], R11 ;  /* 0x00001c0b0c007387 */ /* 0x0005e20000100000 */
[----:B------:R-:W-:-:S13]  /*cc870*/  ISETP.NE.AND P1, PT, R10, 0x2, PT ;  /* 0x000000020a00780c */ /* 0x000fda0003f25270 */
[----:B--2---:R-:W-:Y:S05]  /*cc880*/  @!P1 BRA `(.L_x_4137) ;  /* 0x0000000c006c9947 */ /* 0x004fea0003800000 */
[----:B------:R-:W-:Y:S02]  /*cc890*/  R2UR UR6, R154 ;  /* 0x000000009a0672ca */ /* 0x000fe400000e0000 */
[----:B------:R-:W-:-:S13]  /*cc8a0*/  R2UR UR7, R155 ;  /* 0x000000009b0772ca */ /* 0x000fda00000e0000 */
[----:B------:R2:W3:Y:S01]  /*cc8b0*/  LDG.E.U8 R8, desc[UR6][R8.64+0x2] ;  /* 0x0000020608087981 */ /* 0x0004e2000c1e1100 */
        /* <DEDUP_REMOVED lines=10> */
.L_x_4173:
[----:B------:R-:W-:Y:S01]  /*cc960*/  IMAD.MOV.U32 R9, RZ, RZ, 0x3 ;  /* 0x00000003ff097424 */ /* 0x000fe200078e00ff */
[----:B------:R-:W-:Y:S06]  /*cc970*/  BRA `(.L_x_4175) ;  /* 0x0000000000187947 */ /* 0x000fec0003800000 */
.L_x_4172:
[----:B------:R-:W-:-:S13]  /*cc980*/  ISETP.NE.AND P1, PT, R8, 0x54, PT ;  /* 0x000000540800780c */ /* 0x000fda0003f25270 */
[----:B------:R-:W-:Y:S05]  /*cc990*/  @!P1 BRA `(.L_x_4175) ;  /* 0x0000000000109947 */ /* 0x000fea0003800000 */
[----:B------:R-:W-:Y:S01]  /*cc9a0*/  ISETP.NE.AND P1, PT, R8, 0x47, PT ;  /* 0x000000470800780c */ /* 0x000fe20003f25270 */
[----:B------:R-:W-:-:S12]  /*cc9b0*/  IMAD.MOV.U32 R9, RZ, RZ, 0x1 ;  /* 0x00000001ff097424 */ /* 0x000fd800078e00ff */
[----:B------:R-:W-:Y:S05]  /*cc9c0*/  @!P1 BRA `(.L_x_4175) ;  /* 0x0000000000049947 */ /* 0x000fea0003800000 */
.L_x_4174:
[----:B------:R-:W-:-:S07]  /*cc9d0*/  IMAD.MOV.U32 R9, RZ, RZ, 0x4 ;  /* 0x00000004ff097424 */ /* 0x000fce00078e00ff */
.L_x_4175:
[----:B------:R-:W-:Y:S05]  /*cc9e0*/  BSYNC.RECONVERGENT B0 ;  /* 0x0000000000007941 */ /* 0x000fea0003800200 */
.L_x_4171:
[----:B------:R2:W-:Y:S01]  /*cc9f0*/  STL.U8 [R12+0x1d], R9 ;  /* 0x00001d090c007387 */ /* 0x0005e20000100000 */
[----:B------:R-:W-:Y:S05]  /*cca00*/  BRA `(.L_x_4137) ;  /* 0x0000000c000c7947 */ /* 0x000fea0003800000 */
.L_x_4136:
        /* <DEDUP_REMOVED lines=9> */
[----:B01----:R0:W5:Y:S02]  /*ccaa0*/  LDG.E R36, desc[UR6][R36.64] ;  /* 0x0000000624247981 */ /* 0x003164000c1e1900 */
[----:B------:R-:W-:Y:S05]  /*ccab0*/  @!P1 BRA `(.L_x_4177) ;  /* 0x00000004009c9947 */ /* 0x000fea0003800000 */
[----:B--23--:R-:W-:Y:S01]  /*ccac0*/  LOP3.LUT R12, R0, 0x7ffffffc, RZ, 0xc0, !PT ;  /* 0x7ffffffc000c7812 */ /* 0x00cfe200078ec0ff */
[----:B------:R-:W-:-:S07]  /*ccad0*/  IMAD.MOV.U32 R11, RZ, RZ, 0x1 ;  /* 0x00000001ff0b7424 */ /* 0x000fce00078e00ff */
.L_x_4198:
[----:B------:R-:W1:Y:S01]  /*ccae0*/  LDCU.64 UR6, c[0x0][0x380] ;  /* 0x00007000ff0677ac */ /* 0x000e620008000a00 */
[----:B-----5:R-:W-:Y:S02]  /*ccaf0*/  IADD3 R9, PT, PT, R0, R36, -R11 ;  /* 0x0000002400097210 */ /* 0x020fe40007ffe80b */
        /* <DEDUP_REMOVED lines=15> */
.L_x_4179:
[----:B------:R-:W-:Y:S01]  /*ccbf0*/  ISETP.NE.AND P1, PT, R13, 0x47, PT ;  /* 0x000000470d00780c */ /* 0x000fe20003f25270 */
[----:B------:R-:W-:-:S12]  /*ccc00*/  IMAD.MOV.U32 R22, RZ, RZ, 0x2 ;  /* 0x00000002ff167424 */ /* 0x000fd800078e00ff */
[----:B------:R-:W-:Y:S05]  /*ccc10*/  @!P1 BRA `(.L_x_4180) ;  /* 0x0000000000149947 */ /* 0x000fea0003800000 */
[----:B------:R-:W-:-:S13]  /*ccc20*/  ISETP.NE.AND P1, PT, R13, 0x54, PT ;  /* 0x000000540d00780c */ /* 0x000fda0003f25270 */
[----:B------:R-:W-:Y:S05]  /*ccc30*/  @!P1 BRA `(.L_x_4182) ;  /* 0x0000000000089947 */ /* 0x000fea0003800000 */
.L_x_4181:
[----:B------:R-:W-:Y:S01]  /*ccc40*/  IMAD.MOV.U32 R22, RZ, RZ, 0x4 ;  /* 0x00000004ff167424 */ /* 0x000fe200078e00ff */
[----:B------:R-:W-:Y:S06]  /*ccc50*/  BRA `(.L_x_4180) ;  /* 0x0000000000047947 */ /* 0x000fec0003800000 */
.L_x_4182:
[----:B------:R-:W-:-:S07]  /*ccc60*/  IMAD.MOV.U32 R22, RZ, RZ, 0x3 ;  /* 0x00000003ff167424 */ /* 0x000fce00078e00ff */
.L_x_4180:
[----:B------:R-:W-:Y:S05]  /*ccc70*/  BSYNC.RECONVERGENT B2 ;  /* 0x0000000000027941 */ /* 0x000fea0003800200 */
.L_x_4178:
[----:B------:R-:W-:Y:S02]  /*ccc80*/  R2UR UR6, R154 ;  /* 0x000000009a0672ca */ /* 0x000fe400000e0000 */
[----:B------:R-:W-:-:S13]  /*ccc90*/  R2UR UR7, R155 ;  /* 0x000000009b0772ca */ /* 0x000fda00000e0000 */
[----:B------:R-:W2:Y:S01]  /*ccca0*/  LDG.E.U8 R23, desc[UR6][R8.64+-0x1] ;  /* 0xffffff0608177981 */ /* 0x000ea2000c1e1100 */
[----:B------:R-:W-:Y:S01]  /*cccb0*/  IMAD.IADD R13, R247, 0x1, R11 ;  /* 0x00000001f70d7824 */ /* 0x000fe200078e020b */
[----:B------:R-:W-:Y:S04]  /*cccc0*/  BSSY.RECONVERGENT B2, `(.L_x_4183) ;  /* 0x0000013000027945 */ /* 0x000fe80003800200 */
        /* <DEDUP_REMOVED lines=10> */
.L_x_4184:
[----:B------:R-:W-:-:S13]  /*ccd70*/  ISETP.NE.AND P1, PT, R23, 0x47, PT ;  /* 0x000000471700780c */ /* 0x000fda0003f25270 */
[----:B------:R-:W-:Y:S05]  /*ccd80*/  @!P1 BRA `(.L_x_4187) ;  /* 0x0000000000149947 */ /* 0x000fea0003800000 */
[----:B------:R-:W-:Y:S01]  /*ccd90*/  ISETP.NE.AND P1, PT, R23, 0x54, PT ;  /* 0x000000541700780c */ /* 0x000fe20003f25270 */
[----:B------:R-:W-:-:S12]  /*ccda0*/  IMAD.MOV.U32 R22, RZ, RZ, 0x3 ;  /* 0x00000003ff167424 */ /* 0x000fd800078e00ff */
[----:B------:R-:W-:Y:S05]  /*ccdb0*/  @!P1 BRA `(.L_x_4185) ;  /* 0x00000000000c9947 */ /* 0x000fea0003800000 */
.L_x_4186:
[----:B------:R-:W-:Y:S01]  /*ccdc0*/  IMAD.MOV.U32 R22, RZ, RZ, 0x4 ;  /* 0x00000004ff167424 */ /* 0x000fe200078e00ff */
[----:B------:R-:W-:Y:S06]  /*ccdd0*/  BRA `(.L_x_4185) ;  /* 0x0000000000047947 */ /* 0x000fec0003800000 */
.L_x_4187:
[----:B------:R-:W-:-:S07]  /*ccde0*/  IMAD.MOV.U32 R22, RZ, RZ, 0x2 ;  /* 0x00000002ff167424 */ /* 0x000fce00078e00ff */
.L_x_4185:
[----:B------:R-:W-:Y:S05]  /*ccdf0*/  BSYNC.RECONVERGENT B2 ;  /* 0x0000000000027941 */ /* 0x000fea0003800200 */
.L_x_4183:
        /* <DEDUP_REMOVED lines=14> */
.L_x_4189:
[----:B------:R-:W-:-:S13]  /*ccee0*/  ISETP.NE.AND P1, PT, R23, 0x47, PT ;  /* 0x000000471700780c */ /* 0x000fda0003f25270 */
[----:B------:R-:W-:Y:S05]  /*ccef0*/  @!P1 BRA `(.L_x_4192) ;  /* 0x0000000000149947 */ /* 0x000fea0003800000 */
[----:B------:R-:W-:Y:S01]  /*ccf00*/  ISETP.NE.AND P1, PT, R23, 0x54, PT ;  /* 0x000000541700780c */ /* 0x000fe20003f25270 */
[----:B------:R-:W-:-:S12]  /*ccf10*/  IMAD.MOV.U32 R22, RZ, RZ, 0x3 ;  /* 0x00000003ff167424 */ /* 0x000fd800078e00ff */
[----:B------:R-:W-:Y:S05]  /*ccf20*/  @!P1 BRA `(.L_x_4190) ;  /* 0x00000000000c9947 */ /* 0x000fea0003800000 */
.L_x_4191:
[----:B------:R-:W-:Y:S01]  /*ccf30*/  IMAD.MOV.U32 R22, RZ, RZ, 0x4 ;  /* 0x00000004ff167424 */ /* 0x000fe200078e00ff */
[----:B------:R-:W-:Y:S06]  /*ccf40*/  BRA `(.L_x_4190) ;  /* 0x0000000000047947 */ /* 0x000fec0003800000 */
.L_x_4192:
[----:B------:R-:W-:-:S07]  /*ccf50*/  IMAD.MOV.U32 R22, RZ, RZ, 0x2 ;  /* 0x00000002ff167424 */ /* 0x000fce00078e00ff */
.L_x_4190:
[----:B------:R-:W-:Y:S05]  /*ccf60*/  BSYNC.RECONVERGENT B2 ;  /* 0x0000000000027941 */ /* 0x000fea0003800200 */
.L_x_4188:
        /* <DEDUP_REMOVED lines=14> */
.L_x_4194:
[----:B------:R-:W-:-:S13]  /*cd050*/  ISETP.NE.AND P1, PT, R9, 0x47, PT ;  /* 0x000000470900780c */ /* 0x000fda0003f25270 */
[----:B------:R-:W-:Y:S05]  /*cd060*/  @!P1 BRA `(.L_x_4197) ;  /* 0x0000000000149947 */ /* 0x000fea0003800000 */
[----:B------:R-:W-:Y:S01]  /*cd070*/  ISETP.NE.AND P1, PT, R9, 0x54, PT ;  /* 0x000000540900780c */ /* 0x000fe20003f25270 */
[----:B------:R-:W-:-:S12]  /*cd080*/  IMAD.MOV.U32 R8, RZ, RZ, 0x3 ;  /* 0x00000003ff087424 */ /* 0x000fd800078e00ff */
[----:B------:R-:W-:Y:S05]  /*cd090*/  @!P1 BRA `(.L_x_4195) ;  /* 0x00000000000c9947 */ /* 0x000fea0003800000 */
.L_x_4196:
[----:B------:R-:W-:Y:S01]  /*cd0a0*/  IMAD.MOV.U32 R8, RZ, RZ, 0x4 ;  /* 0x00000004ff087424 */ /* 0x000fe200078e00ff */
[----:B------:R-:W-:Y:S06]  /*cd0b0*/  BRA `(.L_x_4195) ;  /* 0x0000000000047947 */ /* 0x000fec0003800000 */
.L_x_4197:
[----:B------:R-:W-:-:S07]  /*cd0c0*/  IMAD.MOV.U32 R8, RZ, RZ, 0x2 ;  /* 0x00000002ff087424 */ /* 0x000fce00078e00ff */
.L_x_4195:
[----:B------:R-:W-:Y:S05]  /*cd0d0*/  BSYNC.RECONVERGENT B2 ;  /* 0x0000000000027941 */ /* 0x000fea0003800200 */
.L_x_4193:
[----:B------:R1:W-:Y:S01]  /*cd0e0*/  STL.U8 [R13+0x1e], R8 ;  /* 0x00001e080d007387 */ /* 0x0003e20000100000 */
[C---:B------:R-:W-:Y:S02]  /*cd0f0*/  VIADD R9, R11.reuse, 0x3 ;  /* 0x000000030b097836 */ /* 0x040fe40000000000 */
[----:B------:R-:W-:-:S03]  /*cd100*/  VIADD R11, R11, 0x4 ;  /* 0x000000040b0b7836 */ /* 0x000fc60000000000 */
[----:B------:R-:W-:-:S13]  /*cd110*/  ISETP.NE.AND P1, PT, R9, R12, PT ;  /* 0x0000000c0900720c */ /* 0x000fda0003f25270 */
[----:B-1----:R-:W-:Y:S05]  /*cd120*/  @P1 BRA `(.L_x_4198) ;  /* 0xfffffff8006c1947 */ /* 0x002fea000383ffff */
.L_x_4177:
[----:B------:R-:W-:Y:S05]  /*cd130*/  BSYNC.RECONVERGENT B0 ;  /* 0x0000000000007941 */ /* 0x000fea0003800200 */
.L_x_4176:
[----:B------:R-:W-:-:S13]  /*cd140*/  ISETP.NE.AND P1, PT, R10, RZ, PT ;  /* 0x000000ff0a00720c */ /* 0x000fda0003f25270 */
[----:B------:R-:W-:Y:S05]  /*cd150*/  @!P1 BRA `(.L_x_4137) ;  /* 0x0000000400389947 */ /* 0x000fea0003800000 */
[----:B------:R-:W1:Y:S01]  /*cd160*/  LDCU.64 UR6, c[0x0][0x380] ;  /* 0x00007000ff0677ac */ /* 0x000e620008000a00 */
[----:B-----5:R-:W-:Y:S02]  /*cd170*/  IADD3 R36, PT, PT, R0, R36, -R11 ;  /* 0x0000002400247210 */ /* 0x020fe40007ffe80b */
[----:B------:R-:W-:Y:S02]  /*cd180*/  R2UR UR8, R154 ;  /* 0x000000009a0872ca */ /* 0x000fe400000e0000 */
[----:B------:R-:W-:Y:S02]  /*cd190*/  R2UR UR9, R155 ;  /* 0x000000009b0972ca */ /* 0x000fe400000e0000 */
[----:B-1----:R-:W-:-:S04]  /*cd1a0*/  IADD3 R8, P1, PT, R36, UR6, RZ ;  /* 0x0000000624087c10 */ /* 0x002fc8000ff3e0ff */
[----:B--23--:R-:W-:-:S07]  /*cd1b0*/  LEA.HI.X.SX32 R9, R36, UR7, 0x1, P1 ;  /* 0x0000000724097c11 */ /* 0x00cfce00088f0eff */
        /* <DEDUP_REMOVED lines=11> */
.L_x_4200:
[----:B------:R-:W-:-:S13]  /*cd270*/  ISETP.NE.AND P1, PT, R13, 0x47, PT ;  /* 0x000000470d00780c */ /* 0x000fda0003f25270 */
[----:B------:R-:W-:Y:S05]  /*cd280*/  @!P1 BRA `(.L_x_4203) ;  /* 0x0000000000149947 */ /* 0x000fea0003800000 */
[----:B------:R-:W-:Y:S01]  /*cd290*/  ISETP.NE.AND P1, PT, R13, 0x54, PT ;  /* 0x000000540d00780c */ /* 0x000fe20003f25270 */
[----:B------:R-:W-:-:S12]  /*cd2a0*/  IMAD.MOV.U32 R12, RZ, RZ, 0x3 ;  /* 0x00000003ff0c7424 */ /* 0x000fd800078e00ff */
[----:B------:R-:W-:Y:S05]  /*cd2b0*/  @!P1 BRA `(.L_x_4201) ;  /* 0x00000000000c9947 */ /* 0x000fea0003800000 */
.L_x_4202:
[----:B------:R-:W-:Y:S01]  /*cd2c0*/  IMAD.MOV.U32 R12, RZ, RZ, 0x4 ;  /* 0x00000004ff0c7424 */ /* 0x000fe200078e00ff */
[----:B------:R-:W-:Y:S06]  /*cd2d0*/  BRA `(.L_x_4201) ;  /* 0x0000000000047947 */ /* 0x000fec0003800000 */
.L_x_4203:
[----:B------:R-:W-:-:S07]  /*cd2e0*/  IMAD.MOV.U32 R12, RZ, RZ, 0x2 ;  /* 0x00000002ff0c7424 */ /* 0x000fce00078e00ff */
.L_x_4201:
[----:B------:R-:W-:Y:S05]  /*cd2f0*/  BSYNC.RECONVERGENT B0 ;  /* 0x0000000000007941 */ /* 0x000fea0003800200 */
.L_x_4199:
        /* <DEDUP_REMOVED lines=17> */
.L_x_4205:
[----:B------:R-:W-:-:S13]  /*cd410*/  ISETP.NE.AND P1, PT, R13, 0x47, PT ;  /* 0x000000470d00780c */ /* 0x000fda0003f25270 */
[----:B------:R-:W-:Y:S05]  /*cd420*/  @!P1 BRA `(.L_x_4208) ;  /* 0x0000000000149947 */ /* 0x000fea0003800000 */
[----:B------:R-:W-:Y:S01]  /*cd430*/  ISETP.NE.AND P1, PT, R13, 0x54, PT ;  /* 0x000000540d00780c */ /* 0x000fe20003f25270 */
[----:B----4-:R-:W-:-:S12]  /*cd440*/  IMAD.MOV.U32 R12, RZ, RZ, 0x3 ;  /* 0x00000003ff0c7424 */ /* 0x010fd800078e00ff */
[----:B------:R-:W-:Y:S05]  /*cd450*/  @!P1 BRA `(.L_x_4206) ;  /* 0x00000000000c9947 */ /* 0x000fea0003800000 */
.L_x_4207:
[----:B------:R-:W-:Y:S01]  /*cd460*/  IMAD.MOV.U32 R12, RZ, RZ, 0x4 ;  /* 0x00000004ff0c7424 */ /* 0x000fe200078e00ff */
[----:B------:R-:W-:Y:S06]  /*cd470*/  BRA `(.L_x_4206) ;  /* 0x0000000000047947 */ /* 0x000fec0003800000 */
.L_x_4208:
[----:B----4-:R-:W-:-:S07]  /*cd480*/  IMAD.MOV.U32 R12, RZ, RZ, 0x2 ;  /* 0x00000002ff0c7424 */ /* 0x010fce00078e00ff */
.L_x_4206:
[----:B------:R-:W-:Y:S05]  /*cd490*/  BSYNC.RECONVERGENT B0 ;  /* 0x0000000000007941 */ /* 0x000fea0003800200 */
.L_x_4204:
[----:B------:R1:W-:Y:S01]  /*cd4a0*/  STL.U8 [R11+0x1c], R12 ;  /* 0x00001c0c0b007387 */ /* 0x0003e20000100000 */
[----:B------:R-:W-:-:S13]  /*cd4b0*/  ISETP.NE.AND P1, PT, R10, 0x2, PT ;  /* 0x000000020a00780c */ /* 0x000fda0003f25270 */
[----:B-1----:R-:W-:Y:S05]  /*cd4c0*/  @!P1 BRA `(.L_x_4137) ;  /* 0x00000000005c9947 */ /* 0x002fea0003800000 */
        /* <DEDUP_REMOVED lines=13> */
.L_x_4210:
[----:B------:R-:W-:-:S13]  /*cd5a0*/  ISETP.NE.AND P1, PT, R9, 0x47, PT ;  /* 0x000000470900780c */ /* 0x000fda0003f25270 */
[----:B------:R-:W-:Y:S05]  /*cd5b0*/  @!P1 BRA `(.L_x_4213) ;  /* 0x0000000000149947 */ /* 0x000fea0003800000 */
[----:B------:R-:W-:Y:S01]  /*cd5c0*/  ISETP.NE.AND P1, PT, R9, 0x54, PT ;  /* 0x000000540900780c */ /* 0x000fe20003f25270 */
[----:B------:R-:W-:-:S12]  /*cd5d0*/  IMAD.MOV.U32 R8, RZ, RZ, 0x3 ;  /* 0x00000003ff087424 */ /* 0x000fd800078e00ff */
[----:B------:R-:W-:Y:S05]  /*cd5e0*/  @!P1 BRA `(.L_x_4211) ;  /* 0x00000000000c9947 */ /* 0x000fea0003800000 */
.L_x_4212:
[----:B------:R-:W-:Y:S01]  /*cd5f0*/  IMAD.MOV.U32 R8, RZ, RZ, 0x4 ;  /* 0x00000004ff087424 */ /* 0x000fe200078e00ff */
[----:B------:R-:W-:Y:S06]  /*cd600*/  BRA `(.L_x_4211) ;  /* 0x0000000000047947 */ /* 0x000fec0003800000 */
.L_x_4213:
[----:B------:R-:W-:-:S07]  /*cd610*/  IMAD.MOV.U32 R8, RZ, RZ, 0x2 ;  /* 0x00000002ff087424 */ /* 0x000fce00078e00ff */
.L_x_4211:
[----:B------:R-:W-:Y:S05]  /*cd620*/  BSYNC.RECONVERGENT B0 ;  /* 0x0000000000007941 */ /* 0x000fea0003800200 */
.L_x_4209:
[----:B------:R1:W-:Y:S02]  /*cd630*/  STL.U8 [R11+0x1d], R8 ;  /* 0x00001d080b007387 */ /* 0x0003e40000100000 */
.L_x_4137:
[----:B------:R-:W-:Y:S05]  /*cd640*/  BSYNC.RECONVERGENT B1 ;  /* 0x0000000000017941 */ /* 0x000fea0003800200 */
.L_x_4135:
[----:B-1----:R-:W-:Y:S01]  /*cd650*/  IMAD.MOV.U32 R8, RZ, RZ, 0x4 ;  /* 0x00000004ff087424 */ /* 0x002fe200078e00ff */
[----:B------:R-:W-:Y:S01]  /*cd660*/  BSSY.RECONVERGENT B5, `(.L_x_4214) ;  /* 0x0000506000057945 */ /* 0x000fe20003800200 */
[C---:B--23--:R-:W-:Y:S02]  /*cd670*/  IMAD.IADD R9, R247.reuse, 0x1, R0 ;  /* 0x00000001f7097824 */ /* 0x04cfe400078e0200 */
[----:B----4-:R-:W-:-:S03]  /*cd680*/  IMAD.IADD R11, R247, 0x1, R3 ;  /* 0x00000001f70b7824 */ /* 0x010fc600078e0203 */
[----:B------:R1:W-:Y:S04]  /*cd690*/  STL.U8 [R9+0x1c], R8 ;  /* 0x00001c0809007387 */ /* 0x0003e80000100000 */
[----:B------:R1:W-:Y:S04]  /*cd6a0*/  STL.U8 [R1+0x6b], R8 ;  /* 0x00006b0801007387 */ /* 0x0003e80000100000 */
[----:B------:R1:W-:Y:S04]  /*cd6b0*/  STL.U8 [R11+0x1], R8 ;  /* 0x000001080b007387 */ /* 0x0003e80000100000 */
[----:B------:R1:W-:Y:S01]  /*cd6c0*/  STL.U8 [R1+0x50], R8 ;  /* 0x0000500801007387 */ /* 0x0003e20000100000 */
[----:B------:R-:W-:Y:S05]  /*cd6d0*/  @!P0 BRA `(.L_x_4215) ;  /* 0x0000004c00f88947 */ /* 0x000fea0003800000 */
[C---:B-1----:R-:W-:Y:S01]  /*cd6e0*/  VIADD R8, R0.reuse, 0xffffffff ;  /* 0xffffffff00087836 */ /* 0x042fe20000000000 */
[----:B------:R-:W-:Y:S01]  /*cd6f0*/  BSSY.RECONVERGENT B0, `(.L_x_4216) ;  /* 0x00000bd000007945 */ /* 0x000fe20003800200 */
[----:B------:R-:W-:Y:S01]  /*cd700*/  LOP3.LUT R9, R0, 0x7ffffffc, RZ, 0xc0, !PT ;  /* 0x7ffffffc00097812 */ /* 0x000fe200078ec0ff */
[----:B0----5:R-:W-:Y:S02]  /*cd710*/  IMAD.MOV.U32 R36, RZ, RZ, 0x1 ;  /* 0x00000001ff247424 */ /* 0x021fe400078e00ff */
[----:B------:R-:W-:Y:S02]  /*cd720*/  ISETP.GE.U32.AND P2, PT, R8, 0x3, PT ;  /* 0x000000030800780c */ /* 0x000fe40003f46070 */
[----:B------:R-:W-:-:S11]  /*cd730*/  LOP3.LUT R8, R0, 0x3, RZ, 0xc0, !PT ;  /* 0x0000000300087812 */ /* 0x000fd600078ec0ff */
.L_x_4223:
        /* <DEDUP_REMOVED lines=12> */
.L_x_4222:
[--C-:B-1----:R-:W-:Y:S01]  /*cd800*/  IMAD.IADD R23, R247, 0x1, R39.reuse ;  /* 0x00000001f7177824 */ /* 0x102fe200078e0227 */
[----:B------:R-:W0:Y:S04]  /*cd810*/  LDC.64 R10, c[0x0][0x428] ;  /* 0x00010a00ff0a7b82 */ /* 0x000e280000000a00 */
[----:B------:R-:W2:Y:S04]  /*cd820*/  LDL.S8 R22, [R23+0x1b] ;  /* 0x00001b0017167983 */ /* 0x000ea80000100200 */
        /* <DEDUP_REMOVED lines=16> */
[----:B------:R-:W-:Y:S01]  /*cd930*/  @P6 IMAD.MOV.U32 R22, RZ, RZ, 0x0 ;  /* 0x00000000ff166424 */ /* 0x000fe200078e00ff */
[----:B------:R-:W-:Y:S01]  /*cd940*/  @P6 R2UR UR8, R154 ;  /* 0x000000009a0862ca */ /* 0x000fe200000e0000 */
[----:B-1----:R-:W-:Y:S01]  /*cd950*/  @P6 IMAD.MOV.U32 R23, RZ, RZ, 0x7ff00000 ;  /* 0x7ff00000ff176424 */ /* 0x002fe200078e00ff */
[----:B------:R-:W-:-:S02]  /*cd960*/  @P6 R2UR UR9, R155 ;  /* 0x000000009b0962ca */ /* 0x000fc400000e0000 */
[----:B------:R-:W-:Y:S02]  /*cd970*/  @!P6 R2UR UR12, R154 ;  /* 0x000000009a0ce2ca */ /* 0x000fe400000e0000 */
[----:B------:R-:W-:Y:S02]  /*cd980*/  @!P6 R2UR UR13, R155 ;  /* 0x000000009b0de2ca */ /* 0x000fe400000e0000 */
[----:B------:R-:W-:Y:S01]  /*cd990*/  ISETP.NE.AND P4, PT, R30, 0x3, PT ;  /* 0x000000031e00780c */ /* 0x000fe20003f85270 */
        /* <DEDUP_REMOVED lines=67> */
.L_x_4221:
[----:B-1----:R-:W-:-:S07]  /*cddd0*/  IMAD.MOV.U32 R12, RZ, RZ, R39 ;  /* 0x000000ffff0c7224 */ /* 0x002fce00078e0027 */
.L_x_4220:
[----:B------:R-:W-:Y:S05]  /*cdde0*/  BSYNC.RECONVERGENT B2 ;  /* 0x0000000000027941 */ /* 0x000fea0003800200 */
.L_x_4219:
        /* <DEDUP_REMOVED lines=73> */
.L_x_4218:
[----:B------:R-:W-:Y:S05]  /*ce280*/  BSYNC.RECONVERGENT B1 ;  /* 0x0000000000017941 */ /* 0x000fea0003800200 */
.L_x_4217:
[C---:B------:R-:W-:Y:S01]  /*ce290*/  ISETP.NE.AND P3, PT, R36.reuse, R3, PT ;  /* 0x000000032400720c */ /* 0x040fe20003f65270 */
[----:B------:R-:W-:-:S12]  /*ce2a0*/  VIADD R36, R36, 0x1 ;  /* 0x0000000124247836 */ /* 0x000fd80000000000 */
[----:B------:R-:W-:Y:S05]  /*ce2b0*/  @P3 BRA `(.L_x_4223) ;  /* 0xfffffff400203947 */ /* 0x000fea000383ffff */
[----:B------:R-:W-:Y:S05]  /*ce2c0*/  BSYNC.RECONVERGENT B0 ;  /* 0x0000000000007941 */ /* 0x000fea0003800200 */
.L_x_4216:
[----:B------:R-:W-:-:S07]  /*ce2d0*/  IMAD.MOV.U32 R207, RZ, RZ, 0x1 ;  /* 0x00000001ffcf7424 */ /* 0x000fce00078e00ff */
.L_x_4286:
[----:B------:R-:W-:Y:S04]  /*ce2e0*/  BSSY.RECONVERGENT B4, `(.L_x_4224) ;  /* 0x000043a000047945 */ /* 0x000fe80003800200 */
[----:B01----:R-:W-:Y:S05]  /*ce2f0*/  @!P1 BRA `(.L_x_4225) ;  /* 0x0000004000e09947 */ /* 0x003fea0003800000 */
[----:B------:R-:W-:Y:S02]  /*ce300*/  VIADD R206, R207, 0xffffffff ;  /* 0xffffffffcfce7836 */ /* 0x000fe40000000000 */
[----:B------:R-:W-:Y:S02]  /*ce310*/  IMAD.IADD R31, R247, 0x1, R207 ;  /* 0x00000001f71f7824 */ /* 0x000fe400078e02cf */
[----:B------:R-:W-:-:S07]  /*ce320*/  IMAD.MOV.U32 R30, RZ, RZ, 0x1 ;  /* 0x00000001ff1e7424 */ /* 0x000fce00078e00ff */
.L_x_4285:
[----:B01---5:R-:W1:Y:S01]  /*ce330*/  LDC.64 R36, c[0x0][0x428] ;  /* 0x00010a00ff247b82 */ /* 0x023e620000000a00 */
[----:B------:R-:W-:Y:S01]  /*ce340*/  IMAD R9, R0, R206, R18 ;  /* 0x000000ce00097224 */ /* 0x000fe200078e0212 */
[----:B------:R-:W-:Y:S02]  /*ce350*/  R2UR UR6, R154 ;  /* 0x000000009a0672ca */ /* 0x000fe400000e0000 */
[----:B------:R-:W-:Y:S01]  /*ce360*/  R2UR UR7, R155 ;  /* 0x000000009b0772ca */ /* 0x000fe200000e0000 */
[----:B------:R-:W-:-:S04]  /*ce370*/  IMAD.IADD R9, R9, 0x1, R30 ;  /* 0x0000000109097824 */ /* 0x000fc800078e021e */
[----:B-1----:R-:W-:-:S08]  /*ce380*/  IMAD.WIDE R36, R9, 0x8, R36 ;  /* 0x0000000809247825 */ /* 0x002fd000078e0224 */
        /* <DEDUP_REMOVED lines=30> */
[----:B------:R-:W2:Y:S04]  /*ce570*/  LDL.S8 R38, [R25+0x1a] ;  /* 0x00001a0019267983 */ /* 0x000ea80000100200 */
[----:B------:R-:W3:Y:S01]  /*ce580*/  LDL.U8 R210, [R31+-0x1] ;  /* 0xffffff001fd27983 */ /* 0x000ee20000100000 */
[----:B------:R-:W-:Y:S01]  /*ce590*/  PRMT R22, R24, 0x3340, RZ ;  /* 0x0000334018167816 */ /* 0x000fe200000000ff */
[----:B------:R-:W0:Y:S01]  /*ce5a0*/  LDC.64 R12, c[0x0][0x410] ;  /* 0x00010400ff0c7b82 */ /* 0x000e220000000a00 */
[----:B------:R-:W-:Y:S01]  /*ce5b0*/  PRMT R202, R8, 0x8880, RZ ;  /* 0x0000888008ca7816 */ /* 0x000fe200000000ff */
[----:B------:R-:W-:Y:S01]  /*ce5c0*/  UMOV UR6, 0x57d19 ;  /* 0x00057d1900067882 */ /* 0x000fe20000000000 */
[----:B------:R-:W-:Y:S02]  /*ce5d0*/  R2UR UR7, R155 ;  /* 0x000000009b0772ca */ /* 0x000fe400000e0000 */
[----:B------:R-:W-:-:S02]  /*ce5e0*/  SHF.R.S32.HI R203, RZ, 0x1f, R202 ;  /* 0x0000001fffcb7819 */ /* 0x000fc400000114ca */
[----:B------:R-:W-:Y:S01]  /*ce5f0*/  R2UR UR14, R154 ;  /* 0x000000009a0e72ca */ /* 0x000fe200000e0000 */
[----:B------:R-:W1:Y:S01]  /*ce600*/  LDC.64 R204, c[0x0][0x410] ;  /* 0x00010400ffcc7b82 */ /* 0x000e620000000a00 */
[C---:B------:R-:W-:Y:S01]  /*ce610*/  R2UR UR15, R155.reuse ;  /* 0x000000009b0f72ca */ /* 0x040fe200000e0000 */
[----:B------:R-:W-:Y:S01]  /*ce620*/  IMAD.WIDE R202, R40, 0x5, R202 ;  /* 0x0000000528ca7825 */ /* 0x000fe200078e02ca */
        /* <DEDUP_REMOVED lines=14> */
[----:B0-----:R-:W-:Y:S01]  /*ce710*/  LEA R22, P2, R202, R12, 0x3 ;  /* 0x0000000cca167211 */ /* 0x001fe200078418ff */
[----:B-1----:R-:W-:Y:S01]  /*ce720*/  IMAD.WIDE R200, R23, 0x8, R204 ;  /* 0x0000000817c87825 */ /* 0x002fe200078e02cc */
[----:B------:R-:W-:Y:S02]  /*ce730*/  PRMT R39, R38, 0x5410, R39 ;  /* 0x0000541026277816 */ /* 0x000fe40000000027 */
[----:B------:R-:W-:-:S03]  /*ce740*/  LEA.HI.X R23, R202, R13, R203, 0x3, P2 ;  /* 0x0000000dca177211 */ /* 0x000fc600010f1ccb */
[----:B------:R-:W-:Y:S01]  /*ce750*/  IDP.2A.LO.S16.U8 R208, R39, UR6, R40 ;  /* 0x0000000627d07c26 */ /* 0x000fe20008001228 */
[----:B------:R-:W-:Y:S01]  /*ce760*/  R2UR UR6, R154 ;  /* 0x000000009a0672ca */ /* 0x000fe200000e0000 */
[----:B------:R-:W2:Y:S02]  /*ce770*/  LDG.E.64 R40, desc[UR14][R200.64+0x9df8] ;  /* 0x009df80ec8287981 */ /* 0x000ea4000c1e1b00 */
[----:B------:R-:W-:Y:S02]  /*ce780*/  IMAD.WIDE R204, R208, 0x8, R204 ;  /* 0x00000008d0cc7825 */ /* 0x000fe400078e02cc */
[----:B------:R-:W2:Y:S04]  /*ce790*/  LDG.E.64 R38, desc[UR12][R22.64+0xb248] ;  /* 0x00b2480c16267981 */ /* 0x000ea8000c1e1b00 */
[----:B------:R-:W3:Y:S04]  /*ce7a0*/  LDG.E.64 R200, desc[UR10][R200.64+0x8a70] ;  /* 0x008a700ac8c87981 */ /* 0x000ee8000c1e1b00 */
[----:B------:R-:W4:Y:S04]  /*ce7b0*/  LDG.E.64 R208, desc[UR6][R204.64+0x5208] ;  /* 0x00520806ccd07981 */ /* 0x000f28000c1e1b00 */
[----:B------:R-:W3:Y:S01]  /*ce7c0*/  LDG.E.64 R22, desc[UR8][R22.64+0xb180] ;  /* 0x00b1800816167981 */ /* 0x000ee2000c1e1b00 */
[----:B------:R-:W-:Y:S01]  /*ce7d0*/  PRMT R210, R210, 0x8880, RZ ;  /* 0x00008880d2d27816 */ /* 0x000fe200000000ff */
[----:B------:R-:W-:Y:S03]  /*ce7e0*/  BSSY.RECONVERGENT B0, `(.L_x_4230) ;  /* 0x000011b000007945 */ /* 0x000fe60003800200 */
[----:B------:R-:W-:Y:S01]  /*ce7f0*/  SHF.R.S32.HI R211, RZ, 0x1f, R210 ;  /* 0x0000001fffd37819 */ /* 0x000fe200000114d2 */
[----:B--2---:R-:W-:-:S02]  /*ce800*/  DADD R40, R38, R40 ;  /* 0x0000000026287229 */ /* 0x004fc40000000028 */
        /* <DEDUP_REMOVED lines=60> */
.L_x_4234:
[----:B------:R-:W-:Y:S05]  /*cebd0*/  BSYNC.RECONVERGENT B2 ;  /* 0x0000000000027941 */ /* 0x000fea0003800200 */
.L_x_4233:
        /* <DEDUP_REMOVED lines=31> */
.L_x_4237:
[----:B------:R-:W-:Y:S05]  /*cedd0*/  BSYNC.RECONVERGENT B2 ;  /* 0x0000000000027941 */ /* 0x000fea0003800200 */
.L_x_4236:
        /* <DEDUP_REMOVED lines=9> */
.L_x_4232:
        /* <DEDUP_REMOVED lines=38> */
.L_x_4239:
[----:B------:R-:W-:Y:S05]  /*cf0d0*/  BSYNC.RECONVERGENT B2 ;  /* 0x0000000000027941 */ /* 0x000fea0003800200 */
.L_x_4238:
        /* <DEDUP_REMOVED lines=33> */
.L_x_4241:
[----:B------:R-:W-:Y:S05]  /*cf2f0*/  BSYNC.RECONVERGENT B2 ;  /* 0x0000000000027941 */ /* 0x000fea0003800200 */
.L_x_4240:
        /* <DEDUP_REMOVED lines=9> */
.L_x_4231:
        /* <DEDUP_REMOVED lines=53> */
.L_x_4243:
[----:B------:R-:W-:Y:S05]  /*cf6e0*/  BSYNC.RECONVERGENT B2 ;  /* 0x0000000000027941 */ /* 0x000fea0003800200 */
.L_x_4242:
        /* <DEDUP_REMOVED lines=33> */
.L_x_4245:
[----:B------:R-:W-:Y:S05]  /*cf900*/  BSYNC.RECONVERGENT B2 ;  /* 0x0000000000027941 */ /* 0x000fea0003800200 */
.L_x_4244:
        /* <DEDUP_REMOVED lines=8> */
.L_x_4235:
[----:B------:R-:W-:Y:S05]  /*cf990*/  BSYNC.RECONVERGENT B0 ;  /* 0x0000000000007941 */ /* 0x000fea0003800200 */
.L_x_4230:
        /* <DEDUP_REMOVED lines=31> */
.L_x_4247:
[----:B------:R-:W-:Y:S05]  /*cfb90*/  BSYNC.RECONVERGENT B0 ;  /* 0x0000000000007941 */ /* 0x000fea0003800200 */
.L_x_4246:
[----:B------:R-:W-:-:S06]  /*cfba0*/  DSETP.GEU.AND P2, PT, R104, R40, PT ;  /* 0x000000286800722a */ /* 0x000fcc0003f4e000 */
[----:B------:R-:W-:Y:S02]  /*cfbb0*/  FSEL R22, R22, R202, !P2 ;  /* 0x000000ca16167208 */ /* 0x000fe40005000000 */
[----:B------:R-:W-:Y:S02]  /*cfbc0*/  FSEL R23, R23, R203, !P2 ;  /* 0x000000cb17177208 */ /* 0x000fe40005000000 */
[----:B------:R-:W-:Y:S02]  /*cfbd0*/  FSEL R38, R38, R204, !P2 ;  /* 0x000000cc26267208 */ /* 0x000fe40005000000 */
[----:B------:R-:W-:-:S07]  /*cfbe0*/  FSEL R39, R39, R205, !P2 ;  /* 0x000000cd27277208 */ /* 0x000fce0005000000 */
.L_x_4229:
[----:B------:R-:W-:Y:S05]  /*cfbf0*/  BSYNC.RECONVERGENT B1 ;  /* 0x0000000000017941 */ /* 0x000fea0003800200 */
.L_x_4228:
        /* <DEDUP_REMOVED lines=48> */
.L_x_4249:
[----:B------:R-:W-:Y:S05]  /*cff00*/  BSYNC.RECONVERGENT B0 ;  /* 0x0000000000007941 */ /* 0x000fea0003800200 */
.L_x_4248:
        /* <DEDUP_REMOVED lines=36> */
.L_x_4251:
[----:B------:R-:W-:Y:S05]  /*d0150*/  BSYNC.RECONVERGENT B0 ;  /* 0x0000000000007941 */ /* 0x000fea0003800200 */
.L_x_4250:
        /* <DEDUP_REMOVED lines=27> */
.L_x_4253:
[----:B------:R-:W-:Y:S05]  /*d0310*/  BSYNC.RECONVERGENT B0 ;  /* 0x0000000000007941 */ /* 0x000fea0003800200 */
.L_x_4252:
        /* <DEDUP_REMOVED lines=36> */
.L_x_4255:
[----:B------:R-:W-:Y:S05]  /*d0560*/  BSYNC.RECONVERGENT B0 ;  /* 0x0000000000007941 */ /* 0x000fea0003800200 */
.L_x_4254:
[----:B------:R-:W-:-:S07]  /*d0570*/  IMAD.MOV.U32 R205, RZ, RZ, 0x3 ;  /* 0x00000003ffcd7424 */ /* 0x000fce00078e00ff */
.L_x_4284:
        /* <DEDUP_REMOVED lines=12> */
.L_x_4283:
        /* <DEDUP_REMOVED lines=64> */
.L_x_4264:
[----:B------:R-:W-:Y:S05]  /*d0a40*/  BSYNC.RECONVERGENT B6 ;  /* 0x0000000000067941 */ /* 0x000fea0003800200 */
.L_x_4263:
        /* <DEDUP_REMOVED lines=37> */
.L_x_4266:
[----:B------:R-:W-:Y:S05]  /*d0ca0*/  BSYNC.RECONVERGENT B6 ;  /* 0x0000000000067941 */ /* 0x000fea0003800200 */
.L_x_4265:
        /* <DEDUP_REMOVED lines=27> */
.L_x_4268:
[----:B------:R-:W-:Y:S05]  /*d0e60*/  BSYNC.RECONVERGENT B6 ;  /* 0x0000000000067941 */ /* 0x000fea0003800200 */
.L_x_4267:
[----:B------:R-:W-:-:S06]  /*d0e70*/  DSETP.GT.AND P3, PT, R22, R208, PT ;  /* 0x000000d01600722a */ /* 0x000fcc0003f64000 */
[----:B------:R-:W-:Y:S02]  /*d0e80*/  FSEL R10, R200, RZ, P3 ;  /* 0x000000ffc80a7208 */ /* 0x000fe40001800000 */
[----:B------:R-:W-:Y:S02]  /*d0e90*/  FSEL R11, R201, -1.875, P3 ;  /* 0xbff00000c90b7808 */ /* 0x000fe40001800000 */
[----:B------:R-:W-:Y:S02]  /*d0ea0*/  FSEL R12, R198, RZ, P3 ;  /* 0x000000ffc60c7208 */ /* 0x000fe40001800000 */
[----:B------:R-:W-:Y:S01]  /*d0eb0*/  FSEL R13, R199, +QNAN , P3 ;  /* 0x7ff00000c70d7808 */ /* 0x000fe20001800000 */
[----:B------:R-:W-:Y:S06]  /*d0ec0*/  BRA `(.L_x_4269) ;  /* 0x0000001400747947 */ /* 0x000fec0003800000 */
.L_x_4262:
[C---:B------:R-:W-:Y:S01]  /*d0ed0*/  IMAD.IADD R12, R247.reuse, 0x1, R203 ;  /* 0x00000001f70c7824 */ /* 0x040fe200078e02cb */
[----:B------:R-:W1:Y:S01]  /*d0ee0*/  LDC.64 R208, c[0x0][0x410] ;  /* 0x00010400ffd07b82 */ /* 0x000e620000000a00 */
[----:B------:R-:W-:Y:S01]  /*d0ef0*/  IMAD.IADD R9, R247, 0x1, R202 ;  /* 0x00000001f7097824 */ /* 0x000fe200078e02ca */
[----:B------:R-:W2:Y:S03]  /*d0f00*/  LDCU.64 UR6, c[0x0][0x410] ;  /* 0x00008200ff0677ac */ /* 0x000ea60008000a00 */
[----:B------:R-:W3:Y:S04]  /*d0f10*/  LDL.S8 R12, [R12+0x1b] ;  /* 0x00001b000c0c7983 */ /* 0x000ee80000100200 */
[----:B------:R-:W4:Y:S01]  /*d0f20*/  LDL.S8 R9, [R9] ;  /* 0x0000000009097983 */ /* 0x000f220000100200 */
[----:B------:R-:W-:-:S02]  /*d0f30*/  PRMT R198, R8, 0x8880, RZ ;  /* 0x0000888008c67816 */ /* 0x000fc400000000ff */
[C---:B------:R-:W-:Y:S02]  /*d0f40*/  R2UR UR8, R154.reuse ;  /* 0x000000009a0872ca */ /* 0x040fe400000e0000 */
[C---:B------:R-:W-:Y:S02]  /*d0f50*/  R2UR UR9, R155.reuse ;  /* 0x000000009b0972ca */ /* 0x040fe400000e0000 */
[C---:B------:R-:W-:Y:S02]  /*d0f60*/  R2UR UR10, R154.reuse ;  /* 0x000000009a0a72ca */ /* 0x040fe400000e0000 */
[C---:B------:R-:W-:Y:S02]  /*d0f70*/  R2UR UR11, R155.reuse ;  /* 0x000000009b0b72ca */ /* 0x040fe400000e0000 */
[----:B------:R-:W-:Y:S02]  /*d0f80*/  SHF.R.S32.HI R199, RZ, 0x1f, R198 ;  /* 0x0000001fffc77819 */ /* 0x000fe400000114c6 */
[----:B------:R-:W-:Y:S01]  /*d0f90*/  R2UR UR14, R154 ;  /* 0x000000009a0e72ca */ /* 0x000fe200000e0000 */
[----:B-1----:R-:W-:Y:S01]  /*d0fa0*/  IMAD.WIDE R208, R200, 0x8, R208 ;  /* 0x00000008c8d07825 */ /* 0x002fe200078e02d0 */
[----:B------:R-:W-:-:S02]  /*d0fb0*/  R2UR UR15, R155 ;  /* 0x000000009b0f72ca */ /* 0x000fc400000e0000 */
[C---:B------:R-:W-:Y:S02]  /*d0fc0*/  R2UR UR16, R154.reuse ;  /* 0x000000009a1072ca */ /* 0x040fe400000e0000 */
[C---:B------:R-:W-:Y:S01]  /*d0fd0*/  R2UR UR17, R155.reuse ;  /* 0x000000009b1172ca */ /* 0x040fe200000e0000 */
[----:B------:R-:W5:Y:S01]  /*d0fe0*/  LDG.E.64 R210, desc[UR8][R208.64+0x6268] ;  /* 0x00626808d0d27981 */ /* 0x000f62000c1e1b00 */
[C---:B------:R-:W-:Y:S02]  /*d0ff0*/  R2UR UR12, R154.reuse ;  /* 0x000000009a0c72ca */ /* 0x040fe400000e0000 */
[C---:B------:R-:W-:Y:S02]  /*d1000*/  R2UR UR13, R155.reuse ;  /* 0x000000009b0d72ca */ /* 0x040fe400000e0000 */
[----:B------:R-:W-:Y:S02]  /*d1010*/  R2UR UR18, R154 ;  /* 0x000000009a1272ca */ /* 0x000fe400000e0000 */
[----:B------:R-:W-:Y:S01]  /*d1020*/  R2UR UR19, R155 ;  /* 0x000000009b1372ca */ /* 0x000fe200000e0000 */
[----:B------:R-:W5:Y:S01]  /*d1030*/  LDG.E.64 R208, desc[UR14][R208.64+0x5f98] ;  /* 0x005f980ed0d07981 */ /* 0x000f62000c1e1b00 */
[----:B---3--:R-:W-:-:S03]  /*d1040*/  SHF.R.S32.HI R13, RZ, 0x1f, R12 ;  /* 0x0000001fff0d7819 */ /* 0x008fc6000001140c */
[----:B----4-:R-:W-:Y:S01]  /*d1050*/  IMAD.WIDE R12, R9, 0x5, R12 ;  /* 0x00000005090c7825 */ /* 0x010fe200078e020c */
[----:B------:R-:W-:Y:S02]  /*d1060*/  PRMT R9, R24, 0x8880, RZ ;  /* 0x0000888018097816 */ /* 0x000fe400000000ff */
[----:B--2---:R-:W-:-:S03]  /*d1070*/  LEA R200, P3, R12, UR6, 0x3 ;  /* 0x000000060cc87c11 */ /* 0x004fc6000f8618ff */
[----:B------:R-:W-:Y:S01]  /*d1080*/  IMAD.WIDE R198, R9, 0x5, R198 ;  /* 0x0000000509c67825 */ /* 0x000fe200078e02c6 */
[----:B------:R-:W-:Y:S02]  /*d1090*/  LEA.HI.X R201, R12, UR7, R13, 0x3, P3 ;  /* 0x000000070cc97c11 */ /* 0x000fe400098f1c0d */
[----:B------:R-:W-:-:S03]  /*d10a0*/  LEA R216, P3, R198, UR6, 0x3 ;  /* 0x00000006c6d87c11 */ /* 0x000fc6000f8618ff */
[----:B------:R-:W5:Y:S01]  /*d10b0*/  LDG.E.64 R12, desc[UR10][R200.64+0xb248] ;  /* 0x00b2480ac80c7981 */ /* 0x000f62000c1e1b00 */
[----:B------:R-:W-:Y:S02]  /*d10c0*/  LEA.HI.X R217, R198, UR7, R199, 0x3, P3 ;  /* 0x00000007c6d97c11 */ /* 0x000fe400098f1cc7 */
[----:B------:R-:W-:Y:S02]  /*d10d0*/  R2UR UR6, R154 ;  /* 0x000000009a0672ca */ /* 0x000fe400000e0000 */
[----:B------:R-:W-:Y:S01]  /*d10e0*/  R2UR UR7, R155 ;  /* 0x000000009b0772ca */ /* 0x000fe200000e0000 */
[----:B------:R-:W2:Y:S04]  /*d10f0*/  LDG.E.64 R198, desc[UR12][R216.64+0xb248] ;  /* 0x00b2480cd8c67981 */ /* 0x000ea8000c1e1b00 */
[----:B------:R-:W3:Y:S04]  /*d1100*/  LDG.E.64 R200, desc[UR16][R200.64+0xb180] ;  /* 0x00b18010c8c87981 */ /* 0x000ee8000c1e1b00 */
[----:B------:R-:W4:Y:S04]  /*d1110*/  LDG.E.64 R216, desc[UR18][R216.64+0xb180] ;  /* 0x00b18012d8d87981 */ /* 0x000f28000c1e1b00 */
        /* <DEDUP_REMOVED lines=39> */
.L_x_4271:
[----:B------:R-:W-:Y:S05]  /*d1390*/  BSYNC.RECONVERGENT B6 ;  /* 0x0000000000067941 */ /* 0x000fea0003800200 */
.L_x_4270:
        /* <DEDUP_REMOVED lines=27> */
.L_x_4273:
[----:B------:R-:W-:Y:S05]  /*d1550*/  BSYNC.RECONVERGENT B6 ;  /* 0x0000000000067941 */ /* 0x000fea0003800200 */
.L_x_4272:
[----:B------:R-:W-:-:S06]  /*d1560*/  DSETP.GT.AND P3, PT, R22, R208, PT ;  /* 0x000000d01600722a */ /* 0x000fcc0003f64000 */
[----:B------:R-:W-:Y:S02]  /*d1570*/  FSEL R10, R200, RZ, P3 ;  /* 0x000000ffc80a7208 */ /* 0x000fe40001800000 */
[----:B------:R-:W-:Y:S02]  /*d1580*/  FSEL R11, R201, -1.875, P3 ;  /* 0xbff00000c90b7808 */ /* 0x000fe40001800000 */
[----:B------:R-:W-:Y:S02]  /*d1590*/  FSEL R12, R198, RZ, P3 ;  /* 0x000000ffc60c7208 */ /* 0x000fe40001800000 */
[----:B------:R-:W-:Y:S01]  /*d15a0*/  FSEL R13, R199, +QNAN , P3 ;  /* 0x7ff00000c70d7808 */ /* 0x000fe20001800000 */
[----:B------:R-:W-:Y:S06]  /*d15b0*/  BRA `(.L_x_4269) ;  /* 0x0000000c00b87947 */ /* 0x000fec0003800000 */
.L_x_4261:
        /* <DEDUP_REMOVED lines=75> */
.L_x_4276:
[----:B------:R-:W-:Y:S05]  /*d1a70*/  BSYNC.RECONVERGENT B6 ;  /* 0x0000000000067941 */ /* 0x000fea0003800200 */
.L_x_4275:
        /* <DEDUP_REMOVED lines=27> */
.L_x_4278:
[----:B------:R-:W-:Y:S05]  /*d1c30*/  BSYNC.RECONVERGENT B6 ;  /* 0x0000000000067941 */ /* 0x000fea0003800200 */
.L_x_4277:
        /* <DEDUP_REMOVED lines=15> */
.L_x_4274:
        /* <DEDUP_REMOVED lines=9> */
[----:B------:R-:W-:-:S02]  /*d1dc0*/  R2UR UR8, R154 ;  /* 0x000000009a0872ca */ /* 0x000fc400000e0000 */
[C---:B------:R-:W-:Y:S02]  /*d1dd0*/  R2UR UR9, R155.reuse ;  /* 0x000000009b0972ca */ /* 0x040fe400000e0000 */
[C---:B------:R-:W-:Y:S02]  /*d1de0*/  R2UR UR10, R154.reuse ;  /* 0x000000009a0a72ca */ /* 0x040fe400000e0000 */
[C---:B------:R-:W-:Y:S01]  /*d1df0*/  R2UR UR11, R155.reuse ;  /* 0x000000009b0b72ca */ /* 0x040fe200000e0000 */
[----:B------:R-:W-:Y:S01]  /*d1e00*/  UMOV UR6, 0x5197d ;  /* 0x0005197d00067882 */ /* 0x000fe20000000000 */
[C---:B------:R-:W-:Y:S02]  /*d1e10*/  R2UR UR12, R154.reuse ;  /* 0x000000009a0c72ca */ /* 0x040fe400000e0000 */
[----:B------:R-:W-:Y:S02]  /*d1e20*/  R2UR UR13, R155 ;  /* 0x000000009b0d72ca */ /* 0x000fe400000e0000 */
[----:B------:R-:W-:-:S02]  /*d1e30*/  R2UR UR14, R154 ;  /* 0x000000009a0e72ca */ /* 0x000fc400000e0000 */
[C---:B------:R-:W-:Y:S01]  /*d1e40*/  R2UR UR15, R155.reuse ;  /* 0x000000009b0f72ca */ /* 0x040fe200000e0000 */
[----:B------:R-:W5:Y:S01]  /*d1e50*/  LDG.E.64 R214, desc[UR8][R214.64+0x1388] ;  /* 0x00138808d6d67981 */ /* 0x000f62000c1e1b00 */
[----:B------:R-:W-:Y:S02]  /*d1e60*/  R2UR UR16, R154 ;  /* 0x000000009a1072ca */ /* 0x000fe400000e0000 */
[C---:B------:R-:W-:Y:S02]  /*d1e70*/  R2UR UR17, R155.reuse ;  /* 0x000000009b1172ca */ /* 0x040fe400000e0000 */
[----:B------:R-:W-:Y:S02]  /*d1e80*/  R2UR UR7, R155 ;  /* 0x000000009b0772ca */ /* 0x000fe400000e0000 */
[----:B--2---:R-:W-:Y:S02]  /*d1e90*/  PRMT R12, R12, 0x3340, R8 ;  /* 0x000033400c0c7816 */ /* 0x004fe40000000008 */
[----:B----4-:R-:W-:-:S02]  /*d1ea0*/  PRMT R201, R201, 0x3340, RZ ;  /* 0x00003340c9c97816 */ /* 0x010fc400000000ff */
[----:B---3--:R-:W-:-:S04]  /*d1eb0*/  PRMT R199, R199, 0x3340, R198 ;  /* 0x00003340c7c77816 */ /* 0x008fc800000000c6 */
[----:B------:R-:W-:Y:S02]  /*d1ec0*/  PRMT R199, R199, 0x5410, R201 ;  /* 0x00005410c7c77816 */ /* 0x000fe400000000c9 */
[----:B------:R-:W-:-:S03]  /*d1ed0*/  PRMT R198, R24, 0x3340, RZ ;  /* 0x0000334018c67816 */ /* 0x000fc600000000ff */
[----:B-----5:R-:W-:Y:S01]  /*d1ee0*/  IDP.4A.S8.U8 R13, R199, UR6, R13 ;  /* 0x00000006c70d7c26 */ /* 0x020fe2000800020d */
[----:B------:R-:W-:Y:S01]  /*d1ef0*/  PRMT R12, R12, 0x5410, R198 ;  /* 0x000054100c0c7816 */ /* 0x000fe200000000c6 */
[----:B-1----:R-:W-:Y:S01]  /*d1f00*/  IMAD.WIDE R200, R200, 0x8, R216 ;  /* 0x00000008c8c87825 */ /* 0x002fe200078e02d8 */
[----:B------:R-:W-:-:S03]  /*d1f10*/  UMOV UR6, 0x57d19 ;  /* 0x00057d1900067882 */ /* 0x000fc60000000000 */
[----:B------:R-:W-:Y:S01]  /*d1f20*/  IMAD.WIDE R198, R13, 0x8, R216 ;  /* 0x000000080dc67825 */ /* 0x000fe200078e02d8 */
[----:B------:R-:W2:Y:S03]  /*d1f30*/  LDG.E.64 R208, desc[UR8][R200.64+0x6178] ;  /* 0x00617808c8d07981 */ /* 0x000ea6000c1e1b00 */
[----:B------:R-:W-:Y:S01]  /*d1f40*/  IDP.4A.S8.U8 R210, R12, UR6, R210 ;  /* 0x000000060cd27c26 */ /* 0x000fe200080002d2 */
[----:B------:R-:W-:Y:S01]  /*d1f50*/  R2UR UR6, R154 ;  /* 0x000000009a0672ca */ /* 0x000fe200000e0000 */
[----:B------:R-:W2:Y:S02]  /*d1f60*/  LDG.E.64 R12, desc[UR10][R198.64+0x76e8] ;  /* 0x0076e80ac60c7981 */ /* 0x000ea4000c1e1b00 */
[----:B------:R-:W-:Y:S02]  /*d1f70*/  IMAD.WIDE R216, R210, 0x8, R216 ;  /* 0x00000008d2d87825 */ /* 0x000fe400078e02d8 */
[----:B------:R-:W3:Y:S04]  /*d1f80*/  LDG.E.64 R200, desc[UR12][R200.64+0x5ea8] ;  /* 0x005ea80cc8c87981 */ /* 0x000ee8000c1e1b00 */
[----:B------:R-:W4:Y:S04]  /*d1f90*/  LDG.E.64 R210, desc[UR16][R216.64+0x6360] ;  /* 0x00636010d8d27981 */ /* 0x000f28000c1e1b00 */
[----:B------:R-:W3:Y:S04]  /*d1fa0*/  LDG.E.64 R198, desc[UR14][R198.64+0x6360] ;  /* 0x0063600ec6c67981 */ /* 0x000ee8000c1e1b00 */
        /* <DEDUP_REMOVED lines=45> */
.L_x_4280:
[----:B------:R-:W-:Y:S05]  /*d2280*/  BSYNC.RECONVERGENT B6 ;  /* 0x0000000000067941 */ /* 0x000fea0003800200 */
.L_x_4279:
        /* <DEDUP_REMOVED lines=27> */
.L_x_4282:
[----:B------:R-:W-:Y:S05]  /*d2440*/  BSYNC.RECONVERGENT B6 ;  /* 0x0000000000067941 */ /* 0x000fea0003800200 */
.L_x_4281:
[----:B------:R-:W-:-:S06]  /*d2450*/  DSETP.GT.AND P3, PT, R22, R208, PT ;  /* 0x000000d01600722a */ /* 0x000fcc0003f64000 */
[----:B------:R-:W-:Y:S02]  /*d2460*/  FSEL R10, R200, RZ, P3 ;  /* 0x000000ffc80a7208 */ /* 0x000fe40001800000 */
[----:B------:R-:W-:Y:S02]  /*d2470*/  FSEL R11, R201, -1.875, P3 ;  /* 0xbff00000c90b7808 */ /* 0x000fe40001800000 */
[----:B------:R-:W-:Y:S02]  /*d2480*/  FSEL R12, R198, RZ, P3 ;  /* 0x000000ffc60c7208 */ /* 0x000fe40001800000 */
[----:B------:R-:W-:-:S07]  /*d2490*/  FSEL R13, R199, +QNAN , P3 ;  /* 0x7ff00000c70d7808 */ /* 0x000fce0001800000 */
.L_x_4269:
[----:B------:R-:W-:Y:S05]  /*d24a0*/  BSYNC.RECONVERGENT B0 ;  /* 0x0000000000007941 */ /* 0x000fea0003800200 */
.L_x_4260:
        /* <DEDUP_REMOVED lines=18> */
.L_x_4259:
[----:B------:R-:W-:Y:S05]  /*d25d0*/  BSYNC.RECONVERGENT B1 ;  /* 0x0000000000017941 */ /* 0x000fea0003800200 */
.L_x_4258:
[----:B------:R-:W-:Y:S01]  /*d25e0*/  VIADD R203, R203, 0x1 ;  /* 0x00000001cbcb7836 */ /* 0x000fe20000000000 */
[----:B------:R-:W-:-:S04]  /*d25f0*/  ISETP.GT.U32.AND P4, PT, R202, 0x1, PT ;  /* 0x00000001ca00780c */ /* 0x000fc80003f84070 */
[----:B------:R-:W-:-:S13]  /*d2600*/  ISETP.GE.AND P3, PT, R203, R30, PT ;  /* 0x0000001ecb00720c */ /* 0x000fda0003f66270 */
[----:B------:R-:W-:Y:S05]  /*d2610*/  @!P3 BRA P4, `(.L_x_4283) ;  /* 0xffffffe00008b947 */ /* 0x000fea000203ffff */
.L_x_4257:
[----:B------:R-:W-:Y:S05]  /*d2620*/  BSYNC.RECONVERGENT B2 ;  /* 0x0000000000027941 */ /* 0x000fea0003800200 */
.L_x_4256:
[----:B------:R-:W-:Y:S05]  /*d2630*/  @P2 BRA `(.L_x_4284) ;  /* 0xffffffdc00d02947 */ /* 0x000fea000383ffff */
.L_x_4227:
[----:B------:R-:W-:Y:S05]  /*d2640*/  BSYNC.RECONVERGENT B3 ;  /* 0x0000000000037941 */ /* 0x000fea0003800200 */
.L_x_4226:
[C---:B------:R-:W-:Y:S01]  /*d2650*/  ISETP.NE.AND P2, PT, R30.reuse, R0, PT ;  /* 0x000000001e00720c */ /* 0x040fe20003f45270 */
[----:B------:R-:W-:-:S12]  /*d2660*/  VIADD R30, R30, 0x1 ;  /* 0x000000011e1e7836 */ /* 0x000fd80000000000 */
[----:B------:R-:W-:Y:S05]  /*d2670*/  @P2 BRA `(.L_x_4285) ;  /* 0xffffffbc002c2947 */ /* 0x000fea000383ffff */
.L_x_4225:
[----:B------:R-:W-:Y:S05]  /*d2680*/  BSYNC.RECONVERGENT B4 ;  /* 0x0000000000047941 */ /* 0x000fea0003800200 */
.L_x_4224:
[C---:B------:R-:W-:Y:S01]  /*d2690*/  ISETP.NE.AND P2, PT, R207.reuse, R3, PT ;  /* 0x00000003cf00720c */ /* 0x040fe20003f45270 */
[----:B------:R-:W-:-:S12]  /*d26a0*/  VIADD R207, R207, 0x1 ;  /* 0x00000001cfcf7836 */ /* 0x000fd80000000000 */
[----:B------:R-:W-:Y:S05]  /*d26b0*/  @P2 BRA `(.L_x_4286) ;  /* 0xffffffbc00082947 */ /* 0x000fea000383ffff */
.L_x_4215:
[----:B------:R-:W-:Y:S05]  /*d26c0*/  BSYNC.RECONVERGENT B5 ;  /* 0x0000000000057941 */ /* 0x000fea0003800200 */
.L_x_4214:
[----:B------:R-:W-:Y:S01]  /*d26d0*/  ISETP.GE.AND P1, PT, R0, 0x1, PT ;  /* 0x000000010000780c */ /* 0x000fe20003f26270 */
[----:B------:R-:W-:Y:S01]  /*d26e0*/  BSSY.RECONVERGENT B2, `(.L_x_4287) ;  /* 0x00001be000027945 */ /* 0x000fe20003800200 */
[----:B-1----:R-:W-:Y:S02]  /*d26f0*/  IMAD.MOV.U32 R8, RZ, RZ, RZ ;  /* 0x000000ffff087224 */ /* 0x002fe400078e00ff */
        /* <DEDUP_REMOVED lines=9> */
.L_x_4313:
[----:B------:R-:W-:-:S05]  /*d2790*/  IMAD.IADD R9, R247, 0x1, R207 ;  /* 0x00000001f7097824 */ /* 0x000fca00078e02cf */
[----:B0-----:R-:W2:Y:S01]  /*d27a0*/  LDL.U8 R24, [R9+0x1b] ;  /* 0x00001b0009187983 */ /* 0x001ea20000100000 */
        /* <DEDUP_REMOVED lines=118> */
.L_x_4294:
[----:B------:R-:W-:Y:S05]  /*d2f10*/  BSYNC.RECONVERGENT B3 ;  /* 0x0000000000037941 */ /* 0x000fea0003800200 */
.L_x_4293:
        /* <DEDUP_REMOVED lines=31> */
.L_x_4296:
[----:B------:R-:W-:Y:S05]  /*d3110*/  BSYNC.RECONVERGENT B3 ;  /* 0x0000000000037941 */ /* 0x000fea0003800200 */
.L_x_4295:
[----:B------:R-:W-:-:S06]  /*d3120*/  DSETP.GEU.AND P3, PT, R208, R102, PT ;  /* 0x00000066d000722a */ /* 0x000fcc0003f6e000 */
[----:B------:R-:W-:Y:S02]  /*d3130*/  FSEL R102, R102, R208, !P3 ;  /* 0x000000d066667208 */ /* 0x000fe40005800000 */
[----:B------:R-:W-:Y:S02]  /*d3140*/  FSEL R103, R103, R209, !P3 ;  /* 0x000000d167677208 */ /* 0x000fe40005800000 */
[----:B------:R-:W-:Y:S02]  /*d3150*/  FSEL R24, R24, R202, !P3 ;  /* 0x000000ca18187208 */ /* 0x000fe40005800000 */
[----:B------:R-:W-:Y:S02]  /*d3160*/  FSEL R25, R25, R203, !P3 ;  /* 0x000000cb19197208 */ /* 0x000fe40005800000 */
[----:B------:R-:W-:Y:S02]  /*d3170*/  FSEL R22, R22, R204, !P3 ;  /* 0x000000cc16167208 */ /* 0x000fe40005800000 */
[----:B------:R-:W-:-:S07]  /*d3180*/  FSEL R23, R23, R205, !P3 ;  /* 0x000000cd17177208 */ /* 0x000fce0005800000 */
.L_x_4292:
[----:B------:R-:W-:Y:S05]  /*d3190*/  BSYNC.RECONVERGENT B0 ;  /* 0x0000000000007941 */ /* 0x000fea0003800200 */
.L_x_4291:
        /* <DEDUP_REMOVED lines=45> */
.L_x_4300:
[----:B------:R-:W-:Y:S05]  /*d3470*/  BSYNC.RECONVERGENT B3 ;  /* 0x0000000000037941 */ /* 0x000fea0003800200 */
.L_x_4299:
        /* <DEDUP_REMOVED lines=31> */
.L_x_4302:
[----:B------:R-:W-:Y:S05]  /*d3670*/  BSYNC.RECONVERGENT B3 ;  /* 0x0000000000037941 */ /* 0x000fea0003800200 */
.L_x_4301:
        /* <DEDUP_REMOVED lines=8> */
.L_x_4298:
[----:B------:R-:W-:Y:S05]  /*d3700*/  BSYNC.RECONVERGENT B0 ;  /* 0x0000000000007941 */ /* 0x000fea0003800200 */
.L_x_4297:
        /* <DEDUP_REMOVED lines=49> */
.L_x_4306:
[----:B------:R-:W-:Y:S05]  /*d3a20*/  BSYNC.RECONVERGENT B3 ;  /* 0x0000000000037941 */ /* 0x000fea0003800200 */
.L_x_4305:
        /* <DEDUP_REMOVED lines=33> */
.L_x_4308:
[----:B------:R-:W-:Y:S05]  /*d3c40*/  BSYNC.RECONVERGENT B3 ;  /* 0x0000000000037941 */ /* 0x000fea0003800200 */
.L_x_4307:
        /* <DEDUP_REMOVED lines=8> */
.L_x_4304:
[----:B------:R-:W-:Y:S05]  /*d3cd0*/  BSYNC.RECONVERGENT B0 ;  /* 0x0000000000007941 */ /* 0x000fea0003800200 */
.L_x_4303:
        /* <DEDUP_REMOVED lines=31> */
.L_x_4310:
[----:B------:R-:W-:Y:S05]  /*d3ed0*/  BSYNC.RECONVERGENT B0 ;  /* 0x0000000000007941 */ /* 0x000fea0003800200 */
.L_x_4309:
[----:B------:R-:W-:-:S06]  /*d3ee0*/  DSETP.GEU.AND P2, PT, R102, R30, PT ;  /* 0x0000001e6600722a */ /* 0x000fcc0003f4e000 */
[----:B------:R-:W-:Y:S02]  /*d3ef0*/  FSEL R40, R40, R24, !P2 ;  /* 0x0000001828287208 */ /* 0x000fe40005000000 */
[----:B------:R-:W-:Y:S02]  /*d3f00*/  FSEL R41, R41, R25, !P2 ;  /* 0x0000001929297208 */ /* 0x000fe40005000000 */
[----:B------:R-:W-:Y:S02]  /*d3f10*/  FSEL R198, R198, R22, !P2 ;  /* 0x00000016c6c67208 */ /* 0x000fe40005000000 */
[----:B------:R-:W-:-:S07]  /*d3f20*/  FSEL R199, R199, R23, !P2 ;  /* 0x00000017c7c77208 */ /* 0x000fce0005000000 */
.L_x_4290:
[----:B------:R-:W-:Y:S05]  /*d3f30*/  BSYNC.RECONVERGENT B1 ;  /* 0x0000000000017941 */ /* 0x000fea0003800200 */
.L_x_4289:
        /* <DEDUP_REMOVED lines=42> */
.L_x_4312:
[----:B------:R-:W-:Y:S05]  /*d41e0*/  BSYNC.RECONVERGENT B0 ;  /* 0x0000000000007941 */ /* 0x000fea0003800200 */
.L_x_4311:
        /* <DEDUP_REMOVED lines=13> */
.L_x_4288:
[----:B------:R-:W-:Y:S05]  /*d42c0*/  BSYNC.RECONVERGENT B2 ;  /* 0x0000000000027941 */ /* 0x000fea0003800200 */
.L_x_4287:
[----:B0-----:R-:W-:Y:S02]  /*d42d0*/  IMAD.MOV.U32 R10, RZ, RZ, -0x800000 ;  /* 0xff800000ff0a7424 */ /* 0x001fe400078e00ff */
[----:B------:R-:W-:-:S06]  /*d42e0*/  IMAD.MOV.U32 R11, RZ, RZ, 0x41cdcd64 ;  /* 0x41cdcd64ff0b7424 */ /* 0x000fcc00078e00ff */
[----:B------:R-:W-:-:S06]  /*d42f0*/  DSETP.GT.AND P2, PT, |R200|, R10, PT ;  /* 0x0000000ac800722a */ /* 0x000fcc0003f44200 */
[----:B------:R-:W-:Y:S02]  /*d4300*/  SEL R207, R3, 0x1, !P2 ;  /* 0x0000000103cf7807 */ /* 0x000fe40005000000 */
[----:B------:R-:W-:-:S03]  /*d4310*/  SEL R206, R8, 0x1, !P2 ;  /* 0x0000000108ce7807 */ /* 0x000fc60005000000 */
[C---:B-----5:R-:W-:Y:S02]  /*d4320*/  IMAD.IADD R37, R247.reuse, 0x1, R207 ;  /* 0x00000001f7257824 */ /* 0x060fe400078e02cf */
        /* <DEDUP_REMOVED lines=23> */
[----:B------:R-:W-:Y:S02]  /*d44a0*/  PRMT R36, R204, 0x8880, RZ ;  /* 0x00008880cc247816 */ /* 0x000fe400000000ff */
[----:B------:R-:W-:Y:S01]  /*d44b0*/  R2UR UR14, R154 ;  /* 0x000000009a0e72ca */ /* 0x000fe200000e0000 */
[----:B------:R-:W-:Y:S01]  /*d44c0*/  IMAD.WIDE R12, R24, 0x5, R12 ;  /* 0x00000005180c7825 */ /* 0x000fe200078e020c */
[----:B------:R-:W-:Y:S02]  /*d44d0*/  PRMT R36, R36, 0x7710, RZ ;  /* 0x0000771024247816 */ /* 0x000fe400000000ff */
[----:B------:R-:W-:Y:S02]  /*d44e0*/  R2UR UR15, R155 ;  /* 0x000000009b0f72ca */ /* 0x000fe400000e0000 */
[----:B------:R-:W-:-:S02]  /*d44f0*/  R2UR UR12, R154 ;  /* 0x000000009a0c72ca */ /* 0x000fc400000e0000 */
[C---:B------:R-:W-:Y:S02]  /*d4500*/  R2UR UR13, R155.reuse ;  /* 0x000000009b0d72ca */ /* 0x040fe400000e0000 */
[C---:B------:R-:W-:Y:S02]  /*d4510*/  R2UR UR9, R155.reuse ;  /* 0x000000009b0972ca */ /* 0x040fe400000e0000 */
[----:B------:R-:W-:Y:S02]  /*d4520*/  R2UR UR10, R154 ;  /* 0x000000009a0a72ca */ /* 0x000fe400000e0000 */
[----:B------:R-:W-:Y:S02]  /*d4530*/  R2UR UR11, R155 ;  /* 0x000000009b0b72ca */ /* 0x000fe400000e0000 */
[----:B-1----:R-:W-:Y:S01]  /*d4540*/  LEA R24, P3, R12, UR6, 0x3 ;  /* 0x000000060c187c11 */ /* 0x002fe2000f8618ff */
[----:B------:R-:W-:-:S03]  /*d4550*/  UMOV UR6, 0x519 ;  /* 0x0000051900067882 */ /* 0x000fc60000000000 */
[----:B------:R-:W-:-:S05]  /*d4560*/  LEA.HI.X R25, R12, UR7, R13, 0x3, P3 ;  /* 0x000000070c197c11 */ /* 0x000fca00098f1c0d */
[----:B------:R-:W4:Y:S01]  /*d4570*/  LDG.E.64 R30, desc[UR12][R24.64+0xb248] ;  /* 0x00b2480c181e7981 */ /* 0x000f22000c1e1b00 */
[----:B--2---:R-:W-:-:S04]  /*d4580*/  LOP3.LUT R23, R37, 0xffff, RZ, 0xc0, !PT ;  /* 0x0000ffff25177812 */ /* 0x004fc800078ec0ff */
[----:B------:R-:W-:Y:S02]  /*d4590*/  PRMT R22, R22, 0x3340, R23 ;  /* 0x0000334016167816 */ /* 0x000fe40000000017 */
[C---:B------:R-:W-:Y:S02]  /*d45a0*/  PRMT R23, R40.reuse, 0x3340, RZ ;  /* 0x0000334028177816 */ /* 0x040fe400000000ff */
[----:B------:R-:W-:Y:S02]  /*d45b0*/  PRMT R40, R40, 0x8880, RZ ;  /* 0x0000888028287816 */ /* 0x000fe400000000ff */
[----:B------:R-:W-:Y:S02]  /*d45c0*/  PRMT R22, R22, 0x5410, R23 ;  /* 0x0000541016167816 */ /* 0x000fe40000000017 */
[----:B------:R-:W-:-:S03]  /*d45d0*/  PRMT R37, R36, 0x5410, R37 ;  /* 0x0000541024257816 */ /* 0x000fc60000000025 */
[----:B---3--:R-:W-:Y:S01]  /*d45e0*/  IDP.4A.S8.U8 R22, R22, UR8, R9 ;  /* 0x0000000816167c26 */ /* 0x008fe20008000209 */
[----:B------:R-:W-:Y:S01]  /*d45f0*/  R2UR UR8, R154 ;  /* 0x000000009a0872ca */ /* 0x000fe200000e0000 */
[----:B------:R-:W-:Y:S02]  /*d4600*/  IDP.2A.LO.S16.U8 R37, R37, UR6, R40 ;  /* 0x0000000625257c26 */ /* 0x000fe40008001228 */
[----:B0-----:R-:W-:-:S04]  /*d4610*/  IMAD.WIDE R22, R22, 0x8, R38 ;  /* 0x0000000816167825 */ /* 0x001fc800078e0226 */
[----:B------:R-:W-:Y:S01]  /*d4620*/  IMAD.WIDE R198, R37, 0x8, R38 ;  /* 0x0000000825c67825 */ /* 0x000fe200078e0226 */
[----:B------:R-:W4:Y:S05]  /*d4630*/  LDG.E.64 R12, desc[UR14][R22.64+0x9df8] ;  /* 0x009df80e160c7981 */ /* 0x000f2a000c1e1b00 */
[----:B------:R-:W2:Y:S04]  /*d4640*/  LDG.E.64 R40, desc[UR8][R198.64+0x5208] ;  /* 0x00520808c6287981 */ /* 0x000ea8000c1e1b00 */
[----:B------:R-:W3:Y:S04]  /*d4650*/  LDG.E.64 R24, desc[UR8][R24.64+0xb180] ;  /* 0x00b1800818187981 */ /* 0x000ee8000c1e1b00 */
        /* <DEDUP_REMOVED lines=8> */
[----:B--2---:R-:W-:-:S06]  /*d46e0*/  DSETP.GEU.AND P4, PT, |R40|, R10, PT ;  /* 0x0000000a2800722a */ /* 0x004fcc0003f8e200 */
[----:B------:R-:W-:Y:S02]  /*d46f0*/  DSETP.GT.AND P3, PT, |R12|, R10, PT ;  /* 0x0000000a0c00722a */ /* 0x000fe40003f64200 */
[----:B---3--:R-:W-:-:S04]  /*d4700*/  DADD R22, R24, R22 ;  /* 0x0000000018167229 */ /* 0x008fc80000000016 */
[----:B------:R-:W-:Y:S02]  /*d4710*/  FSEL R202, R12, RZ, !P3 ;  /* 0x000000ff0cca7208 */ /* 0x000fe40005800000 */
[----:B------:R-:W-:-:S04]  /*d4720*/  FSEL R203, R13, +QNAN , !P3 ;  /* 0x7ff000000dcb7808 */ /* 0x000fc80005800000 */
[----:B------:R-:W-:Y:S02]  /*d4730*/  FSEL R200, R22, RZ, !P3 ;  /* 0x000000ff16c87208 */ /* 0x000fe40005800000 */
[----:B------:R-:W-:Y:S01]  /*d4740*/  FSEL R201, R23, -1.875, !P3 ;  /* 0xbff0000017c97808 */ /* 0x000fe20005800000 */
        /* <DEDUP_REMOVED lines=56> */
.L_x_4319:
[----:B------:R-:W-:Y:S05]  /*d4ad0*/  BSYNC.RECONVERGENT B2 ;  /* 0x0000000000027941 */ /* 0x000fea0003800200 */
.L_x_4318:
        /* <DEDUP_REMOVED lines=31> */
.L_x_4321:
[----:B------:R-:W-:Y:S05]  /*d4cd0*/  BSYNC.RECONVERGENT B2 ;  /* 0x0000000000027941 */ /* 0x000fea0003800200 */
.L_x_4320:
[----:B------:R-:W-:-:S06]  /*d4ce0*/  DSETP.GEU.AND P3, PT, R208, R100, PT ;  /* 0x00000064d000722a */ /* 0x000fcc0003f6e000 */
[----:B------:R-:W-:Y:S02]  /*d4cf0*/  FSEL R100, R100, R208, !P3 ;  /* 0x000000d064647208 */ /* 0x000fe40005800000 */
[----:B------:R-:W-:Y:S02]  /*d4d00*/  FSEL R101, R101, R209, !P3 ;  /* 0x000000d165657208 */ /* 0x000fe40005800000 */
[----:B------:R-:W-:Y:S02]  /*d4d10*/  FSEL R36, R36, R200, !P3 ;  /* 0x000000c824247208 */ /* 0x000fe40005800000 */
[----:B------:R-:W-:Y:S02]  /*d4d20*/  FSEL R37, R37, R201, !P3 ;  /* 0x000000c925257208 */ /* 0x000fe40005800000 */
[----:B------:R-:W-:Y:S02]  /*d4d30*/  FSEL R22, R22, R202, !P3 ;  /* 0x000000ca16167208 */ /* 0x000fe40005800000 */
[----:B------:R-:W-:-:S07]  /*d4d40*/  FSEL R23, R23, R203, !P3 ;  /* 0x000000cb17177208 */ /* 0x000fce0005800000 */
.L_x_4317:
[----:B------:R-:W-:Y:S05]  /*d4d50*/  BSYNC.RECONVERGENT B0 ;  /* 0x0000000000007941 */ /* 0x000fea0003800200 */
.L_x_4316:
        /* <DEDUP_REMOVED lines=45> */
.L_x_4325:
[----:B------:R-:W-:Y:S05]  /*d5030*/  BSYNC.RECONVERGENT B2 ;  /* 0x0000000000027941 */ /* 0x000fea0003800200 */
.L_x_4324:
        /* <DEDUP_REMOVED lines=31> */
.L_x_4327:
[----:B------:R-:W-:Y:S05]  /*d5230*/  BSYNC.RECONVERGENT B2 ;  /* 0x0000000000027941 */ /* 0x000fea0003800200 */
.L_x_4326:
        /* <DEDUP_REMOVED lines=8> */
.L_x_4323:
[----:B------:R-:W-:Y:S05]  /*d52c0*/  BSYNC.RECONVERGENT B0 ;  /* 0x0000000000007941 */ /* 0x000fea0003800200 */
.L_x_4322:
        /* <DEDUP_REMOVED lines=49> */
.L_x_4331:
[----:B------:R-:W-:Y:S05]  /*d55e0*/  BSYNC.RECONVERGENT B2 ;  /* 0x0000000000027941 */ /* 0x000fea0003800200 */
.L_x_4330:
        /* <DEDUP_REMOVED lines=31> */
.L_x_4333:
[----:B------:R-:W-:Y:S05]  /*d57e0*/  BSYNC.RECONVERGENT B2 ;  /* 0x0000000000027941 */ /* 0x000fea0003800200 */
.L_x_4332:
        /* <DEDUP_REMOVED lines=8> */
.L_x_4329:
[----:B------:R-:W-:Y:S05]  /*d5870*/  BSYNC.RECONVERGENT B0 ;  /* 0x0000000000007941 */ /* 0x000fea0003800200 */
.L_x_4328:
        /* <DEDUP_REMOVED lines=31> */
.L_x_4335:
[----:B------:R-:W-:Y:S05]  /*d5a70*/  BSYNC.RECONVERGENT B0 ;  /* 0x0000000000007941 */ /* 0x000fea0003800200 */
.L_x_4334:
[----:B------:R-:W-:-:S06]  /*d5a80*/  DSETP.GEU.AND P3, PT, R100, R38, PT ;  /* 0x000000266400722a */ /* 0x000fcc0003f6e000 */
[----:B------:R-:W-:Y:S02]  /*d5a90*/  FSEL R30, R30, R36, !P3 ;  /* 0x000000241e1e7208 */ /* 0x000fe40005800000 */
[----:B------:R-:W-:Y:S02]  /*d5aa0*/  FSEL R31, R31, R37, !P3 ;  /* 0x000000251f1f7208 */ /* 0x000fe40005800000 */
[----:B------:R-:W-:Y:S02]  /*d5ab0*/  FSEL R24, R24, R22, !P3 ;  /* 0x0000001618187208 */ /* 0x000fe40005800000 */
[----:B------:R-:W-:-:S07]  /*d5ac0*/  FSEL R25, R25, R23, !P3 ;  /* 0x0000001719197208 */ /* 0x000fce0005800000 */
.L_x_4315:
[----:B------:R-:W-:Y:S05]  /*d5ad0*/  BSYNC.RECONVERGENT B1 ;  /* 0x0000000000017941 */ /* 0x000fea0003800200 */
.L_x_4314:
        /* <DEDUP_REMOVED lines=10> */
.L_x_4341:
        /* <DEDUP_REMOVED lines=31> */
.L_x_4340:
[----:B------:R-:W-:-:S07]  /*d5d70*/  IMAD.MOV.U32 R9, RZ, RZ, R13 ;  /* 0x000000ffff097224 */ /* 0x000fce00078e000d */
.L_x_4339:
[----:B------:R-:W-:Y:S05]  /*d5d80*/  BSYNC.RECONVERGENT B1 ;  /* 0x0000000000017941 */ /* 0x000fea0003800200 */
.L_x_4338:
[----:B------:R-:W-:-:S13]  /*d5d90*/  ISETP.NE.AND P0, PT, R12, RZ, PT ;  /* 0x000000ff0c00720c */ /* 0x000fda0003f05270 */
        /* <DEDUP_REMOVED lines=40> */
.L_x_4337:
[----:B------:R-:W-:Y:S05]  /*d6020*/  BSYNC.RECONVERGENT B0 ;  /* 0x0000000000007941 */ /* 0x000fea0003800200 */
.L_x_4336:
[----:B------:R-:W-:Y:S04]  /*d6030*/  BSSY.RECONVERGENT B0, `(.L_x_4342) ;  /* 0x000006c000007945 */ /* 0x000fe80003800200 */
        /* <DEDUP_REMOVED lines=11> */
.L_x_4346:
        /* <DEDUP_REMOVED lines=36> */
.L_x_4345:
[----:B------:R-:W-:Y:S05]  /*d6330*/  BSYNC.RECONVERGENT B1 ;  /* 0x0000000000017941 */ /* 0x000fea0003800200 */
.L_x_4344:
[----:B------:R-:W-:-:S13]  /*d6340*/  ISETP.NE.AND P0, PT, R23, RZ, PT ;  /* 0x000000ff1700720c */ /* 0x000fda0003f05270 */
        /* <DEDUP_REMOVED lines=27> */
.L_x_4348:
[----:B------:R-:W-:Y:S05]  /*d6500*/  BSYNC.RECONVERGENT B1 ;  /* 0x0000000000017941 */ /* 0x000fea0003800200 */
.L_x_4347:
        /* <DEDUP_REMOVED lines=22> */
.L_x_4350:
[----:B------:R-:W-:Y:S05]  /*d6670*/  BSYNC.RECONVERGENT B1 ;  /* 0x0000000000017941 */ /* 0x000fea0003800200 */
.L_x_4349:
[----:B------:R-:W-:Y:S02]  /*d6680*/  @!P0 IADD3 R36, P3, PT, R19, R36, RZ ;  /* 0x0000002413248210 */ /* 0x000fe40007f7e0ff */
[----:B------:R-:W-:Y:S02]  /*d6690*/  @!P0 R2UR UR6, R154 ;  /* 0x000000009a0682ca */ /* 0x000fe400000e0000 */
[----:B------:R-:W-:Y:S02]  /*d66a0*/  @!P0 R2UR UR7, R155 ;  /* 0x000000009b0782ca */ /* 0x000fe400000e0000 */
[----:B------:R-:W-:Y:S02]  /*d66b0*/  @!P0 LEA.HI.X.SX32 R9, R19, RZ, 0x1, P3 ;  /* 0x000000ff13098211 */ /* 0x000fe400018f0eff */
[----:B0-----:R-:W-:-:S04]  /*d66c0*/  @!P0 LEA R10, P3, R36, R10, 0x2 ;  /* 0x0000000a240a8211 */ /* 0x001fc800078610ff */
[----:B------:R-:W-:-:S05]  /*d66d0*/  @!P0 LEA.HI.X R11, R36, R11, R9, 0x2, P3 ;  /* 0x0000000b240b8211 */ /* 0x000fca00018f1409 */
[----:B------:R0:W-:Y:S04]  /*d66e0*/  @!P0 STG.E desc[UR6][R10.64+0x64], RZ ;  /* 0x000064ff0a008986 */ /* 0x0001e8000c101906 */
.L_x_4343:
[----:B------:R-:W-:Y:S05]  /*d66f0*/  BSYNC.RECONVERGENT B0 ;  /* 0x0000000000007941 */ /* 0x000fea0003800200 */
.L_x_4342:
        /* <DEDUP_REMOVED lines=26> */
.L_x_4400:
        /* <DEDUP_REMOVED lines=27> */
.L_x_4355:
        /* <DEDUP_REMOVED lines=107> */
.L_x_4361:
[----:B------:R-:W-:Y:S05]  /*d7100*/  BSYNC.RECONVERGENT B2 ;  /* 0x0000000000027941 */ /* 0x000fea0003800200 */
.L_x_4360:
        /* <DEDUP_REMOVED lines=31> */
.L_x_4364:
[----:B------:R-:W-:Y:S05]  /*d7300*/  BSYNC.RECONVERGENT B2 ;  /* 0x0000000000027941 */ /* 0x000fea0003800200 */
.L_x_4363:
        /* <DEDUP_REMOVED lines=9> */
.L_x_4359:
        /* <DEDUP_REMOVED lines=37> */
.L_x_4366:
[----:B------:R-:W-:Y:S05]  /*d75f0*/  BSYNC.RECONVERGENT B2 ;  /* 0x0000000000027941 */ /* 0x000fea0003800200 */
.L_x_4365:
        /* <DEDUP_REMOVED lines=33> */
.L_x_4368:
[----:B------:R-:W-:Y:S05]  /*d7810*/  BSYNC.RECONVERGENT B2 ;  /* 0x0000000000027941 */ /* 0x000fea0003800200 */
.L_x_4367:
        /* <DEDUP_REMOVED lines=9> */
.L_x_4358:
        /* <DEDUP_REMOVED lines=54> */
.L_x_4370:
[----:B------:R-:W-:Y:S05]  /*d7c10*/  BSYNC.RECONVERGENT B2 ;  /* 0x0000000000027941 */ /* 0x000fea0003800200 */
.L_x_4369:
        /* <DEDUP_REMOVED lines=33> */
.L_x_4372:
[----:B------:R-:W-:Y:S05]  /*d7e30*/  BSYNC.RECONVERGENT B2 ;  /* 0x0000000000027941 */ /* 0x000fea0003800200 */
.L_x_4371:
        /* <DEDUP_REMOVED lines=8> */
.L_x_4362:
[----:B------:R-:W-:Y:S05]  /*d7ec0*/  BSYNC.RECONVERGENT B0 ;  /* 0x0000000000007941 */ /* 0x000fea0003800200 */
.L_x_4357:
        /* <DEDUP_REMOVED lines=31> */
.L_x_4374:
[----:B------:R-:W-:Y:S05]  /*d80c0*/  BSYNC.RECONVERGENT B0 ;  /* 0x0000000000007941 */ /* 0x000fea0003800200 */
.L_x_4373:
[----:B------:R-:W-:-:S06]  /*d80d0*/  DSETP.GEU.AND P0, PT, R98, R38, PT ;  /* 0x000000266200722a */ /* 0x000fcc0003f0e000 */
[----:B------:R-:W-:Y:S02]  /*d80e0*/  FSEL R36, R36, R198, !P0 ;  /* 0x000000c624247208 */ /* 0x000fe40004000000 */
[----:B------:R-:W-:Y:S02]  /*d80f0*/  FSEL R37, R37, R199, !P0 ;  /* 0x000000c725257208 */ /* 0x000fe40004000000 */
[----:B------:R-:W-:Y:S02]  /*d8100*/  FSEL R22, R22, R200, !P0 ;  /* 0x000000c816167208 */ /* 0x000fe40004000000 */
[----:B------:R-:W-:-:S07]  /*d8110*/  FSEL R23, R23, R201, !P0 ;  /* 0x000000c917177208 */ /* 0x000fce0004000000 */
.L_x_4356:
[----:B------:R-:W-:Y:S05]  /*d8120*/  BSYNC.RECONVERGENT B1 ;  /* 0x0000000000017941 */ /* 0x000fea0003800200 */
.L_x_4354:
[----:B------:R-:W0:Y:S01]  /*d8130*/  LDC.64 R40, c[0x0][0x428] ;  /* 0x00010a00ff287b82 */ /* 0x000e220000000a00 */
        /* <DEDUP_REMOVED lines=42> */
.L_x_4376:
[----:B------:R-:W-:Y:S05]  /*d83e0*/  BSYNC.RELIABLE B0 ;  /* 0x0000000000007941 */ /* 0x000fea0003800100 */
.L_x_4375:
        /* <DEDUP_REMOVED lines=56> */
.L_x_4379:
[----:B------:R-:W-:Y:S05]  /*d8770*/  BSYNC.RECONVERGENT B0 ;  /* 0x0000000000007941 */ /* 0x000fea0003800200 */
.L_x_4378:
[----:B------:R-:W-:Y:S04]  /*d8780*/  BSSY.RECONVERGENT B2, `(.L_x_4380) ;  /* 0x000019e000027945 */ /* 0x000fe80003800200 */
[----:B------:R-:W-:Y:S05]  /*d8790*/  @!P0 BRA `(.L_x_4381) ;  /* 0x0000001800708947 */ /* 0x000fea0003800000 */
[----:B------:R-:W-:-:S07]  /*d87a0*/  IMAD.MOV.U32 R208, RZ, RZ, 0x3 ;  /* 0x00000003ffd07424 */ /* 0x000fce00078e00ff */
.L_x_4399:
        /* <DEDUP_REMOVED lines=34> */
.L_x_4398:
        /* <DEDUP_REMOVED lines=17> */
[----:B------:R-:W-:Y:S01]  /*d8ae0*/  ISETP.EQ.AND P3, PT, R220, RZ, !P3 ;  /* 0x000000ffdc00720c */ /* 0x000fe20005f62270 */
        /* <DEDUP_REMOVED lines=26> */
[----:B------:R-:W-:Y:S02]  /*d8c90*/  PRMT R13, R22, 0x5410, R13 ;  /* 0x00005410160d7816 */ /* 0x000fe4000000000d */
[----:B------:R-:W2:Y:S03]  /*d8ca0*/  LDG.E.64 R22, desc[UR8][R200.64+0x6268] ;  /* 0x00626808c8167981 */ /* 0x000ea6000c1e1b00 */
[----:B---3--:R-:W-:-:S04]  /*d8cb0*/  IDP.4A.S8.U8 R12, R13, UR6, R12 ;  /* 0x000000060d0c7c26 */ /* 0x008fc8000800020c */
[----:B-1----:R-:W-:Y:S02]  /*d8cc0*/  IMAD.WIDE R10, R12, 0x8, R10 ;  /* 0x000000080c0a7825 */ /* 0x002fe400078e020a */
[----:B------:R-:W3:Y:S04]  /*d8cd0*/  LDG.E.64 R12, desc[UR12][R200.64+0x5f98] ;  /* 0x005f980cc80c7981 */ /* 0x000ee8000c1e1b00 */
[----:B------:R-:W2:Y:S04]  /*d8ce0*/  LDG.E.64 R202, desc[UR10][R10.64+0x1388] ;  /* 0x0013880a0aca7981 */ /* 0x000ea8000c1e1b00 */
[----:B------:R-:W3:Y:S01]  /*d8cf0*/  LDG.E.64 R10, desc[UR14][R10.64] ;  /* 0x0000000e0a0a7981 */ /* 0x000ee2000c1e1b00 */
[----:B--2---:R-:W-:-:S02]  /*d8d00*/  DADD R22, R22, R202 ;  /* 0x0000000016167229 */ /* 0x004fc400000000ca */
[----:B---3--:R-:W-:-:S11]  /*d8d10*/  DADD R10, R12, R10 ;  /* 0x000000000c0a7229 */ /* 0x008fd6000000000a */
.L_x_4388:
[----:B------:R-:W-:Y:S05]  /*d8d20*/  BSYNC.RECONVERGENT B5 ;  /* 0x0000000000057941 */ /* 0x000fea0003800200 */
.L_x_4387:
        /* <DEDUP_REMOVED lines=18> */
.L_x_4386:
        /* <DEDUP_REMOVED lines=54> */
.L_x_4385:
        /* <DEDUP_REMOVED lines=8> */
[----:B------:R-:W4:Y:S02]  /*d9230*/  LDL.U8 R12, [R11+0x1b] ;  /* 0x00001b000b0c7983 */ /* 0x000f240000100000 */
[----:B------:R-:W1:Y:S02]  /*d9240*/  LDC.64 R214, c[0x0][0x428] ;  /* 0x00010a00ffd67b82 */ /* 0x000e640000000a00 */
        /* <DEDUP_REMOVED lines=77> */
.L_x_4392:
[----:B------:R-:W-:Y:S05]  /*d9720*/  BSYNC.RECONVERGENT B5 ;  /* 0x0000000000057941 */ /* 0x000fea0003800200 */
.L_x_4391:
        /* <DEDUP_REMOVED lines=28> */
.L_x_4394:
[----:B------:R-:W-:Y:S05]  /*d98f0*/  BSYNC.RECONVERGENT B5 ;  /* 0x0000000000057941 */ /* 0x000fea0003800200 */
.L_x_4393:
[----:B------:R-:W-:-:S06]  /*d9900*/  DSETP.GE.AND P3, PT, R22, R12, PT ;  /* 0x0000000c1600722a */ /* 0x000fcc0003f66000 */
[----:B------:R-:W-:Y:S02]  /*d9910*/  FSEL R10, R202, RZ, P3 ;  /* 0x000000ffca0a7208 */ /* 0x000fe40001800000 */
[----:B------:R-:W-:Y:S02]  /*d9920*/  FSEL R11, R203, -1.875, P3 ;  /* 0xbff00000cb0b7808 */ /* 0x000fe40001800000 */
[----:B------:R-:W-:Y:S02]  /*d9930*/  FSEL R12, R204, RZ, P3 ;  /* 0x000000ffcc0c7208 */ /* 0x000fe40001800000 */
[----:B------:R-:W-:Y:S01]  /*d9940*/  FSEL R13, R205, +QNAN , P3 ;  /* 0x7ff00000cd0d7808 */ /* 0x000fe20001800000 */
[----:B------:R-:W-:Y:S06]  /*d9950*/  BRA `(.L_x_4389) ;  /* 0x00000004000c7947 */ /* 0x000fec0003800000 */
.L_x_4390:
[C---:B------:R-:W-:Y:S01]  /*d9960*/  IMAD.IADD R22, R247.reuse, 0x1, R210 ;  /* 0x00000001f7167824 */ /* 0x040fe200078e02d2 */
[----:B------:R-:W2:Y:S01]  /*d9970*/  LDL.U8 R202, [R211+0x1b] ;  /* 0x00001b00d3ca7983 */ /* 0x000ea20000100000 */
[----:B------:R-:W-:Y:S01]  /*d9980*/  IMAD.IADD R205, R247, 0x1, R209 ;  /* 0x00000001f7cd7824 */ /* 0x000fe200078e02d1 */
[----:B------:R-:W0:Y:S02]  /*d9990*/  LDC.64 R12, c[0x0][0x410] ;  /* 0x00010400ff0c7b82 */ /* 0x000e240000000a00 */
[----:B------:R-:W3:Y:S04]  /*d99a0*/  LDL.U8 R11, [R22+0x1] ;  /* 0x00000100160b7983 */ /* 0x000ee80000100000 */
[----:B------:R-:W4:Y:S04]  /*d99b0*/  LDL.U8 R23, [R205+0x1b] ;  /* 0x00001b00cd177983 */ /* 0x000f280000100000 */
[----:B------:R-:W2:Y:S04]  /*d99c0*/  LDL.U8 R203, [R211+0x1a] ;  /* 0x00001a00d3cb7983 */ /* 0x000ea80000100000 */
        /* <DEDUP_REMOVED lines=60> */
.L_x_4389:
[----:B------:R-:W-:Y:S05]  /*d9d90*/  BSYNC.RECONVERGENT B0 ;  /* 0x0000000000007941 */ /* 0x000fea0003800200 */
.L_x_4384:
        /* <DEDUP_REMOVED lines=33> */
.L_x_4396:
[----:B------:R-:W-:-:S13]  /*d9fb0*/  ISETP.GT.AND P3, PT, R210, 0x1, PT ;  /* 0x00000001d200780c */ /* 0x000fda0003f64270 */
[----:B------:R-:W-:Y:S05]  /*d9fc0*/  @!P3 BREAK.RELIABLE B0 ;  /* 0x000000000000b942 */ /* 0x000fea0003800100 */
[----:B------:R-:W-:Y:S05]  /*d9fd0*/  @!P3 BRA `(.L_x_4383) ;  /* 0x000000000050b947 */ /* 0x000fea0003800000 */
[----:B------:R-:W-:Y:S05]  /*d9fe0*/  BSYNC.RELIABLE B0 ;  /* 0x0000000000007941 */ /* 0x000fea0003800100 */
.L_x_4395:
[----:B------:R-:W-:Y:S02]  /*d9ff0*/  VIADD R209, R209, 0x1 ;  /* 0x00000001d1d17836 */ /* 0x000fe40000000000 */
[----:B------:R-:W-:-:S03]  /*da000*/  VIADD R210, R210, 0xffffffff ;  /* 0xffffffffd2d27836 */ /* 0x000fc60000000000 */
[----:B------:R-:W-:-:S13]  /*da010*/  ISETP.GE.AND P3, PT, R209, R206, PT ;  /* 0x000000ced100720c */ /* 0x000fda0003f66270 */
[----:B------:R-:W-:Y:S05]  /*da020*/  @!P3 BRA `(.L_x_4398) ;  /* 0xffffffe80068b947 */ /* 0x000fea000383ffff */
[----:B------:R-:W-:Y:S05]  /*da030*/  BRA `(.L_x_4383) ;  /* 0x0000000000387947 */ /* 0x000fea0003800000 */
.L_x_4397:
        /* <DEDUP_REMOVED lines=14> */
.L_x_4383:
[----:B------:R-:W-:Y:S05]  /*da120*/  BSYNC.RECONVERGENT B1 ;  /* 0x0000000000017941 */ /* 0x000fea0003800200 */
.L_x_4382:
[C---:B------:R-:W-:Y:S01]  /*da130*/  ISETP.LT.U32.AND P3, PT, R208.reuse, 0x20, PT ;  /* 0x00000020d000780c */ /* 0x040fe20003f61070 */
[----:B------:R-:W-:-:S12]  /*da140*/  VIADD R208, R208, 0x1 ;  /* 0x00000001d0d07836 */ /* 0x000fd80000000000 */
[----:B------:R-:W-:Y:S05]  /*da150*/  @P0 BRA P3, `(.L_x_4399) ;  /* 0xffffffe400940947 */ /* 0x000fea000183ffff */
.L_x_4381:
[----:B------:R-:W-:Y:S05]  /*da160*/  BSYNC.RECONVERGENT B2 ;  /* 0x0000000000027941 */ /* 0x000fea0003800200 */
.L_x_4380:
[C---:B------:R-:W-:Y:S02]  /*da170*/  IMAD.IADD R204, R247.reuse, 0x1, R207 ;  /* 0x00000001f7cc7824 */ /* 0x040fe400078e02cf */
[----:B------:R-:W-:-:S04]  /*da180*/  IMAD.IADD R205, R247, 0x1, R206 ;  /* 0x00000001f7cd7824 */ /* 0x000fc800078e02ce */
[----:B------:R-:W5:Y:S04]  /*da190*/  LDL.U8 R204, [R204] ;  /* 0x00000000cccc7983 */ /* 0x000f680000100000 */
[----:B------:R-:W5:Y:S01]  /*da1a0*/  LDL.U8 R205, [R205+0x1b] ;  /* 0x00001b00cdcd7983 */ /* 0x000f620000100000 */
[----:B------:R-:W-:Y:S05]  /*da1b0*/  BRA `(.L_x_4400) ;  /* 0xffffffc400b87947 */ /* 0x000fea000383ffff */
.L_x_4377:
[----:B------:R-:W-:Y:S05]  /*da1c0*/  BSYNC.RECONVERGENT B3 ;  /* 0x0000000000037941 */ /* 0x000fea0003800200 */
.L_x_4353:
        /* <DEDUP_REMOVED lines=32> */
.L_x_4407:
        /* <DEDUP_REMOVED lines=74> */
.L_x_4406:
[----:B------:R-:W-:Y:S05]  /*da870*/  BSYNC.RECONVERGENT B2 ;  /* 0x0000000000027941 */ /* 0x000fea0003800200 */
.L_x_4405:
        /* <DEDUP_REMOVED lines=33> */
[----:B0-----:R-:W-:Y:S02]  /*daa90*/  VIADD R10, R13, 0x1 ;  /* 0x000000010d0a7836 */ /* 0x001fe40000000000 */
        /* <DEDUP_REMOVED lines=12> */
.L_x_4409:
[----:B------:R-:W-:Y:S05]  /*dab60*/  BSYNC.RECONVERGENT B2 ;  /* 0x0000000000027941 */ /* 0x000fea0003800200 */
.L_x_4408:
        /* <DEDUP_REMOVED lines=30> */
.L_x_4411:
[----:B------:R-:W-:Y:S05]  /*dad50*/  BSYNC.RECONVERGENT B2 ;  /* 0x0000000000027941 */ /* 0x000fea0003800200 */
.L_x_4410:
        /* <DEDUP_REMOVED lines=28> */
.L_x_4404:
[----:B------:R-:W-:Y:S05]  /*daf20*/  BSYNC.RECONVERGENT B1 ;  /* 0x0000000000017941 */ /* 0x000fea0003800200 */
.L_x_4403:
        /* <DEDUP_REMOVED lines=12> */
.L_x_4416:
        /* <DEDUP_REMOVED lines=79> */
.L_x_4415:
[----:B------:R-:W-:Y:S05]  /*db4e0*/  BSYNC.RECONVERGENT B2 ;  /* 0x0000000000027941 */ /* 0x000fea0003800200 */
.L_x_4414:
        /* <DEDUP_REMOVED lines=51> */
.L_x_4418:
[----:B------:R-:W-:Y:S05]  /*db820*/  BSYNC.RECONVERGENT B2 ;  /* 0x0000000000027941 */ /* 0x000fea0003800200 */
.L_x_4417:
        /* <DEDUP_REMOVED lines=35> */
.L_x_4420:
[----:B------:R-:W-:Y:S05]  /*dba60*/  BSYNC.RECONVERGENT B2 ;  /* 0x0000000000027941 */ /* 0x000fea0003800200 */
.L_x_4419:
        /* <DEDUP_REMOVED lines=33> */
.L_x_4413:
[----:B------:R-:W-:Y:S05]  /*dbc80*/  BSYNC.RECONVERGENT B1 ;  /* 0x0000000000017941 */ /* 0x000fea0003800200 */
.L_x_4412:
        /* <DEDUP_REMOVED lines=34> */
.L_x_4422:
[----:B------:R-:W-:Y:S05]  /*dbeb0*/  BSYNC.RECONVERGENT B1 ;  /* 0x0000000000017941 */ /* 0x000fea0003800200 */
.L_x_4421:
[----:B------:R-:W-:Y:S01]  /*dbec0*/  UMOV UR6, 0x66666666 ;  /* 0x6666666600067882 */ /* 0x000fe20000000000 */
[----:B------:R-:W-:Y:S01]  /*dbed0*/  UMOV UR7, 0x40711266 ;  /* 0x4071126600077882 */ /* 0x000fe20000000000 */
[----:B------:R-:W-:Y:S01]  /*dbee0*/  IMAD.MOV.U32 R8, RZ, RZ, 0x0 ;  /* 0x00000000ff087424 */ /* 0x000fe200078e00ff */
[----:B------:R-:W-:Y:S01]  /*dbef0*/  DADD R10, R10, -UR6 ;  /* 0x800000060a0a7e29 */ /* 0x000fe20008000000 */
[----:B------:R-:W-:-:S07]  /*dbf00*/  IMAD.MOV.U32 R9, RZ, RZ, 0x40590000 ;  /* 0x40590000ff097424 */ /* 0x000fce00078e00ff */
[----:B------:R-:W-:-:S11]  /*dbf10*/  DFMA R10, R10, R8, 0.5 ;  /* 0x3fe000000a0a742b */ /* 0x000fd60000000008 */
.L_x_4402:
[----:B------:R-:W-:Y:S05]  /*dbf20*/  BSYNC.RECONVERGENT B0 ;  /* 0x0000000000007941 */ /* 0x000fea0003800200 */
.L_x_4401:
        /* <DEDUP_REMOVED lines=26> */
.L_x_4423:
[----:B------:R-:W-:Y:S05]  /*dc0d0*/  BSYNC.RECONVERGENT B0 ;  /* 0x0000000000007941 */ /* 0x000fea0003800200 */
.L_x_4352:
[----:B------:R-:W-:Y:S05]  /*dc0e0*/  BSYNC.RECONVERGENT B4 ;  /* 0x0000000000047941 */ /* 0x000fea0003800200 */
.L_x_4351:
        /* <DEDUP_REMOVED lines=9> */
[----:B------:R-:W-:Y:S01]  /*dc180*/  IMAD R213, R212, 0x4, R6 ;  /* 0x00000004d4d57824 */ /* 0x000fe200078e0206 */
[----:B------:R-:W0:Y:S01]  /*dc190*/  LDC.64 R210, c[0x0][0x3f8] ;  /* 0x0000fe00ffd27b82 */ /* 0x000e220000000a00 */
[----:B------:R-:W-:Y:S01]  /*dc1a0*/  R2UR UR6, R154 ;  /* 0x000000009a0672ca */ /* 0x000fe200000e0000 */
[----:B------:R-:W1:Y:S01]  /*dc1b0*/  LDCU.64 UR8, c[0x0][0x388] ;  /* 0x00007100ff0877ac */ /* 0x000e620008000a00 */
[----:B------:R-:W-:Y:S01]  /*dc1c0*/  R2UR UR7, R155 ;  /* 0x000000009b0772ca */ /* 0x000fe200000e0000 */
[----:B------:R2:W5:Y:S01]  /*dc1d0*/  LDL R0, [R213] ;  /* 0x00000000d5007983 */ /* 0x0005620000100800 */
[----:B------:R-:W3:Y:S01]  /*dc1e0*/  LDCU.64 UR10, c[0x0][0x410] ;  /* 0x00008200ff0a77ac */ /* 0x000ee20008000a00 */
[----:B------:R-:W4:Y:S01]  /*dc1f0*/  LDCU.64 UR12, c[0x0][0x428] ;  /* 0x00008500ff0c77ac */ /* 0x000f220008000a00 */
[----:B------:R-:W2:Y:S01]  /*dc200*/  LDCU.64 UR14, c[0x0][0x430] ;  /* 0x00008600ff0e77ac */ /* 0x000ea20008000a00 */
[----:B0-----:R-:W-:-:S08]  /*dc210*/  IMAD.WIDE.U32 R210, R212, 0x4, R210 ;  /* 0x00000004d4d27825 */ /* 0x001fd000078e00d2 */
[----:B------:R0:W5:Y:S01]  /*dc220*/  LDG.E R9, desc[UR6][R210.64+0x2c] ;  /* 0x00002c06d2097981 */ /* 0x000162000c1e1900 */
[----:B------:R-:W2:Y:S01]  /*dc230*/  LDCU.64 UR6, c[0x0][0x380] ;  /* 0x00007000ff0677ac */ /* 0x000ea20008000a00 */
[----:B------:R-:W-:Y:S04]  /*dc240*/  BSSY.RECONVERGENT B5, `(.L_x_4424) ;  /* 0x0000011000057945 */ /* 0x000fe80003800200 */
[----:B------:R-:W-:Y:S05]  /*dc250*/  BMOV.32.CLEAR RZ, B11 ;  /* 0x000000000bff7355 */ /* 0x000fea0000100000 */
[----:B-1----:R-:W-:Y:S01]  /*dc260*/  IMAD.U32 R24, RZ, RZ, UR8 ;  /* 0x00000008ff187e24 */ /* 0x002fe2000f8e00ff */
[----:B------:R-:W-:Y:S01]  /*dc270*/  MOV R8, 0xdc350 ;  /* 0x000dc35000087802 */ /* 0x000fe20000000f00 */
[----:B------:R-:W-:-:S02]  /*dc280*/  IMAD.U32 R25, RZ, RZ, UR9 ;  /* 0x00000009ff197e24 */ /* 0x000fc4000f8e00ff */
[----:B---3--:R-:W-:Y:S02]  /*dc290*/  IMAD.U32 R40, RZ, RZ, UR10 ;  /* 0x0000000aff287e24 */ /* 0x008fe4000f8e00ff */
[----:B------:R-:W-:Y:S02]  /*dc2a0*/  IMAD.U32 R41, RZ, RZ, UR11 ;  /* 0x0000000bff297e24 */ /* 0x000fe4000f8e00ff */
[----:B----4-:R-:W-:Y:S02]  /*dc2b0*/  IMAD.U32 R39, RZ, RZ, UR12 ;  /* 0x0000000cff277e24 */ /* 0x010fe4000f8e00ff */
[----:B------:R-:W-:Y:S02]  /*dc2c0*/  IMAD.U32 R38, RZ, RZ, UR13 ;  /* 0x0000000dff267e24 */ /* 0x000fe4000f8e00ff */
[----:B--2---:R-:W-:Y:S02]  /*dc2d0*/  IMAD.U32 R10, RZ, RZ, UR6 ;  /* 0x00000006ff0a7e24 */ /* 0x004fe4000f8e00ff */
[----:B------:R-:W-:-:S02]  /*dc2e0*/  IMAD.U32 R11, RZ, RZ, UR7 ;  /* 0x00000007ff0b7e24 */ /* 0x000fc4000f8e00ff */
[----:B------:R-:W-:Y:S02]  /*dc2f0*/  IMAD.U32 R36, RZ, RZ, UR14 ;  /* 0x0000000eff247e24 */ /* 0x000fe4000f8e00ff */
[----:B------:R-:W-:Y:S02]  /*dc300*/  IMAD.U32 R37, RZ, RZ, UR15 ;  /* 0x0000000fff257e24 */ /* 0x000fe4000f8e00ff */
[----:B------:R-:W-:Y:S02]  /*dc310*/  IMAD.MOV.U32 R3, RZ, RZ, R5 ;  /* 0x000000ffff037224 */ /* 0x000fe400078e0005 */
[----:B------:R-:W-:Y:S02]  /*dc320*/  IMAD.MOV.U32 R12, RZ, RZ, 0x1 ;  /* 0x00000001ff0c7424 */ /* 0x000fe400078e00ff */
[----:B0-----:R-:W-:-:S07]  /*dc330*/  IMAD.MOV.U32 R209, RZ, RZ, 0x3 ;  /* 0x00000003ffd17424 */ /* 0x001fce00078e00ff */
[----:B-----5:R-:W-:Y:S05]  /*dc340*/  CALL.REL.NOINC `($_Z4LAMPPcPiS0_S0_S0_S0_S0_S0_S0_S0_S0_S0_S0_S0_S0_S0_S0_S0_PdS0_S1_S1_S0_$_Z4thalPcPiiiiiiPdS1_iS0_) ;  /* 0x0000089c00c47944 */ /* 0x020fea0003c00000 */
[----:B------:R-:W-:Y:S05]  /*dc350*/  BSYNC.RECONVERGENT B5 ;  /* 0x0000000000057941 */ /* 0x000fea0003800200 */
.L_x_4424:
[----:B------:R-:W-:Y:S02]  /*dc360*/  R2UR UR6, R154 ;  /* 0x000000009a0672ca */ /* 0x000fe400000e0000 */
[----:B------:R-:W-:-:S13]  /*dc370*/  R2UR UR7, R155 ;  /* 0x000000009b0772ca */ /* 0x000fda00000e0000 */
[----:B------:R-:W2:Y:S01]  /*dc380*/  LDG.E R3, desc[UR6][R248.64+0x24] ;  /* 0x00002406f8037981 */ /* 0x000ea2000c1e1900 */
[----:B------:R-:W-:Y:S02]  /*dc390*/  IMAD.MOV.U32 R8, RZ, RZ, 0x5 ;  /* 0x00000005ff087424 */ /* 0x000fe400078e00ff */
[----:B------:R-:W-:Y:S02]  /*dc3a0*/  IMAD.MOV.U32 R10, RZ, RZ, R0 ;  /* 0x000000ffff0a7224 */ /* 0x000fe400078e0000 */
[----:B--2---:R-:W-:-:S04]  /*dc3b0*/  IMAD R3, R3, R8, 0x2c ;  /* 0x0000002c03037424 */ /* 0x004fc800078e0208 */
[----:B------:R-:W0:Y:S02]  /*dc3c0*/  I2F.F64 R8, R3 ;  /* 0x0000000300087312 */ /* 0x000e240000201c00 */
[----:B0-----:R-:W-:-:S14]  /*dc3d0*/  DSETP.GT.AND P0, PT, R10, R8, PT ;  /* 0x000000080a00722a */ /* 0x001fdc0003f04000 */
[----:B------:R-:W-:Y:S05]  /*dc3e0*/  @P0 BRA `(.L_x_2014) ;  /* 0x0000003000900947 */ /* 0x000fea0003800000 */
[----:B------:R-:W-:Y:S01]  /*dc3f0*/  R2UR UR6, R154 ;  /* 0x000000009a0672ca */ /* 0x000fe200000e0000 */
[----:B------:R0:W5:Y:S01]  /*dc400*/  LDL R3, [R213] ;  /* 0x00000000d5037983 */ /* 0x0001620000100800 */
[----:B------:R-:W-:Y:S01]  /*dc410*/  R2UR UR7, R155 ;  /* 0x000000009b0772ca */ /* 0x000fe200000e0000 */
[----:B------:R-:W1:Y:S01]  /*dc420*/  LDCU.64 UR8, c[0x0][0x388] ;  /* 0x00007100ff0877ac */ /* 0x000e620008000a00 */
[----:B------:R-:W2:Y:S01]  /*dc430*/  LDCU.64 UR10, c[0x0][0x410] ;  /* 0x00008200ff0a77ac */ /* 0x000ea20008000a00 */
[----:B------:R-:W3:Y:S10]  /*dc440*/  LDCU.64 UR12, c[0x0][0x428] ;  /* 0x00008500ff0c77ac */ /* 0x000ef40008000a00 */
[----:B------:R-:W4:Y:S01]  /*dc450*/  LDG.E R12, desc[UR6][R210.64+0x2c] ;  /* 0x00002c06d20c7981 */ /* 0x000f22000c1e1900 */
[----:B------:R-:W0:Y:S01]  /*dc460*/  LDCU.64 UR6, c[0x0][0x380] ;  /* 0x00007000ff0677ac */ /* 0x000e220008000a00 */
[----:B------:R-:W3:Y:S01]  /*dc470*/  LDCU.64 UR14, c[0x0][0x430] ;  /* 0x00008600ff0e77ac */ /* 0x000ee20008000a00 */
[----:B------:R-:W-:Y:S04]  /*dc480*/  BSSY.RECONVERGENT B5, `(.L_x_4425) ;  /* 0x0000012000057945 */ /* 0x000fe80003800200 */
[----:B------:R-:W-:Y:S05]  /*dc490*/  BMOV.32.CLEAR RZ, B11 ;  /* 0x000000000bff7355 */ /* 0x000fea0000100000 */
[----:B-1----:R-:W-:Y:S01]  /*dc4a0*/  IMAD.U32 R24, RZ, RZ, UR8 ;  /* 0x00000008ff187e24 */ /* 0x002fe2000f8e00ff */
[----:B------:R-:W-:Y:S01]  /*dc4b0*/  MOV R8, 0xdc5a0 ;  /* 0x000dc5a000087802 */ /* 0x000fe20000000f00 */
[----:B------:R-:W-:-:S02]  /*dc4c0*/  IMAD.U32 R25, RZ, RZ, UR9 ;  /* 0x00000009ff197e24 */ /* 0x000fc4000f8e00ff */
[----:B--2---:R-:W-:Y:S02]  /*dc4d0*/  IMAD.U32 R40, RZ, RZ, UR10 ;  /* 0x0000000aff287e24 */ /* 0x004fe4000f8e00ff */
[----:B------:R-:W-:Y:S02]  /*dc4e0*/  IMAD.U32 R41, RZ, RZ, UR11 ;  /* 0x0000000bff297e24 */ /* 0x000fe4000f8e00ff */
[----:B0-----:R-:W-:Y:S02]  /*dc4f0*/  IMAD.U32 R10, RZ, RZ, UR6 ;  /* 0x00000006ff0a7e24 */ /* 0x001fe4000f8e00ff */
[----:B------:R-:W-:Y:S02]  /*dc500*/  IMAD.U32 R11, RZ, RZ, UR7 ;  /* 0x00000007ff0b7e24 */ /* 0x000fe4000f8e00ff */
[----:B---3--:R-:W-:Y:S02]  /*dc510*/  IMAD.U32 R39, RZ, RZ, UR12 ;  /* 0x0000000cff277e24 */ /* 0x008fe4000f8e00ff */
[----:B------:R-:W-:-:S02]  /*dc520*/  IMAD.U32 R38, RZ, RZ, UR13 ;  /* 0x0000000dff267e24 */ /* 0x000fc4000f8e00ff */
[----:B------:R-:W-:Y:S02]  /*dc530*/  IMAD.U32 R36, RZ, RZ, UR14 ;  /* 0x0000000eff247e24 */ /* 0x000fe4000f8e00ff */
[----:B------:R-:W-:Y:S02]  /*dc540*/  IMAD.U32 R37, RZ, RZ, UR15 ;  /* 0x0000000fff257e24 */ /* 0x000fe4000f8e00ff */
[----:B------:R-:W-:Y:S02]  /*dc550*/  IMAD.MOV.U32 R0, RZ, RZ, R5 ;  /* 0x000000ffff007224 */ /* 0x000fe400078e0005 */
[----:B------:R-:W-:Y:S02]  /*dc560*/  IMAD.MOV.U32 R9, RZ, RZ, RZ ;  /* 0x000000ffff097224 */ /* 0x000fe400078e00ff */
[----:B------:R-:W-:Y:S01]  /*dc570*/  IMAD.MOV.U32 R209, RZ, RZ, 0x2 ;  /* 0x00000002ffd17424 */ /* 0x000fe200078e00ff */
[----:B----4-:R-:W-:-:S07]  /*dc580*/  IADD3 R12, PT, PT, -R12, 0x1, RZ ;  /* 0x000000010c0c7810 */ /* 0x010fce0007ffe1ff */
[----:B-----5:R-:W-:Y:S05]  /*dc590*/  CALL.REL.NOINC `($_Z4LAMPPcPiS0_S0_S0_S0_S0_S0_S0_S0_S0_S0_S0_S0_S0_S0_S0_S0_PdS0_S1_S1_S0_$_Z4thalPcPiiiiiiPdS1_iS0_) ;  /* 0x0000089c00307944 */ /* 0x020fea0003c00000 */
[----:B------:R-:W-:Y:S05]  /*dc5a0*/  BSYNC.RECONVERGENT B5 ;  /* 0x0000000000057941 */ /* 0x000fea0003800200 */
.L_x_4425:
        /* <DEDUP_REMOVED lines=37> */
.L_x_4426:
        /* <DEDUP_REMOVED lines=9> */
[----:B------:R-:W-:-:S05]  /*dc890*/  VIADD R212, R212, 0x1 ;  /* 0x00000001d4d47836 */ /* 0x000fca0000000000 */
[----:B------:R-:W-:-:S13]  /*dc8a0*/  ISETP.NE.AND P0, PT, R212, 0x6, PT ;  /* 0x00000006d400780c */ /* 0x000fda0003f05270 */
[----:B------:R-:W-:Y:S05]  /*dc8b0*/  @P0 BRA `(.L_x_4427) ;  /* 0xfffffdb800900947 */ /* 0x000fea000383ffff */
[----:B------:R-:W-:-:S13]  /*dc8c0*/  ISETP.NE.AND P0, PT, R14, -0x1, PT ;  /* 0xffffffff0e00780c */ /* 0x000fda0003f05270 */
[----:B------:R-:W-:Y:S05]  /*dc8d0*/  @!P0 BREAK.RELIABLE B8 ;  /* 0x0000000000088942 */ /* 0x000fea0003800100 */
[----:B------:R-:W-:Y:S05]  /*dc8e0*/  @!P0 BRA `(.L_x_2069) ;  /* 0x000000a800dc8947 */ /* 0x000fea0003800000 */
[----:B------:R-:W-:-:S07]  /*dc8f0*/  IMAD.MOV.U32 R212, RZ, RZ, RZ ;  /* 0x000000ffffd47224 */ /* 0x000fce00078e00ff */
.L_x_4433:
        /* <DEDUP_REMOVED lines=26> */
[----:B------:R-:W-:Y:S02]  /*dcaa0*/  IMAD.MOV.U32 R9, RZ, RZ, RZ ;  /* 0x000000ffff097224 */ /* 0x000fe400078e00ff */
[----:B0-----:R-:W-:-:S07]  /*dcab0*/  IMAD.MOV.U32 R209, RZ, RZ, 0x1 ;  /* 0x00000001ffd17424 */ /* 0x001fce00078e00ff */
[----:B-----5:R-:W-:Y:S05]  /*dcac0*/  CALL.REL.NOINC `($_Z4LAMPPcPiS0_S0_S0_S0_S0_S0_S0_S0_S0_S0_S0_S0_S0_S0_S0_S0_PdS0_S1_S1_S0_$_Z4thalPcPiiiiiiPdS1_iS0_) ;  /* 0x0000089400e47944 */ /* 0x020fea0003c00000 */
[----:B------:R-:W-:Y:S05]  /*dcad0*/  BSYNC.RECONVERGENT B5 ;  /* 0x0000000000057941 */ /* 0x000fea0003800200 */
.L_x_4428:
        /* <DEDUP_REMOVED lines=9> */
[----:B------:R0:W5:Y:S01]  /*dcb70*/  LDL R3, [R213] ;  /* 0x00000000d5037983 */ /* 0x0001620000100800 */
[----:B------:R-:W-:Y:S01]  /*dcb80*/  R2UR UR6, R154 ;  /* 0x000000009a0672ca */ /* 0x000fe200000e0000 */
[----:B------:R-:W1:Y:S01]  /*dcb90*/  LDCU.64 UR8, c[0x0][0x388] ;  /* 0x00007100ff0877ac */ /* 0x000e620008000a00 */
[----:B------:R-:W-:Y:S01]  /*dcba0*/  R2UR UR7, R155 ;  /* 0x000000009b0772ca */ /* 0x000fe200000e0000 */
[----:B------:R-:W2:Y:S01]  /*dcbb0*/  LDCU.64 UR10, c[0x0][0x410] ;  /* 0x00008200ff0a77ac */ /* 0x000ea20008000a00 */
[----:B------:R-:W3:Y:S01]  /*dcbc0*/  LDCU.64 UR12, c[0x0][0x428] ;  /* 0x00008500ff0c77ac */ /* 0x000ee20008000a00 */
[----:B------:R-:W4:Y:S10]  /*dcbd0*/  LDCU.64 UR14, c[0x0][0x430] ;  /* 0x00008600ff0e77ac */ /* 0x000f340008000a00 */
[----:B------:R0:W5:Y:S01]  /*dcbe0*/  LDG.E R12, desc[UR6][R210.64+0x2c] ;  /* 0x00002c06d20c7981 */ /* 0x000162000c1e1900 */
[----:B------:R-:W4:Y:S01]  /*dcbf0*/  LDCU.64 UR6, c[0x0][0x380] ;  /* 0x00007000ff0677ac */ /* 0x000f220008000a00 */
[----:B------:R-:W-:Y:S04]  /*dcc00*/  BSSY.RECONVERGENT B5, `(.L_x_4429) ;  /* 0x0000011000057945 */ /* 0x000fe80003800200 */
[----:B------:R-:W-:Y:S05]  /*dcc10*/  BMOV.32.CLEAR RZ, B11 ;  /* 0x000000000bff7355 */ /* 0x000fea0000100000 */
[----:B-1----:R-:W-:Y:S01]  /*dcc20*/  IMAD.U32 R24, RZ, RZ, UR8 ;  /* 0x00000008ff187e24 */ /* 0x002fe2000f8e00ff */
[----:B------:R-:W-:Y:S01]  /*dcc30*/  MOV R8, 0xdcd10 ;  /* 0x000dcd1000087802 */ /* 0x000fe20000000f00 */
[----:B------:R-:W-:-:S02]  /*dcc40*/  IMAD.U32 R25, RZ, RZ, UR9 ;  /* 0x00000009ff197e24 */ /* 0x000fc4000f8e00ff */
[----:B--2---:R-:W-:Y:S02]  /*dcc50*/  IMAD.U32 R40, RZ, RZ, UR10 ;  /* 0x0000000aff287e24 */ /* 0x004fe4000f8e00ff */
[----:B------:R-:W-:Y:S02]  /*dcc60*/  IMAD.U32 R41, RZ, RZ, UR11 ;  /* 0x0000000bff297e24 */ /* 0x000fe4000f8e00ff */
[----:B---3--:R-:W-:Y:S02]  /*dcc70*/  IMAD.U32 R39, RZ, RZ, UR12 ;  /* 0x0000000cff277e24 */ /* 0x008fe4000f8e00ff */
[----:B------:R-:W-:Y:S02]  /*dcc80*/  IMAD.U32 R38, RZ, RZ, UR13 ;  /* 0x0000000dff267e24 */ /* 0x000fe4000f8e00ff */
[----:B----4-:R-:W-:Y:S02]  /*dcc90*/  IMAD.U32 R10, RZ, RZ, UR6 ;  /* 0x00000006ff0a7e24 */ /* 0x010fe4000f8e00ff */
        /* <DEDUP_REMOVED lines=8> */
.L_x_4429:
        /* <DEDUP_REMOVED lines=36> */
.L_x_4430:
        /* <DEDUP_REMOVED lines=32> */
[----:B------:R-:W-:Y:S02]  /*dd160*/  IMAD.MOV.U32 R12, RZ, RZ, 0x1 ;  /* 0x00000001ff0c7424 */ /* 0x000fe400078e00ff */
[----:B------:R-:W-:Y:S01]  /*dd170*/  IMAD.MOV.U32 R209, RZ, RZ, 0x2 ;  /* 0x00000002ffd17424 */ /* 0x000fe200078e00ff */
[----:B----4-:R-:W-:-:S07]  /*dd180*/  IADD3 R9, PT, PT, -R9, 0x1, RZ ;  /* 0x0000000109097810 */ /* 0x010fce0007ffe1ff */
[----:B-----5:R-:W-:Y:S05]  /*dd190*/  CALL.REL.NOINC `($_Z4LAMPPcPiS0_S0_S0_S0_S0_S0_S0_S0_S0_S0_S0_S0_S0_S0_S0_S0_PdS0_S1_S1_S0_$_Z4thalPcPiiiiiiPdS1_iS0_) ;  /* 0x0000089000307944 */ /* 0x020fea0003c00000 */
[----:B------:R-:W-:Y:S05]  /*dd1a0*/  BSYNC.RECONVERGENT B5 ;  /* 0x0000000000057941 */ /* 0x000fea0003800200 */
.L_x_4431:
        /* <DEDUP_REMOVED lines=37> */
.L_x_4432:
        /* <DEDUP_REMOVED lines=12> */
[----:B------:R0:W5:Y:S01]  /*dd4c0*/  LDL R0, [R6+0x10] ;  /* 0x0000100006007983 */ /* 0x0001620000100800 */
        /* <DEDUP_REMOVED lines=26> */
.L_x_4434:
        /* <DEDUP_REMOVED lines=36> */
.L_x_4435:
        /* <DEDUP_REMOVED lines=36> */
.L_x_4436:
        /* <DEDUP_REMOVED lines=10> */
[----:B------:R0:W5:Y:S01]  /*ddb90*/  LDL R3, [R6+0x10] ;  /* 0x0000100006037983 */ /* 0x0001620000100800 */
        /* <DEDUP_REMOVED lines=26> */
.L_x_4437:
        /* <DEDUP_REMOVED lines=37> */
.L_x_4438:
        /* <DEDUP_REMOVED lines=36> */
.L_x_4439:
        /* <DEDUP_REMOVED lines=36> */
.L_x_4440:
        /* <DEDUP_REMOVED lines=36> */
.L_x_4441:
        /* <DEDUP_REMOVED lines=37> */
.L_x_4442:
        /* <DEDUP_REMOVED lines=37> */
.L_x_4443:
        /* <DEDUP_REMOVED lines=9> */
[----:B------:R-:W0:Y:S01]  /*deb80*/  LDCU.64 UR6, c[0x0][0x380] ;  /* 0x00007000ff0677ac */ /* 0x000e220008000a00 */
[----:B------:R-:W-:Y:S04]  /*deb90*/  BSSY.RECONVERGENT B5, `(.L_x_4444) ;  /* 0x0000017000057945 */ /* 0x000fe80003800200 */
[----:B------:R-:W-:Y:S05]  /*deba0*/  BMOV.32.CLEAR RZ, B11 ;  /* 0x000000000bff7355 */ /* 0x000fea0000100000 */
[----:B------:R-:W1:Y:S01]  /*debb0*/  LDCU.64 UR8, c[0x0][0x388] ;  /* 0x00007100ff0877ac */ /* 0x000e620008000a00 */
[----:B------:R-:W-:Y:S01]  /*debc0*/  IMAD.MOV.U32 R3, RZ, RZ, R5 ;  /* 0x000000ffff037224 */ /* 0x000fe200078e0005 */
[----:B------:R-:W-:Y:S01]  /*debd0*/  MOV R8, 0xded00 ;  /* 0x000ded0000087802 */ /* 0x000fe20000000f00 */
[----:B------:R-:W-:Y:S01]  /*debe0*/  IMAD.MOV.U32 R0, RZ, RZ, R14 ;  /* 0x000000ffff007224 */ /* 0x000fe200078e000e */
[----:B------:R-:W2:Y:S01]  /*debf0*/  LDCU.64 UR10, c[0x0][0x410] ;  /* 0x00008200ff0a77ac */ /* 0x000ea20008000a00 */
[----:B------:R-:W-:-:S02]  /*dec00*/  IMAD.MOV.U32 R12, RZ, RZ, 0x1 ;  /* 0x00000001ff0c7424 */ /* 0x000fc400078e00ff */
[----:B------:R-:W-:Y:S01]  /*dec10*/  IMAD.MOV.U32 R9, RZ, RZ, RZ ;  /* 0x000000ffff097224 */ /* 0x000fe200078e00ff */
[----:B------:R-:W3:Y:S01]  /*dec20*/  LDCU.64 UR12, c[0x0][0x428] ;  /* 0x00008500ff0c77ac */ /* 0x000ee20008000a00 */
[----:B------:R-:W-:Y:S02]  /*dec30*/  IMAD.MOV.U32 R209, RZ, RZ, 0x1 ;  /* 0x00000001ffd17424 */ /* 0x000fe400078e00ff */
[----:B0-----:R-:W-:Y:S01]  /*dec40*/  IMAD.U32 R10, RZ, RZ, UR6 ;  /* 0x00000006ff0a7e24 */ /* 0x001fe2000f8e00ff */
[----:B------:R-:W0:Y:S01]  /*dec50*/  LDCU.64 UR14, c[0x0][0x430] ;  /* 0x00008600ff0e77ac */ /* 0x000e220008000a00 */
[----:B------:R-:W-:Y:S02]  /*dec60*/  IMAD.U32 R11, RZ, RZ, UR7 ;  /* 0x00000007ff0b7e24 */ /* 0x000fe4000f8e00ff */
[----:B-1----:R-:W-:Y:S02]  /*dec70*/  IMAD.U32 R24, RZ, RZ, UR8 ;  /* 0x00000008ff187e24 */ /* 0x002fe4000f8e00ff */
[----:B------:R-:W-:-:S02]  /*dec80*/  IMAD.U32 R25, RZ, RZ, UR9 ;  /* 0x00000009ff197e24 */ /* 0x000fc4000f8e00ff */
[----:B--2---:R-:W-:Y:S02]  /*dec90*/  IMAD.U32 R40, RZ, RZ, UR10 ;  /* 0x0000000aff287e24 */ /* 0x004fe4000f8e00ff */
[----:B------:R-:W-:Y:S02]  /*deca0*/  IMAD.U32 R41, RZ, RZ, UR11 ;  /* 0x0000000bff297e24 */ /* 0x000fe4000f8e00ff */
[----:B---3--:R-:W-:Y:S02]  /*decb0*/  IMAD.U32 R39, RZ, RZ, UR12 ;  /* 0x0000000cff277e24 */ /* 0x008fe4000f8e00ff */
[----:B------:R-:W-:Y:S02]  /*decc0*/  IMAD.U32 R38, RZ, RZ, UR13 ;  /* 0x0000000dff267e24 */ /* 0x000fe4000f8e00ff */
[----:B0-----:R-:W-:Y:S02]  /*decd0*/  IMAD.U32 R36, RZ, RZ, UR14 ;  /* 0x0000000eff247e24 */ /* 0x001fe4000f8e00ff */
[----:B------:R-:W-:-:S07]  /*dece0*/  IMAD.U32 R37, RZ, RZ, UR15 ;  /* 0x0000000fff257e24 */ /* 0x000fce000f8e00ff */
[----:B------:R-:W-:Y:S05]  /*decf0*/  CALL.REL.NOINC `($_Z4LAMPPcPiS0_S0_S0_S0_S0_S0_S0_S0_S0_S0_S0_S0_S0_S0_S0_S0_PdS0_S1_S1_S0_$_Z4thalPcPiiiiiiPdS1_iS0_) ;  /* 0x0000087400587944 */ /* 0x000fea0003c00000 */
[----:B------:R-:W-:Y:S05]  /*ded00*/  BSYNC.RECONVERGENT B5 ;  /* 0x0000000000057941 */ /* 0x000fea0003800200 */
.L_x_4444:
        /* <DEDUP_REMOVED lines=34> */
.L_x_4445:
        /* <DEDUP_REMOVED lines=34> */
.L_x_4446:
        /* <DEDUP_REMOVED lines=34> */
.L_x_4447:
        /* <DEDUP_REMOVED lines=34> */
.L_x_4448:
[----:B------:R-:W-:Y:S02]  /*df590*/  R2UR UR6, R154 ;  /* 0x000000009a0672ca */ /* 0x000fe400000e0000 */
[----:B------:R-:W-:-:S13]  /*df5a0*/  R2UR UR7, R155 ;  /* 0x000000009b0772ca */ /* 0x000fda00000e0000 */
[----:B------:R-:W2:Y:S01]  /*df5b0*/  LDG.E R248, desc[UR6][R248.64+0x24] ;  /* 0x00002406f8f87981 */ /* 0x000ea2000c1e1900 */
[----:B------:R-:W-:Y:S02]  /*df5c0*/  IMAD.MOV.U32 R3, RZ, RZ, 0x5 ;  /* 0x00000005ff037424 */ /* 0x000fe400078e00ff */
[----:B------:R-:W-:Y:S02]  /*df5d0*/  IMAD.MOV.U32 R10, RZ, RZ, R0 ;  /* 0x000000ffff0a7224 */ /* 0x000fe400078e0000 */
[----:B--2---:R-:W-:-:S06]  /*df5e0*/  IMAD R8, R248, R3, 0x2c ;  /* 0x0000002cf8087424 */ /* 0x004fcc00078e0203 */
[----:B------:R-:W0:Y:S02]  /*df5f0*/  I2F.F64 R8, R8 ;  /* 0x0000000800087312 */ /* 0x000e240000201c00 */
[----:B0-----:R-:W-:-:S14]  /*df600*/  DSETP.GT.AND P0, PT, R10, R8, PT ;  /* 0x000000080a00722a */ /* 0x001fdc0003f04000 */
[----:B------:R-:W-:Y:S05]  /*df610*/  @!P0 BREAK.RELIABLE B8 ;  /* 0x0000000000088942 */ /* 0x000fea0003800100 */
[----:B------:R-:W-:Y:S05]  /*df620*/  @!P0 BRA `(.L_x_2069) ;  /* 0x0000007c008c8947 */ /* 0x000fea0003800000 */
.L_x_2014:
[----:B------:R-:W2:Y:S01]  /*df630*/  LDC.64 R8, c[0x0][0x3f8] ;  /* 0x0000fe00ff087b82 */ /* 0x000ea20000000a00 */
[C---:B------:R-:W-:Y:S02]  /*df640*/  R2UR UR6, R154.reuse ;  /* 0x000000009a0672ca */ /* 0x040fe400000e0000 */
[C---:B------:R-:W-:Y:S02]  /*df650*/  R2UR UR7, R155.reuse ;  /* 0x000000009b0772ca */ /* 0x040fe400000e0000 */
[C---:B------:R-:W-:Y:S02]  /*df660*/  R2UR UR8, R154.reuse ;  /* 0x000000009a0872ca */ /* 0x040fe400000e0000 */
[C---:B------:R-:W-:Y:S02]  /*df670*/  R2UR UR9, R155.reuse ;  /* 0x000000009b0972ca */ /* 0x040fe400000e0000 */
[----:B------:R-:W-:Y:S02]  /*df680*/  R2UR UR10, R154 ;  /* 0x000000009a0a72ca */ /* 0x000fe400000e0000 */
[----:B------:R-:W-:-:S05]  /*df690*/  R2UR UR11, R155 ;  /* 0x000000009b0b72ca */ /* 0x000fca00000e0000 */
[----:B--2---:R-:W2:Y:S04]  /*df6a0*/  LDG.E R22, desc[UR6][R8.64+0x8] ;  /* 0x0000080608167981 */ /* 0x004ea8000c1e1900 */
[----:B------:R-:W2:Y:S04]  /*df6b0*/  LDG.E R3, desc[UR8][R8.64] ;  /* 0x0000000808037981 */ /* 0x000ea8000c1e1900 */
[----:B------:R-:W2:Y:S01]  /*df6c0*/  LDG.E R23, desc[UR10][R8.64+0x4] ;  /* 0x0000040a08177981 */ /* 0x000ea2000c1e1900 */
[----:B------:R-:W-:Y:S01]  /*df6d0*/  VIADD R14, R14, 0x1 ;  /* 0x000000010e0e7836 */ /* 0x000fe20000000000 */
[----:B--2---:R-:W-:-:S04]  /*df6e0*/  IADD3 R11, PT, PT, R23, R3, R22 ;  /* 0x00000003170b7210 */ /* 0x004fc80007ffe016 */
[----:B------:R-:W-:-:S13]  /*df6f0*/  ISETP.GE.AND P0, PT, R14, R11, PT ;  /* 0x0000000b0e00720c */ /* 0x000fda0003f06270 */
[----:B------:R-:W-:Y:S05]  /*df700*/  @!P0 BRA `(.L_x_4449) ;  /* 0xfffff7c400e88947 */ /* 0x000fea000383ffff */
.L_x_2012:
[----:B------:R-:W-:Y:S05]  /*df710*/  BSYNC.RELIABLE B8 ;  /* 0x0000000000087941 */ /* 0x000fea0003800100 */
.L_x_2011:
[----:B------:R-:W-:Y:S01]  /*df720*/  VIADD R5, R5, 0x1 ;  /* 0x0000000105057836 */ /* 0x000fe20000000000 */
[----:B------:R-:W-:-:S04]  /*df730*/  IADD3 R0, PT, PT, R23, R3, R22 ;  /* 0x0000000317007210 */ /* 0x000fc80007ffe016 */
[C---:B------:R-:W-:Y:S02]  /*df740*/  ISETP.LT.AND P1, PT, R5.reuse, R0, PT ;  /* 0x000000000500720c */ /* 0x040fe40003f21270 */
[----:B------:R-:W-:-:S13]  /*df750*/  ISETP.NE.AND P0, PT, R5, -0x1, PT ;  /* 0xffffffff0500780c */ /* 0x000fda0003f05270 */
[----:B------:R-:W-:Y:S05]  /*df760*/  @P0 BRA P1, `(.L_x_4450) ;  /* 0xfffff7c400080947 */ /* 0x000fea000083ffff */
.L_x_2013:
[----:B------:R-:W2:Y:S01]  /*df770*/  LDL R5, [R6+0x4] ;  /* 0x0000040006057983 */ /* 0x000ea20000100800 */
[----:B------:R-:W2:Y:S01]  /*df780*/  LDC.64 R8, c[0x0][0x3d0] ;  /* 0x0000f400ff087b82 */ /* 0x000ea20000000a00 */
[----:B------:R-:W-:Y:S02]  /*df790*/  R2UR UR6, R154 ;  /* 0x000000009a0672ca */ /* 0x000fe400000e0000 */
[----:B------:R-:W-:Y:S01]  /*df7a0*/  R2UR UR7, R155 ;  /* 0x000000009b0772ca */ /* 0x000fe200000e0000 */
[----:B--2---:R-:W-:-:S12]  /*df7b0*/  IMAD.WIDE R8, R5, 0x4, R8 ;  /* 0x0000000405087825 */ /* 0x004fd800078e0208 */
[----:B------:R2:W5:Y:S02]  /*df7c0*/  LDG.E R5, desc[UR6][R8.64] ;  /* 0x0000000608057981 */ /* 0x000564000c1e1900 */
.L_x_2010:
[----:B------:R-:W-:-:S04]  /*df7d0*/  IADD3 R0, PT, PT, R3, R23, R22 ;  /* 0x0000001703007210 */ /* 0x000fc80007ffe016 */
[----:B-----5:R-:W-:-:S04]  /*df7e0*/  ISETP.GE.AND P0, PT, R5, R0, PT ;  /* 0x000000000500720c */ /* 0x020fc80003f06270 */
[----:B------:R-:W-:-:S13]  /*df7f0*/  ISETP.EQ.OR P0, PT, R5, -0x1, P0 ;  /* 0xffffffff0500780c */ /* 0x000fda0000702670 */
[----:B------:R-:W-:Y:S05]  /*df800*/  @P0 BRA `(.L_x_4451) ;  /* 0x0000002c00640947 */ /* 0x000fea0003800000 */
.L_x_4505:
[----:B------:R-:W3:Y:S01]  /*df810*/  LDL R216, [R6+0x8] ;  /* 0x0000080006d87983 */ /* 0x000ee20000100800 */
[----:B------:R-:W4:Y:S01]  /*df820*/  LDC.64 R12, c[0x0][0x388] ;  /* 0x0000e200ff0c7b82 */ /* 0x000f220000000a00 */
[C---:B------:R-:W-:Y:S01]  /*df830*/  R2UR UR6, R154.reuse ;  /* 0x000000009a0672ca */ /* 0x040fe200000e0000 */
[----:B--2---:R-:W-:Y:S01]  /*df840*/  IMAD.SHL.U32 R9, R5, 0x4, RZ ;  /* 0x0000000405097824 */ /* 0x004fe200078e00ff */
[C---:B------:R-:W-:Y:S02]  /*df850*/  R2UR UR7, R155.reuse ;  /* 0x000000009b0772ca */ /* 0x040fe400000e0000 */
[----:B------:R-:W-:Y:S02]  /*df860*/  R2UR UR8, R154 ;  /* 0x000000009a0872ca */ /* 0x000fe400000e0000 */
[----:B------:R-:W-:Y:S01]  /*df870*/  R2UR UR9, R155 ;  /* 0x000000009b0972ca */ /* 0x000fe200000e0000 */
[----:B----4-:R-:W-:-:S08]  /*df880*/  IMAD.WIDE R14, R9, 0x4, R12 ;  /* 0x00000004090e7825 */ /* 0x010fd000078e020c */
[----:B------:R-:W2:Y:S04]  /*df890*/  LDG.E R0, desc[UR6][R14.64] ;  /* 0x000000060e007981 */ /* 0x000ea8000c1e1900 */
[----:B------:R4:W-:Y:S01]  /*df8a0*/  STL.64 [R1+0xf8], R14 ;  /* 0x0000f80e01007387 */ /* 0x0009e20000100a00 */
[----:B---3--:R-:W-:-:S04]  /*df8b0*/  IMAD.SHL.U32 R11, R216, 0x4, RZ ;  /* 0x00000004d80b7824 */ /* 0x008fc800078e00ff */
[----:B------:R-:W-:-:S05]  /*df8c0*/  IMAD.WIDE R12, R11, 0x4, R12 ;  /* 0x000000040b0c7825 */ /* 0x000fca00078e020c */
[----:B------:R-:W3:Y:S01]  /*df8d0*/  LDG.E R9, desc[UR8][R12.64] ;  /* 0x000000080c097981 */ /* 0x000ee2000c1e1900 */
[----:B--2---:R-:W-:-:S05]  /*df8e0*/  VIADD R0, R0, 0x12 ;  /* 0x0000001200007836 */ /* 0x004fca0000000000 */
[----:B---3--:R-:W-:-:S13]  /*df8f0*/  ISETP.GT.AND P0, PT, R0, R9, PT ;  /* 0x000000090000720c */ /* 0x008fda0003f04270 */
[----:B-1--4-:R-:W-:Y:S05]  /*df900*/  @P0 BRA `(.L_x_4451) ;  /* 0x0000002c00240947 */ /* 0x012fea0003800000 */
[----:B------:R-:W-:Y:S02]  /*df910*/  R2UR UR6, R154 ;  /* 0x000000009a0672ca */ /* 0x000fe400000e0000 */
[----:B------:R-:W-:-:S13]  /*df920*/  R2UR UR7, R155 ;  /* 0x000000009b0772ca */ /* 0x000fda00000e0000 */
[----:B------:R-:W2:Y:S01]  /*df930*/  LDG.E R0, desc[UR6][R14.64+0xc] ;  /* 0x00000c060e007981 */ /* 0x000ea2000c1e1900 */
[----:B------:R-:W-:Y:S01]  /*df940*/  BSSY.RELIABLE B7, `(.L_x_4452) ;  /* 0x00002b6000077945 */ /* 0x000fe20003800100 */
[----:B--2---:R-:W-:-:S13]  /*df950*/  ISETP.NE.AND P0, PT, R0, 0x1, PT ;  /* 0x000000010000780c */ /* 0x004fda0003f05270 */
[----:B------:R-:W-:Y:S05]  /*df960*/  @P0 BRA `(.L_x_4453) ;  /* 0x0000002800cc0947 */ /* 0x000fea0003800000 */
[----:B------:R-:W2:Y:S01]  /*df970*/  LDC.64 R14, c[0x0][0x3f8] ;  /* 0x0000fe00ff0e7b82 */ /* 0x000ea20000000a00 */
[----:B------:R-:W-:Y:S02]  /*df980*/  R2UR UR6, R154 ;  /* 0x000000009a0672ca */ /* 0x000fe400000e0000 */
[----:B------:R-:W-:-:S13]  /*df990*/  R2UR UR7, R155 ;  /* 0x000000009b0772ca */ /* 0x000fda00000e0000 */
[----:B--2---:R-:W2:Y:S02]  /*df9a0*/  LDG.E R0, desc[UR6][R14.64+0xc] ;  /* 0x00000c060e007981 */ /* 0x004ea4000c1e1900 */
        /* <DEDUP_REMOVED lines=8> */
[----:B------:R-:W3:Y:S01]  /*dfa30*/  LDC.64 R22, c[0x0][0x3a8] ;  /* 0x0000ea00ff167b82 */ /* 0x000ee20000000a00 */
[----:B--2---:R-:W-:-:S04]  /*dfa40*/  IMAD.WIDE R14, R215, 0x4, R18 ;  /* 0x00000004d70e7825 */ /* 0x004fc800078e0212 */
[----:B---3--:R-:W-:-:S03]  /*dfa50*/  IMAD.WIDE R16, R215, 0x4, R22 ;  /* 0x00000004d7107825 */ /* 0x008fc600078e0216 */
[----:B------:R-:W2:Y:S04]  /*dfa60*/  LDG.E R214, desc[UR6][R14.64] ;  /* 0x000000060ed67981 */ /* 0x000ea8000c1e1900 */
[----:B------:R-:W2:Y:S01]  /*dfa70*/  LDG.E R3, desc[UR8][R16.64] ;  /* 0x0000000810037981 */ /* 0x000ea2000c1e1900 */
[----:B------:R-:W-:Y:S01]  /*dfa80*/  BSSY.RECONVERGENT B6, `(.L_x_4455) ;  /* 0x0000145000067945 */ /* 0x000fe20003800200 */
[----:B--2---:R-:W-:-:S13]  /*dfa90*/  ISETP.GE.AND P0, PT, R214, R3, PT ;  /* 0x00000003d600720c */ /* 0x004fda0003f06270 */
[----:B------:R-:W-:Y:S05]  /*dfaa0*/  @P0 BRA `(.L_x_4456) ;  /* 0x0000001400080947 */ /* 0x000fea0003800000 */
[----:B------:R-:W-:Y:S01]  /*dfab0*/  BSSY.RECONVERGENT B5, `(.L_x_4457) ;  /* 0x000013e000057945 */ /* 0x000fe20003800200 */
[----:B------:R-:W-:-:S04]  /*dfac0*/  IMAD.WIDE R18, R5, 0x4, R18 ;  /* 0x0000000405127825 */ /* 0x000fc800078e0212 */
[----:B------:R-:W-:-:S07]  /*dfad0*/  IMAD.WIDE R22, R5, 0x4, R22 ;  /* 0x0000000405167825 */ /* 0x000fce00078e0216 */
.L_x_4478:
[----:B------:R-:W2:Y:S01]  /*dfae0*/  LDC.64 R24, c[0x0][0x390] ;  /* 0x0000e400ff187b82 */ /* 0x000ea20000000a00 */
[----:B------:R-:W-:Y:S01]  /*dfaf0*/  R2UR UR6, R154 ;  /* 0x000000009a0672ca */ /* 0x000fe200000e0000 */
[----:B------:R-:W-:Y:S01]  /*dfb00*/  IMAD.SHL.U32 R3, R214, 0x4, RZ ;  /* 0x00000004d6037824 */ /* 0x000fe200078e00ff */
[----:B------:R-:W-:-:S03]  /*dfb10*/  R2UR UR7, R155 ;  /* 0x000000009b0772ca */ /* 0x000fc600000e0000 */
[----:B--2---:R-:W-:-:S10]  /*dfb20*/  IMAD.WIDE R24, R3, 0x4, R24 ;  /* 0x0000000403187825 */ /* 0x004fd400078e0218 */
[----:B------:R-:W2:Y:S01]  /*dfb30*/  LDG.E R0, desc[UR6][R24.64+0x8] ;  /* 0x0000080618007981 */ /* 0x000ea2000c1e1900 */
[----:B------:R-:W-:Y:S01]  /*dfb40*/  BSSY.RECONVERGENT B4, `(.L_x_4458) ;  /* 0x000012e000047945 */ /* 0x000fe20003800200 */
[----:B--2---:R-:W-:-:S13]  /*dfb50*/  ISETP.NE.AND P0, PT, R0, 0x1, PT ;  /* 0x000000010000780c */ /* 0x004fda0003f05270 */
[----:B-1----:R-:W-:Y:S05]  /*dfb60*/  @P0 BRA `(.L_x_4459) ;  /* 0x0000001000ac0947 */ /* 0x002fea0003800000 */
[----:B------:R-:W2:Y:S01]  /*dfb70*/  LDC.64 R8, c[0x0][0x3f8] ;  /* 0x0000fe00ff087b82 */ /* 0x000ea20000000a00 */
[C---:B------:R-:W-:Y:S02]  /*dfb80*/  R2UR UR6, R154.reuse ;  /* 0x000000009a0672ca */ /* 0x040fe400000e0000 */
[C---:B------:R-:W-:Y:S02]  /*dfb90*/  R2UR UR7, R155.reuse ;  /* 0x000000009b0772ca */ /* 0x040fe400000e0000 */
[----:B------:R-:W-:Y:S02]  /*dfba0*/  R2UR UR8, R154 ;  /* 0x000000009a0872ca */ /* 0x000fe400000e0000 */
[----:B------:R-:W-:-:S09]  /*dfbb0*/  R2UR UR9, R155 ;  /* 0x000000009b0972ca */ /* 0x000fd200000e0000 */
[----:B------:R-:W3:Y:S04]  /*dfbc0*/  LDG.E R213, desc[UR6][R24.64] ;  /* 0x0000000618d57981 */ /* 0x000ee8000c1e1900 */
[----:B--2---:R2:W3:Y:S02]  /*dfbd0*/  LDG.E R0, desc[UR8][R8.64+0x1c] ;  /* 0x00001c0808007981 */ /* 0x0044e4000c1e1900 */
[----:B--2---:R-:W2:Y:S01]  /*dfbe0*/  LDC.64 R8, c[0x0][0x408] ;  /* 0x00010200ff087b82 */ /* 0x004ea20000000a00 */
[----:B---3--:R-:W-:-:S04]  /*dfbf0*/  IMAD R3, R215, R0, R213 ;  /* 0x00000000d7037224 */ /* 0x008fc800078e02d5 */
[----:B--2---:R-:W-:-:S06]  /*dfc00*/  IMAD.WIDE R8, R3, 0x4, R8 ;  /* 0x0000000403087825 */ /* 0x004fcc00078e0208 */
        /* <DEDUP_REMOVED lines=14> */
[----:B------:R-:W2:Y:S02]  /*dfcf0*/  LDG.E R0, desc[UR8][R30.64] ;  /* 0x000000081e007981 */ /* 0x000ea4000c1e1900 */
[----:B--2---:R-:W-:-:S13]  /*dfd00*/  ISETP.GE.AND P0, PT, R11, R0, PT ;  /* 0x000000000b00720c */ /* 0x004fda0003f06270 */
[----:B------:R-:W-:Y:S05]  /*dfd10*/  @P0 BRA `(.L_x_4459) ;  /* 0x0000001000400947 */ /* 0x000fea0003800000 */
.L_x_4477:
[----:B------:R-:W2:Y:S01]  /*dfd20*/  LDC.64 R34, c[0x0][0x390] ;  /* 0x0000e400ff227b82 */ /* 0x000ea20000000a00 */
[----:B------:R-:W-:Y:S01]  /*dfd30*/  R2UR UR6, R154 ;  /* 0x000000009a0672ca */ /* 0x000fe200000e0000 */
[----:B------:R-:W-:Y:S01]  /*dfd40*/  IMAD.SHL.U32 R3, R11, 0x4, RZ ;  /* 0x000000040b037824 */ /* 0x000fe200078e00ff */
[----:B------:R-:W-:-:S03]  /*dfd50*/  R2UR UR7, R155 ;  /* 0x000000009b0772ca */ /* 0x000fc600000e0000 */
[----:B--2---:R-:W-:-:S10]  /*dfd60*/  IMAD.WIDE R34, R3, 0x4, R34 ;  /* 0x0000000403227825 */ /* 0x004fd400078e0222 */
        /* <DEDUP_REMOVED lines=9> */
[----:B------:R-:W2:Y:S01]  /*dfe00*/  LDC.64 R8, c[0x0][0x3a0] ;  /* 0x0000e800ff087b82 */ /* 0x000ea20000000a00 */
[C---:B------:R-:W-:Y:S02]  /*dfe10*/  R2UR UR6, R154.reuse ;  /* 0x000000009a0672ca */ /* 0x040fe400000e0000 */
[C---:B------:R-:W-:Y:S02]  /*dfe20*/  R2UR UR7, R155.reuse ;  /* 0x000000009b0772ca */ /* 0x040fe400000e0000 */
[----:B------:R-:W-:Y:S02]  /*dfe30*/  R2UR UR8, R154 ;  /* 0x000000009a0872ca */ /* 0x000fe400000e0000 */
[----:B------:R-:W-:Y:S01]  /*dfe40*/  R2UR UR9, R155 ;  /* 0x000000009b0972ca */ /* 0x000fe200000e0000 */
[----:B0-----:R-:W0:Y:S01]  /*dfe50*/  LDC.64 R36, c[0x0][0x3a8] ;  /* 0x0000ea00ff247b82 */ /* 0x001e220000000a00 */
[----:B--2---:R-:W-:-:S07]  /*dfe60*/  IMAD.WIDE R8, R216, 0x4, R8 ;  /* 0x00000004d8087825 */ /* 0x004fce00078e0208 */
[----:B------:R-:W2:Y:S01]  /*dfe70*/  LDG.E R8, desc[UR6][R8.64] ;  /* 0x0000000608087981 */ /* 0x000ea2000c1e1900 */
[----:B0-----:R-:W-:-:S05]  /*dfe80*/  IMAD.WIDE R36, R216, 0x4, R36 ;  /* 0x00000004d8247825 */ /* 0x001fca00078e0224 */
[----:B------:R-:W2:Y:S02]  /*dfe90*/  LDG.E R0, desc[UR8][R36.64] ;  /* 0x0000000824007981 */ /* 0x000ea4000c1e1900 */
[----:B--2---:R-:W-:-:S13]  /*dfea0*/  ISETP.GE.AND P0, PT, R8, R0, PT ;  /* 0x000000000800720c */ /* 0x004fda0003f06270 */
[----:B------:R-:W-:Y:S05]  /*dfeb0*/  @P0 BRA `(.L_x_4461) ;  /* 0x0000000c00bc0947 */ /* 0x000fea0003800000 */
[----:B------:R-:W-:-:S07]  /*dfec0*/  IMAD.MOV.U32 R10, RZ, RZ, R8 ;  /* 0x000000ffff0a7224 */ /* 0x000fce00078e0008 */
.L_x_4476:
        /* <DEDUP_REMOVED lines=28> */
.L_x_4475:
        /* <DEDUP_REMOVED lines=28> */
.L_x_4474:
        /* <DEDUP_REMOVED lines=15> */
[----:B-1----:R-:W2:Y:S01]  /*e0340*/  LDC.64 R206, c[0x0][0x3a0] ;  /* 0x0000e800ffce7b82 */ /* 0x002ea20000000a00 */
        /* <DEDUP_REMOVED lines=12> */
.L_x_4473:
[----:B------:R-:W0:Y:S01]  /*e0410*/  LDC.64 R206, c[0x0][0x390] ;  /* 0x0000e400ffce7b82 */ /* 0x000e220000000a00 */
[----:B------:R-:W-:Y:S01]  /*e0420*/  R2UR UR6, R154 ;  /* 0x000000009a0672ca */ /* 0x000fe200000e0000 */
[----:B------:R-:W-:Y:S01]  /*e0430*/  IMAD.SHL.U32 R208, R217, 0x4, RZ ;  /* 0x00000004d9d07824 */ /* 0x000fe200078e00ff */
[----:B------:R-:W-:-:S03]  /*e0440*/  R2UR UR7, R155 ;  /* 0x000000009b0772ca */ /* 0x000fc600000e0000 */
[----:B0-----:R-:W-:-:S10]  /*e0450*/  IMAD.WIDE R206, R208, 0x4, R206 ;  /* 0x00000004d0ce7825 */ /* 0x001fd400078e02ce */
[----:B------:R-:W2:Y:S01]  /*e0460*/  LDG.E R208, desc[UR6][R206.64] ;  /* 0x00000006ced07981 */ /* 0x000ea2000c1e1900 */
[----:B------:R-:W-:Y:S05]  /*e0470*/  BMOV.32.CLEAR RZ, B11 ;  /* 0x000000000bff7355 */ /* 0x000fea0000100000 */
        /* <DEDUP_REMOVED lines=16> */
[----:B------:R-:W-:-:S09]  /*e0580*/  R2UR UR9, R155 ;  /* 0x000000009b0972ca */ /* 0x000fd200000e0000 */
[----:B------:R-:W2:Y:S01]  /*e0590*/  LDG.E R219, desc[UR6][R34.64+0x4] ;  /* 0x0000040622db7981 */ /* 0x000ea2000c1e1900 */
[----:B0-----:R-:W-:-:S06]  /*e05a0*/  IMAD.WIDE R210, R210, 0x4, R208 ;  /* 0x00000004d2d27825 */ /* 0x001fcc00078e02d0 */
[----:B------:R-:W2:Y:S04]  /*e05b0*/  LDG.E R210, desc[UR10][R210.64+0x4] ;  /* 0x0000040ad2d27981 */ /* 0x000ea8000c1e1900 */
        /* <DEDUP_REMOVED lines=10> */
[C---:B------:R-:W-:Y:S02]  /*e0660*/  R2UR UR6, R154.reuse ;  /* 0x000000009a0672ca */ /* 0x040fe400000e0000 */
[C---:B------:R-:W-:Y:S02]  /*e0670*/  R2UR UR7, R155.reuse ;  /* 0x000000009b0772ca */ /* 0x040fe400000e0000 */
[----:B------:R-:W-:Y:S02]  /*e0680*/  R2UR UR8, R154 ;  /* 0x000000009a0872ca */ /* 0x000fe400000e0000 */
[----:B------:R-:W-:-:S09]  /*e0690*/  R2UR UR9, R155 ;  /* 0x000000009b0972ca */ /* 0x000fd200000e0000 */
[----:B------:R-:W2:Y:S04]  /*e06a0*/  LDG.E R221, desc[UR6][R198.64+0x4] ;  /* 0x00000406c6dd7981 */ /* 0x000ea8000c1e1900 */
[----:B------:R-:W2:Y:S02]  /*e06b0*/  LDG.E R210, desc[UR8][R12.64+0x4] ;  /* 0x000004080cd27981 */ /* 0x000ea4000c1e1900 */
[----:B--2---:R-:W-:-:S04]  /*e06c0*/  IADD3 R210, PT, PT, R221, -R220, -R210 ;  /* 0x800000dcddd27210 */ /* 0x004fc80007ffe8d2 */
[----:B------:R-:W-:-:S13]  /*e06d0*/  ISETP.GE.AND P0, PT, R210, RZ, PT ;  /* 0x000000ffd200720c */ /* 0x000fda0003f06270 */
[----:B------:R-:W-:Y:S05]  /*e06e0*/  @!P0 BRA `(.L_x_4469) ;  /* 0x00000004003c8947 */ /* 0x000fea0003800000 */
[C---:B------:R-:W-:Y:S01]  /*e06f0*/  R2UR UR8, R154.reuse ;  /* 0x000000009a0872ca */ /* 0x040fe200000e0000 */
[----:B------:R-:W-:Y:S01]  /*e0700*/  IMAD.SHL.U32 R210, R3, 0x4, RZ ;  /* 0x0000000403d27824 */ /* 0x000fe200078e00ff */
[----:B------:R-:W-:Y:S01]  /*e0710*/  R2UR UR9, R155 ;  /* 0x000000009b0972ca */ /* 0x000fe200000e0000 */
[----:B------:R-:W-:Y:S01]  /*e0720*/  IMAD.SHL.U32 R222, R9, 0x4, RZ ;  /* 0x0000000409de7824 */ /* 0x000fe200078e00ff */
[----:B------:R-:W-:Y:S01]  /*e0730*/  R2UR UR6, R154 ;  /* 0x000000009a0672ca */ /* 0x000fe200000e0000 */
[--C-:B------:R-:W-:Y:S01]  /*e0740*/  IMAD.WIDE R210, R210, 0x4, R208.reuse ;  /* 0x00000004d2d27825 */ /* 0x100fe200078e02d0 */
[C---:B------:R-:W-:Y:S02]  /*e0750*/  R2UR UR7, R155.reuse ;  /* 0x000000009b0772ca */ /* 0x040fe400000e0000 */
[----:B------:R-:W-:Y:S02]  /*e0760*/  R2UR UR10, R154 ;  /* 0x000000009a0a72ca */ /* 0x000fe400000e0000 */
[----:B------:R-:W-:Y:S01]  /*e0770*/  R2UR UR11, R155 ;  /* 0x000000009b0b72ca */ /* 0x000fe200000e0000 */
[----:B------:R-:W-:-:S04]  /*e0780*/  IMAD.WIDE R208, R222, 0x4, R208 ;  /* 0x00000004ded07825 */ /* 0x000fc800078e02d0 */
[----:B------:R-:W2:Y:S08]  /*e0790*/  LDG.E R210, desc[UR8][R210.64+0x4] ;  /* 0x00000408d2d27981 */ /* 0x000eb0000c1e1900 */
[----:B------:R0:W3:Y:S04]  /*e07a0*/  LDG.E R208, desc[UR10][R208.64+0x4] ;  /* 0x0000040ad0d07981 */ /* 0x0000e8000c1e1900 */
[----:B------:R-:W2:Y:S02]  /*e07b0*/  LDG.E R211, desc[UR6][R202.64+0x4] ;  /* 0x00000406cad37981 */ /* 0x000ea4000c1e1900 */
[----:B--2---:R-:W-:-:S04]  /*e07c0*/  IMAD.IADD R210, R211, 0x1, R210 ;  /* 0x00000001d3d27824 */ /* 0x004fc800078e02d2 */
[----:B0-----:R-:W-:-:S05]  /*e07d0*/  VIADD R209, R210, 0xffffffc3 ;  /* 0xffffffc3d2d17836 */ /* 0x001fca0000000000 */
[----:B---3--:R-:W-:Y:S02]  /*e07e0*/  IADD3 R208, PT, PT, -R209, R208, R221 ;  /* 0x000000d0d1d07210 */ /* 0x008fe40007ffe1dd */
[----:B------:R-:W-:-:S04]  /*e07f0*/  IADD3 R209, PT, PT, R219, 0x79, -R209 ;  /* 0x00000079dbd17810 */ /* 0x000fc80007ffe8d1 */
[----:B------:R-:W-:-:S04]  /*e0800*/  ISETP.GT.U32.AND P0, PT, R209, 0x3c, PT ;  /* 0x0000003cd100780c */ /* 0x000fc80003f04070 */
        /* <DEDUP_REMOVED lines=14> */
[----:B--2---:R-:W-:-:S13]  /*e08f0*/  ISETP.GE.AND P0, PT, R211, R210, PT ;  /* 0x000000d2d300720c */ /* 0x004fda0003f06270 */
[----:B------:R-:W-:Y:S05]  /*e0900*/  @P0 BRA `(.L_x_4469) ;  /* 0x0000000000b40947 */ /* 0x000fea0003800000 */
.L_x_4472:
        /* <DEDUP_REMOVED lines=25> */
[----:B------:R-:W2:Y:S01]  /*e0aa0*/  LDL.64 R224, [R1+0xf8] ;  /* 0x0000f80001e07983 */ /* 0x000ea20000100a00 */
[----:B------:R-:W-:Y:S02]  /*e0ab0*/  R2UR UR6, R154 ;  /* 0x000000009a0672ca */ /* 0x000fe400000e0000 */
[----:B------:R-:W-:-:S13]  /*e0ac0*/  R2UR UR7, R155 ;  /* 0x000000009b0772ca */ /* 0x000fda00000e0000 */
[----:B--2---:R-:W2:Y:S02]  /*e0ad0*/  LDG.E R207, desc[UR6][R224.64+0x4] ;  /* 0x00000406e0cf7981 */ /* 0x004ea4000c1e1900 */
[----:B--2---:R-:W-:-:S05]  /*e0ae0*/  IMAD.IADD R207, R206, 0x1, R207 ;  /* 0x00000001cecf7824 */ /* 0x004fca00078e02cf */
[----:B------:R-:W-:-:S13]  /*e0af0*/  ISETP.GT.AND P0, PT, R207, R220, PT ;  /* 0x000000dccf00720c */ /* 0x000fda0003f04270 */
[----:B------:R-:W-:Y:S05]  /*e0b00*/  @!P0 BRA `(.L_x_4471) ;  /* 0x0000000000108947 */ /* 0x000fea0003800000 */
.L_x_4470:
[----:B------:R-:W-:-:S05]  /*e0b10*/  VIADD R211, R211, 0x1 ;  /* 0x00000001d3d37836 */ /* 0x000fca0000000000 */
[----:B------:R-:W-:-:S13]  /*e0b20*/  ISETP.GE.AND P0, PT, R211, R210, PT ;  /* 0x000000d2d300720c */ /* 0x000fda0003f06270 */
[----:B------:R-:W-:Y:S05]  /*e0b30*/  @!P0 BRA `(.L_x_4472) ;  /* 0xfffffffc00748947 */ /* 0x000fea000383ffff */
[----:B------:R-:W-:Y:S05]  /*e0b40*/  BRA `(.L_x_4469) ;  /* 0x0000000000247947 */ /* 0x000fea0003800000 */
.L_x_4471:
[----:B------:R-:W0:Y:S01]  /*e0b50*/  LDC.64 R206, c[0x0][0x3f8] ;  /* 0x0000fe00ffce7b82 */ /* 0x000e220000000a00 */
[----:B------:R-:W-:Y:S02]  /*e0b60*/  R2UR UR6, R154 ;  /* 0x000000009a0672ca */ /* 0x000fe400000e0000 */
[----:B------:R-:W-:-:S13]  /*e0b70*/  R2UR UR7, R155 ;  /* 0x000000009b0772ca */ /* 0x000fda00000e0000 */
[----:B0-----:R0:W2:Y:S02]  /*e0b80*/  LDG.E R208, desc[UR6][R206.64+0x1c] ;  /* 0x00001c06ced07981 */ /* 0x0010a4000c1e1900 */
[----:B0-----:R-:W0:Y:S01]  /*e0b90*/  LDC.64 R206, c[0x0][0x408] ;  /* 0x00010200ffce7b82 */ /* 0x001e220000000a00 */
[----:B--2---:R-:W-:-:S04]  /*e0ba0*/  IMAD R208, R215, R208, R213 ;  /* 0x000000d0d7d07224 */ /* 0x004fc800078e02d5 */
[----:B0-----:R-:W-:-:S04]  /*e0bb0*/  IMAD.WIDE R206, R208, 0x4, R206 ;  /* 0x00000004d0ce7825 */ /* 0x001fc800078e02ce */
[----:B------:R-:W-:-:S05]  /*e0bc0*/  IMAD.MOV.U32 R208, RZ, RZ, 0x2 ;  /* 0x00000002ffd07424 */ /* 0x000fca00078e00ff */
[----:B------:R0:W-:Y:S02]  /*e0bd0*/  STG.E desc[UR6][R206.64], R208 ;  /* 0x000000d0ce007986 */ /* 0x0001e4000c101906 */
.L_x_4469:
[----:B------:R1:W-:Y:S05]  /*e0be0*/  BMOV.32 B11, R218 ;  /* 0x000000da0b007356 */ /* 0x0003ea0000000000 */
[----:B------:R-:W-:Y:S05]  /*e0bf0*/  BSYNC.RECONVERGENT B11 ;  /* 0x00000000000b7941 */ /* 0x000fea0003800200 */
.L_x_4468:
[----:B------:R-:W-:Y:S02]  /*e0c00*/  R2UR UR6, R154 ;  /* 0x000000009a0672ca */ /* 0x000fe400000e0000 */
[----:B------:R-:W-:-:S13]  /*e0c10*/  R2UR UR7, R155 ;  /* 0x000000009b0772ca */ /* 0x000fda00000e0000 */
[----:B0-----:R-:W2:Y:S01]  /*e0c20*/  LDG.E R206, desc[UR6][R204.64] ;  /* 0x00000006ccce7981 */ /* 0x001ea2000c1e1900 */
[----:B------:R-:W-:-:S05]  /*e0c30*/  VIADD R217, R217, 0x1 ;  /* 0x00000001d9d97836 */ /* 0x000fca0000000000 */
[----:B--2---:R-:W-:-:S13]  /*e0c40*/  ISETP.GE.AND P0, PT, R217, R206, PT ;  /* 0x000000ced900720c */ /* 0x004fda0003f06270 */
[----:B------:R-:W-:Y:S05]  /*e0c50*/  @!P0 BRA `(.L_x_4473) ;  /* 0xfffffff400ec8947 */ /* 0x000fea000383ffff */
.L_x_4467:
[----:B------:R-:W-:Y:S05]  /*e0c60*/  BSYNC.RECONVERGENT B0 ;  /* 0x0000000000007941 */ /* 0x000fea0003800200 */
.L_x_4466:
[----:B------:R-:W-:Y:S02]  /*e0c70*/  R2UR UR6, R154 ;  /* 0x000000009a0672ca */ /* 0x000fe400000e0000 */
[----:B------:R-:W-:-:S13]  /*e0c80*/  R2UR UR7, R155 ;  /* 0x000000009b0772ca */ /* 0x000fda00000e0000 */
[----:B------:R-:W2:Y:S01]  /*e0c90*/  LDG.E R202, desc[UR6][R200.64] ;  /* 0x00000006c8ca7981 */ /* 0x000ea2000c1e1900 */
[----:B------:R-:W-:-:S05]  /*e0ca0*/  VIADD R0, R0, 0x1 ;  /* 0x0000000100007836 */ /* 0x000fca0000000000 */
[----:B--2---:R-:W-:-:S13]  /*e0cb0*/  ISETP.GE.AND P0, PT, R0, R202, PT ;  /* 0x000000ca0000720c */ /* 0x004fda0003f06270 */
[----:B------:R-:W-:Y:S05]  /*e0cc0*/  @!P0 BRA `(.L_x_4474) ;  /* 0xfffffff400608947 */ /* 0x000fea000383ffff */
.L_x_4465:
[----:B------:R-:W-:Y:S05]  /*e0cd0*/  BSYNC.RECONVERGENT B1 ;  /* 0x0000000000017941 */ /* 0x000fea0003800200 */
.L_x_4464:
[----:B------:R-:W-:Y:S02]  /*e0ce0*/  R2UR UR6, R154 ;  /* 0x000000009a0672ca */ /* 0x000fe400000e0000 */
[----:B------:R-:W-:-:S13]  /*e0cf0*/  R2UR UR7, R155 ;  /* 0x000000009b0772ca */ /* 0x000fda00000e0000 */
[----:B------:R-:W2:Y:S01]  /*e0d00*/  LDG.E R0, desc[UR6][R40.64] ;  /* 0x0000000628007981 */ /* 0x000ea2000c1e1900 */
[----:B------:R-:W-:-:S05]  /*e0d10*/  VIADD R8, R8, 0x1 ;  /* 0x0000000108087836 */ /* 0x000fca0000000000 */
[----:B--2---:R-:W-:-:S13]  /*e0d20*/  ISETP.GE.AND P0, PT, R8, R0, PT ;  /* 0x000000000800720c */ /* 0x004fda0003f06270 */
[----:B------:R-:W-:Y:S05]  /*e0d30*/  @!P0 BRA `(.L_x_4475) ;  /* 0xfffffff000d48947 */ /* 0x000fea000383ffff */
.L_x_4463:
[----:B------:R-:W-:Y:S05]  /*e0d40*/  BSYNC.RECONVERGENT B2 ;  /* 0x0000000000027941 */ /* 0x000fea0003800200 */
.L_x_4462:
[----:B------:R-:W-:Y:S02]  /*e0d50*/  R2UR UR6, R154 ;  /* 0x000000009a0672ca */ /* 0x000fe400000e0000 */
[----:B------:R-:W-:-:S13]  /*e0d60*/  R2UR UR7, R155 ;  /* 0x000000009b0772ca */ /* 0x000fda00000e0000 */
[----:B------:R-:W2:Y:S01]  /*e0d70*/  LDG.E R0, desc[UR6][R36.64] ;  /* 0x0000000624007981 */ /* 0x000ea2000c1e1900 */
[----:B------:R-:W-:-:S05]  /*e0d80*/  VIADD R10, R10, 0x1 ;  /* 0x000000010a0a7836 */ /* 0x000fca0000000000 */
[----:B--2---:R-:W-:-:S13]  /*e0d90*/  ISETP.GE.AND P0, PT, R10, R0, PT ;  /* 0x000000000a00720c */ /* 0x004fda0003f06270 */
[----:B------:R-:W-:Y:S05]  /*e0da0*/  @!P0 BRA `(.L_x_4476) ;  /* 0xfffffff000488947 */ /* 0x000fea000383ffff */
.L_x_4461:
[----:B------:R-:W-:Y:S05]  /*e0db0*/  BSYNC.RECONVERGENT B3 ;  /* 0x0000000000037941 */ /* 0x000fea0003800200 */
.L_x_4460:
[----:B------:R-:W-:Y:S02]  /*e0dc0*/  R2UR UR6, R154 ;  /* 0x000000009a0672ca */ /* 0x000fe400000e0000 */
[----:B------:R-:W-:-:S13]  /*e0dd0*/  R2UR UR7, R155 ;  /* 0x000000009b0772ca */ /* 0x000fda00000e0000 */
[----:B------:R-:W2:Y:S01]  /*e0de0*/  LDG.E R0, desc[UR6][R30.64] ;  /* 0x000000061e007981 */ /* 0x000ea2000c1e1900 */
[----:B------:R-:W-:-:S05]  /*e0df0*/  VIADD R11, R11, 0x1 ;  /* 0x000000010b0b7836 */ /* 0x000fca0000000000 */
[----:B--2---:R-:W-:-:S13]  /*e0e00*/  ISETP.GE.AND P0, PT, R11, R0, PT ;  /* 0x000000000b00720c */ /* 0x004fda0003f06270 */
[----:B------:R-:W-:Y:S05]  /*e0e10*/  @!P0 BRA `(.L_x_4477) ;  /* 0xffffffec00c08947 */ /* 0x000fea000383ffff */
.L_x_4459:
[----:B------:R-:W-:Y:S05]  /*e0e20*/  BSYNC.RECONVERGENT B4 ;  /* 0x0000000000047941 */ /* 0x000fea0003800200 */
.L_x_4458:
[----:B------:R-:W-:Y:S02]  /*e0e30*/  R2UR UR6, R154 ;  /* 0x000000009a0672ca */ /* 0x000fe400000e0000 */
[----:B------:R-:W-:-:S13]  /*e0e40*/  R2UR UR7, R155 ;  /* 0x000000009b0772ca */ /* 0x000fda00000e0000 */
[----:B------:R-:W2:Y:S01]  /*e0e50*/  LDG.E R3, desc[UR6][R16.64] ;  /* 0x0000000610037981 */ /* 0x000ea2000c1e1900 */
[----:B------:R-:W-:-:S05]  /*e0e60*/  VIADD R214, R214, 0x1 ;  /* 0x00000001d6d67836 */ /* 0x000fca0000000000 */
[----:B--2---:R-:W-:-:S13]  /*e0e70*/  ISETP.GE.AND P0, PT, R214, R3, PT ;  /* 0x00000003d600720c */ /* 0x004fda0003f06270 */
[----:B------:R-:W-:Y:S05]  /*e0e80*/  @!P0 BRA `(.L_x_4478) ;  /* 0xffffffec00148947 */ /* 0x000fea000383ffff */
[----:B------:R-:W-:Y:S05]  /*e0e90*/  BSYNC.RECONVERGENT B5 ;  /* 0x0000000000057941 */ /* 0x000fea0003800200 */
.L_x_4457:
[----:B------:R-:W-:Y:S02]  /*e0ea0*/  R2UR UR6, R154 ;  /* 0x000000009a0672ca */ /* 0x000fe400000e0000 */
[----:B------:R-:W-:-:S13]  /*e0eb0*/  R2UR UR7, R155 ;  /* 0x000000009b0772ca */ /* 0x000fda00000e0000 */
[----:B------:R2:W5:Y:S02]  /*e0ec0*/  LDG.E R214, desc[UR6][R14.64] ;  /* 0x000000060ed67981 */ /* 0x000564000c1e1900 */
.L_x_4456:
[----:B------:R-:W-:Y:S05]  /*e0ed0*/  BSYNC.RECONVERGENT B6 ;  /* 0x0000000000067941 */ /* 0x000fea0003800200 */
.L_x_4455:
[----:B-----5:R-:W-:Y:S01]  /*e0ee0*/  ISETP.GE.AND P0, PT, R214, R3, PT ;  /* 0x00000003d600720c */ /* 0x020fe20003f06270 */
[----:B------:R-:W-:-:S12]  /*e0ef0*/  BSSY.RECONVERGENT B0, `(.L_x_4479) ;  /* 0x000013b000007945 */ /* 0x000fd80003800200 */
[----:B------:R-:W-:Y:S05]  /*e0f00*/  @P0 BRA `(.L_x_4480) ;  /* 0x0000001000e40947 */ /* 0x000fea0003800000 */
[----:B------:R-:W3:Y:S08]  /*e0f10*/  LDC.64 R8, c[0x0][0x3a0] ;  /* 0x0000e800ff087b82 */ /* 0x000ef00000000a00 */
[----:B------:R-:W4:Y:S01]  /*e0f20*/  LDC.64 R10, c[0x0][0x3a8] ;  /* 0x0000ea00ff0a7b82 */ /* 0x000f220000000a00 */
[----:B---3--:R-:W-:-:S04]  /*e0f30*/  IMAD.WIDE R8, R5, 0x4, R8 ;  /* 0x0000000405087825 */ /* 0x008fc800078e0208 */
[----:B----4-:R-:W-:-:S07]  /*e0f40*/  IMAD.WIDE R10, R5, 0x4, R10 ;  /* 0x00000004050a7825 */ /* 0x010fce00078e020a */
.L_x_4502:
[----:B--2---:R-:W2:Y:S01]  /*e0f50*/  LDC.64 R14, c[0x0][0x390] ;  /* 0x0000e400ff0e7b82 */ /* 0x004ea20000000a00 */
[----:B------:R-:W-:Y:S01]  /*e0f60*/  R2UR UR6, R154 ;  /* 0x000000009a0672ca */ /* 0x000fe200000e0000 */
[----:B------:R-:W-:Y:S01]  /*e0f70*/  IMAD.SHL.U32 R3, R214, 0x4, RZ ;  /* 0x00000004d6037824 */ /* 0x000fe200078e00ff */
[----:B------:R-:W-:-:S03]  /*e0f80*/  R2UR UR7, R155 ;  /* 0x000000009b0772ca */ /* 0x000fc600000e0000 */
[----:B--2---:R-:W-:-:S10]  /*e0f90*/  IMAD.WIDE R14, R3, 0x4, R14 ;  /* 0x00000004030e7825 */ /* 0x004fd400078e020e */
[----:B------:R-:W2:Y:S01]  /*e0fa0*/  LDG.E R0, desc[UR6][R14.64+0xc] ;  /* 0x00000c060e007981 */ /* 0x000ea2000c1e1900 */
[----:B------:R-:W-:Y:S01]  /*e0fb0*/  BSSY.RECONVERGENT B1, `(.L_x_4481) ;  /* 0x0000128000017945 */ /* 0x000fe20003800200 */
[----:B--2---:R-:W-:-:S13]  /*e0fc0*/  ISETP.NE.AND P0, PT, R0, 0x1, PT ;  /* 0x000000010000780c */ /* 0x004fda0003f05270 */
[----:B------:R-:W-:Y:S05]  /*e0fd0*/  @P0 BRA `(.L_x_4482) ;  /* 0x0000001000940947 */ /* 0x000fea0003800000 */
        /* <DEDUP_REMOVED lines=27> */
.L_x_4501:
        /* <DEDUP_REMOVED lines=19> */
[----:B------:R-:W3:Y:S01]  /*e12c0*/  LDC.64 R24, c[0x0][0x3a8] ;  /* 0x0000ea00ff187b82 */ /* 0x000ee20000000a00 */
[----:B--2---:R-:W-:-:S07]  /*e12d0*/  IMAD.WIDE R30, R216, 0x4, R30 ;  /* 0x00000004d81e7825 */ /* 0x004fce00078e021e */
[----:B------:R-:W2:Y:S01]  /*e12e0*/  LDG.E R30, desc[UR6][R30.64] ;  /* 0x000000061e1e7981 */ /* 0x000ea2000c1e1900 */
[----:B---3--:R-:W-:-:S05]  /*e12f0*/  IMAD.WIDE R24, R216, 0x4, R24 ;  /* 0x00000004d8187825 */ /* 0x008fca00078e0218 */
[----:B------:R-:W2:Y:S02]  /*e1300*/  LDG.E R0, desc[UR8][R24.64] ;  /* 0x0000000818007981 */ /* 0x000ea4000c1e1900 */
[----:B--2---:R-:W-:-:S13]  /*e1310*/  ISETP.GE.AND P0, PT, R30, R0, PT ;  /* 0x000000001e00720c */ /* 0x004fda0003f06270 */
[----:B------:R-:W-:Y:S05]  /*e1320*/  @P0 BRA `(.L_x_4484) ;  /* 0x0000000c00a40947 */ /* 0x000fea0003800000 */
[----:B------:R-:W-:-:S07]  /*e1330*/  IMAD.MOV.U32 R208, RZ, RZ, R30 ;  /* 0x000000ffffd07224 */ /* 0x000fce00078e001e */
.L_x_4500:
        /* <DEDUP_REMOVED lines=14> */
[----:B-1----:R-:W2:Y:S01]  /*e1420*/  LDL R207, [R6+0xc] ;  /* 0x00000c0006cf7983 */ /* 0x002ea20000100800 */
[----:B0-----:R-:W2:Y:S01]  /*e1430*/  LDC.64 R36, c[0x0][0x3a0] ;  /* 0x0000e800ff247b82 */ /* 0x001ea20000000a00 */
        /* <DEDUP_REMOVED lines=12> */
.L_x_4499:
        /* <DEDUP_REMOVED lines=28> */
.L_x_4498:
        /* <DEDUP_REMOVED lines=28> */
.L_x_4497:
        /* <DEDUP_REMOVED lines=25> */
[----:B------:R-:W3:Y:S01]  /*e1a10*/  LDG.E R204, desc[UR6][R14.64+0x4] ;  /* 0x000004060ecc7981 */ /* 0x000ee2000c1e1900 */
[----:B--2---:R-:W-:-:S04]  /*e1a20*/  IMAD.IADD R218, R213, 0x1, R205 ;  /* 0x00000001d5da7824 */ /* 0x004fc800078e02cd */
[----:B---3--:R-:W-:-:S05]  /*e1a30*/  IMAD.IADD R204, R204, 0x1, -R218 ;  /* 0x00000001cccc7824 */ /* 0x008fca00078e0ada */
        /* <DEDUP_REMOVED lines=8> */
[----:B--2---:R-:W-:-:S05]  /*e1ac0*/  IMAD.IADD R217, R219, 0x1, R217 ;  /* 0x00000001dbd97824 */ /* 0x004fca00078e02d9 */
[----:B------:R-:W-:-:S04]  /*e1ad0*/  IADD3 R204, PT, PT, R217, 0x3d, -R218 ;  /* 0x0000003dd9cc7810 */ /* 0x000fc80007ffe8da */
[----:B------:R-:W-:-:S13]  /*e1ae0*/  ISETP.GT.U32.AND P0, PT, R204, 0x14, PT ;  /* 0x00000014cc00780c */ /* 0x000fda0003f04070 */
[----:B------:R-:W-:Y:S05]  /*e1af0*/  @P0 BRA `(.L_x_4492) ;  /* 0x0000000400400947 */ /* 0x000fea0003800000 */
[C---:B------:R-:W-:Y:S01]  /*e1b00*/  R2UR UR8, R154.reuse ;  /* 0x000000009a0872ca */ /* 0x040fe200000e0000 */
        /* <DEDUP_REMOVED lines=18> */
[----:B------:R-:W-:Y:S01]  /*e1c30*/  R2UR UR6, R154 ;  /* 0x000000009a0672ca */ /* 0x000fe200000e0000 */
        /* <DEDUP_REMOVED lines=18> */
.L_x_4496:
[----:B------:R-:W0:Y:S01]  /*e1d60*/  LDC.64 R200, c[0x0][0x390] ;  /* 0x0000e400ffc87b82 */ /* 0x000e220000000a00 */
[----:B------:R-:W-:Y:S01]  /*e1d70*/  R2UR UR6, R154 ;  /* 0x000000009a0672ca */ /* 0x000fe200000e0000 */
[----:B------:R-:W-:Y:S01]  /*e1d80*/  IMAD.SHL.U32 R204, R203, 0x4, RZ ;  /* 0x00000004cbcc7824 */ /* 0x000fe200078e00ff */
[----:B------:R-:W-:-:S03]  /*e1d90*/  R2UR UR7, R155 ;  /* 0x000000009b0772ca */ /* 0x000fc600000e0000 */
[----:B0-----:R-:W-:-:S10]  /*e1da0*/  IMAD.WIDE R200, R204, 0x4, R200 ;  /* 0x00000004ccc87825 */ /* 0x001fd400078e02c8 */
[----:B------:R-:W2:Y:S01]  /*e1db0*/  LDG.E R204, desc[UR6][R200.64] ;  /* 0x00000006c8cc7981 */ /* 0x000ea2000c1e1900 */
[----:B------:R-:W-:Y:S05]  /*e1dc0*/  BMOV.32.CLEAR RZ, B11 ;  /* 0x000000000bff7355 */ /* 0x000fea0000100000 */
        /* <DEDUP_REMOVED lines=19> */
[----:B------:R-:W-:Y:S05]  /*e1f00*/  @!P0 BREAK.RELIABLE B11 ;  /* 0x00000000000b8942 */ /* 0x000fea0003800100 */
[----:B------:R-:W-:Y:S05]  /*e1f10*/  @!P0 BRA `(.L_x_4495) ;  /* 0x0000000000148947 */ /* 0x000fea0003800000 */
.L_x_4494:
[----:B------:R-:W-:Y:S05]  /*e1f20*/  BSYNC.RELIABLE B11 ;  /* 0x00000000000b7941 */ /* 0x000fea0003800100 */
.L_x_4493:
[----:B------:R-:W-:-:S05]  /*e1f30*/  VIADD R203, R203, 0x1 ;  /* 0x00000001cbcb7836 */ /* 0x000fca0000000000 */
[----:B------:R-:W-:-:S13]  /*e1f40*/  ISETP.GE.AND P0, PT, R203, R202, PT ;  /* 0x000000cacb00720c */ /* 0x000fda0003f06270 */
[----:B------:R-:W-:Y:S05]  /*e1f50*/  @!P0 BRA `(.L_x_4496) ;  /* 0xfffffffc00808947 */ /* 0x000fea000383ffff */
[----:B------:R-:W-:Y:S05]  /*e1f60*/  BRA `(.L_x_4492) ;  /* 0x0000000000247947 */ /* 0x000fea0003800000 */
.L_x_4495:
        /* <DEDUP_REMOVED lines=9> */
.L_x_4492:
[----:B------:R-:W-:Y:S05]  /*e2000*/  BSYNC.RECONVERGENT B6 ;  /* 0x0000000000067941 */ /* 0x000fea0003800200 */
.L_x_4491:
[----:B------:R-:W-:Y:S02]  /*e2010*/  R2UR UR6, R154 ;  /* 0x000000009a0672ca */ /* 0x000fe400000e0000 */
[----:B------:R-:W-:-:S13]  /*e2020*/  R2UR UR7, R155 ;  /* 0x000000009b0772ca */ /* 0x000fda00000e0000 */
[----:B0-----:R-:W2:Y:S01]  /*e2030*/  LDG.E R200, desc[UR6][R198.64] ;  /* 0x00000006c6c87981 */ /* 0x001ea2000c1e1900 */
[----:B------:R-:W-:-:S05]  /*e2040*/  VIADD R212, R212, 0x1 ;  /* 0x00000001d4d47836 */ /* 0x000fca0000000000 */
[----:B--2---:R-:W-:-:S13]  /*e2050*/  ISETP.GE.AND P0, PT, R212, R200, PT ;  /* 0x000000c8d400720c */ /* 0x004fda0003f06270 */
[----:B------:R-:W-:Y:S05]  /*e2060*/  @!P0 BRA `(.L_x_4497) ;  /* 0xfffffff800048947 */ /* 0x000fea000383ffff */
.L_x_4490:
[----:B------:R-:W-:Y:S05]  /*e2070*/  BSYNC.RECONVERGENT B5 ;  /* 0x0000000000057941 */ /* 0x000fea0003800200 */
.L_x_4489:
[----:B------:R-:W-:Y:S02]  /*e2080*/  R2UR UR6, R154 ;  /* 0x000000009a0672ca */ /* 0x000fe400000e0000 */
[----:B------:R-:W-:-:S13]  /*e2090*/  R2UR UR7, R155 ;  /* 0x000000009b0772ca */ /* 0x000fda00000e0000 */
[----:B------:R-:W2:Y:S01]  /*e20a0*/  LDG.E R0, desc[UR6][R38.64] ;  /* 0x0000000626007981 */ /* 0x000ea2000c1e1900 */
[----:B------:R-:W-:-:S05]  /*e20b0*/  VIADD R3, R3, 0x1 ;  /* 0x0000000103037836 */ /* 0x000fca0000000000 */
[----:B--2---:R-:W-:-:S13]  /*e20c0*/  ISETP.GE.AND P0, PT, R3, R0, PT ;  /* 0x000000000300720c */ /* 0x004fda0003f06270 */
[----:B------:R-:W-:Y:S05]  /*e20d0*/  @!P0 BRA `(.L_x_4498) ;  /* 0xfffffff400788947 */ /* 0x000fea000383ffff */
.L_x_4488:
[----:B------:R-:W-:Y:S05]  /*e20e0*/  BSYNC.RECONVERGENT B4 ;  /* 0x0000000000047941 */ /* 0x000fea0003800200 */
.L_x_4487:
[----:B------:R-:W-:Y:S02]  /*e20f0*/  R2UR UR6, R154 ;  /* 0x000000009a0672ca */ /* 0x000fe400000e0000 */
[----:B------:R-:W-:-:S13]  /*e2100*/  R2UR UR7, R155 ;  /* 0x000000009b0772ca */ /* 0x000fda00000e0000 */
[----:B------:R-:W2:Y:S01]  /*e2110*/  LDG.E R0, desc[UR6][R34.64] ;  /* 0x0000000622007981 */ /* 0x000ea2000c1e1900 */
[----:B------:R-:W-:-:S05]  /*e2120*/  VIADD R206, R206, 0x1 ;  /* 0x00000001cece7836 */ /* 0x000fca0000000000 */
[----:B--2---:R-:W-:-:S13]  /*e2130*/  ISETP.GE.AND P0, PT, R206, R0, PT ;  /* 0x00000000ce00720c */ /* 0x004fda0003f06270 */
[----:B------:R-:W-:Y:S05]  /*e2140*/  @!P0 BRA `(.L_x_4499) ;  /* 0xfffffff000ec8947 */ /* 0x000fea000383ffff */
.L_x_4486:
[----:B------:R-:W-:Y:S05]  /*e2150*/  BSYNC.RECONVERGENT B3 ;  /* 0x0000000000037941 */ /* 0x000fea0003800200 */
.L_x_4485:
[----:B------:R-:W-:Y:S02]  /*e2160*/  R2UR UR6, R154 ;  /* 0x000000009a0672ca */ /* 0x000fe400000e0000 */
[----:B------:R-:W-:-:S13]  /*e2170*/  R2UR UR7, R155 ;  /* 0x000000009b0772ca */ /* 0x000fda00000e0000 */
[----:B------:R-:W2:Y:S01]  /*e2180*/  LDG.E R0, desc[UR6][R24.64] ;  /* 0x0000000618007981 */ /* 0x000ea2000c1e1900 */
[----:B------:R-:W-:-:S05]  /*e2190*/  VIADD R208, R208, 0x1 ;  /* 0x00000001d0d07836 */ /* 0x000fca0000000000 */
[----:B--2---:R-:W-:-:S13]  /*e21a0*/  ISETP.GE.AND P0, PT, R208, R0, PT ;  /* 0x00000000d000720c */ /* 0x004fda0003f06270 */
[----:B------:R-:W-:Y:S05]  /*e21b0*/  @!P0 BRA `(.L_x_4500) ;  /* 0xfffffff000608947 */ /* 0x000fea000383ffff */
.L_x_4484:
[----:B------:R-:W-:Y:S05]  /*e21c0*/  BSYNC.RECONVERGENT B2 ;  /* 0x0000000000027941 */ /* 0x000fea0003800200 */
.L_x_4483:
[----:B------:R-:W-:Y:S02]  /*e21d0*/  R2UR UR6, R154 ;  /* 0x000000009a0672ca */ /* 0x000fe400000e0000 */
[----:B------:R-:W-:-:S13]  /*e21e0*/  R2UR UR7, R155 ;  /* 0x000000009b0772ca */ /* 0x000fda00000e0000 */
[----:B------:R-:W2:Y:S01]  /*e21f0*/  LDG.E R0, desc[UR6][R18.64] ;  /* 0x0000000612007981 */ /* 0x000ea2000c1e1900 */
[----:B------:R-:W-:-:S05]  /*e2200*/  VIADD R209, R209, 0x1 ;  /* 0x00000001d1d17836 */ /* 0x000fca0000000000 */
[----:B--2---:R-:W-:-:S13]  /*e2210*/  ISETP.GE.AND P0, PT, R209, R0, PT ;  /* 0x00000000d100720c */ /* 0x004fda0003f06270 */
[----:B------:R-:W-:Y:S05]  /*e2220*/  @!P0 BRA `(.L_x_4501) ;  /* 0xffffffec00d88947 */ /* 0x000fea000383ffff */
.L_x_4482:
[----:B------:R-:W-:Y:S05]  /*e2230*/  BSYNC.RECONVERGENT B1 ;  /* 0x0000000000017941 */ /* 0x000fea0003800200 */
.L_x_4481:
[----:B------:R-:W-:Y:S02]  /*e2240*/  R2UR UR6, R154 ;  /* 0x000000009a0672ca */ /* 0x000fe400000e0000 */
[----:B------:R-:W-:-:S13]  /*e2250*/  R2UR UR7, R155 ;  /* 0x000000009b0772ca */ /* 0x000fda00000e0000 */
[----:B------:R-:W2:Y:S01]  /*e2260*/  LDG.E R3, desc[UR6][R16.64] ;  /* 0x0000000610037981 */ /* 0x000ea2000c1e1900 */
[----:B------:R-:W-:-:S05]  /*e2270*/  VIADD R214, R214, 0x1 ;  /* 0x00000001d6d67836 */ /* 0x000fca0000000000 */
[----:B--2---:R-:W-:-:S13]  /*e2280*/  ISETP.GE.AND P0, PT, R214, R3, PT ;  /* 0x00000003d600720c */ /* 0x004fda0003f06270 */
[----:B------:R-:W-:Y:S05]  /*e2290*/  @!P0 BRA `(.L_x_4502) ;  /* 0xffffffec002c8947 */ /* 0x000fea000383ffff */
.L_x_4480:
[----:B------:R-:W-:Y:S05]  /*e22a0*/  BSYNC.RECONVERGENT B0 ;  /* 0x0000000000007941 */ /* 0x000fea0003800200 */
.L_x_4479:
[----:B--2---:R-:W2:Y:S01]  /*e22b0*/  LDC.64 R14, c[0x0][0x3f8] ;  /* 0x0000fe00ff0e7b82 */ /* 0x004ea20000000a00 */
[----:B------:R-:W-:Y:S02]  /*e22c0*/  R2UR UR6, R154 ;  /* 0x000000009a0672ca */ /* 0x000fe400000e0000 */
[----:B------:R-:W-:-:S13]  /*e22d0*/  R2UR UR7, R155 ;  /* 0x000000009b0772ca */ /* 0x000fda00000e0000 */
[----:B--2---:R-:W2:Y:S02]  /*e22e0*/  LDG.E R0, desc[UR6][R14.64+0x1c] ;  /* 0x00001c060e007981 */ /* 0x004ea4000c1e1900 */
[----:B--2---:R-:W-:-:S13]  /*e22f0*/  ISETP.GE.AND P0, PT, R0, 0x1, PT ;  /* 0x000000010000780c */ /* 0x004fda0003f06270 */
[----:B------:R-:W-:Y:S05]  /*e2300*/  @!P0 BRA `(.L_x_4454) ;  /* 0x0000000000348947 */ /* 0x000fea0003800000 */
[----:B------:R-:W-:Y:S02]  /*e2310*/  IMAD R215, R215, R0, RZ ;  /* 0x00000000d7d77224 */ /* 0x000fe400078e02ff */
[----:B------:R-:W-:-:S07]  /*e2320*/  IMAD.MOV.U32 R3, RZ, RZ, RZ ;  /* 0x000000ffff037224 */ /* 0x000fce00078e00ff */
.L_x_4503:
[----:B------:R-:W2:Y:S01]  /*e2330*/  LDC.64 R8, c[0x0][0x408] ;  /* 0x00010200ff087b82 */ /* 0x000ea20000000a00 */
[----:B------:R-:W-:Y:S01]  /*e2340*/  R2UR UR6, R154 ;  /* 0x000000009a0672ca */ /* 0x000fe200000e0000 */
[----:B------:R-:W-:Y:S01]  /*e2350*/  IMAD.IADD R11, R215, 0x1, R3 ;  /* 0x00000001d70b7824 */ /* 0x000fe200078e0203 */
[----:B------:R-:W-:-:S03]  /*e2360*/  R2UR UR7, R155 ;  /* 0x000000009b0772ca */ /* 0x000fc600000e0000 */
[----:B--2---:R-:W-:-:S10]  /*e2370*/  IMAD.WIDE R8, R11, 0x4, R8 ;  /* 0x000000040b087825 */ /* 0x004fd400078e0208 */
[----:B------:R-:W2:Y:S02]  /*e2380*/  LDG.E R8, desc[UR6][R8.64] ;  /* 0x0000000608087981 */ /* 0x000ea4000c1e1900 */
[----:B--2---:R-:W-:-:S13]  /*e2390*/  ISETP.NE.AND P0, PT, R8, 0x1, PT ;  /* 0x000000010800780c */ /* 0x004fda0003f05270 */
[----:B------:R-:W-:Y:S05]  /*e23a0*/  @!P0 BRA `(.L_x_4453) ;  /* 0x00000000003c8947 */ /* 0x000fea0003800000 */
[----:B------:R-:W-:-:S05]  /*e23b0*/  VIADD R3, R3, 0x1 ;  /* 0x0000000103037836 */ /* 0x000fca0000000000 */
[----:B------:R-:W-:-:S13]  /*e23c0*/  ISETP.GE.AND P0, PT, R3, R0, PT ;  /* 0x000000000300720c */ /* 0x000fda0003f06270 */
[----:B------:R-:W-:Y:S05]  /*e23d0*/  @!P0 BRA `(.L_x_4503) ;  /* 0xfffffffc00d48947 */ /* 0x000fea000383ffff */
.L_x_4454:
[----:B------:R-:W2:Y:S01]  /*e23e0*/  LDC.64 R8, c[0x0][0x3f8] ;  /* 0x0000fe00ff087b82 */ /* 0x000ea20000000a00 */
[----:B------:R-:W-:Y:S02]  /*e23f0*/  R2UR UR6, R154 ;  /* 0x000000009a0672ca */ /* 0x000fe400000e0000 */
[----:B------:R-:W-:-:S13]  /*e2400*/  R2UR UR7, R155 ;  /* 0x000000009b0772ca */ /* 0x000fda00000e0000 */
[----:B--2---:R-:W2:Y:S02]  /*e2410*/  LDG.E R0, desc[UR6][R8.64+0x18] ;  /* 0x0000180608007981 */ /* 0x004ea4000c1e1900 */
[----:B--2---:R-:W-:-:S13]  /*e2420*/  ISETP.NE.AND P0, PT, R0, RZ, PT ;  /* 0x000000ff0000720c */ /* 0x004fda0003f05270 */
[----:B------:R-:W-:Y:S05]  /*e2430*/  @!P0 BREAK.RELIABLE B7 ;  /* 0x0000000000078942 */ /* 0x000fea0003800100 */
[----:B------:R-:W-:Y:S05]  /*e2440*/  @!P0 BRA `(.L_x_4504) ;  /* 0x0000004c00b88947 */ /* 0x000fea0003800000 */
[----:B------:R-:W-:Y:S05]  /*e2450*/  BMOV.32.CLEAR RZ, B11 ;  /* 0x000000000bff7355 */ /* 0x000fea0000100000 */
[----:B01----:R-:W-:Y:S05]  /*e2460*/  CALL.REL.NOINC `($_Z4LAMPPcPiS0_S0_S0_S0_S0_S0_S0_S0_S0_S0_S0_S0_S0_S0_S0_S0_PdS0_S1_S1_S0_$_Z20check_structure_loopPcPiS0_S0_iiPdS1_iS0_) ;  /* 0x0000005000707944 */ /* 0x003fea0003c00000 */
[----:B------:R-:W-:-:S13]  /*e2470*/  ISETP.NE.AND P0, PT, R19, RZ, PT ;  /* 0x000000ff1300720c */ /* 0x000fda0003f05270 */
[----:B------:R-:W-:Y:S05]  /*e2480*/  @P0 BREAK.RELIABLE B7 ;  /* 0x0000000000070942 */ /* 0x000fea0003800100 */
[----:B------:R-:W-:Y:S05]  /*e2490*/  @P0 BRA `(.L_x_4504) ;  /* 0x0000004c00a40947 */ /* 0x000fea0003800000 */
.L_x_4453:
[----:B------:R-:W-:Y:S05]  /*e24a0*/  BSYNC.RELIABLE B7 ;  /* 0x0000000000077941 */ /* 0x000fea0003800100 */
.L_x_4452:
        /* <DEDUP_REMOVED lines=12> */
[----:B------:R-:W-:-:S04]  /*e2570*/  ISETP.GE.AND P0, PT, R5, R0, PT ;  /* 0x000000000500720c */ /* 0x000fc80003f06270 */
[----:B------:R-:W-:-:S13]  /*e2580*/  ISETP.EQ.OR P0, PT, R5, -0x1, P0 ;  /* 0xffffffff0500780c */ /* 0x000fda0000702670 */
[----:B------:R-:W-:Y:S05]  /*e2590*/  @!P0 BRA `(.L_x_4505) ;  /* 0xffffffd0009c8947 */ /* 0x000fea000383ffff */
.L_x_4451:
[----:B------:R-:W3:Y:S01]  /*e25a0*/  LDL R0, [R6+0xc] ;  /* 0x00000c0006007983 */ /* 0x000ee20000100800 */
[----:B--2---:R-:W2:Y:S01]  /*e25b0*/  LDC.64 R8, c[0x0][0x3e8] ;  /* 0x0000fa00ff087b82 */ /* 0x004ea20000000a00 */
[----:B------:R-:W-:Y:S02]  /*e25c0*/  R2UR UR6, R154 ;  /* 0x000000009a0672ca */ /* 0x000fe400000e0000 */
[----:B------:R-:W-:Y:S01]  /*e25d0*/  R2UR UR7, R155 ;  /* 0x000000009b0772ca */ /* 0x000fe200000e0000 */
[----:B---3--:R-:W-:-:S04]  /*e25e0*/  IMAD.IADD R5, R0, 0x1, -R3 ;  /* 0x0000000100057824 */ /* 0x008fc800078e0a03 */
[----:B--2---:R-:W-:-:S08]  /*e25f0*/  IMAD.WIDE R8, R5, 0x4, R8 ;  /* 0x0000000405087825 */ /* 0x004fd000078e0208 */
[----:B------:R-:W2:Y:S01]  /*e2600*/  LDG.E R5, desc[UR6][R8.64] ;  /* 0x0000000608057981 */ /* 0x000ea2000c1e1900 */
[----:B------:R-:W-:Y:S01]  /*e2610*/  IADD3 R22, PT, PT, R23, R3, R22 ;  /* 0x0000000317167210 */ /* 0x000fe20007ffe016 */
[----:B------:R-:W-:-:S03]  /*e2620*/  IMAD.MOV.U32 R210, RZ, RZ, RZ ;  /* 0x000000ffffd27224 */ /* 0x000fc600078e00ff */
[----:B--2---:R-:W-:-:S04]  /*e2630*/  ISETP.GE.AND P0, PT, R5, R22, PT ;  /* 0x000000160500720c */ /* 0x004fc80003f06270 */
[----:B------:R-:W-:-:S13]  /*e2640*/  ISETP.EQ.OR P0, PT, R5, -0x1, P0 ;  /* 0xffffffff0500780c */ /* 0x000fda0000702670 */
[----:B------:R-:W-:Y:S05]  /*e2650*/  @P0 BRA `(.L_x_4506) ;  /* 0x0000004c00d80947 */ /* 0x000fea0003800000 */
.L_x_4569:
[----:B--2---:R-:W2:Y:S01]  /*e2660*/  LDL R0, [R6+0x10] ;  /* 0x0000100006007983 */ /* 0x004ea20000100800 */
[----:B------:R-:W3:Y:S01]  /*e2670*/  LDC.64 R12, c[0x0][0x388] ;  /* 0x0000e200ff0c7b82 */ /* 0x000ee20000000a00 */
[C---:B------:R-:W-:Y:S01]  /*e2680*/  R2UR UR6, R154.reuse ;  /* 0x000000009a0672ca */ /* 0x040fe200000e0000 */
[----:B------:R-:W-:Y:S01]  /*e2690*/  IMAD.SHL.U32 R17, R5, 0x4, RZ ;  /* 0x0000000405117824 */ /* 0x000fe200078e00ff */
[C---:B------:R-:W-:Y:S02]  /*e26a0*/  R2UR UR7, R155.reuse ;  /* 0x000000009b0772ca */ /* 0x040fe400000e0000 */
[----:B------:R-:W-:Y:S02]  /*e26b0*/  R2UR UR8, R154 ;  /* 0x000000009a0872ca */ /* 0x000fe400000e0000 */
[----:B------:R-:W-:Y:S01]  /*e26c0*/  R2UR UR9, R155 ;  /* 0x000000009b0972ca */ /* 0x000fe200000e0000 */
[----:B---3--:R-:W-:-:S04]  /*e26d0*/  IMAD.WIDE R16, R17, 0x4, R12 ;  /* 0x0000000411107825 */ /* 0x008fc800078e020c */
[----:B--2---:R-:W-:-:S04]  /*e26e0*/  IMAD.SHL.U32 R3, R0, 0x4, RZ ;  /* 0x0000000400037824 */ /* 0x004fc800078e00ff */
[----:B------:R-:W-:Y:S02]  /*e26f0*/  IMAD.WIDE R12, R3, 0x4, R12 ;  /* 0x00000004030c7825 */ /* 0x000fe400078e020c */
[----:B------:R-:W2:Y:S04]  /*e2700*/  LDG.E R3, desc[UR6][R16.64] ;  /* 0x0000000610037981 */ /* 0x000ea8000c1e1900 */
[----:B------:R-:W3:Y:S01]  /*e2710*/  LDG.E R8, desc[UR8][R12.64] ;  /* 0x000000080c087981 */ /* 0x000ee2000c1e1900 */
[----:B--2---:R-:W-:-:S05]  /*e2720*/  VIADD R3, R3, 0x12 ;  /* 0x0000001203037836 */ /* 0x004fca0000000000 */
[----:B---3--:R-:W-:-:S13]  /*e2730*/  ISETP.GT.AND P0, PT, R3, R8, PT ;  /* 0x000000080300720c */ /* 0x008fda0003f04270 */
[----:B------:R-:W-:Y:S05]  /*e2740*/  @P0 BRA `(.L_x_4506) ;  /* 0x0000004c009c0947 */ /* 0x000fea0003800000 */
        /* <DEDUP_REMOVED lines=24> */
[----:B------:R-:W-:Y:S01]  /*e28d0*/  IMAD.WIDE R22, R5, 0x4, R22 ;  /* 0x0000000405167825 */ /* 0x000fe200078e0216 */
[----:B--2---:R-:W-:-:S13]  /*e28e0*/  ISETP.GE.AND P0, PT, R8, R9, PT ;  /* 0x000000090800720c */ /* 0x004fda0003f06270 */
[----:B------:R-:W-:Y:S05]  /*e28f0*/  @P0 BRA `(.L_x_4511) ;  /* 0x00000010005c0947 */ /* 0x000fea0003800000 */
[----:B------:R-:W-:Y:S01]  /*e2900*/  BSSY.RECONVERGENT B1, `(.L_x_4512) ;  /* 0x0000113000017945 */ /* 0x000fe20003800200 */
.L_x_4530:
        /* <DEDUP_REMOVED lines=36> */
.L_x_4529:
[----:B------:R-:W2:Y:S01]  /*e2b50*/  LDC.64 R34, c[0x0][0x390] ;  /* 0x0000e400ff227b82 */ /* 0x000ea20000000a00 */
[----:B------:R-:W-:Y:S01]  /*e2b60*/  R2UR UR6, R154 ;  /* 0x000000009a0672ca */ /* 0x000fe200000e0000 */
[----:B------:R-:W-:Y:S01]  /*e2b70*/  IMAD.SHL.U32 R11, R10, 0x4, RZ ;  /* 0x000000040a0b7824 */ /* 0x000fe200078e00ff */
[----:B------:R-:W-:-:S03]  /*e2b80*/  R2UR UR7, R155 ;  /* 0x000000009b0772ca */ /* 0x000fc600000e0000 */
[----:B--2---:R-:W-:-:S10]  /*e2b90*/  IMAD.WIDE R34, R11, 0x4, R34 ;  /* 0x000000040b227825 */ /* 0x004fd400078e0222 */
[----:B0-----:R-:W2:Y:S01]  /*e2ba0*/  LDG.E R36, desc[UR6][R34.64] ;  /* 0x0000000622247981 */ /* 0x001ea2000c1e1900 */
        /* <DEDUP_REMOVED lines=22> */
.L_x_4528:
        /* <DEDUP_REMOVED lines=28> */
.L_x_4527:
        /* <DEDUP_REMOVED lines=22> */
[----:B--2---:R-:W-:-:S05]  /*e3030*/  IMAD.WIDE R200, R0, 0x4, R200 ;  /* 0x0000000400c87825 */ /* 0x004fca00078e02c8 */
[----:B------:R-:W3:Y:S02]  /*e3040*/  LDG.E R203, desc[UR8][R200.64] ;  /* 0x00000008c8cb7981 */ /* 0x000ee4000c1e1900 */
[----:B---3--:R-:W-:-:S13]  /*e3050*/  ISETP.GE.AND P0, PT, R202, R203, PT ;  /* 0x000000cbca00720c */ /* 0x008fda0003f06270 */
[----:B------:R-:W-:Y:S05]  /*e3060*/  @P0 BRA `(.L_x_4520) ;  /* 0x0000000800000947 */ /* 0x000fea0003800000 */
[----:B------:R-:W-:-:S07]  /*e3070*/  IMAD.MOV.U32 R216, RZ, RZ, R202 ;  /* 0x000000ffffd87224 */ /* 0x000fce00078e00ca */
.L_x_4526:
        /* <DEDUP_REMOVED lines=27> */
[----:B------:R-:W-:-:S04]  /*e3230*/  IMAD.MOV.U32 R217, RZ, RZ, R206 ;  /* 0x000000ffffd97224 */ /* 0x000fc800078e00ce */
[----:B------:R-:W-:-:S07]  /*e3240*/  IMAD.SHL.U32 R218, R217, 0x4, RZ ;  /* 0x00000004d9da7824 */ /* 0x000fce00078e00ff */
.L_x_4525:
[----:B------:R-:W0:Y:S01]  /*e3250*/  LDC.64 R206, c[0x0][0x390] ;  /* 0x0000e400ffce7b82 */ /* 0x000e220000000a00 */
[----:B------:R-:W-:Y:S02]  /*e3260*/  R2UR UR6, R154 ;  /* 0x000000009a0672ca */ /* 0x000fe400000e0000 */
[----:B------:R-:W-:Y:S01]  /*e3270*/  R2UR UR7, R155 ;  /* 0x000000009b0772ca */ /* 0x000fe200000e0000 */
[----:B0-----:R-:W-:-:S12]  /*e3280*/  IMAD.WIDE R206, R218, 0x4, R206 ;  /* 0x00000004dace7825 */ /* 0x001fd800078e02ce */
[----:B------:R-:W2:Y:S01]  /*e3290*/  LDG.E R208, desc[UR6][R206.64] ;  /* 0x00000006ced07981 */ /* 0x000ea2000c1e1900 */
[----:B------:R-:W-:Y:S05]  /*e32a0*/  BMOV.32.CLEAR RZ, B11 ;  /* 0x000000000bff7355 */ /* 0x000fea0000100000 */
        /* <DEDUP_REMOVED lines=40> */
[C---:B------:R-:W-:Y:S02]  /*e3530*/  R2UR UR6, R154.reuse ;  /* 0x000000009a0672ca */ /* 0x040fe400000e0000 */
[C---:B------:R-:W-:Y:S02]  /*e3540*/  R2UR UR7, R155.reuse ;  /* 0x000000009b0772ca */ /* 0x040fe400000e0000 */
[C---:B------:R-:W-:Y:S02]  /*e3550*/  R2UR UR8, R154.reuse ;  /* 0x000000009a0872ca */ /* 0x040fe400000e0000 */
[C---:B------:R-:W-:Y:S02]  /*e3560*/  R2UR UR9, R155.reuse ;  /* 0x000000009b0972ca */ /* 0x040fe400000e0000 */
[----:B------:R-:W-:Y:S02]  /*e3570*/  R2UR UR10, R154 ;  /* 0x000000009a0a72ca */ /* 0x000fe400000e0000 */
[----:B------:R-:W-:Y:S01]  /*e3580*/  R2UR UR11, R155 ;  /* 0x000000009b0b72ca */ /* 0x000fe200000e0000 */
[----:B------:R-:W-:-:S04]  /*e3590*/  IMAD.SHL.U32 R221, R214, 0x4, RZ ;  /* 0x00000004d6dd7824 */ /* 0x000fc800078e00ff */
[----:B------:R-:W2:Y:S04]  /*e35a0*/  LDG.E R220, desc[UR6][R202.64+0x4] ;  /* 0x00000406cadc7981 */ /* 0x000ea8000c1e1900 */
[----:B------:R-:W2:Y:S01]  /*e35b0*/  LDG.E R213, desc[UR8][R12.64+0x4] ;  /* 0x000004080cd57981 */ /* 0x000ea2000c1e1900 */
[----:B------:R-:W-:-:S06]  /*e35c0*/  IMAD.WIDE R208, R221, 0x4, R208 ;  /* 0x00000004ddd07825 */ /* 0x000fcc00078e02d0 */
[----:B------:R0:W3:Y:S01]  /*e35d0*/  LDG.E R208, desc[UR10][R208.64+0x4] ;  /* 0x0000040ad0d07981 */ /* 0x0000e2000c1e1900 */
[----:B--2---:R-:W-:-:S04]  /*e35e0*/  IMAD.IADD R213, R220, 0x1, R213 ;  /* 0x00000001dcd57824 */ /* 0x004fc800078e02d5 */
[----:B0-----:R-:W-:-:S05]  /*e35f0*/  VIADD R209, R213, 0xffffffc3 ;  /* 0xffffffc3d5d17836 */ /* 0x001fca0000000000 */
[----:B------:R-:W-:Y:S02]  /*e3600*/  IADD3 R219, PT, PT, R219, 0x79, -R209 ;  /* 0x00000079dbdb7810 */ /* 0x000fe40007ffe8d1 */
[----:B---3--:R-:W-:Y:S02]  /*e3610*/  IADD3 R208, PT, PT, -R209, R208, R212 ;  /* 0x000000d0d1d07210 */ /* 0x008fe40007ffe1d4 */
        /* <DEDUP_REMOVED lines=9> */
[----:B------:R-:W-:Y:S01]  /*e36b0*/  R2UR UR6, R154 ;  /* 0x000000009a0672ca */ /* 0x000fe200000e0000 */
[----:B------:R-:W0:Y:S01]  /*e36c0*/  LDC.64 R222, c[0x0][0x3f8] ;  /* 0x0000fe00ffde7b82 */ /* 0x000e220000000a00 */
[----:B------:R-:W-:-:S13]  /*e36d0*/  R2UR UR7, R155 ;  /* 0x000000009b0772ca */ /* 0x000fda00000e0000 */
[----:B------:R-:W2:Y:S02]  /*e36e0*/  LDG.E R206, desc[UR6][R22.64] ;  /* 0x0000000616ce7981 */ /* 0x000ea4000c1e1900 */
[----:B--2---:R-:W-:-:S13]  /*e36f0*/  ISETP.NE.AND P0, PT, R206, RZ, PT ;  /* 0x000000ffce00720c */ /* 0x004fda0003f05270 */
[----:B------:R-:W-:Y:S01]  /*e3700*/  @P0 R2UR UR6, R154 ;  /* 0x000000009a0602ca */ /* 0x000fe200000e0000 */
[----:B------:R-:W1:Y:S01]  /*e3710*/  @P0 LDC.64 R206, c[0x0][0x408] ;  /* 0x00010200ffce0b82 */ /* 0x000e620000000a00 */
[----:B------:R-:W-:-:S13]  /*e3720*/  @P0 R2UR UR7, R155 ;  /* 0x000000009b0702ca */ /* 0x000fda00000e0000 */
[----:B0-----:R-:W2:Y:S02]  /*e3730*/  @P0 LDG.E R208, desc[UR6][R222.64+0x1c] ;  /* 0x00001c06ded00981 */ /* 0x001ea4000c1e1900 */
[----:B--2---:R-:W-:-:S04]  /*e3740*/  @P0 IMAD R208, R3, R208, R9 ;  /* 0x000000d003d00224 */ /* 0x004fc800078e0209 */
[----:B-1----:R-:W-:-:S04]  /*e3750*/  @P0 IMAD.WIDE R206, R208, 0x4, R206 ;  /* 0x00000004d0ce0825 */ /* 0x002fc800078e02ce */
[----:B------:R-:W-:-:S05]  /*e3760*/  @P0 IMAD.MOV.U32 R208, RZ, RZ, 0x2 ;  /* 0x00000002ffd00424 */ /* 0x000fca00078e00ff */
[----:B------:R0:W-:Y:S02]  /*e3770*/  @P0 STG.E desc[UR6][R206.64], R208 ;  /* 0x000000d0ce000986 */ /* 0x0001e4000c101906 */
.L_x_4524:
[----:B------:R-:W-:Y:S05]  /*e3780*/  BSYNC.RECONVERGENT B11 ;  /* 0x00000000000b7941 */ /* 0x000fea0003800200 */
.L_x_4523:
[----:B------:R-:W-:Y:S02]  /*e3790*/  R2UR UR6, R154 ;  /* 0x000000009a0672ca */ /* 0x000fe400000e0000 */
[----:B------:R-:W-:-:S13]  /*e37a0*/  R2UR UR7, R155 ;  /* 0x000000009b0772ca */ /* 0x000fda00000e0000 */
[----:B0-----:R-:W2:Y:S01]  /*e37b0*/  LDG.E R206, desc[UR6][R204.64] ;  /* 0x00000006ccce7981 */ /* 0x001ea2000c1e1900 */
[----:B------:R-:W-:Y:S02]  /*e37c0*/  VIADD R217, R217, 0x1 ;  /* 0x00000001d9d97836 */ /* 0x000fe40000000000 */
[----:B------:R-:W-:-:S03]  /*e37d0*/  VIADD R218, R218, 0x4 ;  /* 0x00000004dada7836 */ /* 0x000fc60000000000 */
[----:B--2---:R-:W-:-:S13]  /*e37e0*/  ISETP.GE.AND P0, PT, R217, R206, PT ;  /* 0x000000ced900720c */ /* 0x004fda0003f06270 */
[----:B------:R-:W-:Y:S05]  /*e37f0*/  @!P0 BRA `(.L_x_4525) ;  /* 0xfffffff800948947 */ /* 0x000fea000383ffff */
.L_x_4522:
[----:B------:R-:W-:Y:S05]  /*e3800*/  BSYNC.RECONVERGENT B7 ;  /* 0x0000000000077941 */ /* 0x000fea0003800200 */
.L_x_4521:
[----:B------:R-:W-:Y:S02]  /*e3810*/  R2UR UR6, R154 ;  /* 0x000000009a0672ca */ /* 0x000fe400000e0000 */
[----:B------:R-:W-:-:S13]  /*e3820*/  R2UR UR7, R155 ;  /* 0x000000009b0772ca */ /* 0x000fda00000e0000 */
[----:B------:R-:W2:Y:S01]  /*e3830*/  LDG.E R202, desc[UR6][R200.64] ;  /* 0x00000006c8ca7981 */ /* 0x000ea2000c1e1900 */
[----:B------:R-:W-:-:S05]  /*e3840*/  VIADD R216, R216, 0x1 ;  /* 0x00000001d8d87836 */ /* 0x000fca0000000000 */
[----:B--2---:R-:W-:-:S13]  /*e3850*/  ISETP.GE.AND P0, PT, R216, R202, PT ;  /* 0x000000cad800720c */ /* 0x004fda0003f06270 */
[----:B------:R-:W-:Y:S05]  /*e3860*/  @!P0 BRA `(.L_x_4526) ;  /* 0xfffffff800048947 */ /* 0x000fea000383ffff */
.L_x_4520:
[----:B------:R-:W-:Y:S05]  /*e3870*/  BSYNC.RECONVERGENT B6 ;  /* 0x0000000000067941 */ /* 0x000fea0003800200 */
.L_x_4519:
[----:B------:R-:W-:Y:S02]  /*e3880*/  R2UR UR6, R154 ;  /* 0x000000009a0672ca */ /* 0x000fe400000e0000 */
[----:B------:R-:W-:-:S13]  /*e3890*/  R2UR UR7, R155 ;  /* 0x000000009b0772ca */ /* 0x000fda00000e0000 */
[----:B------:R-:W2:Y:S01]  /*e38a0*/  LDG.E R198, desc[UR6][R40.64] ;  /* 0x0000000628c67981 */ /* 0x000ea2000c1e1900 */
[----:B------:R-:W-:-:S05]  /*e38b0*/  VIADD R215, R215, 0x1 ;  /* 0x00000001d7d77836 */ /* 0x000fca0000000000 */
[----:B--2---:R-:W-:-:S13]  /*e38c0*/  ISETP.GE.AND P0, PT, R215, R198, PT ;  /* 0x000000c6d700720c */ /* 0x004fda0003f06270 */
[----:B------:R-:W-:Y:S05]  /*e38d0*/  @!P0 BRA `(.L_x_4527) ;  /* 0xfffffff4007c8947 */ /* 0x000fea000383ffff */
.L_x_4518:
[----:B------:R-:W-:Y:S05]  /*e38e0*/  BSYNC.RECONVERGENT B4 ;  /* 0x0000000000047941 */ /* 0x000fea0003800200 */
.L_x_4517:
[----:B------:R-:W-:Y:S02]  /*e38f0*/  R2UR UR6, R154 ;  /* 0x000000009a0672ca */ /* 0x000fe400000e0000 */
[----:B------:R-:W-:-:S13]  /*e3900*/  R2UR UR7, R155 ;  /* 0x000000009b0772ca */ /* 0x000fda00000e0000 */
[----:B------:R-:W2:Y:S01]  /*e3910*/  LDG.E R38, desc[UR6][R36.64] ;  /* 0x0000000624267981 */ /* 0x000ea2000c1e1900 */
[----:B------:R-:W-:-:S05]  /*e3920*/  VIADD R211, R211, 0x1 ;  /* 0x00000001d3d37836 */ /* 0x000fca0000000000 */
[----:B--2---:R-:W-:-:S13]  /*e3930*/  ISETP.GE.AND P0, PT, R211, R38, PT ;  /* 0x00000026d300720c */ /* 0x004fda0003f06270 */
[----:B------:R-:W-:Y:S05]  /*e3940*/  @!P0 BRA `(.L_x_4528) ;  /* 0xfffffff000f08947 */ /* 0x000fea000383ffff */
.L_x_4516:
[----:B------:R-:W-:Y:S05]  /*e3950*/  BSYNC.RECONVERGENT B3 ;  /* 0x0000000000037941 */ /* 0x000fea0003800200 */
.L_x_4515:
[----:B------:R-:W-:Y:S02]  /*e3960*/  R2UR UR6, R154 ;  /* 0x000000009a0672ca */ /* 0x000fe400000e0000 */
[----:B------:R-:W-:-:S13]  /*e3970*/  R2UR UR7, R155 ;  /* 0x000000009b0772ca */ /* 0x000fda00000e0000 */
[----:B------:R-:W2:Y:S01]  /*e3980*/  LDG.E R11, desc[UR6][R30.64] ;  /* 0x000000061e0b7981 */ /* 0x000ea2000c1e1900 */
[----:B------:R-:W-:-:S05]  /*e3990*/  VIADD R10, R10, 0x1 ;  /* 0x000000010a0a7836 */ /* 0x000fca0000000000 */
[----:B--2---:R-:W-:-:S13]  /*e39a0*/  ISETP.GE.AND P0, PT, R10, R11, PT ;  /* 0x0000000b0a00720c */ /* 0x004fda0003f06270 */
[----:B------:R-:W-:Y:S05]  /*e39b0*/  @!P0 BRA `(.L_x_4529) ;  /* 0xfffffff000648947 */ /* 0x000fea000383ffff */
.L_x_4514:
[----:B------:R-:W-:Y:S05]  /*e39c0*/  BSYNC.RECONVERGENT B2 ;  /* 0x0000000000027941 */ /* 0x000fea0003800200 */
.L_x_4513:
[----:B------:R-:W-:Y:S02]  /*e39d0*/  R2UR UR6, R154 ;  /* 0x000000009a0672ca */ /* 0x000fe400000e0000 */
[----:B------:R-:W-:-:S13]  /*e39e0*/  R2UR UR7, R155 ;  /* 0x000000009b0772ca */ /* 0x000fda00000e0000 */
[----:B------:R-:W2:Y:S01]  /*e39f0*/  LDG.E R9, desc[UR6][R14.64] ;  /* 0x000000060e097981 */ /* 0x000ea2000c1e1900 */
[----:B------:R-:W-:-:S05]  /*e3a00*/  VIADD R8, R8, 0x1 ;  /* 0x0000000108087836 */ /* 0x000fca0000000000 */
[----:B--2---:R-:W-:-:S13]  /*e3a10*/  ISETP.GE.AND P0, PT, R8, R9, PT ;  /* 0x000000090800720c */ /* 0x004fda0003f06270 */
[----:B------:R-:W-:Y:S05]  /*e3a20*/  @!P0 BRA `(.L_x_4530) ;  /* 0xffffffec00b88947 */ /* 0x000fea000383ffff */
[----:B------:R-:W-:Y:S05]  /*e3a30*/  BSYNC.RECONVERGENT B1 ;  /* 0x0000000000017941 */ /* 0x000fea0003800200 */
.L_x_4512:
[----:B------:R-:W-:Y:S02]  /*e3a40*/  R2UR UR6, R154 ;  /* 0x000000009a0672ca */ /* 0x000fe400000e0000 */
[----:B------:R-:W-:-:S13]  /*e3a50*/  R2UR UR7, R155 ;  /* 0x000000009b0772ca */ /* 0x000fda00000e0000 */
[----:B------:R2:W5:Y:S02]  /*e3a60*/  LDG.E R8, desc[UR6][R18.64] ;  /* 0x0000000612087981 */ /* 0x000564000c1e1900 */
.L_x_4511:
[----:B------:R-:W-:Y:S05]  /*e3a70*/  BSYNC.RECONVERGENT B0 ;  /* 0x0000000000007941 */ /* 0x000fea0003800200 */
.L_x_4510:
[----:B-----5:R-:W-:Y:S01]  /*e3a80*/  ISETP.GE.AND P0, PT, R8, R9, PT ;  /* 0x000000090800720c */ /* 0x020fe20003f06270 */
[----:B------:R-:W-:-:S12]  /*e3a90*/  BSSY.RECONVERGENT B0, `(.L_x_4531) ;  /* 0x0000112000007945 */ /* 0x000fd80003800200 */
[----:B------:R-:W-:Y:S05]  /*e3aa0*/  @P0 BRA `(.L_x_4532) ;  /* 0x0000001000400947 */ /* 0x000fea0003800000 */
.L_x_4550:
[----:B------:R-:W3:Y:S01]  /*e3ab0*/  LDC.64 R12, c[0x0][0x390] ;  /* 0x0000e400ff0c7b82 */ /* 0x000ee20000000a00 */
[----:B------:R-:W-:Y:S01]  /*e3ac0*/  R2UR UR6, R154 ;  /* 0x000000009a0672ca */ /* 0x000fe200000e0000 */
[----:B------:R-:W-:Y:S01]  /*e3ad0*/  IMAD.SHL.U32 R9, R8, 0x4, RZ ;  /* 0x0000000408097824 */ /* 0x000fe200078e00ff */
[----:B------:R-:W-:-:S03]  /*e3ae0*/  R2UR UR7, R155 ;  /* 0x000000009b0772ca */ /* 0x000fc600000e0000 */
[----:B---3--:R-:W-:-:S10]  /*e3af0*/  IMAD.WIDE R12, R9, 0x4, R12 ;  /* 0x00000004090c7825 */ /* 0x008fd400078e020c */
[----:B------:R-:W3:Y:S01]  /*e3b00*/  LDG.E R9, desc[UR6][R12.64+0xc] ;  /* 0x00000c060c097981 */ /* 0x000ee2000c1e1900 */
[----:B------:R-:W-:Y:S01]  /*e3b10*/  BSSY.RECONVERGENT B1, `(.L_x_4533) ;  /* 0x0000103000017945 */ /* 0x000fe20003800200 */
[----:B---3--:R-:W-:-:S13]  /*e3b20*/  ISETP.NE.AND P0, PT, R9, 0x1, PT ;  /* 0x000000010900780c */ /* 0x008fda0003f05270 */
[----:B------:R-:W-:Y:S05]  /*e3b30*/  @P0 BRA `(.L_x_4534) ;  /* 0x0000001000000947 */ /* 0x000fea0003800000 */
[----:B------:R-:W3:Y:S01]  /*e3b40*/  LDC.64 R10, c[0x0][0x3f8] ;  /* 0x0000fe00ff0a7b82 */ /* 0x000ee20000000a00 */
[C---:B------:R-:W-:Y:S02]  /*e3b50*/  R2UR UR6, R154.reuse ;  /* 0x000000009a0672ca */ /* 0x040fe400000e0000 */
[C---:B------:R-:W-:Y:S02]  /*e3b60*/  R2UR UR7, R155.reuse ;  /* 0x000000009b0772ca */ /* 0x040fe400000e0000 */
[----:B------:R-:W-:Y:S02]  /*e3b70*/  R2UR UR8, R154 ;  /* 0x000000009a0872ca */ /* 0x000fe400000e0000 */
[----:B------:R-:W-:-:S09]  /*e3b80*/  R2UR UR9, R155 ;  /* 0x000000009b0972ca */ /* 0x000fd200000e0000 */
[----:B------:R-:W4:Y:S04]  /*e3b90*/  LDG.E R214, desc[UR6][R12.64] ;  /* 0x000000060cd67981 */ /* 0x000f28000c1e1900 */
[----:B---3--:R3:W4:Y:S02]  /*e3ba0*/  LDG.E R9, desc[UR8][R10.64+0x1c] ;  /* 0x00001c080a097981 */ /* 0x008724000c1e1900 */
[----:B---3--:R-:W3:Y:S01]  /*e3bb0*/  LDC.64 R10, c[0x0][0x408] ;  /* 0x00010200ff0a7b82 */ /* 0x008ee20000000a00 */
[----:B----4-:R-:W-:-:S04]  /*e3bc0*/  IMAD R9, R3, R9, R214 ;  /* 0x0000000903097224 */ /* 0x010fc800078e02d6 */
[----:B---3--:R-:W-:-:S06]  /*e3bd0*/  IMAD.WIDE R10, R9, 0x4, R10 ;  /* 0x00000004090a7825 */ /* 0x008fcc00078e020a */
[----:B------:R-:W3:Y:S02]  /*e3be0*/  LDG.E R10, desc[UR6][R10.64] ;  /* 0x000000060a0a7981 */ /* 0x000ee4000c1e1900 */
[----:B---3--:R-:W-:-:S04]  /*e3bf0*/  LOP3.LUT R9, R10, 0x2, RZ, 0xfc, !PT ;  /* 0x000000020a097812 */ /* 0x008fc800078efcff */
[----:B------:R-:W-:-:S13]  /*e3c00*/  ISETP.NE.AND P0, PT, R9, 0x2, PT ;  /* 0x000000020900780c */ /* 0x000fda0003f05270 */
[----:B------:R-:W-:Y:S05]  /*e3c10*/  @!P0 BRA `(.L_x_4534) ;  /* 0x0000000c00c88947 */ /* 0x000fea0003800000 */
[----:B------:R-:W3:Y:S01]  /*e3c20*/  LDL R213, [R6+0x4] ;  /* 0x0000040006d57983 */ /* 0x000ee20000100800 */
[----:B------:R-:W3:Y:S01]  /*e3c30*/  LDC.64 R10, c[0x0][0x3a0] ;  /* 0x0000e800ff0a7b82 */ /* 0x000ee20000000a00 */
[C---:B------:R-:W-:Y:S02]  /*e3c40*/  R2UR UR6, R154.reuse ;  /* 0x000000009a0672ca */ /* 0x040fe400000e0000 */
[C---:B------:R-:W-:Y:S02]  /*e3c50*/  R2UR UR7, R155.reuse ;  /* 0x000000009b0772ca */ /* 0x040fe400000e0000 */
[----:B------:R-:W-:Y:S02]  /*e3c60*/  R2UR UR8, R154 ;  /* 0x000000009a0872ca */ /* 0x000fe400000e0000 */
[----:B------:R-:W-:Y:S01]  /*e3c70*/  R2UR UR9, R155 ;  /* 0x000000009b0972ca */ /* 0x000fe200000e0000 */
[----:B--2---:R-:W2:Y:S01]  /*e3c80*/  LDC.64 R18, c[0x0][0x3a8] ;  /* 0x0000ea00ff127b82 */ /* 0x004ea20000000a00 */
[----:B---3--:R-:W-:-:S04]  /*e3c90*/  IMAD.WIDE R10, R213, 0x4, R10 ;  /* 0x00000004d50a7825 */ /* 0x008fc800078e020a */
[----:B--2---:R-:W-:-:S03]  /*e3ca0*/  IMAD.WIDE R18, R213, 0x4, R18 ;  /* 0x00000004d5127825 */ /* 0x004fc600078e0212 */
[----:B------:R-:W2:Y:S04]  /*e3cb0*/  LDG.E R212, desc[UR6][R10.64] ;  /* 0x000000060ad47981 */ /* 0x000ea8000c1e1900 */
[----:B------:R-:W2:Y:S02]  /*e3cc0*/  LDG.E R9, desc[UR8][R18.64] ;  /* 0x0000000812097981 */ /* 0x000ea4000c1e1900 */
[----:B--2---:R-:W-:-:S13]  /*e3cd0*/  ISETP.GE.AND P0, PT, R212, R9, PT ;  /* 0x00000009d400720c */ /* 0x004fda0003f06270 */
[----:B------:R-:W-:Y:S05]  /*e3ce0*/  @P0 BRA `(.L_x_4534) ;  /* 0x0000000c00940947 */ /* 0x000fea0003800000 */
.L_x_4549:
        /* <DEDUP_REMOVED lines=27> */
.L_x_4548:
        /* <DEDUP_REMOVED lines=20> */
[----:B0-----:R-:W0:Y:S01]  /*e3fe0*/  LDC.64 R36, c[0x0][0x3a8] ;  /* 0x0000ea00ff247b82 */ /* 0x001e220000000a00 */
[----:B--2---:R-:W-:-:S04]  /*e3ff0*/  IMAD.WIDE R10, R208, 0x4, R10 ;  /* 0x00000004d00a7825 */ /* 0x004fc800078e020a */
[----:B0-----:R-:W-:-:S03]  /*e4000*/  IMAD.WIDE R36, R208, 0x4, R36 ;  /* 0x00000004d0247825 */ /* 0x001fc600078e0224 */
[----:B------:R-:W2:Y:S04]  /*e4010*/  LDG.E R11, desc[UR6][R10.64] ;  /* 0x000000060a0b7981 */ /* 0x000ea8000c1e1900 */
[----:B------:R-:W2:Y:S02]  /*e4020*/  LDG.E R9, desc[UR8][R36.64] ;  /* 0x0000000824097981 */ /* 0x000ea4000c1e1900 */
[----:B--2---:R-:W-:-:S13]  /*e4030*/  ISETP.GE.AND P0, PT, R11, R9, PT ;  /* 0x000000090b00720c */ /* 0x004fda0003f06270 */
[----:B------:R-:W-:Y:S05]  /*e4040*/  @P0 BRA `(.L_x_4538) ;  /* 0x0000000800840947 */ /* 0x000fea0003800000 */
.L_x_4547:
        /* <DEDUP_REMOVED lines=27> */
.L_x_4546:
        /* <DEDUP_REMOVED lines=28> */
.L_x_4545:
        /* <DEDUP_REMOVED lines=14> */
[----:B------:R-:W1:Y:S01]  /*e44a0*/  LDC.64 R204, c[0x0][0x388] ;  /* 0x0000e200ffcc7b82 */ /* 0x000e620000000a00 */
        /* <DEDUP_REMOVED lines=8> */
[----:B-1----:R-:W-:-:S06]  /*e4530*/  IMAD.WIDE R206, R206, 0x4, R204 ;  /* 0x00000004cece7825 */ /* 0x002fcc00078e02cc */
[----:B------:R-:W2:Y:S04]  /*e4540*/  LDG.E R207, desc[UR10][R206.64+0x4] ;  /* 0x0000040acecf7981 */ /* 0x000ea8000c1e1900 */
[----:B------:R-:W3:Y:S01]  /*e4550*/  LDG.E R206, desc[UR6][R12.64+0x4] ;  /* 0x000004060cce7981 */ /* 0x000ee2000c1e1900 */
[----:B--2---:R-:W-:-:S04]  /*e4560*/  IMAD.IADD R216, R216, 0x1, R207 ;  /* 0x00000001d8d87824 */ /* 0x004fc800078e02cf */
[----:B---3--:R-:W-:-:S05]  /*e4570*/  IMAD.IADD R206, R206, 0x1, -R216 ;  /* 0x00000001cece7824 */ /* 0x008fca00078e0ad8 */
        /* <DEDUP_REMOVED lines=10> */
[----:B--2---:R-:W-:-:S05]  /*e4620*/  IADD3 R206, PT, PT, -R216, R206, R217 ;  /* 0x000000ced8ce7210 */ /* 0x004fca0007ffe1d9 */
[----:B------:R-:W-:-:S05]  /*e4630*/  VIADD R206, R206, 0x3d ;  /* 0x0000003dcece7836 */ /* 0x000fca0000000000 */
        /* <DEDUP_REMOVED lines=40> */
[----:B0-----:R-:W2:Y:S01]  /*e48c0*/  @P0 LDG.E R205, desc[UR6][R218.64+0x1c] ;  /* 0x00001c06dacd0981 */ /* 0x001ea2000c1e1900 */
[----:B------:R-:W-:Y:S02]  /*e48d0*/  @P0 IMAD.MOV.U32 R204, RZ, RZ, 0x2 ;  /* 0x00000002ffcc0424 */ /* 0x000fe400078e00ff */
[----:B--2---:R-:W-:-:S04]  /*e48e0*/  @P0 IMAD R205, R3, R205, R214 ;  /* 0x000000cd03cd0224 */ /* 0x004fc800078e02d6 */
[----:B-1----:R-:W-:-:S05]  /*e48f0*/  @P0 IMAD.WIDE R202, R205, 0x4, R202 ;  /* 0x00000004cdca0825 */ /* 0x002fca00078e02ca */
[----:B------:R0:W-:Y:S02]  /*e4900*/  @P0 STG.E desc[UR6][R202.64], R204 ;  /* 0x000000ccca000986 */ /* 0x0001e4000c101906 */
.L_x_4544:
[----:B------:R-:W-:Y:S05]  /*e4910*/  BSYNC.RECONVERGENT B7 ;  /* 0x0000000000077941 */ /* 0x000fea0003800200 */
.L_x_4543:
[----:B------:R-:W-:Y:S02]  /*e4920*/  R2UR UR6, R154 ;  /* 0x000000009a0672ca */ /* 0x000fe400000e0000 */
[----:B------:R-:W-:-:S13]  /*e4930*/  R2UR UR7, R155 ;  /* 0x000000009b0772ca */ /* 0x000fda00000e0000 */
[----:B0-----:R-:W2:Y:S01]  /*e4940*/  LDG.E R202, desc[UR6][R200.64] ;  /* 0x00000006c8ca7981 */ /* 0x001ea2000c1e1900 */
[----:B------:R-:W-:-:S05]  /*e4950*/  VIADD R215, R215, 0x1 ;  /* 0x00000001d7d77836 */ /* 0x000fca0000000000 */
[----:B--2---:R-:W-:-:S13]  /*e4960*/  ISETP.GE.AND P0, PT, R215, R202, PT ;  /* 0x000000cad700720c */ /* 0x004fda0003f06270 */
[----:B------:R-:W-:Y:S05]  /*e4970*/  @!P0 BRA `(.L_x_4545) ;  /* 0xfffffff800908947 */ /* 0x000fea000383ffff */
.L_x_4542:
[----:B------:R-:W-:Y:S05]  /*e4980*/  BSYNC.RECONVERGENT B6 ;  /* 0x0000000000067941 */ /* 0x000fea0003800200 */
.L_x_4541:
[----:B------:R-:W-:Y:S02]  /*e4990*/  R2UR UR6, R154 ;  /* 0x000000009a0672ca */ /* 0x000fe400000e0000 */
[----:B------:R-:W-:-:S13]  /*e49a0*/  R2UR UR7, R155 ;  /* 0x000000009b0772ca */ /* 0x000fda00000e0000 */
[----:B------:R-:W2:Y:S01]  /*e49b0*/  LDG.E R9, desc[UR6][R40.64] ;  /* 0x0000000628097981 */ /* 0x000ea2000c1e1900 */
[----:B------:R-:W-:-:S05]  /*e49c0*/  VIADD R10, R10, 0x1 ;  /* 0x000000010a0a7836 */ /* 0x000fca0000000000 */
[----:B--2---:R-:W-:-:S13]  /*e49d0*/  ISETP.GE.AND P0, PT, R10, R9, PT ;  /* 0x000000090a00720c */ /* 0x004fda0003f06270 */
[----:B------:R-:W-:Y:S05]  /*e49e0*/  @!P0 BRA `(.L_x_4546) ;  /* 0xfffffff800048947 */ /* 0x000fea000383ffff */
.L_x_4540:
[----:B------:R-:W-:Y:S05]  /*e49f0*/  BSYNC.RECONVERGENT B4 ;  /* 0x0000000000047941 */ /* 0x000fea0003800200 */
.L_x_4539:
[----:B------:R-:W-:Y:S02]  /*e4a00*/  R2UR UR6, R154 ;  /* 0x000000009a0672ca */ /* 0x000fe400000e0000 */
[----:B------:R-:W-:-:S13]  /*e4a10*/  R2UR UR7, R155 ;  /* 0x000000009b0772ca */ /* 0x000fda00000e0000 */
[----:B------:R-:W2:Y:S01]  /*e4a20*/  LDG.E R9, desc[UR6][R36.64] ;  /* 0x0000000624097981 */ /* 0x000ea2000c1e1900 */
[----:B------:R-:W-:-:S05]  /*e4a30*/  VIADD R11, R11, 0x1 ;  /* 0x000000010b0b7836 */ /* 0x000fca0000000000 */
[----:B--2---:R-:W-:-:S13]  /*e4a40*/  ISETP.GE.AND P0, PT, R11, R9, PT ;  /* 0x000000090b00720c */ /* 0x004fda0003f06270 */
[----:B------:R-:W-:Y:S05]  /*e4a50*/  @!P0 BRA `(.L_x_4547) ;  /* 0xfffffff4007c8947 */ /* 0x000fea000383ffff */
.L_x_4538:
[----:B------:R-:W-:Y:S05]  /*e4a60*/  BSYNC.RECONVERGENT B3 ;  /* 0x0000000000037941 */ /* 0x000fea0003800200 */
.L_x_4537:
[----:B------:R-:W-:Y:S02]  /*e4a70*/  R2UR UR6, R154 ;  /* 0x000000009a0672ca */ /* 0x000fe400000e0000 */
[----:B------:R-:W-:-:S13]  /*e4a80*/  R2UR UR7, R155 ;  /* 0x000000009b0772ca */ /* 0x000fda00000e0000 */
[----:B------:R-:W2:Y:S01]  /*e4a90*/  LDG.E R10, desc[UR6][R30.64] ;  /* 0x000000061e0a7981 */ /* 0x000ea2000c1e1900 */
[----:B------:R-:W-:-:S05]  /*e4aa0*/  VIADD R209, R209, 0x1 ;  /* 0x00000001d1d17836 */ /* 0x000fca0000000000 */
[----:B--2---:R-:W-:-:S13]  /*e4ab0*/  ISETP.GE.AND P0, PT, R209, R10, PT ;  /* 0x0000000ad100720c */ /* 0x004fda0003f06270 */
[----:B------:R-:W-:Y:S05]  /*e4ac0*/  @!P0 BRA `(.L_x_4548) ;  /* 0xfffffff000f48947 */ /* 0x000fea000383ffff */
.L_x_4536:
[----:B------:R-:W-:Y:S05]  /*e4ad0*/  BSYNC.RECONVERGENT B2 ;  /* 0x0000000000027941 */ /* 0x000fea0003800200 */
.L_x_4535:
[----:B------:R-:W-:Y:S02]  /*e4ae0*/  R2UR UR6, R154 ;  /* 0x000000009a0672ca */ /* 0x000fe400000e0000 */
[----:B------:R-:W-:-:S13]  /*e4af0*/  R2UR UR7, R155 ;  /* 0x000000009b0772ca */ /* 0x000fda00000e0000 */
[----:B------:R-:W2:Y:S01]  /*e4b00*/  LDG.E R9, desc[UR6][R18.64] ;  /* 0x0000000612097981 */ /* 0x000ea2000c1e1900 */
[----:B------:R-:W-:-:S05]  /*e4b10*/  VIADD R212, R212, 0x1 ;  /* 0x00000001d4d47836 */ /* 0x000fca0000000000 */
[----:B--2---:R-:W-:-:S13]  /*e4b20*/  ISETP.GE.AND P0, PT, R212, R9, PT ;  /* 0x00000009d400720c */ /* 0x004fda0003f06270 */
[----:B------:R-:W-:Y:S05]  /*e4b30*/  @!P0 BRA `(.L_x_4549) ;  /* 0xfffffff0006c8947 */ /* 0x000fea000383ffff */
.L_x_4534:
[----:B------:R-:W-:Y:S05]  /*e4b40*/  BSYNC.RECONVERGENT B1 ;  /* 0x0000000000017941 */ /* 0x000fea0003800200 */
.L_x_4533:
[----:B------:R-:W-:Y:S02]  /*e4b50*/  R2UR UR6, R154 ;  /* 0x000000009a0672ca */ /* 0x000fe400000e0000 */
[----:B------:R-:W-:-:S13]  /*e4b60*/  R2UR UR7, R155 ;  /* 0x000000009b0772ca */ /* 0x000fda00000e0000 */
[----:B------:R-:W3:Y:S01]  /*e4b70*/  LDG.E R9, desc[UR6][R14.64] ;  /* 0x000000060e097981 */ /* 0x000ee2000c1e1900 */
[----:B------:R-:W-:-:S05]  /*e4b80*/  VIADD R8, R8, 0x1 ;  /* 0x0000000108087836 */ /* 0x000fca0000000000 */
[----:B---3--:R-:W-:-:S13]  /*e4b90*/  ISETP.GE.AND P0, PT, R8, R9, PT ;  /* 0x000000090800720c */ /* 0x008fda0003f06270 */
[----:B------:R-:W-:Y:S05]  /*e4ba0*/  @!P0 BRA `(.L_x_4550) ;  /* 0xffffffec00c08947 */ /* 0x000fea000383ffff */
.L_x_4532:
[----:B------:R-:W-:Y:S05]  /*e4bb0*/  BSYNC.RECONVERGENT B0 ;  /* 0x0000000000007941 */ /* 0x000fea0003800200 */
.L_x_4531:
[----:B------:R-:W3:Y:S01]  /*e4bc0*/  LDC.64 R10, c[0x0][0x3f8] ;  /* 0x0000fe00ff0a7b82 */ /* 0x000ee20000000a00 */
[----:B------:R-:W-:Y:S02]  /*e4bd0*/  R2UR UR6, R154 ;  /* 0x000000009a0672ca */ /* 0x000fe400000e0000 */
[----:B------:R-:W-:-:S13]  /*e4be0*/  R2UR UR7, R155 ;  /* 0x000000009b0772ca */ /* 0x000fda00000e0000 */
[----:B---3--:R-:W3:Y:S02]  /*e4bf0*/  LDG.E R0, desc[UR6][R10.64+0x1c] ;  /* 0x00001c060a007981 */ /* 0x008ee4000c1e1900 */
[----:B---3--:R-:W-:-:S13]  /*e4c00*/  ISETP.GE.AND P0, PT, R0, 0x1, PT ;  /* 0x000000010000780c */ /* 0x008fda0003f06270 */
[----:B------:R-:W-:Y:S05]  /*e4c10*/  @!P0 BRA `(.L_x_4509) ;  /* 0x0000000000348947 */ /* 0x000fea0003800000 */
[----:B------:R-:W-:Y:S02]  /*e4c20*/  IMAD R3, R3, R0, RZ ;  /* 0x0000000003037224 */ /* 0x000fe400078e02ff */
[----:B------:R-:W-:-:S07]  /*e4c30*/  IMAD.MOV.U32 R10, RZ, RZ, RZ ;  /* 0x000000ffff0a7224 */ /* 0x000fce00078e00ff */
.L_x_4551:
[----:B------:R-:W3:Y:S01]  /*e4c40*/  LDC.64 R8, c[0x0][0x408] ;  /* 0x00010200ff087b82 */ /* 0x000ee20000000a00 */
[----:B------:R-:W-:Y:S01]  /*e4c50*/  R2UR UR6, R154 ;  /* 0x000000009a0672ca */ /* 0x000fe200000e0000 */
[----:B------:R-:W-:Y:S01]  /*e4c60*/  IMAD.IADD R11, R3, 0x1, R10 ;  /* 0x00000001030b7824 */ /* 0x000fe200078e020a */
[----:B------:R-:W-:-:S03]  /*e4c70*/  R2UR UR7, R155 ;  /* 0x000000009b0772ca */ /* 0x000fc600000e0000 */
[----:B---3--:R-:W-:-:S10]  /*e4c80*/  IMAD.WIDE R8, R11, 0x4, R8 ;  /* 0x000000040b087825 */ /* 0x008fd400078e0208 */
[----:B------:R-:W3:Y:S02]  /*e4c90*/  LDG.E R8, desc[UR6][R8.64] ;  /* 0x0000000608087981 */ /* 0x000ee4000c1e1900 */
[----:B---3--:R-:W-:-:S13]  /*e4ca0*/  ISETP.NE.AND P0, PT, R8, 0x1, PT ;  /* 0x000000010800780c */ /* 0x008fda0003f05270 */
[----:B------:R-:W-:Y:S05]  /*e4cb0*/  @!P0 BRA `(.L_x_4508) ;  /* 0x00000024000c8947 */ /* 0x000fea0003800000 */
[----:B------:R-:W-:-:S05]  /*e4cc0*/  VIADD R10, R10, 0x1 ;  /* 0x000000010a0a7836 */ /* 0x000fca0000000000 */
[----:B------:R-:W-:-:S13]  /*e4cd0*/  ISETP.GE.AND P0, PT, R10, R0, PT ;  /* 0x000000000a00720c */ /* 0x000fda0003f06270 */
[----:B------:R-:W-:Y:S05]  /*e4ce0*/  @!P0 BRA `(.L_x_4551) ;  /* 0xfffffffc00d48947 */ /* 0x000fea000383ffff */
.L_x_4509:
[----:B------:R-:W3:Y:S01]  /*e4cf0*/  LDC.64 R8, c[0x0][0x3f8] ;  /* 0x0000fe00ff087b82 */ /* 0x000ee20000000a00 */
[----:B------:R-:W-:Y:S02]  /*e4d00*/  R2UR UR6, R154 ;  /* 0x000000009a0672ca */ /* 0x000fe400000e0000 */
[----:B------:R-:W-:-:S13]  /*e4d10*/  R2UR UR7, R155 ;  /* 0x000000009b0772ca */ /* 0x000fda00000e0000 */
[----:B---3--:R-:W3:Y:S02]  /*e4d20*/  LDG.E R0, desc[UR6][R8.64+0x18] ;  /* 0x0000180608007981 */ /* 0x008ee4000c1e1900 */
[----:B---3--:R-:W-:-:S13]  /*e4d30*/  ISETP.NE.AND P0, PT, R0, RZ, PT ;  /* 0x000000ff0000720c */ /* 0x008fda0003f05270 */
[----:B------:R-:W-:Y:S05]  /*e4d40*/  @!P0 BREAK.RELIABLE B5 ;  /* 0x0000000000058942 */ /* 0x000fea0003800100 */
[----:B------:R-:W-:Y:S05]  /*e4d50*/  @!P0 BRA `(.L_x_4552) ;  /* 0x00000024002c8947 */ /* 0x000fea0003800000 */
[----:B--2---:R-:W-:-:S07]  /*e4d60*/  IMAD.MOV.U32 R18, RZ, RZ, RZ ;  /* 0x000000ffff127224 */ /* 0x004fce00078e00ff */
.L_x_4558:
[----:B------:R-:W-:Y:S01]  /*e4d70*/  IMAD R19, R18, 0x4, R6 ;  /* 0x0000000412137824 */ /* 0x000fe200078e0206 */
[----:B------:R-:W2:Y:S01]  /*e4d80*/  LDC.64 R14, c[0x0][0x3f8] ;  /* 0x0000fe00ff0e7b82 */ /* 0x000ea20000000a00 */
[----:B------:R-:W-:Y:S01]  /*e4d90*/  R2UR UR6, R154 ;  /* 0x000000009a0672ca */ /* 0x000fe200000e0000 */
[----:B------:R-:W3:Y:S01]  /*e4da0*/  LDCU.64 UR8, c[0x0][0x388] ;  /* 0x00007100ff0877ac */ /* 0x000ee20008000a00 */
[----:B------:R-:W-:Y:S01]  /*e4db0*/  R2UR UR7, R155 ;  /* 0x000000009b0772ca */ /* 0x000fe200000e0000 */
[----:B------:R4:W5:Y:S01]  /*e4dc0*/  LDL R3, [R19] ;  /* 0x0000000013037983 */ /* 0x0009620000100800 */
[----:B------:R-:W0:Y:S01]  /*e4dd0*/  LDCU.64 UR10, c[0x0][0x410] ;  /* 0x00008200ff0a77ac */ /* 0x000e220008000a00 */
[----:B------:R-:W1:Y:S01]  /*e4de0*/  LDCU.64 UR12, c[0x0][0x428] ;  /* 0x00008500ff0c77ac */ /* 0x000e620008000a00 */
[----:B------:R-:W4:Y:S01]  /*e4df0*/  LDCU.64 UR14, c[0x0][0x430] ;  /* 0x00008600ff0e77ac */ /* 0x000f220008000a00 */
[----:B--2---:R-:W-:-:S08]  /*e4e00*/  IMAD.WIDE.U32 R14, R18, 0x4, R14 ;  /* 0x00000004120e7825 */ /* 0x004fd000078e000e */
[----:B------:R2:W5:Y:S01]  /*e4e10*/  LDG.E R12, desc[UR6][R14.64+0x2c] ;  /* 0x00002c060e0c7981 */ /* 0x000562000c1e1900 */
[----:B------:R-:W4:Y:S01]  /*e4e20*/  LDCU.64 UR6, c[0x0][0x380] ;  /* 0x00007000ff0677ac */ /* 0x000f220008000a00 */
[----:B------:R-:W-:Y:S04]  /*e4e30*/  BSSY.RECONVERGENT B7, `(.L_x_4553) ;  /* 0x0000011000077945 */ /* 0x000fe80003800200 */
[----:B------:R-:W-:Y:S05]  /*e4e40*/  BMOV.32.CLEAR RZ, B11 ;  /* 0x000000000bff7355 */ /* 0x000fea0000100000 */
[----:B---3--:R-:W-:Y:S01]  /*e4e50*/  IMAD.U32 R24, RZ, RZ, UR8 ;  /* 0x00000008ff187e24 */ /* 0x008fe2000f8e00ff */
[----:B------:R-:W-:Y:S01]  /*e4e60*/  MOV R8, 0xe4f40 ;  /* 0x000e4f4000087802 */ /* 0x000fe20000000f00 */
[----:B------:R-:W-:-:S02]  /*e4e70*/  IMAD.U32 R25, RZ, RZ, UR9 ;  /* 0x00000009ff197e24 */ /* 0x000fc4000f8e00ff */
[----:B0-----:R-:W-:Y:S02]  /*e4e80*/  IMAD.U32 R40, RZ, RZ, UR10 ;  /* 0x0000000aff287e24 */ /* 0x001fe4000f8e00ff */
[----:B------:R-:W-:Y:S02]  /*e4e90*/  IMAD.U32 R41, RZ, RZ, UR11 ;  /* 0x0000000bff297e24 */ /* 0x000fe4000f8e00ff */
[----:B-1----:R-:W-:Y:S02]  /*e4ea0*/  IMAD.U32 R39, RZ, RZ, UR12 ;  /* 0x0000000cff277e24 */ /* 0x002fe4000f8e00ff */
[----:B------:R-:W-:Y:S02]  /*e4eb0*/  IMAD.U32 R38, RZ, RZ, UR13 ;  /* 0x0000000dff267e24 */ /* 0x000fe4000f8e00ff */
[----:B----4-:R-:W-:Y:S02]  /*e4ec0*/  IMAD.U32 R10, RZ, RZ, UR6 ;  /* 0x00000006ff0a7e24 */ /* 0x010fe4000f8e00ff */
[----:B------:R-:W-:-:S02]  /*e4ed0*/  IMAD.U32 R11, RZ, RZ, UR7 ;  /* 0x00000007ff0b7e24 */ /* 0x000fc4000f8e00ff */
[----:B------:R-:W-:Y:S02]  /*e4ee0*/  IMAD.U32 R36, RZ, RZ, UR14 ;  /* 0x0000000eff247e24 */ /* 0x000fe4000f8e00ff */
[----:B------:R-:W-:Y:S02]  /*e4ef0*/  IMAD.U32 R37, RZ, RZ, UR15 ;  /* 0x0000000fff257e24 */ /* 0x000fe4000f8e00ff */
[----:B------:R-:W-:Y:S02]  /*e4f00*/  IMAD.MOV.U32 R0, RZ, RZ, R5 ;  /* 0x000000ffff007224 */ /* 0x000fe400078e0005 */
[----:B------:R-:W-:Y:S02]  /*e4f10*/  IMAD.MOV.U32 R9, RZ, RZ, RZ ;  /* 0x000000ffff097224 */ /* 0x000fe400078e00ff */
[----:B--2---:R-:W-:-:S07]  /*e4f20*/  IMAD.MOV.U32 R209, RZ, RZ, 0x1 ;  /* 0x00000001ffd17424 */ /* 0x004fce00078e00ff */
[----:B-----5:R-:W-:Y:S05]  /*e4f30*/  CALL.REL.NOINC `($_Z4LAMPPcPiS0_S0_S0_S0_S0_S0_S0_S0_S0_S0_S0_S0_S0_S0_S0_S0_PdS0_S1_S1_S0_$_Z4thalPcPiiiiiiPdS1_iS0_) ;  /* 0x0000081000c87944 */ /* 0x020fea0003c00000 */
[----:B------:R-:W-:Y:S05]  /*e4f40*/  BSYNC.RECONVERGENT B7 ;  /* 0x0000000000077941 */ /* 0x000fea0003800200 */
.L_x_4553:
[----:B------:R-:W0:Y:S01]  /*e4f50*/  LDC.64 R8, c[0x0][0x3f8] ;  /* 0x0000fe00ff087b82 */ /* 0x000e220000000a00 */
[----:B------:R-:W-:Y:S02]  /*e4f60*/  R2UR UR6, R154 ;  /* 0x000000009a0672ca */ /* 0x000fe400000e0000 */
[----:B------:R-:W-:-:S13]  /*e4f70*/  R2UR UR7, R155 ;  /* 0x000000009b0772ca */ /* 0x000fda00000e0000 */
[----:B0-----:R0:W2:Y:S01]  /*e4f80*/  LDG.E R3, desc[UR6][R8.64+0x24] ;  /* 0x0000240608037981 */ /* 0x0010a2000c1e1900 */
[----:B------:R-:W-:Y:S02]  /*e4f90*/  IMAD.MOV.U32 R10, RZ, RZ, R0 ;  /* 0x000000ffff0a7224 */ /* 0x000fe400078e0000 */
[----:B0-----:R-:W-:-:S04]  /*e4fa0*/  IMAD.MOV.U32 R8, RZ, RZ, 0x5 ;  /* 0x00000005ff087424 */ /* 0x001fc800078e00ff */
        /* <DEDUP_REMOVED lines=31> */
.L_x_4554:
        /* <DEDUP_REMOVED lines=37> */
.L_x_4555:
        /* <DEDUP_REMOVED lines=38> */
.L_x_4556:
        /* <DEDUP_REMOVED lines=38> */
.L_x_4557:
[----:B------:R-:W0:Y:S01]  /*e58b0*/  LDC.64 R12, c[0x0][0x3f8] ;  /* 0x0000fe00ff0c7b82 */ /* 0x000e220000000a00 */
[----:B------:R-:W-:Y:S02]  /*e58c0*/  R2UR UR6, R154 ;  /* 0x000000009a0672ca */ /* 0x000fe400000e0000 */
[----:B------:R-:W-:-:S13]  /*e58d0*/  R2UR UR7, R155 ;  /* 0x000000009b0772ca */ /* 0x000fda00000e0000 */
[----:B0-----:R-:W2:Y:S01]  /*e58e0*/  LDG.E R3, desc[UR6][R12.64+0x24] ;  /* 0x000024060c037981 */ /* 0x001ea2000c1e1900 */
        /* <DEDUP_REMOVED lines=9> */
[----:B------:R-:W5:Y:S01]  /*e5980*/  LDL R0, [R6+0x10] ;  /* 0x0000100006007983 */ /* 0x000f620000100800 */
[----:B------:R-:W-:Y:S01]  /*e5990*/  R2UR UR6, R154 ;  /* 0x000000009a0672ca */ /* 0x000fe200000e0000 */
[----:B------:R-:W0:Y:S01]  /*e59a0*/  LDCU.64 UR8, c[0x0][0x388] ;  /* 0x00007100ff0877ac */ /* 0x000e220008000a00 */
[----:B------:R-:W-:Y:S01]  /*e59b0*/  R2UR UR7, R155 ;  /* 0x000000009b0772ca */ /* 0x000fe200000e0000 */
[----:B------:R-:W1:Y:S01]  /*e59c0*/  LDCU.64 UR10, c[0x0][0x410] ;  /* 0x00008200ff0a77ac */ /* 0x000e620008000a00 */
[----:B------:R-:W2:Y:S01]  /*e59d0*/  LDCU.64 UR12, c[0x0][0x428] ;  /* 0x00008500ff0c77ac */ /* 0x000ea20008000a00 */
[----:B------:R-:W3:Y:S10]  /*e59e0*/  LDCU.64 UR14, c[0x0][0x430] ;  /* 0x00008600ff0e77ac */ /* 0x000ef40008000a00 */
[----:B------:R4:W5:Y:S01]  /*e59f0*/  LDG.E R9, desc[UR6][R12.64+0x3c] ;  /* 0x00003c060c097981 */ /* 0x000962000c1e1900 */
[----:B------:R-:W3:Y:S01]  /*e5a00*/  LDCU.64 UR6, c[0x0][0x380] ;  /* 0x00007000ff0677ac */ /* 0x000ee20008000a00 */
[----:B------:R-:W-:Y:S04]  /*e5a10*/  BSSY.RECONVERGENT B7, `(.L_x_4559) ;  /* 0x0000011000077945 */ /* 0x000fe80003800200 */
[----:B------:R-:W-:Y:S05]  /*e5a20*/  BMOV.32.CLEAR RZ, B11 ;  /* 0x000000000bff7355 */ /* 0x000fea0000100000 */
[----:B0-----:R-:W-:Y:S01]  /*e5a30*/  IMAD.U32 R24, RZ, RZ, UR8 ;  /* 0x00000008ff187e24 */ /* 0x001fe2000f8e00ff */
[----:B------:R-:W-:Y:S01]  /*e5a40*/  MOV R8, 0xe5b20 ;  /* 0x000e5b2000087802 */ /* 0x000fe20000000f00 */
[----:B------:R-:W-:-:S02]  /*e5a50*/  IMAD.U32 R25, RZ, RZ, UR9 ;  /* 0x00000009ff197e24 */ /* 0x000fc4000f8e00ff */
[----:B-1----:R-:W-:Y:S02]  /*e5a60*/  IMAD.U32 R40, RZ, RZ, UR10 ;  /* 0x0000000aff287e24 */ /* 0x002fe4000f8e00ff */
[----:B------:R-:W-:Y:S02]  /*e5a70*/  IMAD.U32 R41, RZ, RZ, UR11 ;  /* 0x0000000bff297e24 */ /* 0x000fe4000f8e00ff */
[----:B--2---:R-:W-:Y:S02]  /*e5a80*/  IMAD.U32 R39, RZ, RZ, UR12 ;  /* 0x0000000cff277e24 */ /* 0x004fe4000f8e00ff */
[----:B------:R-:W-:Y:S02]  /*e5a90*/  IMAD.U32 R38, RZ, RZ, UR13 ;  /* 0x0000000dff267e24 */ /* 0x000fe4000f8e00ff */
[----:B---3--:R-:W-:Y:S02]  /*e5aa0*/  IMAD.U32 R10, RZ, RZ, UR6 ;  /* 0x00000006ff0a7e24 */ /* 0x008fe4000f8e00ff */
[----:B------:R-:W-:-:S02]  /*e5ab0*/  IMAD.U32 R11, RZ, RZ, UR7 ;  /* 0x00000007ff0b7e24 */ /* 0x000fc4000f8e00ff */
[----:B------:R-:W-:Y:S02]  /*e5ac0*/  IMAD.U32 R36, RZ, RZ, UR14 ;  /* 0x0000000eff247e24 */ /* 0x000fe4000f8e00ff */
[----:B------:R-:W-:Y:S02]  /*e5ad0*/  IMAD.U32 R37, RZ, RZ, UR15 ;  /* 0x0000000fff257e24 */ /* 0x000fe4000f8e00ff */
[----:B------:R-:W-:Y:S02]  /*e5ae0*/  IMAD.MOV.U32 R3, RZ, RZ, R5 ;  /* 0x000000ffff037224 */ /* 0x000fe400078e0005 */
[----:B----4-:R-:W-:Y:S02]  /*e5af0*/  IMAD.MOV.U32 R12, RZ, RZ, RZ ;  /* 0x000000ffff0c7224 */ /* 0x010fe400078e00ff */
[----:B------:R-:W-:-:S07]  /*e5b00*/  IMAD.MOV.U32 R209, RZ, RZ, 0x1 ;  /* 0x00000001ffd17424 */ /* 0x000fce00078e00ff */
[----:B-----5:R-:W-:Y:S05]  /*e5b10*/  CALL.REL.NOINC `($_Z4LAMPPcPiS0_S0_S0_S0_S0_S0_S0_S0_S0_S0_S0_S0_S0_S0_S0_S0_PdS0_S1_S1_S0_$_Z4thalPcPiiiiiiPdS1_iS0_) ;  /* 0x0000080400d07944 */ /* 0x020fea0003c00000 */
[----:B------:R-:W-:Y:S05]  /*e5b20*/  BSYNC.RECONVERGENT B7 ;  /* 0x0000000000077941 */ /* 0x000fea0003800200 */
.L_x_4559:
        /* <DEDUP_REMOVED lines=37> */
.L_x_4560:
        /* <DEDUP_REMOVED lines=37> */
.L_x_4561:
        /* <DEDUP_REMOVED lines=38> */
.L_x_4562:
        /* <DEDUP_REMOVED lines=38> */
.L_x_4563:
        /* <DEDUP_REMOVED lines=37> */
.L_x_4564:
        /* <DEDUP_REMOVED lines=37> */
.L_x_4565:
        /* <DEDUP_REMOVED lines=37> */
.L_x_4566:
        /* <DEDUP_REMOVED lines=38> */
.L_x_4567:
        /* <DEDUP_REMOVED lines=38> */
.L_x_4568:
        /* <DEDUP_REMOVED lines=9> */
[----:B------:R-:W-:Y:S05]  /*e70d0*/  @!P0 BREAK.RELIABLE B5 ;  /* 0x0000000000058942 */ /* 0x000fea0003800100 */
[----:B------:R-:W-:Y:S05]  /*e70e0*/  @!P0 BRA `(.L_x_4552) ;  /* 0x0000000000488947 */ /* 0x000fea0003800000 */
.L_x_4508:
[----:B------:R-:W-:Y:S05]  /*e70f0*/  BSYNC.RELIABLE B5 ;  /* 0x0000000000057941 */ /* 0x000fea0003800100 */
.L_x_4507:
[----:B------:R-:W3:Y:S01]  /*e7100*/  LDC.64 R8, c[0x0][0x3f8] ;  /* 0x0000fe00ff087b82 */ /* 0x000ee20000000a00 */
[C---:B------:R-:W-:Y:S02]  /*e7110*/  R2UR UR6, R154.reuse ;  /* 0x000000009a0672ca */ /* 0x040fe400000e0000 */
[C---:B------:R-:W-:Y:S02]  /*e7120*/  R2UR UR7, R155.reuse ;  /* 0x000000009b0772ca */ /* 0x040fe400000e0000 */
[C---:B------:R-:W-:Y:S02]  /*e7130*/  R2UR UR8, R154.reuse ;  /* 0x000000009a0872ca */ /* 0x040fe400000e0000 */
[C---:B------:R-:W-:Y:S02]  /*e7140*/  R2UR UR9, R155.reuse ;  /* 0x000000009b0972ca */ /* 0x040fe400000e0000 */
[----:B------:R-:W-:Y:S02]  /*e7150*/  R2UR UR10, R154 ;  /* 0x000000009a0a72ca */ /* 0x000fe400000e0000 */
[----:B------:R-:W-:-:S05]  /*e7160*/  R2UR UR11, R155 ;  /* 0x000000009b0b72ca */ /* 0x000fca00000e0000 */
[----:B---3--:R-:W3:Y:S04]  /*e7170*/  LDG.E R0, desc[UR6][R8.64+0x8] ;  /* 0x0000080608007981 */ /* 0x008ee8000c1e1900 */
[----:B------:R-:W3:Y:S04]  /*e7180*/  LDG.E R3, desc[UR8][R8.64] ;  /* 0x0000000808037981 */ /* 0x000ee8000c1e1900 */
[----:B------:R-:W3:Y:S01]  /*e7190*/  LDG.E R8, desc[UR10][R8.64+0x4] ;  /* 0x0000040a08087981 */ /* 0x000ee2000c1e1900 */
[----:B------:R-:W-:Y:S01]  /*e71a0*/  VIADD R5, R5, 0x1 ;  /* 0x0000000105057836 */ /* 0x000fe20000000000 */
[----:B---3--:R-:W-:-:S04]  /*e71b0*/  IADD3 R0, PT, PT, R8, R3, R0 ;  /* 0x0000000308007210 */ /* 0x008fc80007ffe000 */
[----:B------:R-:W-:-:S13]  /*e71c0*/  ISETP.GE.AND P0, PT, R5, R0, PT ;  /* 0x000000000500720c */ /* 0x000fda0003f06270 */
[----:B------:R-:W-:Y:S05]  /*e71d0*/  @P0 BRA `(.L_x_4506) ;  /* 0x0000000000f80947 */ /* 0x000fea0003800000 */
[----:B------:R-:W-:-:S13]  /*e71e0*/  ISETP.NE.AND P0, PT, R5, -0x1, PT ;  /* 0xffffffff0500780c */ /* 0x000fda0003f05270 */
[----:B------:R-:W-:Y:S05]  /*e71f0*/  @P0 BRA `(.L_x_4569) ;  /* 0xffffffb400180947 */ /* 0x000fea000383ffff */
[----:B------:R-:W-:Y:S05]  /*e7200*/  BRA `(.L_x_4506) ;  /* 0x0000000000ec7947 */ /* 0x000fea0003800000 */
.L_x_4552:
[----:B------:R-:W3:Y:S01]  /*e7210*/  LDL R6, [R6] ;  /* 0x0000000006067983 */ /* 0x000ee20000100800 */
[----:B------:R-:W4:Y:S01]  /*e7220*/  LDC.64 R4, c[0x0][0x400] ;  /* 0x00010000ff047b82 */ /* 0x000f220000000a00 */
[C---:B------:R-:W-:Y:S02]  /*e7230*/  R2UR UR6, R154.reuse ;  /* 0x000000009a0672ca */ /* 0x040fe400000e0000 */
[C---:B------:R-:W-:Y:S02]  /*e7240*/  R2UR UR7, R155.reuse ;  /* 0x000000009b0772ca */ /* 0x040fe400000e0000 */
[C---:B------:R-:W-:Y:S02]  /*e7250*/  R2UR UR8, R154.reuse ;  /* 0x000000009a0872ca */ /* 0x040fe400000e0000 */
[----:B------:R-:W-:Y:S02]  /*e7260*/  R2UR UR9, R155 ;  /* 0x000000009b0972ca */ /* 0x000fe400000e0000 */
[----:B------:R-:W-:-:S02]  /*e7270*/  R2UR UR10, R154 ;  /* 0x000000009a0a72ca */ /* 0x000fc400000e0000 */
[----:B------:R-:W-:Y:S01]  /*e7280*/  R2UR UR11, R155 ;  /* 0x000000009b0b72ca */ /* 0x000fe200000e0000 */
[----:B---3--:R-:W-:-:S04]  /*e7290*/  IMAD.SHL.U32 R3, R6, 0x10, RZ ;  /* 0x0000001006037824 */ /* 0x008fc800078e00ff */
[----:B----4-:R-:W-:-:S05]  /*e72a0*/  IMAD.WIDE R4, R3, 0x4, R4 ;  /* 0x0000000403047825 */ /* 0x010fca00078e0204 */
[----:B------:R4:W-:Y:S04]  /*e72b0*/  STG.E desc[UR6][R4.64+0x30], RZ ;  /* 0x000030ff04007986 */ /* 0x0009e8000c101906 */
[----:B------:R4:W-:Y:S04]  /*e72c0*/  STG.E desc[UR8][R4.64+0x34], RZ ;  /* 0x000034ff04007986 */ /* 0x0009e8000c101908 */
[----:B------:R-:W3:Y:S04]  /*e72d0*/  LDG.E R3, desc[UR10][R16.64] ;  /* 0x0000000a10037981 */ /* 0x000ee8000c1e1900 */
[----:B---3--:R4:W-:Y:S04]  /*e72e0*/  STG.E desc[UR6][R4.64+0x38], R3 ;  /* 0x0000380304007986 */ /* 0x0089e8000c101906 */
[----:B------:R-:W3:Y:S01]  /*e72f0*/  LDG.E R9, desc[UR8][R16.64+0x4] ;  /* 0x0000040810097981 */ /* 0x000ee2000c1e1900 */
[----:B------:R-:W-:-:S03]  /*e7300*/  IMAD.MOV.U32 R210, RZ, RZ, 0x1 ;  /* 0x00000001ffd27424 */ /* 0x000fc600078e00ff */
[----:B---3--:R4:W-:Y:S01]  /*e7310*/  STG.E desc[UR6][R4.64+0x3c], R9 ;  /* 0x00003c0904007986 */ /* 0x0089e2000c101906 */
[----:B------:R-:W-:Y:S05]  /*e7320*/  BRA `(.L_x_4506) ;  /* 0x0000000000a47947 */ /* 0x000fea0003800000 */
.L_x_4504:
[----:B------:R-:W2:Y:S01]  /*e7330*/  LDL.LU.64 R10, [R1+0xf8] ;  /* 0x0000f800010a7983 */ /* 0x000ea20000300a00 */
[C---:B------:R-:W-:Y:S01]  /*e7340*/  R2UR UR6, R154.reuse ;  /* 0x000000009a0672ca */ /* 0x040fe200000e0000 */
[----:B------:R-:W3:Y:S01]  /*e7350*/  LDC.64 R4, c[0x0][0x400] ;  /* 0x00010000ff047b82 */ /* 0x000ee20000000a00 */
[C---:B------:R-:W-:Y:S01]  /*e7360*/  R2UR UR7, R155.reuse ;  /* 0x000000009b0772ca */ /* 0x040fe200000e0000 */
[----:B------:R-:W4:Y:S01]  /*e7370*/  LDL R6, [R6] ;  /* 0x0000000006067983 */ /* 0x000f220000100800 */
[----:B------:R-:W-:Y:S02]  /*e7380*/  R2UR UR8, R154 ;  /* 0x000000009a0872ca */ /* 0x000fe400000e0000 */
[----:B------:R-:W-:-:S09]  /*e7390*/  R2UR UR9, R155 ;  /* 0x000000009b0972ca */ /* 0x000fd200000e0000 */
[----:B--2---:R-:W2:Y:S01]  /*e73a0*/  LDG.E R3, desc[UR6][R10.64] ;  /* 0x000000060a037981 */ /* 0x004ea2000c1e1900 */
[----:B----4-:R-:W-:-:S04]  /*e73b0*/  IMAD.SHL.U32 R9, R6, 0x10, RZ ;  /* 0x0000001006097824 */ /* 0x010fc800078e00ff */
[----:B---3--:R-:W-:Y:S01]  /*e73c0*/  IMAD.WIDE R4, R9, 0x4, R4 ;  /* 0x0000000409047825 */ /* 0x008fe200078e0204 */
[----:B------:R-:W-:Y:S02]  /*e73d0*/  R2UR UR10, R154 ;  /* 0x000000009a0a72ca */ /* 0x000fe400000e0000 */
[----:B------:R-:W-:Y:S02]  /*e73e0*/  R2UR UR11, R155 ;  /* 0x000000009b0b72ca */ /* 0x000fe400000e0000 */
[----:B--2---:R3:W-:Y:S04]  /*e73f0*/  STG.E desc[UR6][R4.64+0x30], R3 ;  /* 0x0000300304007986 */ /* 0x0047e8000c101906 */
[----:B------:R-:W2:Y:S01]  /*e7400*/  LDG.E R9, desc[UR8][R10.64+0x4] ;  /* 0x000004080a097981 */ /* 0x000ea2000c1e1900 */
[----:B------:R-:W-:-:S03]  /*e7410*/  IMAD.MOV.U32 R210, RZ, RZ, 0x1 ;  /* 0x00000001ffd27424 */ /* 0x000fc600078e00ff */
[----:B------:R3:W-:Y:S04]  /*e7420*/  STG.E desc[UR8][R4.64+0x38], RZ ;  /* 0x000038ff04007986 */ /* 0x0007e8000c101908 */
[----:B------:R3:W-:Y:S04]  /*e7430*/  STG.E desc[UR10][R4.64+0x3c], RZ ;  /* 0x00003cff04007986 */ /* 0x0007e8000c10190a */
[----:B--2---:R3:W-:Y:S01]  /*e7440*/  STG.E desc[UR6][R4.64+0x34], R9 ;  /* 0x0000340904007986 */ /* 0x0047e2000c101906 */
[----:B------:R-:W-:Y:S05]  /*e7450*/  BRA `(.L_x_4506) ;  /* 0x0000000000587947 */ /* 0x000fea0003800000 */
.L_x_2069:
[----:B0-----:R-:W0:Y:S01]  /*e7460*/  LDC.64 R8, c[0x0][0x388] ;  /* 0x0000e200ff087b82 */ /* 0x001e220000000a00 */
[----:B------:R-:W-:Y:S01]  /*e7470*/  R2UR UR6, R154 ;  /* 0x000000009a0672ca */ /* 0x000fe200000e0000 */
[----:B------:R-:W-:Y:S01]  /*e7480*/  IMAD.SHL.U32 R11, R5, 0x4, RZ ;  /* 0x00000004050b7824 */ /* 0x000fe200078e00ff */
[----:B------:R-:W-:Y:S01]  /*e7490*/  R2UR UR7, R155 ;  /* 0x000000009b0772ca */ /* 0x000fe200000e0000 */
[----:B------:R-:W2:Y:S04]  /*e74a0*/  LDL R6, [R6] ;  /* 0x0000000006067983 */ /* 0x000ea80000100800 */
[----:B------:R-:W3:Y:S01]  /*e74b0*/  LDC.64 R4, c[0x0][0x400] ;  /* 0x00010000ff047b82 */ /* 0x000ee20000000a00 */
[----:B0-----:R-:W-:-:S07]  /*e74c0*/  IMAD.WIDE R10, R11, 0x4, R8 ;  /* 0x000000040b0a7825 */ /* 0x001fce00078e0208 */
[----:B------:R-:W4:Y:S01]  /*e74d0*/  LDG.E R3, desc[UR6][R10.64] ;  /* 0x000000060a037981 */ /* 0x000f22000c1e1900 */
[----:B------:R-:W-:Y:S02]  /*e74e0*/  R2UR UR8, R154 ;  /* 0x000000009a0872ca */ /* 0x000fe400000e0000 */
[----:B------:R-:W-:Y:S01]  /*e74f0*/  R2UR UR9, R155 ;  /* 0x000000009b0972ca */ /* 0x000fe200000e0000 */
[----:B--2---:R-:W-:-:S04]  /*e7500*/  IMAD.SHL.U32 R13, R6, 0x10, RZ ;  /* 0x00000010060d7824 */ /* 0x004fc800078e00ff */
[----:B---3--:R-:W-:-:S05]  /*e7510*/  IMAD.WIDE R4, R13, 0x4, R4 ;  /* 0x000000040d047825 */ /* 0x008fca00078e0204 */
[----:B----4-:R0:W-:Y:S04]  /*e7520*/  STG.E desc[UR6][R4.64+0x30], R3 ;  /* 0x0000300304007986 */ /* 0x0101e8000c101906 */
[----:B------:R-:W2:Y:S01]  /*e7530*/  LDG.E R13, desc[UR8][R10.64+0x4] ;  /* 0x000004080a0d7981 */ /* 0x000ea2000c1e1900 */
[----:B------:R-:W-:-:S04]  /*e7540*/  IMAD.SHL.U32 R15, R14, 0x4, RZ ;  /* 0x000000040e0f7824 */ /* 0x000fc800078e00ff */
[----:B------:R-:W-:Y:S01]  /*e7550*/  IMAD.WIDE R8, R15, 0x4, R8 ;  /* 0x000000040f087825 */ /* 0x000fe200078e0208 */
[----:B--2---:R2:W-:Y:S04]  /*e7560*/  STG.E desc[UR6][R4.64+0x34], R13 ;  /* 0x0000340d04007986 */ /* 0x0045e8000c101906 */
[----:B------:R-:W3:Y:S04]  /*e7570*/  LDG.E R15, desc[UR8][R8.64] ;  /* 0x00000008080f7981 */ /* 0x000ee8000c1e1900 */
[----:B---3--:R2:W-:Y:S04]  /*e7580*/  STG.E desc[UR6][R4.64+0x38], R15 ;  /* 0x0000380f04007986 */ /* 0x0085e8000c101906 */
[----:B0-----:R-:W3:Y:S01]  /*e7590*/  LDG.E R3, desc[UR8][R8.64+0x4] ;  /* 0x0000040808037981 */ /* 0x001ee2000c1e1900 */
[----:B------:R-:W-:-:S03]  /*e75a0*/  IMAD.MOV.U32 R210, RZ, RZ, 0x1 ;  /* 0x00000001ffd27424 */ /* 0x000fc600078e00ff */
[----:B---3--:R2:W-:Y:S04]  /*e75b0*/  STG.E desc[UR6][R4.64+0x3c], R3 ;  /* 0x00003c0304007986 */ /* 0x0085e8000c101906 */
.L_x_4506:
[----:B------:R-:W5:Y:S02]  /*e75c0*/  LDL.LU R0, [R1+0x1b8] ;  /* 0x0001b80001007983 */ /* 0x000f640000300800 */
[----:B-----5:R0:W-:Y:S05]  /*e75d0*/  BMOV.32 B11, R0 ;  /* 0x000000000b007356 */ /* 0x0201ea0000000000 */
[----:B------:R-:W-:Y:S05]  /*e75e0*/  BSYNC.RECONVERGENT B11 ;  /* 0x00000000000b7941 */ /* 0x000fea0003800200 */
.L_x_2009:
[----:B0-----:R-:W-:Y:S01]  /*e75f0*/  MOV R0, 0x5b1a0 ;  /* 0x0005b1a000007802 */ /* 0x001fe20000000f00 */
[----:B--234-:R-:W-:-:S04]  /*e7600*/  IMAD.MOV.U32 R5, RZ, RZ, 0x0 ;  /* 0x00000000ff057424 */ /* 0x01cfc800078e00ff */
[----:B------:R-:W-:-:S04]  /*e7610*/  IMAD.MOV.U32 R4, RZ, RZ, R0 ;  /* 0x000000ffff047224 */ /* 0x000fc800078e0000 */
[----:B-1----:R-:W-:Y:S05]  /*e7620*/  RET.REL.NODEC R4 `(_Z4LAMPPcPiS0_S0_S0_S0_S0_S0_S0_S0_S0_S0_S0_S0_S0_S0_S0_S0_PdS0_S1_S1_S0_) ;  /* 0xfffff18804747950 */ /* 0x002fea0003c3ffff */
        .type           $_Z4LAMPPcPiS0_S0_S0_S0_S0_S0_S0_S0_S0_S0_S0_S0_S0_S0_S0_S0_PdS0_S1_S1_S0_$_Z20check_structure_loopPcPiS0_S0_iiPdS1_iS0_,@function
        .size           $_Z4LAMPPcPiS0_S0_S0_S0_S0_S0_S0_S0_S0_S0_S0_S0_S0_S0_S0_S0_PdS0_S1_S1_S0_$_Z20check_structure_loopPcPiS0_S0_iiPdS1_iS0_,($_Z4LAMPPcPiS0_S0_S0_S0_S0_S0_S0_S0_S0_S0_S0_S0_S0_S0_S0_S0_PdS0_S1_S1_S0_$_Z4thalPcPiiiiiiPdS1_iS0_ - $_Z4LAMPPcPiS0_S0_S0_S0_S0_S0_S0_S0_S0_S0_S0_S0_S0_S0_S0_S0_PdS0_S1_S1_S0_$_Z20check_structure_loopPcPiS0_S0_iiPdS1_iS0_)
$_Z4LAMPPcPiS0_S0_S0_S0_S0_S0_S0_S0_S0_S0_S0_S0_S0_S0_S0_S0_PdS0_S1_S1_S0_$_Z20check_structure_loopPcPiS0_S0_iiPdS1_iS0_:
[----:B------:R-:W0:Y:S01]  /*e7630*/  LDC.64 R210, c[0x0][0x388] ;  /* 0x0000e200ffd27b82 */ /* 0x000e220000000a00 */
[----:B------:R-:W-:Y:S01]  /*e7640*/  IMAD.SHL.U32 R3, R5, 0x4, RZ ;  /* 0x0000000405037824 */ /* 0x000fe200078e00ff */
[----:B------:R-:W-:Y:S01]  /*e7650*/  BSSY.RECONVERGENT B0, `(.L_x_4570) ;  /* 0x0007ebc000007945 */ /* 0x000fe20003800200 */
[----:B------:R-:W-:-:S03]  /*e7660*/  IMAD R16, R4, 0x4e2, RZ ;  /* 0x000004e204107824 */ /* 0x000fc600078e02ff */
[----:B------:R-:W-:Y:S01]  /*e7670*/  BSSY.RELIABLE B6, `(.L_x_4571) ;  /* 0x0005a2c000067945 */ /* 0x000fe20003800100 */
[----:B------:R-:W-:Y:S01]  /*e7680*/  IMAD R18, R4, 0x32, RZ ;  /* 0x0000003204127824 */ /* 0x000fe200078e02ff */
[----:B------:R-:W-:Y:S01]  /*e7690*/  PLOP3.LUT P0, PT, PT, PT, PT, 0x80, 0x8 ;  /* 0x000000000008781c */ /* 0x000fe20003f0f070 */
[C---:B------:R-:W-:Y:S01]  /*e76a0*/  VIADD R17, R16.reuse, 0xffffffff ;  /* 0xffffffff10117836 */ /* 0x040fe20000000000 */
[----:B------:R-:W1:Y:S01]  /*e76b0*/  LDC.64 R212, c[0x0][0x358] ;  /* 0x0000d600ffd47b82 */ /* 0x000e620000000a00 */
[----:B------:R-:W-:Y:S02]  /*e76c0*/  IMAD.MOV.U32 R0, RZ, RZ, RZ ;  /* 0x000000ffff007224 */ /* 0x000fe400078e00ff */
[----:B------:R-:W-:Y:S02]  /*e76d0*/  IMAD.MOV.U32 R232, RZ, RZ, RZ ;  /* 0x000000ffffe87224 */ /* 0x000fe400078e00ff */
[----:B------:R-:W-:Y:S02]  /*e76e0*/  VIADD R16, R16, 0x270 ;  /* 0x0000027010107836 */ /* 0x000fe40000000000 */
[----:B------:R-:W-:-:S02]  /*e76f0*/  VIADD R15, R18, 0xffffffff ;  /* 0xffffffff120f7836 */ /* 0x000fc40000000000 */
[----:B------:R-:W-:Y:S02]  /*e7700*/  VIADD R14, R18, 0x1a ;  /* 0x0000001a120e7836 */ /* 0x000fe40000000000 */
[----:B0-----:R-:W-:Y:S02]  /*e7710*/  IMAD.WIDE R210, R3, 0x4, R210 ;  /* 0x0000000403d27825 */ /* 0x001fe400078e02d2 */
[----:B------:R-:W0:Y:S05]  /*e7720*/  BMOV.32.CLEAR R3, B0 ;  /* 0x0000000000037355 */ /* 0x000e2a0000100000 */
[----:B0-----:R0:W-:Y:S02]  /*e7730*/  STL [R1+0x1a8], R3 ;  /* 0x0001a80301007387 */ /* 0x0011e40000100800 */
.L_x_6247:
[----:B0-----:R-:W0:Y:S01]  /*e7740*/  LDC R3, c[0x0][0x2f8] ;  /* 0x0000be00ff037b82 */ /* 0x001e220000000800 */
[----:B--2---:R-:W2:Y:S01]  /*e7750*/  LDCU UR6, c[0x0][0x2f8] ;  /* 0x00005f00ff0677ac */ /* 0x004ea20008000800 */
[----:B------:R-:W-:-:S06]  /*e7760*/  IMAD.SHL.U32 R34, R0, 0x4, RZ ;  /* 0x0000000400227824 */ /* 0x000fcc00078e00ff */
[----:B------:R-:W3:Y:S01]  /*e7770*/  LDC.64 R8, c[0x0][0x388] ;  /* 0x0000e200ff087b82 */ /* 0x000ee20000000a00 */
[----:B0-----:R-:W-:-:S04]  /*e7780*/  IMAD.IADD R3, R1, 0x1, R3 ;  /* 0x0000000101037824 */ /* 0x001fc800078e0203 */
[----:B------:R-:W-:-:S05]  /*e7790*/  VIADD R3, R3, 0x38 ;  /* 0x0000003803037836 */ /* 0x000fca0000000000 */
[----:B--2---:R-:W-:Y:S01]  /*e77a0*/  IADD3 R227, PT, PT, R34, -UR6, R3 ;  /* 0x8000000622e37c10 */ /* 0x004fe2000fffe003 */
[----:B------:R-:W0:Y:S04]  /*e77b0*/  LDCU.64 UR6, c[0x0][0x3f8] ;  /* 0x00007f00ff0677ac */ /* 0x000e280008000a00 */
[----:B------:R-:W2:Y:S01]  /*e77c0*/  LDL R209, [R227] ;  /* 0x00000000e3d17983 */ /* 0x000ea20000100800 */
[----:B-1----:R-:W-:Y:S02]  /*e77d0*/  R2UR UR8, R212 ;  /* 0x00000000d40872ca */ /* 0x002fe400000e0000 */
[----:B------:R-:W-:Y:S01]  /*e77e0*/  R2UR UR9, R213 ;  /* 0x00000000d50972ca */ /* 0x000fe200000e0000 */
[----:B--2---:R-:W-:-:S04]  /*e77f0*/  IMAD.SHL.U32 R209, R209, 0x4, RZ ;  /* 0x00000004d1d17824 */ /* 0x004fc800078e00ff */
[----:B---3--:R-:W-:-:S08]  /*e7800*/  IMAD.WIDE R8, R209, 0x4, R8 ;  /* 0x00000004d1087825 */ /* 0x008fd000078e0208 */
[----:B------:R-:W2:Y:S01]  /*e7810*/  LDG.E R31, desc[UR8][R8.64+0x4] ;  /* 0x00000408081f7981 */ /* 0x000ea2000c1e1900 */
[----:B------:R-:W-:Y:S02]  /*e7820*/  SHF.L.U64.HI R0, R0, 0x2, R232 ;  /* 0x0000000200007819 */ /* 0x000fe400000102e8 */
[----:B0-----:R-:W-:Y:S02]  /*e7830*/  IADD3 R34, P1, PT, R34, UR6, RZ ;  /* 0x0000000622227c10 */ /* 0x001fe4000ff3e0ff */
[----:B------:R-:W-:Y:S02]  /*e7840*/  R2UR UR10, R212 ;  /* 0x00000000d40a72ca */ /* 0x000fe400000e0000 */
[----:B------:R-:W-:Y:S02]  /*e7850*/  R2UR UR11, R213 ;  /* 0x00000000d50b72ca */ /* 0x000fe400000e0000 */
[----:B------:R-:W-:Y:S01]  /*e7860*/  IADD3.X R35, PT, PT, R0, UR7, RZ, P1, !PT ;  /* 0x0000000700237c10 */ /* 0x000fe20008ffe4ff */
[----:B------:R-:W-:Y:S01]  /*e7870*/  BSSY.RECONVERGENT B0, `(.L_x_4572) ;  /* 0x00000d3000007945 */ /* 0x000fe20003800200 */
[----:B------:R-:W-:-:S03]  /*e7880*/  PLOP3.LUT P4, PT, P0, PT, PT, 0x80, 0x8 ;  /* 0x000000000008781c */ /* 0x000fc6000078f070 */
        /* <DEDUP_REMOVED lines=11> */
.L_x_4575:
        /* <DEDUP_REMOVED lines=36> */
.L_x_4574:
        /* <DEDUP_REMOVED lines=15> */
.L_x_4577:
        /* <DEDUP_REMOVED lines=36> */
.L_x_4576:
        /* <DEDUP_REMOVED lines=56> */
.L_x_4573:
        /* <DEDUP_REMOVED lines=55> */
.L_x_4578:
[----:B------:R-:W-:Y:S05]  /*e85a0*/  BSYNC.RECONVERGENT B0 ;  /* 0x0000000000007941 */ /* 0x000fea0003800200 */
.L_x_4572:
        /* <DEDUP_REMOVED lines=15> */
.L_x_4604:
        /* <DEDUP_REMOVED lines=17> */
.L_x_4586:
[----:B------:R-:W-:Y:S01]  /*e87b0*/  IMAD.MOV.U32 R11, RZ, RZ, 0x3 ;  /* 0x00000003ff0b7424 */ /* 0x000fe200078e00ff */
[----:B------:R-:W-:Y:S06]  /*e87c0*/  BRA `(.L_x_4588) ;  /* 0x0000000000187947 */ /* 0x000fec0003800000 */
.L_x_4585:
[----:B------:R-:W-:-:S13]  /*e87d0*/  ISETP.NE.AND P0, PT, R12, 0x54, PT ;  /* 0x000000540c00780c */ /* 0x000fda0003f05270 */
[----:B------:R-:W-:Y:S05]  /*e87e0*/  @!P0 BRA `(.L_x_4588) ;  /* 0x0000000000108947 */ /* 0x000fea0003800000 */
[----:B------:R-:W-:Y:S01]  /*e87f0*/  ISETP.NE.AND P0, PT, R12, 0x47, PT ;  /* 0x000000470c00780c */ /* 0x000fe20003f05270 */
[----:B------:R-:W-:-:S12]  /*e8800*/  IMAD.MOV.U32 R11, RZ, RZ, 0x1 ;  /* 0x00000001ff0b7424 */ /* 0x000fd800078e00ff */
[----:B------:R-:W-:Y:S05]  /*e8810*/  @!P0 BRA `(.L_x_4588) ;  /* 0x0000000000048947 */ /* 0x000fea0003800000 */
.L_x_4587:
[----:B------:R-:W-:-:S07]  /*e8820*/  IMAD.MOV.U32 R11, RZ, RZ, 0x4 ;  /* 0x00000004ff0b7424 */ /* 0x000fce00078e00ff */
.L_x_4588:
[----:B------:R-:W-:Y:S05]  /*e8830*/  BSYNC.RECONVERGENT B2 ;  /* 0x0000000000027941 */ /* 0x000fea0003800200 */
.L_x_4584:
[----:B------:R-:W-:Y:S01]  /*e8840*/  R2UR UR6, R212 ;  /* 0x00000000d40672ca */ /* 0x000fe200000e0000 */
[----:B------:R-:W-:Y:S01]  /*e8850*/  VIADD R12, R1, 0x86 ;  /* 0x00000086010c7836 */ /* 0x000fe20000000000 */
[----:B------:R-:W-:-:S13]  /*e8860*/  R2UR UR7, R213 ;  /* 0x00000000d50772ca */ /* 0x000fda00000e0000 */
[----:B------:R-:W2:Y:S01]  /*e8870*/  LDG.E.U8 R19, desc[UR6][R8.64+-0x1] ;  /* 0xffffff0608137981 */ /* 0x000ea2000c1e1100 */
[----:B------:R-:W-:Y:S01]  /*e8880*/  IMAD.IADD R12, R12, 0x1, R0 ;  /* 0x000000010c0c7824 */ /* 0x000fe200078e0200 */
[----:B------:R-:W-:Y:S04]  /*e8890*/  BSSY.RECONVERGENT B2, `(.L_x_4589) ;  /* 0x0000013000027945 */ /* 0x000fe80003800200 */
[----:B------:R1:W-:Y:S02]  /*e88a0*/  STL.U8 [R12], R11 ;  /* 0x0000000b0c007387 */ /* 0x0003e40000100000 */
        /* <DEDUP_REMOVED lines=9> */
.L_x_4591:
[----:B------:R-:W-:Y:S01]  /*e8940*/  IMAD.MOV.U32 R11, RZ, RZ, 0x3 ;  /* 0x00000003ff0b7424 */ /* 0x000fe200078e00ff */
[----:B------:R-:W-:Y:S06]  /*e8950*/  BRA `(.L_x_4593) ;  /* 0x0000000000187947 */ /* 0x000fec0003800000 */
.L_x_4590:
[----:B------:R-:W-:-:S13]  /*e8960*/  ISETP.NE.AND P0, PT, R19, 0x54, PT ;  /* 0x000000541300780c */ /* 0x000fda0003f05270 */
[----:B------:R-:W-:Y:S05]  /*e8970*/  @!P0 BRA `(.L_x_4593) ;  /* 0x0000000000108947 */ /* 0x000fea0003800000 */
[----:B------:R-:W-:Y:S01]  /*e8980*/  ISETP.NE.AND P0, PT, R19, 0x47, PT ;  /* 0x000000471300780c */ /* 0x000fe20003f05270 */
[----:B------:R-:W-:-:S12]  /*e8990*/  IMAD.MOV.U32 R11, RZ, RZ, 0x1 ;  /* 0x00000001ff0b7424 */ /* 0x000fd800078e00ff */
[----:B------:R-:W-:Y:S05]  /*e89a0*/  @!P0 BRA `(.L_x_4593) ;  /* 0x0000000000048947 */ /* 0x000fea0003800000 */
.L_x_4592:
[----:B------:R-:W-:-:S07]  /*e89b0*/  IMAD.MOV.U32 R11, RZ, RZ, 0x4 ;  /* 0x00000004ff0b7424 */ /* 0x000fce00078e00ff */
.L_x_4593:
[----:B------:R-:W-:Y:S05]  /*e89c0*/  BSYNC.RECONVERGENT B2 ;  /* 0x0000000000027941 */ /* 0x000fea0003800200 */
.L_x_4589:
[----:B------:R-:W-:Y:S02]  /*e89d0*/  R2UR UR6, R212 ;  /* 0x00000000d40672ca */ /* 0x000fe400000e0000 */
[----:B------:R-:W-:-:S13]  /*e89e0*/  R2UR UR7, R213 ;  /* 0x00000000d50772ca */ /* 0x000fda00000e0000 */
[----:B------:R-:W2:Y:S01]  /*e89f0*/  LDG.E.U8 R19, desc[UR6][R8.64+-0x2] ;  /* 0xfffffe0608137981 */ /* 0x000ea2000c1e1100 */
[----:B------:R-:W-:Y:S03]  /*e8a00*/  BSSY.RECONVERGENT B2, `(.L_x_4594) ;  /* 0x0000013000027945 */ /* 0x000fe60003800200 */
[----:B------:R1:W-:Y:S02]  /*e8a10*/  STL.U8 [R12+0x1], R11 ;  /* 0x0000010b0c007387 */ /* 0x0003e40000100000 */
        /* <DEDUP_REMOVED lines=9> */
.L_x_4596:
[----:B------:R-:W-:Y:S01]  /*e8ab0*/  IMAD.MOV.U32 R11, RZ, RZ, 0x3 ;  /* 0x00000003ff0b7424 */ /* 0x000fe200078e00ff */
[----:B------:R-:W-:Y:S06]  /*e8ac0*/  BRA `(.L_x_4598) ;  /* 0x0000000000187947 */ /* 0x000fec0003800000 */
.L_x_4595:
[----:B------:R-:W-:-:S13]  /*e8ad0*/  ISETP.NE.AND P0, PT, R19, 0x54, PT ;  /* 0x000000541300780c */ /* 0x000fda0003f05270 */
[----:B------:R-:W-:Y:S05]  /*e8ae0*/  @!P0 BRA `(.L_x_4598) ;  /* 0x0000000000108947 */ /* 0x000fea0003800000 */
[----:B------:R-:W-:Y:S01]  /*e8af0*/  ISETP.NE.AND P0, PT, R19, 0x47, PT ;  /* 0x000000471300780c */ /* 0x000fe20003f05270 */
[----:B------:R-:W-:-:S12]  /*e8b00*/  IMAD.MOV.U32 R11, RZ, RZ, 0x1 ;  /* 0x00000001ff0b7424 */ /* 0x000fd800078e00ff */
[----:B------:R-:W-:Y:S05]  /*e8b10*/  @!P0 BRA `(.L_x_4598) ;  /* 0x0000000000048947 */ /* 0x000fea0003800000 */
.L_x_4597:
[----:B------:R-:W-:-:S07]  /*e8b20*/  IMAD.MOV.U32 R11, RZ, RZ, 0x4 ;  /* 0x00000004ff0b7424 */ /* 0x000fce00078e00ff */
.L_x_4598:
[----:B------:R-:W-:Y:S05]  /*e8b30*/  BSYNC.RECONVERGENT B2 ;  /* 0x0000000000027941 */ /* 0x000fea0003800200 */
.L_x_4594:
        /* <DEDUP_REMOVED lines=14> */
.L_x_4601:
[----:B------:R-:W-:Y:S01]  /*e8c20*/  IMAD.MOV.U32 R9, RZ, RZ, 0x3 ;  /* 0x00000003ff097424 */ /* 0x000fe200078e00ff */
[----:B------:R-:W-:Y:S06]  /*e8c30*/  BRA `(.L_x_4603) ;  /* 0x0000000000187947 */ /* 0x000fec0003800000 */
.L_x_4600:
[----:B------:R-:W-:-:S13]  /*e8c40*/  ISETP.NE.AND P0, PT, R8, 0x54, PT ;  /* 0x000000540800780c */ /* 0x000fda0003f05270 */
[----:B------:R-:W-:Y:S05]  /*e8c50*/  @!P0 BRA `(.L_x_4603) ;  /* 0x0000000000108947 */ /* 0x000fea0003800000 */
[----:B------:R-:W-:Y:S01]  /*e8c60*/  ISETP.NE.AND P0, PT, R8, 0x47, PT ;  /* 0x000000470800780c */ /* 0x000fe20003f05270 */
[----:B------:R-:W-:-:S12]  /*e8c70*/  IMAD.MOV.U32 R9, RZ, RZ, 0x1 ;  /* 0x00000001ff097424 */ /* 0x000fd800078e00ff */
[----:B------:R-:W-:Y:S05]  /*e8c80*/  @!P0 BRA `(.L_x_4603) ;  /* 0x0000000000048947 */ /* 0x000fea0003800000 */
.L_x_4602:
[----:B------:R-:W-:-:S07]  /*e8c90*/  IMAD.MOV.U32 R9, RZ, RZ, 0x4 ;  /* 0x00000004ff097424 */ /* 0x000fce00078e00ff */
.L_x_4603:
[----:B------:R-:W-:Y:S05]  /*e8ca0*/  BSYNC.RECONVERGENT B2 ;  /* 0x0000000000027941 */ /* 0x000fea0003800200 */
.L_x_4599:
[----:B------:R1:W-:Y:S01]  /*e8cb0*/  STL.U8 [R12+0x3], R9 ;  /* 0x000003090c007387 */ /* 0x0003e20000100000 */
[C---:B------:R-:W-:Y:S02]  /*e8cc0*/  VIADD R8, R0.reuse, 0x3 ;  /* 0x0000000300087836 */ /* 0x040fe40000000000 */
[----:B------:R-:W-:-:S03]  /*e8cd0*/  VIADD R0, R0, 0x4 ;  /* 0x0000000400007836 */ /* 0x000fc60000000000 */
[----:B------:R-:W-:-:S13]  /*e8ce0*/  ISETP.NE.AND P0, PT, R8, R13, PT ;  /* 0x0000000d0800720c */ /* 0x000fda0003f05270 */
[----:B-1----:R-:W-:Y:S05]  /*e8cf0*/  @P0 BRA `(.L_x_4604) ;  /* 0xfffffff800680947 */ /* 0x002fea000383ffff */
.L_x_4583:
[----:B------:R-:W-:Y:S05]  /*e8d00*/  BSYNC.RECONVERGENT B0 ;  /* 0x0000000000007941 */ /* 0x000fea0003800200 */
.L_x_4582:
        /* <DEDUP_REMOVED lines=19> */
.L_x_4607:
[----:B------:R-:W-:Y:S01]  /*e8e40*/  IMAD.MOV.U32 R3, RZ, RZ, 0x3 ;  /* 0x00000003ff037424 */ /* 0x000fe200078e00ff */
[----:B------:R-:W-:Y:S06]  /*e8e50*/  BRA `(.L_x_4609) ;  /* 0x0000000000187947 */ /* 0x000fec0003800000 */
.L_x_4606:
[----:B------:R-:W-:-:S13]  /*e8e60*/  ISETP.NE.AND P0, PT, R11, 0x54, PT ;  /* 0x000000540b00780c */ /* 0x000fda0003f05270 */
[----:B------:R-:W-:Y:S05]  /*e8e70*/  @!P0 BRA `(.L_x_4609) ;  /* 0x0000000000108947 */ /* 0x000fea0003800000 */
[----:B------:R-:W-:Y:S01]  /*e8e80*/  ISETP.NE.AND P0, PT, R11, 0x47, PT ;  /* 0x000000470b00780c */ /* 0x000fe20003f05270 */
[----:B------:R-:W-:-:S12]  /*e8e90*/  IMAD.MOV.U32 R3, RZ, RZ, 0x1 ;  /* 0x00000001ff037424 */ /* 0x000fd800078e00ff */
[----:B------:R-:W-:Y:S05]  /*e8ea0*/  @!P0 BRA `(.L_x_4609) ;  /* 0x0000000000048947 */ /* 0x000fea0003800000 */
.L_x_4608:
[----:B------:R-:W-:-:S07]  /*e8eb0*/  IMAD.MOV.U32 R3, RZ, RZ, 0x4 ;  /* 0x00000004ff037424 */ /* 0x000fce00078e00ff */
.L_x_4609:
[----:B------:R-:W-:Y:S05]  /*e8ec0*/  BSYNC.RECONVERGENT B0 ;  /* 0x0000000000007941 */ /* 0x000fea0003800200 */
.L_x_4605:
[----:B------:R-:W-:Y:S01]  /*e8ed0*/  VIADD R11, R1, 0x86 ;  /* 0x00000086010b7836 */ /* 0x000fe20000000000 */
[----:B------:R-:W-:-:S03]  /*e8ee0*/  ISETP.NE.AND P0, PT, R10, 0x1, PT ;  /* 0x000000010a00780c */ /* 0x000fc60003f05270 */
[----:B------:R-:W-:-:S05]  /*e8ef0*/  IMAD.IADD R0, R11, 0x1, R0 ;  /* 0x000000010b007824 */ /* 0x000fca00078e0200 */
[----:B------:R3:W-:Y:S05]  /*e8f00*/  STL.U8 [R0], R3 ;  /* 0x0000000300007387 */ /* 0x0007ea0000100000 */
        /* <DEDUP_REMOVED lines=14> */
.L_x_4612:
[----:B------:R-:W-:Y:S01]  /*e8ff0*/  IMAD.MOV.U32 R3, RZ, RZ, 0x3 ;  /* 0x00000003ff037424 */ /* 0x000fe200078e00ff */
[----:B------:R-:W-:Y:S06]  /*e9000*/  BRA `(.L_x_4614) ;  /* 0x0000000000187947 */ /* 0x000fec0003800000 */
.L_x_4611:
[----:B------:R-:W-:-:S13]  /*e9010*/  ISETP.NE.AND P0, PT, R11, 0x54, PT ;  /* 0x000000540b00780c */ /* 0x000fda0003f05270 */
[----:B------:R-:W-:Y:S05]  /*e9020*/  @!P0 BRA `(.L_x_4614) ;  /* 0x0000000000108947 */ /* 0x000fea0003800000 */
[----:B------:R-:W-:Y:S01]  /*e9030*/  ISETP.NE.AND P0, PT, R11, 0x47, PT ;  /* 0x000000470b00780c */ /* 0x000fe20003f05270 */
[----:B------:R-:W-:-:S12]  /*e9040*/  IMAD.MOV.U32 R3, RZ, RZ, 0x1 ;  /* 0x00000001ff037424 */ /* 0x000fd800078e00ff */
[----:B------:R-:W-:Y:S05]  /*e9050*/  @!P0 BRA `(.L_x_4614) ;  /* 0x0000000000048947 */ /* 0x000fea0003800000 */
.L_x_4613:
[----:B------:R-:W-:-:S07]  /*e9060*/  IMAD.MOV.U32 R3, RZ, RZ, 0x4 ;  /* 0x00000004ff037424 */ /* 0x000fce00078e00ff */
.L_x_4614:
[----:B------:R-:W-:Y:S05]  /*e9070*/  BSYNC.RECONVERGENT B0 ;  /* 0x0000000000007941 */ /* 0x000fea0003800200 */
.L_x_4610:
        /* <DEDUP_REMOVED lines=16> */
.L_x_4617:
[----:B------:R-:W-:Y:S01]  /*e9180*/  IMAD.MOV.U32 R3, RZ, RZ, 0x3 ;  /* 0x00000003ff037424 */ /* 0x000fe200078e00ff */
[----:B------:R-:W-:Y:S06]  /*e9190*/  BRA `(.L_x_4619) ;  /* 0x0000000000187947 */ /* 0x000fec0003800000 */
.L_x_4616:
[----:B------:R-:W-:-:S13]  /*e91a0*/  ISETP.NE.AND P0, PT, R8, 0x54, PT ;  /* 0x000000540800780c */ /* 0x000fda0003f05270 */
[----:B------:R-:W-:Y:S05]  /*e91b0*/  @!P0 BRA `(.L_x_4619) ;  /* 0x0000000000108947 */ /* 0x000fea0003800000 */
[----:B------:R-:W-:Y:S01]  /*e91c0*/  ISETP.NE.AND P0, PT, R8, 0x47, PT ;  /* 0x000000470800780c */ /* 0x000fe20003f05270 */
[----:B------:R-:W-:-:S12]  /*e91d0*/  IMAD.MOV.U32 R3, RZ, RZ, 0x1 ;  /* 0x00000001ff037424 */ /* 0x000fd800078e00ff */
[----:B------:R-:W-:Y:S05]  /*e91e0*/  @!P0 BRA `(.L_x_4619) ;  /* 0x0000000000048947 */ /* 0x000fea0003800000 */
.L_x_4618:
[----:B------:R-:W-:-:S07]  /*e91f0*/  IMAD.MOV.U32 R3, RZ, RZ, 0x4 ;  /* 0x00000004ff037424 */ /* 0x000fce00078e00ff */
.L_x_4619:
[----:B------:R-:W-:Y:S05]  /*e9200*/  BSYNC.RECONVERGENT B0 ;  /* 0x0000000000007941 */ /* 0x000fea0003800200 */
.L_x_4615:
[----:B------:R4:W-:Y:S01]  /*e9210*/  STL.U8 [R0+0x2], R3 ;  /* 0x0000020300007387 */ /* 0x0009e20000100000 */
[----:B------:R-:W-:Y:S05]  /*e9220*/  BRA `(.L_x_4581) ;  /* 0x0000000c00087947 */ /* 0x000fea0003800000 */
.L_x_4580:
        /* <DEDUP_REMOVED lines=10> */
.L_x_4642:
        /* <DEDUP_REMOVED lines=17> */
.L_x_4623:
[----:B------:R-:W-:Y:S01]  /*e93e0*/  ISETP.NE.AND P0, PT, R11, 0x47, PT ;  /* 0x000000470b00780c */ /* 0x000fe20003f05270 */
[----:B------:R-:W-:-:S12]  /*e93f0*/  IMAD.MOV.U32 R10, RZ, RZ, 0x2 ;  /* 0x00000002ff0a7424 */ /* 0x000fd800078e00ff */
[----:B------:R-:W-:Y:S05]  /*e9400*/  @!P0 BRA `(.L_x_4624) ;  /* 0x0000000000148947 */ /* 0x000fea0003800000 */
[----:B------:R-:W-:-:S13]  /*e9410*/  ISETP.NE.AND P0, PT, R11, 0x54, PT ;  /* 0x000000540b00780c */ /* 0x000fda0003f05270 */
[----:B------:R-:W-:Y:S05]  /*e9420*/  @!P0 BRA `(.L_x_4626) ;  /* 0x0000000000088947 */ /* 0x000fea0003800000 */
.L_x_4625:
[----:B------:R-:W-:Y:S01]  /*e9430*/  IMAD.MOV.U32 R10, RZ, RZ, 0x4 ;  /* 0x00000004ff0a7424 */ /* 0x000fe200078e00ff */
[----:B------:R-:W-:Y:S06]  /*e9440*/  BRA `(.L_x_4624) ;  /* 0x0000000000047947 */ /* 0x000fec0003800000 */
.L_x_4626:
[----:B------:R-:W-:-:S07]  /*e9450*/  IMAD.MOV.U32 R10, RZ, RZ, 0x3 ;  /* 0x00000003ff0a7424 */ /* 0x000fce00078e00ff */
.L_x_4624:
[----:B------:R-:W-:Y:S05]  /*e9460*/  BSYNC.RECONVERGENT B2 ;  /* 0x0000000000027941 */ /* 0x000fea0003800200 */
.L_x_4622:
[----:B------:R-:W-:Y:S01]  /*e9470*/  R2UR UR6, R212 ;  /* 0x00000000d40672ca */ /* 0x000fe200000e0000 */
[----:B------:R-:W-:Y:S01]  /*e9480*/  VIADD R11, R1, 0x86 ;  /* 0x00000086010b7836 */ /* 0x000fe20000000000 */
        /* <DEDUP_REMOVED lines=14> */
.L_x_4628:
[----:B------:R-:W-:-:S13]  /*e9570*/  ISETP.NE.AND P0, PT, R19, 0x47, PT ;  /* 0x000000471300780c */ /* 0x000fda0003f05270 */
[----:B------:R-:W-:Y:S05]  /*e9580*/  @!P0 BRA `(.L_x_4631) ;  /* 0x0000000000148947 */ /* 0x000fea0003800000 */
[----:B------:R-:W-:Y:S01]  /*e9590*/  ISETP.NE.AND P0, PT, R19, 0x54, PT ;  /* 0x000000541300780c */ /* 0x000fe20003f05270 */
[----:B------:R-:W-:-:S12]  /*e95a0*/  IMAD.MOV.U32 R10, RZ, RZ, 0x3 ;  /* 0x00000003ff0a7424 */ /* 0x000fd800078e00ff */
[----:B------:R-:W-:Y:S05]  /*e95b0*/  @!P0 BRA `(.L_x_4629) ;  /* 0x00000000000c8947 */ /* 0x000fea0003800000 */
.L_x_4630:
[----:B------:R-:W-:Y:S01]  /*e95c0*/  IMAD.MOV.U32 R10, RZ, RZ, 0x4 ;  /* 0x00000004ff0a7424 */ /* 0x000fe200078e00ff */
[----:B------:R-:W-:Y:S06]  /*e95d0*/  BRA `(.L_x_4629) ;  /* 0x0000000000047947 */ /* 0x000fec0003800000 */
.L_x_4631:
[----:B------:R-:W-:-:S07]  /*e95e0*/  IMAD.MOV.U32 R10, RZ, RZ, 0x2 ;  /* 0x00000002ff0a7424 */ /* 0x000fce00078e00ff */
.L_x_4629:
[----:B------:R-:W-:Y:S05]  /*e95f0*/  BSYNC.RECONVERGENT B2 ;  /* 0x0000000000027941 */ /* 0x000fea0003800200 */
.L_x_4627:
        /* <DEDUP_REMOVED lines=14> */
.L_x_4633:
[----:B------:R-:W-:-:S13]  /*e96e0*/  ISETP.NE.AND P0, PT, R19, 0x47, PT ;  /* 0x000000471300780c */ /* 0x000fda0003f05270 */
[----:B------:R-:W-:Y:S05]  /*e96f0*/  @!P0 BRA `(.L_x_4636) ;  /* 0x0000000000148947 */ /* 0x000fea0003800000 */
[----:B------:R-:W-:Y:S01]  /*e9700*/  ISETP.NE.AND P0, PT, R19, 0x54, PT ;  /* 0x000000541300780c */ /* 0x000fe20003f05270 */
[----:B------:R-:W-:-:S12]  /*e9710*/  IMAD.MOV.U32 R10, RZ, RZ, 0x3 ;  /* 0x00000003ff0a7424 */ /* 0x000fd800078e00ff */
[----:B------:R-:W-:Y:S05]  /*e9720*/  @!P0 BRA `(.L_x_4634) ;  /* 0x00000000000c8947 */ /* 0x000fea0003800000 */
.L_x_4635:
[----:B------:R-:W-:Y:S01]  /*e9730*/  IMAD.MOV.U32 R10, RZ, RZ, 0x4 ;  /* 0x00000004ff0a7424 */ /* 0x000fe200078e00ff */
[----:B------:R-:W-:Y:S06]  /*e9740*/  BRA `(.L_x_4634) ;  /* 0x0000000000047947 */ /* 0x000fec0003800000 */
.L_x_4636:
[----:B------:R-:W-:-:S07]  /*e9750*/  IMAD.MOV.U32 R10, RZ, RZ, 0x2 ;  /* 0x00000002ff0a7424 */ /* 0x000fce00078e00ff */
.L_x_4634:
[----:B------:R-:W-:Y:S05]  /*e9760*/  BSYNC.RECONVERGENT B2 ;  /* 0x0000000000027941 */ /* 0x000fea0003800200 */
.L_x_4632:
        /* <DEDUP_REMOVED lines=14> */
.L_x_4638:
[----:B------:R-:W-:-:S13]  /*e9850*/  ISETP.NE.AND P0, PT, R8, 0x47, PT ;  /* 0x000000470800780c */ /* 0x000fda0003f05270 */
[----:B------:R-:W-:Y:S05]  /*e9860*/  @!P0 BRA `(.L_x_4641) ;  /* 0x0000000000148947 */ /* 0x000fea0003800000 */
[----:B------:R-:W-:Y:S01]  /*e9870*/  ISETP.NE.AND P0, PT, R8, 0x54, PT ;  /* 0x000000540800780c */ /* 0x000fe20003f05270 */
[----:B------:R-:W-:-:S12]  /*e9880*/  IMAD.MOV.U32 R9, RZ, RZ, 0x3 ;  /* 0x00000003ff097424 */ /* 0x000fd800078e00ff */
[----:B------:R-:W-:Y:S05]  /*e9890*/  @!P0 BRA `(.L_x_4639) ;  /* 0x00000000000c8947 */ /* 0x000fea0003800000 */
.L_x_4640:
[----:B------:R-:W-:Y:S01]  /*e98a0*/  IMAD.MOV.U32 R9, RZ, RZ, 0x4 ;  /* 0x00000004ff097424 */ /* 0x000fe200078e00ff */
[----:B------:R-:W-:Y:S06]  /*e98b0*/  BRA `(.L_x_4639) ;  /* 0x0000000000047947 */ /* 0x000fec0003800000 */
.L_x_4641:
[----:B------:R-:W-:-:S07]  /*e98c0*/  IMAD.MOV.U32 R9, RZ, RZ, 0x2 ;  /* 0x00000002ff097424 */ /* 0x000fce00078e00ff */
.L_x_4639:
[----:B------:R-:W-:Y:S05]  /*e98d0*/  BSYNC.RECONVERGENT B2 ;  /* 0x0000000000027941 */ /* 0x000fea0003800200 */
.L_x_4637:
[----:B------:R1:W-:Y:S01]  /*e98e0*/  STL.U8 [R11+0x3], R9 ;  /* 0x000003090b007387 */ /* 0x0003e20000100000 */
[C---:B------:R-:W-:Y:S02]  /*e98f0*/  VIADD R8, R0.reuse, 0x3 ;  /* 0x0000000300087836 */ /* 0x040fe40000000000 */
[----:B------:R-:W-:-:S03]  /*e9900*/  VIADD R0, R0, 0x4 ;  /* 0x0000000400007836 */ /* 0x000fc60000000000 */
[----:B------:R-:W-:-:S13]  /*e9910*/  ISETP.NE.AND P0, PT, R8, R12, PT ;  /* 0x0000000c0800720c */ /* 0x000fda0003f05270 */
[----:B-1----:R-:W-:Y:S05]  /*e9920*/  @P0 BRA `(.L_x_4642) ;  /* 0xfffffff800680947 */ /* 0x002fea000383ffff */
.L_x_4621:
[----:B------:R-:W-:Y:S05]  /*e9930*/  BSYNC.RECONVERGENT B0 ;  /* 0x0000000000007941 */ /* 0x000fea0003800200 */
.L_x_4620:
        /* <DEDUP_REMOVED lines=19> */
.L_x_4644:
[----:B------:R-:W-:-:S13]  /*e9a70*/  ISETP.NE.AND P0, PT, R11, 0x47, PT ;  /* 0x000000470b00780c */ /* 0x000fda0003f05270 */
[----:B------:R-:W-:Y:S05]  /*e9a80*/  @!P0 BRA `(.L_x_4647) ;  /* 0x0000000000148947 */ /* 0x000fea0003800000 */
[----:B------:R-:W-:Y:S01]  /*e9a90*/  ISETP.NE.AND P0, PT, R11, 0x54, PT ;  /* 0x000000540b00780c */ /* 0x000fe20003f05270 */
[----:B------:R-:W-:-:S12]  /*e9aa0*/  IMAD.MOV.U32 R10, RZ, RZ, 0x3 ;  /* 0x00000003ff0a7424 */ /* 0x000fd800078e00ff */
[----:B------:R-:W-:Y:S05]  /*e9ab0*/  @!P0 BRA `(.L_x_4645) ;  /* 0x00000000000c8947 */ /* 0x000fea0003800000 */
.L_x_4646:
[----:B------:R-:W-:Y:S01]  /*e9ac0*/  IMAD.MOV.U32 R10, RZ, RZ, 0x4 ;  /* 0x00000004ff0a7424 */ /* 0x000fe200078e00ff */
[----:B------:R-:W-:Y:S06]  /*e9ad0*/  BRA `(.L_x_4645) ;  /* 0x0000000000047947 */ /* 0x000fec0003800000 */
.L_x_4647:
[----:B------:R-:W-:-:S07]  /*e9ae0*/  IMAD.MOV.U32 R10, RZ, RZ, 0x2 ;  /* 0x00000002ff0a7424 */ /* 0x000fce00078e00ff */
.L_x_4645:
[----:B------:R-:W-:Y:S05]  /*e9af0*/  BSYNC.RECONVERGENT B0 ;  /* 0x0000000000007941 */ /* 0x000fea0003800200 */
.L_x_4643:
        /* <DEDUP_REMOVED lines=18> */
.L_x_4649:
[----:B------:R-:W-:-:S13]  /*e9c20*/  ISETP.NE.AND P0, PT, R11, 0x47, PT ;  /* 0x000000470b00780c */ /* 0x000fda0003f05270 */
[----:B------:R-:W-:Y:S05]  /*e9c30*/  @!P0 BRA `(.L_x_4652) ;  /* 0x0000000000148947 */ /* 0x000fea0003800000 */
[----:B------:R-:W-:Y:S01]  /*e9c40*/  ISETP.NE.AND P0, PT, R11, 0x54, PT ;  /* 0x000000540b00780c */ /* 0x000fe20003f05270 */
[----:B-1----:R-:W-:-:S12]  /*e9c50*/  IMAD.MOV.U32 R10, RZ, RZ, 0x3 ;  /* 0x00000003ff0a7424 */ /* 0x002fd800078e00ff */
[----:B------:R-:W-:Y:S05]  /*e9c60*/  @!P0 BRA `(.L_x_4650) ;  /* 0x00000000000c8947 */ /* 0x000fea0003800000 */
.L_x_4651:
[----:B------:R-:W-:Y:S01]  /*e9c70*/  IMAD.MOV.U32 R10, RZ, RZ, 0x4 ;  /* 0x00000004ff0a7424 */ /* 0x000fe200078e00ff */
[----:B------:R-:W-:Y:S06]  /*e9c80*/  BRA `(.L_x_4650) ;  /* 0x0000000000047947 */ /* 0x000fec0003800000 */
.L_x_4652:
[----:B-1----:R-:W-:-:S07]  /*e9c90*/  IMAD.MOV.U32 R10, RZ, RZ, 0x2 ;  /* 0x00000002ff0a7424 */ /* 0x002fce00078e00ff */
.L_x_4650:
[----:B------:R-:W-:Y:S05]  /*e9ca0*/  BSYNC.RECONVERGENT B0 ;  /* 0x0000000000007941 */ /* 0x000fea0003800200 */
.L_x_4648:
        /* <DEDUP_REMOVED lines=16> */
.L_x_4654:
[----:B------:R-:W-:-:S13]  /*e9db0*/  ISETP.NE.AND P0, PT, R8, 0x47, PT ;  /* 0x000000470800780c */ /* 0x000fda0003f05270 */
[----:B------:R-:W-:Y:S05]  /*e9dc0*/  @!P0 BRA `(.L_x_4657) ;  /* 0x0000000000148947 */ /* 0x000fea0003800000 */
[----:B------:R-:W-:Y:S01]  /*e9dd0*/  ISETP.NE.AND P0, PT, R8, 0x54, PT ;  /* 0x000000540800780c */ /* 0x000fe20003f05270 */
[----:B------:R-:W-:-:S12]  /*e9de0*/  IMAD.MOV.U32 R3, RZ, RZ, 0x3 ;  /* 0x00000003ff037424 */ /* 0x000fd800078e00ff */
[----:B------:R-:W-:Y:S05]  /*e9df0*/  @!P0 BRA `(.L_x_4655) ;  /* 0x00000000000c8947 */ /* 0x000fea0003800000 */
.L_x_4656:
[----:B------:R-:W-:Y:S01]  /*e9e00*/  IMAD.MOV.U32 R3, RZ, RZ, 0x4 ;  /* 0x00000004ff037424 */ /* 0x000fe200078e00ff */
[----:B------:R-:W-:Y:S06]  /*e9e10*/  BRA `(.L_x_4655) ;  /* 0x0000000000047947 */ /* 0x000fec0003800000 */
.L_x_4657:
[----:B------:R-:W-:-:S07]  /*e9e20*/  IMAD.MOV.U32 R3, RZ, RZ, 0x2 ;  /* 0x00000002ff037424 */ /* 0x000fce00078e00ff */
.L_x_4655:
[----:B------:R-:W-:Y:S05]  /*e9e30*/  BSYNC.RECONVERGENT B0 ;  /* 0x0000000000007941 */ /* 0x000fea0003800200 */
.L_x_4653:
[----:B------:R2:W-:Y:S02]  /*e9e40*/  STL.U8 [R0+0x2], R3 ;  /* 0x0000020300007387 */ /* 0x0005e40000100000 */
.L_x_4581:
[----:B------:R-:W-:Y:S05]  /*e9e50*/  BSYNC.RECONVERGENT B1 ;  /* 0x0000000000017941 */ /* 0x000fea0003800200 */
.L_x_4579:
        /* <DEDUP_REMOVED lines=9> */
[----:B-1----:R-:W-:Y:S02]  /*e9ef0*/  IMAD.MOV.U32 R0, RZ, RZ, 0x1 ;  /* 0x00000001ff007424 */ /* 0x002fe400078e00ff */
[----:B-----5:R-:W-:-:S08]  /*e9f00*/  VIADD R13, R13, 0xffffffff ;  /* 0xffffffff0d0d7836 */ /* 0x020fd00000000000 */
[----:B------:R-:W-:Y:S05]  /*e9f10*/  @!P1 BRA `(.L_x_4661) ;  /* 0x0000000400a09947 */ /* 0x000fea0003800000 */
[----:B------:R-:W-:Y:S01]  /*e9f20*/  LOP3.LUT R12, R30, 0x7ffffffc, RZ, 0xc0, !PT ;  /* 0x7ffffffc1e0c7812 */ /* 0x000fe200078ec0ff */
[----:B------:R-:W-:-:S07]  /*e9f30*/  IMAD.MOV.U32 R0, RZ, RZ, 0x1 ;  /* 0x00000001ff007424 */ /* 0x000fce00078e00ff */
.L_x_4682:
        /* <DEDUP_REMOVED lines=17> */
.L_x_4664:
[----:B------:R-:W-:Y:S01]  /*ea050*/  IMAD.MOV.U32 R10, RZ, RZ, 0x3 ;  /* 0x00000003ff0a7424 */ /* 0x000fe200078e00ff */
[----:B------:R-:W-:Y:S06]  /*ea060*/  BRA `(.L_x_4666) ;  /* 0x0000000000187947 */ /* 0x000fec0003800000 */
.L_x_4663:
[----:B------:R-:W-:-:S13]  /*ea070*/  ISETP.NE.AND P1, PT, R11, 0x54, PT ;  /* 0x000000540b00780c */ /* 0x000fda0003f25270 */
[----:B------:R-:W-:Y:S05]  /*ea080*/  @!P1 BRA `(.L_x_4666) ;  /* 0x0000000000109947 */ /* 0x000fea0003800000 */
[----:B------:R-:W-:Y:S01]  /*ea090*/  ISETP.NE.AND P1, PT, R11, 0x47, PT ;  /* 0x000000470b00780c */ /* 0x000fe20003f25270 */
[----:B------:R-:W-:-:S12]  /*ea0a0*/  IMAD.MOV.U32 R10, RZ, RZ, 0x1 ;  /* 0x00000001ff0a7424 */ /* 0x000fd800078e00ff */
[----:B------:R-:W-:Y:S05]  /*ea0b0*/  @!P1 BRA `(.L_x_4666) ;  /* 0x0000000000049947 */ /* 0x000fea0003800000 */
.L_x_4665:
[----:B------:R-:W-:-:S07]  /*ea0c0*/  IMAD.MOV.U32 R10, RZ, RZ, 0x4 ;  /* 0x00000004ff0a7424 */ /* 0x000fce00078e00ff */
.L_x_4666:
[----:B------:R-:W-:Y:S05]  /*ea0d0*/  BSYNC.RECONVERGENT B2 ;  /* 0x0000000000027941 */ /* 0x000fea0003800200 */
.L_x_4662:
[----:B------:R-:W-:Y:S01]  /*ea0e0*/  R2UR UR6, R212 ;  /* 0x00000000d40672ca */ /* 0x000fe200000e0000 */
[----:B------:R-:W-:Y:S01]  /*ea0f0*/  VIADD R11, R1, 0x86 ;  /* 0x00000086010b7836 */ /* 0x000fe20000000000 */
[----:B------:R-:W-:-:S13]  /*ea100*/  R2UR UR7, R213 ;  /* 0x00000000d50772ca */ /* 0x000fda00000e0000 */
[----:B------:R-:W2:Y:S01]  /*ea110*/  LDG.E.U8 R19, desc[UR6][R8.64+0x1] ;  /* 0x0000010608137981 */ /* 0x000ea2000c1e1100 */
[----:B------:R-:W-:Y:S01]  /*ea120*/  IMAD.IADD R11, R11, 0x1, R0 ;  /* 0x000000010b0b7824 */ /* 0x000fe200078e0200 */
[----:B------:R-:W-:Y:S04]  /*ea130*/  BSSY.RECONVERGENT B2, `(.L_x_4667) ;  /* 0x0000013000027945 */ /* 0x000fe80003800200 */
        /* <DEDUP_REMOVED lines=10> */
.L_x_4669:
[----:B------:R-:W-:Y:S01]  /*ea1e0*/  IMAD.MOV.U32 R10, RZ, RZ, 0x3 ;  /* 0x00000003ff0a7424 */ /* 0x000fe200078e00ff */
[----:B------:R-:W-:Y:S06]  /*ea1f0*/  BRA `(.L_x_4671) ;  /* 0x0000000000187947 */ /* 0x000fec0003800000 */
.L_x_4668:
[----:B------:R-:W-:-:S13]  /*ea200*/  ISETP.NE.AND P1, PT, R19, 0x54, PT ;  /* 0x000000541300780c */ /* 0x000fda0003f25270 */
[----:B------:R-:W-:Y:S05]  /*ea210*/  @!P1 BRA `(.L_x_4671) ;  /* 0x0000000000109947 */ /* 0x000fea0003800000 */
[----:B------:R-:W-:Y:S01]  /*ea220*/  ISETP.NE.AND P1, PT, R19, 0x47, PT ;  /* 0x000000471300780c */ /* 0x000fe20003f25270 */
[----:B------:R-:W-:-:S12]  /*ea230*/  IMAD.MOV.U32 R10, RZ, RZ, 0x1 ;  /* 0x00000001ff0a7424 */ /* 0x000fd800078e00ff */
[----:B------:R-:W-:Y:S05]  /*ea240*/  @!P1 BRA `(.L_x_4671) ;  /* 0x0000000000049947 */ /* 0x000fea0003800000 */
.L_x_4670:
[----:B------:R-:W-:-:S07]  /*ea250*/  IMAD.MOV.U32 R10, RZ, RZ, 0x4 ;  /* 0x00000004ff0a7424 */ /* 0x000fce00078e00ff */
.L_x_4671:
[----:B------:R-:W-:Y:S05]  /*ea260*/  BSYNC.RECONVERGENT B2 ;  /* 0x0000000000027941 */ /* 0x000fea0003800200 */
.L_x_4667:
        /* <DEDUP_REMOVED lines=14> */
.L_x_4674:
[----:B------:R-:W-:Y:S01]  /*ea350*/  IMAD.MOV.U32 R10, RZ, RZ, 0x3 ;  /* 0x00000003ff0a7424 */ /* 0x000fe200078e00ff */
[----:B------:R-:W-:Y:S06]  /*ea360*/  BRA `(.L_x_4676) ;  /* 0x0000000000187947 */ /* 0x000fec0003800000 */
.L_x_4673:
[----:B------:R-:W-:-:S13]  /*ea370*/  ISETP.NE.AND P1, PT, R19, 0x54, PT ;  /* 0x000000541300780c */ /* 0x000fda0003f25270 */
[----:B------:R-:W-:Y:S05]  /*ea380*/  @!P1 BRA `(.L_x_4676) ;  /* 0x0000000000109947 */ /* 0x000fea0003800000 */
[----:B------:R-:W-:Y:S01]  /*ea390*/  ISETP.NE.AND P1, PT, R19, 0x47, PT ;  /* 0x000000471300780c */ /* 0x000fe20003f25270 */
[----:B------:R-:W-:-:S12]  /*ea3a0*/  IMAD.MOV.U32 R10, RZ, RZ, 0x1 ;  /* 0x00000001ff0a7424 */ /* 0x000fd800078e00ff */
[----:B------:R-:W-:Y:S05]  /*ea3b0*/  @!P1 BRA `(.L_x_4676) ;  /* 0x0000000000049947 */ /* 0x000fea0003800000 */
.L_x_4675:
[----:B------:R-:W-:-:S07]  /*ea3c0*/  IMAD.MOV.U32 R10, RZ, RZ, 0x4 ;  /* 0x00000004ff0a7424 */ /* 0x000fce00078e00ff */
.L_x_4676:
[----:B------:R-:W-:Y:S05]  /*ea3d0*/  BSYNC.RECONVERGENT B2 ;  /* 0x0000000000027941 */ /* 0x000fea0003800200 */
.L_x_4672:
        /* <DEDUP_REMOVED lines=14> */
.L_x_4679:
[----:B------:R-:W-:Y:S01]  /*ea4c0*/  IMAD.MOV.U32 R9, RZ, RZ, 0x3 ;  /* 0x00000003ff097424 */ /* 0x000fe200078e00ff */
[----:B------:R-:W-:Y:S06]  /*ea4d0*/  BRA `(.L_x_4681) ;  /* 0x0000000000187947 */ /* 0x000fec0003800000 */
.L_x_4678:
[----:B------:R-:W-:-:S13]  /*ea4e0*/  ISETP.NE.AND P1, PT, R8, 0x54, PT ;  /* 0x000000540800780c */ /* 0x000fda0003f25270 */
[----:B------:R-:W-:Y:S05]  /*ea4f0*/  @!P1 BRA `(.L_x_4681) ;  /* 0x0000000000109947 */ /* 0x000fea0003800000 */
[----:B------:R-:W-:Y:S01]  /*ea500*/  ISETP.NE.AND P1, PT, R8, 0x47, PT ;  /* 0x000000470800780c */ /* 0x000fe20003f25270 */
[----:B------:R-:W-:-:S12]  /*ea510*/  IMAD.MOV.U32 R9, RZ, RZ, 0x1 ;  /* 0x00000001ff097424 */ /* 0x000fd800078e00ff */
[----:B------:R-:W-:Y:S05]  /*ea520*/  @!P1 BRA `(.L_x_4681) ;  /* 0x0000000000049947 */ /* 0x000fea0003800000 */
.L_x_4680:
[----:B------:R-:W-:-:S07]  /*ea530*/  IMAD.MOV.U32 R9, RZ, RZ, 0x4 ;  /* 0x00000004ff097424 */ /* 0x000fce00078e00ff */
.L_x_4681:
[----:B------:R-:W-:Y:S05]  /*ea540*/  BSYNC.RECONVERGENT B2 ;  /* 0x0000000000027941 */ /* 0x000fea0003800200 */
.L_x_4677:
[----:B------:R1:W-:Y:S01]  /*ea550*/  STL.U8 [R11+0x1e], R9 ;  /* 0x00001e090b007387 */ /* 0x0003e20000100000 */
[C---:B------:R-:W-:Y:S02]  /*ea560*/  VIADD R8, R0.reuse, 0x3 ;  /* 0x0000000300087836 */ /* 0x040fe40000000000 */
[----:B------:R-:W-:-:S03]  /*ea570*/  VIADD R0, R0, 0x4 ;  /* 0x0000000400007836 */ /* 0x000fc60000000000 */
[----:B------:R-:W-:-:S13]  /*ea580*/  ISETP.NE.AND P1, PT, R8, R12, PT ;  /* 0x0000000c0800720c */ /* 0x000fda0003f25270 */
[----:B-1----:R-:W-:Y:S05]  /*ea590*/  @P1 BRA `(.L_x_4682) ;  /* 0xfffffff800681947 */ /* 0x002fea000383ffff */
.L_x_4661:
[----:B------:R-:W-:Y:S05]  /*ea5a0*/  BSYNC.RECONVERGENT B0 ;  /* 0x0000000000007941 */ /* 0x000fea0003800200 */
.L_x_4660:
        /* <DEDUP_REMOVED lines=19> */
.L_x_4685:
[----:B------:R-:W-:Y:S01]  /*ea6e0*/  IMAD.MOV.U32 R10, RZ, RZ, 0x3 ;  /* 0x00000003ff0a7424 */ /* 0x000fe200078e00ff */
[----:B------:R-:W-:Y:S06]  /*ea6f0*/  BRA `(.L_x_4687) ;  /* 0x0000000000187947 */ /* 0x000fec0003800000 */
.L_x_4684:
[----:B------:R-:W-:-:S13]  /*ea700*/  ISETP.NE.AND P1, PT, R11, 0x54, PT ;  /* 0x000000540b00780c */ /* 0x000fda0003f25270 */
[----:B------:R-:W-:Y:S05]  /*ea710*/  @!P1 BRA `(.L_x_4687) ;  /* 0x0000000000109947 */ /* 0x000fea0003800000 */
[----:B------:R-:W-:Y:S01]  /*ea720*/  ISETP.NE.AND P1, PT, R11, 0x47, PT ;  /* 0x000000470b00780c */ /* 0x000fe20003f25270 */
[----:B------:R-:W-:-:S12]  /*ea730*/  IMAD.MOV.U32 R10, RZ, RZ, 0x1 ;  /* 0x00000001ff0a7424 */ /* 0x000fd800078e00ff */
[----:B------:R-:W-:Y:S05]  /*ea740*/  @!P1 BRA `(.L_x_4687) ;  /* 0x0000000000049947 */ /* 0x000fea0003800000 */
.L_x_4686:
[----:B------:R-:W-:-:S07]  /*ea750*/  IMAD.MOV.U32 R10, RZ, RZ, 0x4 ;  /* 0x00000004ff0a7424 */ /* 0x000fce00078e00ff */
.L_x_4687:
[----:B------:R-:W-:Y:S05]  /*ea760*/  BSYNC.RECONVERGENT B0 ;  /* 0x0000000000007941 */ /* 0x000fea0003800200 */
.L_x_4683:
[----:B------:R-:W-:Y:S01]  /*ea770*/  VIADD R11, R1, 0x86 ;  /* 0x00000086010b7836 */ /* 0x000fe20000000000 */
[----:B------:R-:W-:-:S03]  /*ea780*/  ISETP.NE.AND P1, PT, R3, 0x1, PT ;  /* 0x000000010300780c */ /* 0x000fc60003f25270 */
[----:B------:R-:W-:-:S05]  /*ea790*/  IMAD.IADD R0, R11, 0x1, R0 ;  /* 0x000000010b007824 */ /* 0x000fca00078e0200 */
[----:B------:R1:W-:Y:S05]  /*ea7a0*/  STL.U8 [R0+0x1b], R10 ;  /* 0x00001b0a00007387 */ /* 0x0003ea0000100000 */
        /* <DEDUP_REMOVED lines=14> */
.L_x_4690:
[----:B------:R-:W-:Y:S01]  /*ea890*/  IMAD.MOV.U32 R10, RZ, RZ, 0x3 ;  /* 0x00000003ff0a7424 */ /* 0x000fe200078e00ff */
[----:B------:R-:W-:Y:S06]  /*ea8a0*/  BRA `(.L_x_4692) ;  /* 0x0000000000187947 */ /* 0x000fec0003800000 */
.L_x_4689:
[----:B------:R-:W-:-:S13]  /*ea8b0*/  ISETP.NE.AND P1, PT, R11, 0x54, PT ;  /* 0x000000540b00780c */ /* 0x000fda0003f25270 */
[----:B------:R-:W-:Y:S05]  /*ea8c0*/  @!P1 BRA `(.L_x_4692) ;  /* 0x0000000000109947 */ /* 0x000fea0003800000 */
[----:B------:R-:W-:Y:S01]  /*ea8d0*/  ISETP.NE.AND P1, PT, R11, 0x47, PT ;  /* 0x000000470b00780c */ /* 0x000fe20003f25270 */
[----:B------:R-:W-:-:S12]  /*ea8e0*/  IMAD.MOV.U32 R10, RZ, RZ, 0x1 ;  /* 0x00000001ff0a7424 */ /* 0x000fd800078e00ff */
[----:B------:R-:W-:Y:S05]  /*ea8f0*/  @!P1 BRA `(.L_x_4692) ;  /* 0x0000000000049947 */ /* 0x000fea0003800000 */
.L_x_4691:
[----:B------:R-:W-:-:S07]  /*ea900*/  IMAD.MOV.U32 R10, RZ, RZ, 0x4 ;  /* 0x00000004ff0a7424 */ /* 0x000fce00078e00ff */
.L_x_4692:
[----:B------:R-:W-:Y:S05]  /*ea910*/  BSYNC.RECONVERGENT B0 ;  /* 0x0000000000007941 */ /* 0x000fea0003800200 */
.L_x_4688:
        /* <DEDUP_REMOVED lines=16> */
.L_x_4695:
[----:B------:R-:W-:Y:S01]  /*eaa20*/  IMAD.MOV.U32 R3, RZ, RZ, 0x3 ;  /* 0x00000003ff037424 */ /* 0x000fe200078e00ff */
[----:B------:R-:W-:Y:S06]  /*eaa30*/  BRA `(.L_x_4697) ;  /* 0x0000000000187947 */ /* 0x000fec0003800000 */
.L_x_4694:
[----:B------:R-:W-:-:S13]  /*eaa40*/  ISETP.NE.AND P1, PT, R8, 0x54, PT ;  /* 0x000000540800780c */ /* 0x000fda0003f25270 */
[----:B------:R-:W-:Y:S05]  /*eaa50*/  @!P1 BRA `(.L_x_4697) ;  /* 0x0000000000109947 */ /* 0x000fea0003800000 */
[----:B------:R-:W-:Y:S01]  /*eaa60*/  ISETP.NE.AND P1, PT, R8, 0x47, PT ;  /* 0x000000470800780c */ /* 0x000fe20003f25270 */
[----:B------:R-:W-:-:S12]  /*eaa70*/  IMAD.MOV.U32 R3, RZ, RZ, 0x1 ;  /* 0x00000001ff037424 */ /* 0x000fd800078e00ff */
[----:B------:R-:W-:Y:S05]  /*eaa80*/  @!P1 BRA `(.L_x_4697) ;  /* 0x0000000000049947 */ /* 0x000fea0003800000 */
.L_x_4696:
[----:B------:R-:W-:-:S07]  /*eaa90*/  IMAD.MOV.U32 R3, RZ, RZ, 0x4 ;  /* 0x00000004ff037424 */ /* 0x000fce00078e00ff */
.L_x_4697:
[----:B------:R-:W-:Y:S05]  /*eaaa0*/  BSYNC.RECONVERGENT B0 ;  /* 0x0000000000007941 */ /* 0x000fea0003800200 */
.L_x_4693:
[----:B------:R1:W-:Y:S02]  /*eaab0*/  STL.U8 [R0+0x1d], R3 ;  /* 0x00001d0300007387 */ /* 0x0003e40000100000 */
.L_x_4659:
[----:B------:R-:W-:Y:S05]  /*eaac0*/  BSYNC.RECONVERGENT B1 ;  /* 0x0000000000017941 */ /* 0x000fea0003800200 */
.L_x_4658:
[----:B------:R-:W-:Y:S01]  /*eaad0*/  ISETP.GE.AND P1, PT, R31, 0x1, PT ;  /* 0x000000011f00780c */ /* 0x000fe20003f26270 */
[----:B------:R-:W-:Y:S01]  /*eaae0*/  VIADD R8, R1, 0x86 ;  /* 0x0000008601087836 */ /* 0x000fe20000000000 */
[----:B------:R-:W-:Y:S01]  /*eaaf0*/  BSSY.RECONVERGENT B5, `(.L_x_4698) ;  /* 0x00006da000057945 */ /* 0x000fe20003800200 */
[----:B-1234-:R-:W-:Y:S02]  /*eab00*/  IMAD.MOV.U32 R0, RZ, RZ, 0x4 ;  /* 0x00000004ff007424 */ /* 0x01efe400078e00ff */
[C---:B------:R-:W-:Y:S02]  /*eab10*/  IMAD.IADD R3, R8.reuse, 0x1, R30 ;  /* 0x0000000108037824 */ /* 0x040fe400078e021e */
[----:B------:R-:W-:Y:S02]  /*eab20*/  IMAD.IADD R8, R8, 0x1, R31 ;  /* 0x0000000108087824 */ /* 0x000fe400078e021f */
[----:B------:R-:W-:Y:S01]  /*eab30*/  IMAD.MOV.U32 R22, RZ, RZ, 0x0 ;  /* 0x00000000ff167424 */ /* 0x000fe200078e00ff */
[----:B------:R1:W-:Y:S01]  /*eab40*/  STL.U8 [R3+0x1c], R0 ;  /* 0x00001c0003007387 */ /* 0x0003e20000100000 */
[----:B------:R-:W-:-:S03]  /*eab50*/  IMAD.MOV.U32 R23, RZ, RZ, -0x100000 ;  /* 0xfff00000ff177424 */ /* 0x000fc600078e00ff */
[----:B------:R-:W-:Y:S04]  /*eab60*/  STL.U8 [R1+0xa1], R0 ;  /* 0x0000a10001007387 */ /* 0x000fe80000100000 */
[----:B------:R-:W-:Y:S01]  /*eab70*/  STL.U8 [R8+0x1], R0 ;  /* 0x0000010008007387 */ /* 0x000fe20000100000 */
[----:B-1----:R-:W-:-:S03]  /*eab80*/  IMAD.MOV.U32 R3, RZ, RZ, RZ ;  /* 0x000000ffff037224 */ /* 0x002fc600078e00ff */
[----:B------:R1:W-:Y:S02]  /*eab90*/  STL.U8 [R1+0x86], R0 ;  /* 0x0000860001007387 */ /* 0x0003e40000100000 */
[----:B-1----:R-:W-:Y:S01]  /*eaba0*/  IMAD.MOV.U32 R0, RZ, RZ, RZ ;  /* 0x000000ffff007224 */ /* 0x002fe200078e00ff */
[----:B------:R-:W-:Y:S06]  /*eabb0*/  @!P1 BRA `(.L_x_4699) ;  /* 0x0000006c00349947 */ /* 0x000fec0003800000 */
[----:B------:R-:W-:Y:S01]  /*eabc0*/  BSSY.RECONVERGENT B0, `(.L_x_4700) ;  /* 0x00000bf000007945 */ /* 0x000fe20003800200 */
[C---:B------:R-:W-:Y:S01]  /*eabd0*/  LOP3.LUT R0, R30.reuse, 0x3, RZ, 0xc0, !PT ;  /* 0x000000031e007812 */ /* 0x040fe200078ec0ff */
[----:B------:R-:W-:Y:S01]  /*eabe0*/  IMAD.MOV.U32 R8, RZ, RZ, 0x1 ;  /* 0x00000001ff087424 */ /* 0x000fe200078e00ff */
[----:B------:R-:W-:-:S07]  /*eabf0*/  LOP3.LUT R3, R30, 0x7ffffffc, RZ, 0xc0, !PT ;  /* 0x7ffffffc1e037812 */ /* 0x000fce00078ec0ff */
.L_x_4707:
[----:B------:R-:W-:Y:S04]  /*eac00*/  BSSY.RECONVERGENT B1, `(.L_x_4701) ;  /* 0x00000b7000017945 */ /* 0x000fe80003800200 */
[----:B-1---5:R-:W-:Y:S05]  /*eac10*/  @!P0 BRA `(.L_x_4702) ;  /* 0x0000000800d48947 */ /* 0x022fea0003800000 */
[----:B------:R-:W-:-:S04]  /*eac20*/  VIADD R9, R1, 0x86 ;  /* 0x0000008601097836 */ /* 0x000fc80000000000 */
        /* <DEDUP_REMOVED lines=10> */
.L_x_4706:
[----:B------:R-:W-:-:S04]  /*eacd0*/  VIADD R10, R1, 0x86 ;  /* 0x00000086010a7836 */ /* 0x000fc80000000000 */
[----:B------:R-:W-:Y:S02]  /*eace0*/  IMAD.IADD R22, R10, 0x1, R40 ;  /* 0x000000010a167824 */ /* 0x000fe400078e0228 */
[----:B------:R-:W1:Y:S03]  /*eacf0*/  LDC.64 R10, c[0x0][0x428] ;  /* 0x00010a00ff0a7b82 */ /* 0x000e660000000a00 */
[----:B------:R-:W2:Y:S04]  /*ead00*/  LDL.S8 R23, [R22+0x1b] ;  /* 0x00001b0016177983 */ /* 0x000ea80000100200 */
[----:B------:R-:W3:Y:S04]  /*ead10*/  LDL.S8 R12, [R22+0x1c] ;  /* 0x00001c00160c7983 */ /* 0x000ee80000100200 */
[----:B------:R-:W4:Y:S04]  /*ead20*/  LDL.S8 R13, [R22+0x1d] ;  /* 0x00001d00160d7983 */ /* 0x000f280000100200 */
[----:B------:R-:W4:Y:S01]  /*ead30*/  LDL.S8 R22, [R22+0x1e] ;  /* 0x00001e0016167983 */ /* 0x000f220000100200 */
[----:B--2--5:R-:W-:-:S02]  /*ead40*/  IMAD.IADD R23, R9, 0x1, R23 ;  /* 0x0000000109177824 */ /* 0x024fc400078e0217 */
[----:B---3--:R-:W-:-:S03]  /*ead50*/  IMAD.IADD R12, R9, 0x1, R12 ;  /* 0x00000001090c7824 */ /* 0x008fc600078e020c */
[----:B------:R-:W-:Y:S01]  /*ead60*/  ISETP.NE.AND P1, PT, R23, 0x3, PT ;  /* 0x000000031700780c */ /* 0x000fe20003f25270 */
[----:B----4-:R-:W-:Y:S01]  /*ead70*/  IMAD.IADD R13, R9, 0x1, R13 ;  /* 0x00000001090d7824 */ /* 0x010fe200078e020d */
[----:B------:R-:W-:Y:S01]  /*ead80*/  ISETP.NE.AND P2, PT, R12, 0x3, PT ;  /* 0x000000030c00780c */ /* 0x000fe20003f45270 */
[----:B------:R-:W-:-:S03]  /*ead90*/  IMAD.IADD R12, R19, 0x1, R40 ;  /* 0x00000001130c7824 */ /* 0x000fc600078e0228 */
[----:B------:R-:W-:Y:S01]  /*eada0*/  ISETP.NE.AND P3, PT, R13, 0x3, PT ;  /* 0x000000030d00780c */ /* 0x000fe20003f65270 */
[----:B-1----:R-:W-:-:S04]  /*eadb0*/  IMAD.WIDE R10, R12, 0x8, R10 ;  /* 0x000000080c0a7825 */ /* 0x002fc800078e020a */
[----:B------:R-:W-:Y:S02]  /*eadc0*/  IMAD.IADD R22, R9, 0x1, R22 ;  /* 0x0000000109167824 */ /* 0x000fe400078e0216 */
[----:B------:R-:W-:Y:S01]  /*eadd0*/  @P1 R2UR UR6, R212 ;  /* 0x00000000d40612ca */ /* 0x000fe200000e0000 */
[----:B------:R-:W-:Y:S01]  /*eade0*/  @P1 IMAD.MOV.U32 R12, RZ, RZ, 0x0 ;  /* 0x00000000ff0c1424 */ /* 0x000fe200078e00ff */
[C---:B------:R-:W-:Y:S01]  /*eadf0*/  @P1 R2UR UR7, R213.reuse ;  /* 0x00000000d50712ca */ /* 0x040fe200000e0000 */
[----:B------:R-:W-:Y:S01]  /*eae00*/  @P1 IMAD.MOV.U32 R13, RZ, RZ, 0x7ff00000 ;  /* 0x7ff00000ff0d1424 */ /* 0x000fe200078e00ff */
[----:B------:R-:W-:Y:S01]  /*eae10*/  ISETP.NE.AND P6, PT, R22, 0x3, PT ;  /* 0x000000031600780c */ /* 0x000fe20003fc5270 */
[----:B------:R-:W-:Y:S01]  /*eae20*/  @P1 IMAD.MOV.U32 R24, RZ, RZ, 0x0 ;  /* 0x00000000ff181424 */ /* 0x000fe200078e00ff */
[C---:B------:R-:W-:Y:S01]  /*eae30*/  @P1 R2UR UR8, R212.reuse ;  /* 0x00000000d40812ca */ /* 0x040fe200000e0000 */
[----:B------:R-:W-:Y:S01]  /*eae40*/  @P1 IMAD.MOV.U32 R25, RZ, RZ, -0x40100000 ;  /* 0xbff00000ff191424 */ /* 0x000fe200078e00ff */
[C---:B------:R-:W-:Y:S01]  /*eae50*/  @P1 R2UR UR9, R213.reuse ;  /* 0x00000000d50912ca */ /* 0x040fe200000e0000 */
[----:B------:R-:W-:Y:S01]  /*eae60*/  @P2 IMAD.MOV.U32 R22, RZ, RZ, 0x0 ;  /* 0x00000000ff162424 */ /* 0x000fe200078e00ff */
[----:B------:R-:W-:Y:S01]  /*eae70*/  @P2 R2UR UR10, R212 ;  /* 0x00000000d40a22ca */ /* 0x000fe200000e0000 */
[----:B------:R-:W-:Y:S01]  /*eae80*/  @P2 IMAD.MOV.U32 R23, RZ, RZ, 0x7ff00000 ;  /* 0x7ff00000ff172424 */ /* 0x000fe200078e00ff */
[----:B------:R-:W-:-:S02]  /*eae90*/  @P2 R2UR UR11, R213 ;  /* 0x00000000d50b22ca */ /* 0x000fc400000e0000 */
[C---:B------:R-:W-:Y:S01]  /*eaea0*/  @P2 R2UR UR12, R212.reuse ;  /* 0x00000000d40c22ca */ /* 0x040fe200000e0000 */
[----:B------:R1:W-:Y:S01]  /*eaeb0*/  @P1 STG.E.64 desc[UR6][R10.64], R12 ;  /* 0x0000000c0a001986 */ /* 0x0003e2000c101b06 */
[C---:B------:R-:W-:Y:S01]  /*eaec0*/  @P2 R2UR UR13, R213.reuse ;  /* 0x00000000d50d22ca */ /* 0x040fe200000e0000 */
[----:B------:R-:W-:Y:S01]  /*eaed0*/  @P6 IMAD.MOV.U32 R38, RZ, RZ, 0x0 ;  /* 0x00000000ff266424 */ /* 0x000fe200078e00ff */
[C---:B------:R-:W-:Y:S01]  /*eaee0*/  @P3 R2UR UR14, R212.reuse ;  /* 0x00000000d40e32ca */ /* 0x040fe200000e0000 */
[----:B------:R-:W-:Y:S01]  /*eaef0*/  @P6 IMAD.MOV.U32 R39, RZ, RZ, 0x7ff00000 ;  /* 0x7ff00000ff276424 */ /* 0x000fe200078e00ff */
[C---:B------:R-:W-:Y:S01]  /*eaf00*/  @P3 R2UR UR15, R213.reuse ;  /* 0x00000000d50f32ca */ /* 0x040fe200000e0000 */
[----:B------:R2:W-:Y:S01]  /*eaf10*/  @P1 STG.E.64 desc[UR8][R10.64+0x1388], R24 ;  /* 0x001388180a001986 */ /* 0x0005e2000c101b08 */
[C---:B------:R-:W-:Y:S02]  /*eaf20*/  @P3 R2UR UR16, R212.reuse ;  /* 0x00000000d41032ca */ /* 0x040fe400000e0000 */
[----:B------:R-:W-:Y:S01]  /*eaf30*/  @P3 R2UR UR17, R213 ;  /* 0x00000000d51132ca */ /* 0x000fe200000e0000 */
[----:B------:R3:W-:Y:S01]  /*eaf40*/  @P2 STG.E.64 desc[UR10][R10.64+0x8], R22 ;  /* 0x000008160a002986 */ /* 0x0007e2000c101b0a */
[----:B------:R-:W-:-:S02]  /*eaf50*/  @P6 R2UR UR18, R212 ;  /* 0x00000000d41262ca */ /* 0x000fc400000e0000 */
[C---:B------:R-:W-:Y:S01]  /*eaf60*/  @P6 R2UR UR19, R213.reuse ;  /* 0x00000000d51362ca */ /* 0x040fe200000e0000 */
[----:B-1----:R-:W-:Y:S01]  /*eaf70*/  @P2 IMAD.MOV.U32 R12, RZ, RZ, 0x0 ;  /* 0x00000000ff0c2424 */ /* 0x002fe200078e00ff */
[C---:B------:R-:W-:Y:S01]  /*eaf80*/  @P6 R2UR UR20, R212.reuse ;  /* 0x00000000d41462ca */ /* 0x040fe200000e0000 */
[----:B------:R-:W-:Y:S01]  /*eaf90*/  @P2 IMAD.MOV.U32 R13, RZ, RZ, -0x40100000 ;  /* 0xbff00000ff0d2424 */ /* 0x000fe200078e00ff */
[C---:B------:R-:W-:Y:S02]  /*eafa0*/  @P6 R2UR UR21, R213.reuse ;  /* 0x00000000d51562ca */ /* 0x040fe400000e0000 */
[C---:B------:R-:W-:Y:S01]  /*eafb0*/  @!P1 R2UR UR6, R212.reuse ;  /* 0x00000000d40692ca */ /* 0x040fe200000e0000 */
[----:B--2---:R-:W-:Y:S01]  /*eafc0*/  @P3 IMAD.MOV.U32 R24, RZ, RZ, 0x0 ;  /* 0x00000000ff183424 */ /* 0x004fe200078e00ff */
[----:B------:R1:W-:Y:S01]  /*eafd0*/  @P2 STG.E.64 desc[UR12][R10.64+0x1390], R12 ;  /* 0x0013900c0a002986 */ /* 0x0003e2000c101b0c */
[----:B------:R-:W-:Y:S01]  /*eafe0*/  @P3 IMAD.MOV.U32 R25, RZ, RZ, -0x40100000 ;  /* 0xbff00000ff193424 */ /* 0x000fe200078e00ff */
[C---:B------:R-:W-:Y:S01]  /*eaff0*/  @!P1 R2UR UR7, R213.reuse ;  /* 0x00000000d50792ca */ /* 0x040fe200000e0000 */
[----:B---3--:R-:W-:Y:S01]  /*eb000*/  @P3 IMAD.MOV.U32 R22, RZ, RZ, 0x0 ;  /* 0x00000000ff163424 */ /* 0x008fe200078e00ff */
[----:B------:R-:W-:Y:S01]  /*eb010*/  @!P1 R2UR UR8, R212 ;  /* 0x00000000d40892ca */ /* 0x000fe200000e0000 */
[----:B------:R-:W-:Y:S01]  /*eb020*/  @P3 IMAD.MOV.U32 R23, RZ, RZ, 0x7ff00000 ;  /* 0x7ff00000ff173424 */ /* 0x000fe200078e00ff */
[----:B------:R-:W-:Y:S01]  /*eb030*/  @P3 STG.E.64 desc[UR16][R10.64+0x1398], R24 ;  /* 0x001398180a003986 */ /* 0x000fe2000c101b10 */
[----:B------:R-:W-:-:S02]  /*eb040*/  @!P1 R2UR UR9, R213 ;  /* 0x00000000d50992ca */ /* 0x000fc400000e0000 */
[C---:B------:R-:W-:Y:S01]  /*eb050*/  @!P2 R2UR UR12, R212.reuse ;  /* 0x00000000d40ca2ca */ /* 0x040fe200000e0000 */
[----:B------:R2:W-:Y:S01]  /*eb060*/  @P3 STG.E.64 desc[UR14][R10.64+0x10], R22 ;  /* 0x000010160a003986 */ /* 0x0005e2000c101b0e */
[C---:B------:R-:W-:Y:S02]  /*eb070*/  @!P2 R2UR UR13, R213.reuse ;  /* 0x00000000d50da2ca */ /* 0x040fe400000e0000 */
[C---:B------:R-:W-:Y:S01]  /*eb080*/  @!P3 R2UR UR16, R212.reuse ;  /* 0x00000000d410b2ca */ /* 0x040fe200000e0000 */
[----:B------:R-:W-:Y:S01]  /*eb090*/  @P6 STG.E.64 desc[UR18][R10.64+0x18], R38 ;  /* 0x000018260a006986 */ /* 0x000fe2000c101b12 */
[C---:B------:R-:W-:Y:S01]  /*eb0a0*/  @!P3 R2UR UR17, R213.reuse ;  /* 0x00000000d511b2ca */ /* 0x040fe200000e0000 */
[----:B-1----:R-:W-:Y:S01]  /*eb0b0*/  @P6 IMAD.MOV.U32 R12, RZ, RZ, 0x0 ;  /* 0x00000000ff0c6424 */ /* 0x002fe200078e00ff */
[C---:B------:R-:W-:Y:S01]  /*eb0c0*/  @!P6 R2UR UR22, R212.reuse ;  /* 0x00000000d416e2ca */ /* 0x040fe200000e0000 */
[----:B------:R-:W-:Y:S01]  /*eb0d0*/  @P6 IMAD.MOV.U32 R13, RZ, RZ, -0x40100000 ;  /* 0xbff00000ff0d6424 */ /* 0x000fe200078e00ff */
[C---:B------:R-:W-:Y:S01]  /*eb0e0*/  @!P6 R2UR UR23, R213.reuse ;  /* 0x00000000d517e2ca */ /* 0x040fe200000e0000 */
[----:B------:R-:W-:Y:S01]  /*eb0f0*/  @!P3 IMAD.MOV.U32 R24, RZ, RZ, 0x0 ;  /* 0x00000000ff18b424 */ /* 0x000fe200078e00ff */
[C---:B------:R-:W-:Y:S01]  /*eb100*/  @!P2 R2UR UR10, R212.reuse ;  /* 0x00000000d40aa2ca */ /* 0x040fe200000e0000 */
[----:B------:R-:W-:Y:S01]  /*eb110*/  @!P3 IMAD.MOV.U32 R25, RZ, RZ, -0x3f56d000 ;  /* 0xc0a93000ff19b424 */ /* 0x000fe200078e00ff */
[C---:B------:R-:W-:Y:S01]  /*eb120*/  @!P2 R2UR UR11, R213.reuse ;  /* 0x00000000d50ba2ca */ /* 0x040fe200000e0000 */
[----:B------:R1:W-:Y:S01]  /*eb130*/  @P6 STG.E.64 desc[UR20][R10.64+0x13a0], R12 ;  /* 0x0013a00c0a006986 */ /* 0x0003e2000c101b14 */
[C---:B------:R-:W-:Y:S01]  /*eb140*/  @!P3 R2UR UR14, R212.reuse ;  /* 0x00000000d40eb2ca */ /* 0x040fe200000e0000 */
[----:B--2---:R-:W-:Y:S01]  /*eb150*/  @!P2 IMAD.MOV.U32 R22, RZ, RZ, 0x0 ;  /* 0x00000000ff16a424 */ /* 0x004fe200078e00ff */
[C---:B------:R-:W-:Y:S01]  /*eb160*/  @!P3 R2UR UR15, R213.reuse ;  /* 0x00000000d50fb2ca */ /* 0x040fe200000e0000 */
[----:B------:R-:W-:Y:S01]  /*eb170*/  @!P2 IMAD.MOV.U32 R23, RZ, RZ, -0x3f56d000 ;  /* 0xc0a93000ff17a424 */ /* 0x000fe200078e00ff */
[----:B------:R-:W-:Y:S01]  /*eb180*/  @!P6 R2UR UR18, R212 ;  /* 0x00000000d412e2ca */ /* 0x000fe200000e0000 */
[----:B------:R-:W-:Y:S01]  /*eb190*/  @!P6 IMAD.MOV.U32 R38, RZ, RZ, 0x0 ;  /* 0x00000000ff26e424 */ /* 0x000fe200078e00ff */
[----:B------:R-:W-:Y:S01]  /*eb1a0*/  @!P6 R2UR UR19, R213 ;  /* 0x00000000d513e2ca */ /* 0x000fe200000e0000 */
[----:B------:R-:W-:Y:S01]  /*eb1b0*/  @!P6 IMAD.MOV.U32 R39, RZ, RZ, -0x3f56d000 ;  /* 0xc0a93000ff27e424 */ /* 0x000fe200078e00ff */
[----:B------:R-:W-:Y:S04]  /*eb1c0*/  @!P1 STG.E.64 desc[UR6][R10.64], RZ ;  /* 0x000000ff0a009986 */ /* 0x000fe8000c101b06 */
[----:B------:R-:W-:Y:S01]  /*eb1d0*/  @!P2 STG.E.64 desc[UR12][R10.64+0x1390], R22 ;  /* 0x001390160a00a986 */ /* 0x000fe2000c101b0c */
[----:B-1----:R-:W-:-:S02]  /*eb1e0*/  @!P1 IMAD.MOV.U32 R12, RZ, RZ, 0x0 ;  /* 0x00000000ff0c9424 */ /* 0x002fc400078e00ff */
[----:B------:R-:W-:Y:S01]  /*eb1f0*/  @!P1 IMAD.MOV.U32 R13, RZ, RZ, -0x3f56d000 ;  /* 0xc0a93000ff0d9424 */ /* 0x000fe200078e00ff */
[----:B------:R-:W-:Y:S04]  /*eb200*/  @!P3 STG.E.64 desc[UR16][R10.64+0x1398], R24 ;  /* 0x001398180a00b986 */ /* 0x000fe8000c101b10 */
[----:B------:R-:W-:Y:S04]  /*eb210*/  @!P1 STG.E.64 desc[UR8][R10.64+0x1388], R12 ;  /* 0x0013880c0a009986 */ /* 0x000fe8000c101b08 */
[----:B------:R-:W-:Y:S04]  /*eb220*/  @!P6 STG.E.64 desc[UR22][R10.64+0x13a0], R38 ;  /* 0x0013a0260a00e986 */ /* 0x000fe8000c101b16 */
[----:B------:R-:W-:Y:S04]  /*eb230*/  @!P2 STG.E.64 desc[UR10][R10.64+0x8], RZ ;  /* 0x000008ff0a00a986 */ /* 0x000fe8000c101b0a */
[----:B------:R-:W-:Y:S04]  /*eb240*/  @!P3 STG.E.64 desc[UR14][R10.64+0x10], RZ ;  /* 0x000010ff0a00b986 */ /* 0x000fe8000c101b0e */
[----:B------:R1:W-:Y:S02]  /*eb250*/  @!P6 STG.E.64 desc[UR18][R10.64+0x18], RZ ;  /* 0x000018ff0a00e986 */ /* 0x0003e4000c101b12 */
[----:B-1----:R-:W-:-:S02]  /*eb260*/  VIADD R10, R40, 0x3 ;  /* 0x00000003280a7836 */ /* 0x002fc40000000000 */
[----:B------:R-:W-:-:S03]  /*eb270*/  VIADD R40, R40, 0x4 ;  /* 0x0000000428287836 */ /* 0x000fc60000000000 */
[----:B------:R-:W-:-:S13]  /*eb280*/  ISETP.NE.AND P1, PT, R10, R3, PT ;  /* 0x000000030a00720c */ /* 0x000fda0003f25270 */
[----:B------:R-:W-:Y:S05]  /*eb290*/  @P1 BRA `(.L_x_4706) ;  /* 0xfffffff8008c1947 */ /* 0x000fea000383ffff */
[----:B------:R-:W-:Y:S05]  /*eb2a0*/  BSYNC.RECONVERGENT B3 ;  /* 0x0000000000037941 */ /* 0x000fea0003800200 */
.L_x_4705:
[----:B------:R-:W-:-:S07]  /*eb2b0*/  IMAD.MOV.U32 R12, RZ, RZ, R40 ;  /* 0x000000ffff0c7224 */ /* 0x000fce00078e0028 */
.L_x_4704:
[----:B------:R-:W-:Y:S05]  /*eb2c0*/  BSYNC.RECONVERGENT B2 ;  /* 0x0000000000027941 */ /* 0x000fea0003800200 */
.L_x_4703:
[----:B------:R-:W-:-:S13]  /*eb2d0*/  ISETP.NE.AND P1, PT, R0, RZ, PT ;  /* 0x000000ff0000720c */ /* 0x000fda0003f25270 */
[----:B------:R-:W-:Y:S05]  /*eb2e0*/  @!P1 BRA `(.L_x_4702) ;  /* 0x0000000400209947 */ /* 0x000fea0003800000 */
[----:B------:R-:W-:-:S04]  /*eb2f0*/  VIADD R10, R1, 0x86 ;  /* 0x00000086010a7836 */ /* 0x000fc80000000000 */
[--C-:B------:R-:W-:Y:S02]  /*eb300*/  IMAD.IADD R38, R10, 0x1, R12.reuse ;  /* 0x000000010a267824 */ /* 0x100fe400078e020c */
[----:B------:R-:W1:Y:S03]  /*eb310*/  LDC.64 R10, c[0x0][0x428] ;  /* 0x00010a00ff0a7b82 */ /* 0x000e660000000a00 */
        /* <DEDUP_REMOVED lines=24> */
[----:B-1----:R-:W-:Y:S05]  /*eb4a0*/  @!P1 BRA `(.L_x_4702) ;  /* 0x0000000000b09947 */ /* 0x002fea0003800000 */
        /* <DEDUP_REMOVED lines=44> */
.L_x_4702:
[----:B------:R-:W-:Y:S05]  /*eb770*/  BSYNC.RECONVERGENT B1 ;  /* 0x0000000000017941 */ /* 0x000fea0003800200 */
.L_x_4701:
[C---:B------:R-:W-:Y:S01]  /*eb780*/  ISETP.NE.AND P1, PT, R8.reuse, R31, PT ;  /* 0x0000001f0800720c */ /* 0x040fe20003f25270 */
[----:B------:R-:W-:-:S12]  /*eb790*/  VIADD R8, R8, 0x1 ;  /* 0x0000000108087836 */ /* 0x000fd80000000000 */
[----:B------:R-:W-:Y:S05]  /*eb7a0*/  @P1 BRA `(.L_x_4707) ;  /* 0xfffffff400141947 */ /* 0x000fea000383ffff */
[----:B------:R-:W-:Y:S05]  /*eb7b0*/  BSYNC.RECONVERGENT B0 ;  /* 0x0000000000007941 */ /* 0x000fea0003800200 */
.L_x_4700:
[----:B------:R-:W-:Y:S01]  /*eb7c0*/  BSSY.RECONVERGENT B4, `(.L_x_4708) ;  /* 0x0000445000047945 */ /* 0x000fe20003800200 */
[----:B-1----:R-:W-:-:S07]  /*eb7d0*/  IMAD.MOV.U32 R25, RZ, RZ, 0x1 ;  /* 0x00000001ff197424 */ /* 0x002fce00078e00ff */
.L_x_4771:
[----:B------:R-:W-:Y:S04]  /*eb7e0*/  BSSY.RECONVERGENT B3, `(.L_x_4709) ;  /* 0x000043f000037945 */ /* 0x000fe80003800200 */
[----:B-123--:R-:W-:Y:S05]  /*eb7f0*/  @!P0 BRA `(.L_x_4710) ;  /* 0x0000004000f48947 */ /* 0x00efea0003800000 */
[----:B------:R-:W-:Y:S02]  /*eb800*/  VIADD R0, R1, 0x86 ;  /* 0x0000008601007836 */ /* 0x000fe40000000000 */
[----:B------:R-:W-:Y:S02]  /*eb810*/  VIADD R208, R25, 0xffffffff ;  /* 0xffffffff19d07836 */ /* 0x000fe40000000000 */
[----:B------:R-:W-:Y:S02]  /*eb820*/  IMAD.IADD R24, R0, 0x1, R25 ;  /* 0x0000000100187824 */ /* 0x000fe400078e0219 */
[----:B------:R-:W-:-:S07]  /*eb830*/  IMAD.MOV.U32 R19, RZ, RZ, 0x1 ;  /* 0x00000001ff137424 */ /* 0x000fce00078e00ff */
.L_x_4770:
[----:B-123--:R-:W1:Y:S01]  /*eb840*/  LDC.64 R38, c[0x0][0x428] ;  /* 0x00010a00ff267b82 */ /* 0x00ee620000000a00 */
[----:B------:R-:W-:Y:S01]  /*eb850*/  IMAD R0, R30, R208, R17 ;  /* 0x000000d01e007224 */ /* 0x000fe200078e0211 */
[----:B------:R-:W-:Y:S02]  /*eb860*/  R2UR UR6, R212 ;  /* 0x00000000d40672ca */ /* 0x000fe400000e0000 */
[----:B------:R-:W-:Y:S01]  /*eb870*/  R2UR UR7, R213 ;  /* 0x00000000d50772ca */ /* 0x000fe200000e0000 */
[----:B------:R-:W-:-:S04]  /*eb880*/  IMAD.IADD R0, R0, 0x1, R19 ;  /* 0x0000000100007824 */ /* 0x000fc800078e0213 */
[----:B-1----:R-:W-:-:S08]  /*eb890*/  IMAD.WIDE R38, R0, 0x8, R38 ;  /* 0x0000000800267825 */ /* 0x002fd000078e0226 */
[----:B------:R-:W2:Y:S01]  /*eb8a0*/  LDG.E.64 R22, desc[UR6][R38.64] ;  /* 0x0000000626167981 */ /* 0x000ea2000c1e1b00 */
[----:B------:R-:W-:Y:S01]  /*eb8b0*/  IMAD.MOV.U32 R10, RZ, RZ, -0x800000 ;  /* 0xff800000ff0a7424 */ /* 0x000fe200078e00ff */
[----:B------:R-:W-:Y:S01]  /*eb8c0*/  BSSY.RECONVERGENT B2, `(.L_x_4711) ;  /* 0x000042d000027945 */ /* 0x000fe20003800200 */
[----:B------:R-:W-:-:S06]  /*eb8d0*/  IMAD.MOV.U32 R11, RZ, RZ, 0x41cdcd64 ;  /* 0x41cdcd64ff0b7424 */ /* 0x000fcc00078e00ff */
[----:B--2---:R-:W-:-:S14]  /*eb8e0*/  DSETP.GEU.AND P1, PT, |R22|, R10, PT ;  /* 0x0000000a1600722a */ /* 0x004fdc0003f2e200 */
[----:B------:R-:W-:Y:S05]  /*eb8f0*/  @P1 BRA `(.L_x_4712) ;  /* 0x0000004000a41947 */ /* 0x000fea0003800000 */
[----:B------:R-:W-:-:S04]  /*eb900*/  VIADD R3, R1, 0x86 ;  /* 0x0000008601037836 */ /* 0x000fc80000000000 */
[----:B------:R-:W-:Y:S02]  /*eb910*/  IMAD.IADD R8, R3, 0x1, R19 ;  /* 0x0000000103087824 */ /* 0x000fe400078e0213 */
[----:B------:R-:W2:Y:S04]  /*eb920*/  LDL.U8 R3, [R24] ;  /* 0x0000000018037983 */ /* 0x000ea80000100000 */
[----:B------:R-:W3:Y:S01]  /*eb930*/  LDL.U8 R0, [R8+0x1b] ;  /* 0x00001b0008007983 */ /* 0x000ee20000100000 */
[----:B------:R-:W-:Y:S01]  /*eb940*/  BSSY.RECONVERGENT B1, `(.L_x_4713) ;  /* 0x000017a000017945 */ /* 0x000fe20003800200 */
[----:B--2---:R-:W-:Y:S02]  /*eb950*/  PRMT R206, R3, 0x8880, RZ ;  /* 0x0000888003ce7816 */ /* 0x004fe400000000ff */
[----:B---3-5:R-:W-:-:S05]  /*eb960*/  PRMT R9, R0, 0x8880, RZ ;  /* 0x0000888000097816 */ /* 0x028fca00000000ff */
        /* <DEDUP_REMOVED lines=28> */
[C---:B------:R-:W-:Y:S02]  /*ebb30*/  R2UR UR11, R213.reuse ;  /* 0x00000000d50b72ca */ /* 0x040fe400000e0000 */
[C---:B------:R-:W-:Y:S02]  /*ebb40*/  R2UR UR12, R212.reuse ;  /* 0x00000000d40c72ca */ /* 0x040fe400000e0000 */
[C---:B------:R-:W-:Y:S02]  /*ebb50*/  R2UR UR13, R213.reuse ;  /* 0x00000000d50d72ca */ /* 0x040fe400000e0000 */
[C---:B------:R-:W-:Y:S02]  /*ebb60*/  R2UR UR7, R213.reuse ;  /* 0x00000000d50772ca */ /* 0x040fe400000e0000 */
[----:B------:R-:W-:Y:S02]  /*ebb70*/  R2UR UR8, R212 ;  /* 0x00000000d40872ca */ /* 0x000fe400000e0000 */
[----:B------:R-:W-:-:S02]  /*ebb80*/  R2UR UR9, R213 ;  /* 0x00000000d50972ca */ /* 0x000fc400000e0000 */
[C---:B--2---:R-:W-:Y:S02]  /*ebb90*/  LOP3.LUT R41, R216.reuse, 0xffff, RZ, 0xc0, !PT ;  /* 0x0000ffffd8297812 */ /* 0x044fe400078ec0ff */
[----:B------:R-:W-:Y:S02]  /*ebba0*/  PRMT R216, R216, 0x5410, R9 ;  /* 0x00005410d8d87816 */ /* 0x000fe40000000009 */
[----:B------:R-:W-:-:S03]  /*ebbb0*/  PRMT R41, R41, 0x3340, R0 ;  /* 0x0000334029297816 */ /* 0x000fc60000000000 */
[----:B------:R-:W-:Y:S01]  /*ebbc0*/  IDP.2A.LO.S16.U8 R216, R216, UR6, R206 ;  /* 0x00000006d8d87c26 */ /* 0x000fe200080012ce */
[----:B------:R-:W-:Y:S01]  /*ebbd0*/  PRMT R40, R41, 0x5410, R40 ;  /* 0x0000541029287816 */ /* 0x000fe20000000028 */
[----:B------:R-:W-:Y:S01]  /*ebbe0*/  IMAD.WIDE R206, R206, 0x5, R204 ;  /* 0x00000005cece7825 */ /* 0x000fe200078e02cc */
[----:B---3--:R-:W-:Y:S01]  /*ebbf0*/  PRMT R41, R218, 0x8880, RZ ;  /* 0x00008880da297816 */ /* 0x008fe200000000ff */
[----:B------:R-:W-:-:S04]  /*ebc00*/  UMOV UR6, 0x57d19 ;  /* 0x00057d1900067882 */ /* 0x000fc80000000000 */
[----:B------:R-:W-:Y:S01]  /*ebc10*/  IDP.4A.S8.U8 R202, R40, UR6, R41 ;  /* 0x0000000628ca7c26 */ /* 0x000fe20008000229 */
[----:B-1----:R-:W-:Y:S02]  /*ebc20*/  LEA R40, P1, R206, R12, 0x3 ;  /* 0x0000000cce287211 */ /* 0x002fe400078218ff */
[----:B------:R-:W-:Y:S01]  /*ebc30*/  R2UR UR6, R212 ;  /* 0x00000000d40672ca */ /* 0x000fe200000e0000 */
[----:B----4-:R-:W-:Y:S01]  /*ebc40*/  IMAD.WIDE R202, R202, 0x8, R214 ;  /* 0x00000008caca7825 */ /* 0x010fe200078e02d6 */
[----:B------:R-:W-:-:S03]  /*ebc50*/  LEA.HI.X R41, R206, R13, R207, 0x3, P1 ;  /* 0x0000000dce297211 */ /* 0x000fc600008f1ccf */
[----:B------:R-:W-:Y:S01]  /*ebc60*/  IMAD.WIDE R214, R216, 0x8, R214 ;  /* 0x00000008d8d67825 */ /* 0x000fe200078e02d6 */
[----:B------:R-:W2:Y:S04]  /*ebc70*/  LDG.E.64 R200, desc[UR12][R202.64+0x9df8] ;  /* 0x009df80ccac87981 */ /* 0x000ea8000c1e1b00 */
[----:B------:R-:W3:Y:S04]  /*ebc80*/  LDG.E.64 R216, desc[UR10][R214.64+0x5208] ;  /* 0x0052080ad6d87981 */ /* 0x000ee8000c1e1b00 */
[----:B------:R-:W2:Y:S04]  /*ebc90*/  LDG.E.64 R198, desc[UR10][R40.64+0xb248] ;  /* 0x00b2480a28c67981 */ /* 0x000ea8000c1e1b00 */
[----:B------:R-:W4:Y:S04]  /*ebca0*/  LDG.E.64 R202, desc[UR8][R202.64+0x8a70] ;  /* 0x008a7008caca7981 */ /* 0x000f28000c1e1b00 */
[----:B------:R-:W4:Y:S01]  /*ebcb0*/  LDG.E.64 R40, desc[UR6][R40.64+0xb180] ;  /* 0x00b1800628287981 */ /* 0x000f22000c1e1b00 */
[----:B------:R-:W-:Y:S01]  /*ebcc0*/  PRMT R218, R218, 0x8880, RZ ;  /* 0x00008880dada7816 */ /* 0x000fe200000000ff */
[----:B------:R-:W-:Y:S03]  /*ebcd0*/  BSSY.RECONVERGENT B0, `(.L_x_4715) ;  /* 0x000011b000007945 */ /* 0x000fe60003800200 */
        /* <DEDUP_REMOVED lines=30> */
[----:B------:R-:W-:Y:S05]  /*ebec0*/  BMOV.32.CLEAR RZ, B11 ;  /* 0x000000000bff7355 */ /* 0x000fea0000100000 */
[----:B------:R-:W-:Y:S01]  /*ebed0*/  DADD R96, R96, R216 ;  /* 0x0000000060607229 */ /* 0x000fe200000000d8 */
[----:B------:R-:W-:Y:S07]  /*ebee0*/  BSSY.RECONVERGENT B11, `(.L_x_4718) ;  /* 0x000001f0000b7945 */ /* 0x000fee0003800200 */
[----:B------:R-:W-:-:S02]  /*ebef0*/  DSETP.GT.AND P1, PT, |R96|, R10, PT ;  /* 0x0000000a6000722a */ /* 0x000fc40003f24200 */
        /* <DEDUP_REMOVED lines=25> */
[----:B------:R-:W-:-:S07]  /*ec090*/  MOV R9, 0xec0b0 ;  /* 0x000ec0b000097802 */ /* 0x000fce0000000f00 */
[----:B0-----:R-:W-:Y:S05]  /*ec0a0*/  CALL.REL.NOINC `($__internal_0_$__cuda_sm20_div_rn_f64_full) ;  /* 0x000008fc00dc7944 */ /* 0x001fea0003c00000 */
[----:B------:R-:W-:Y:S02]  /*ec0b0*/  IMAD.MOV.U32 R96, RZ, RZ, R10 ;  /* 0x000000ffff607224 */ /* 0x000fe400078e000a */
[----:B------:R-:W-:-:S07]  /*ec0c0*/  IMAD.MOV.U32 R97, RZ, RZ, R11 ;  /* 0x000000ffff617224 */ /* 0x000fce00078e000b */
.L_x_4719:
[----:B------:R-:W-:Y:S05]  /*ec0d0*/  BSYNC.RECONVERGENT B11 ;  /* 0x00000000000b7941 */ /* 0x000fea0003800200 */
.L_x_4718:
        /* <DEDUP_REMOVED lines=31> */
.L_x_4722:
[----:B------:R-:W-:Y:S05]  /*ec2d0*/  BSYNC.RECONVERGENT B11 ;  /* 0x00000000000b7941 */ /* 0x000fea0003800200 */
.L_x_4721:
        /* <DEDUP_REMOVED lines=9> */
.L_x_4717:
[----:B------:R-:W-:Y:S02]  /*ec370*/  R2UR UR6, R212 ;  /* 0x00000000d40672ca */ /* 0x000fe400000e0000 */
[----:B------:R-:W-:-:S13]  /*ec380*/  R2UR UR7, R213 ;  /* 0x00000000d50772ca */ /* 0x000fda00000e0000 */
[----:B------:R-:W2:Y:S01]  /*ec390*/  LDG.E.64 R214, desc[UR6][R214.64+0x4e20] ;  /* 0x004e2006d6d67981 */ /* 0x000ea2000c1e1b00 */
[----:B------:R-:W-:Y:S01]  /*ec3a0*/  DADD R216, R198, R216 ;  /* 0x00000000c6d87229 */ /* 0x000fe200000000d8 */
[----:B------:R-:W-:Y:S01]  /*ec3b0*/  UMOV UR6, 0xcccccccd ;  /* 0xcccccccd00067882 */ /* 0x000fe20000000000 */
[----:B------:R-:W-:Y:S01]  /*ec3c0*/  UMOV UR7, 0x4016cccc ;  /* 0x4016cccc00077882 */ /* 0x000fe20000000000 */
[----:B------:R-:W-:Y:S01]  /*ec3d0*/  IMAD.MOV.U32 R12, RZ, RZ, 0x1 ;  /* 0x00000001ff0c7424 */ /* 0x000fe200078e00ff */
[----:B------:R-:W-:Y:S05]  /*ec3e0*/  BMOV.32.CLEAR RZ, B11 ;  /* 0x000000000bff7355 */ /* 0x000fea0000100000 */
[----:B------:R-:W-:Y:S01]  /*ec3f0*/  DSETP.GT.AND P1, PT, |R216|, R10, PT ;  /* 0x0000000ad800722a */ /* 0x000fe20003f24200 */
[----:B------:R-:W-:Y:S05]  /*ec400*/  BSSY.RECONVERGENT B11, `(.L_x_4723) ;  /* 0x000001c0000b7945 */ /* 0x000fea0003800200 */
[----:B------:R-:W-:-:S02]  /*ec410*/  FSEL R206, R216, RZ, !P1 ;  /* 0x000000ffd8ce7208 */ /* 0x000fc40004800000 */
        /* <DEDUP_REMOVED lines=26> */
.L_x_4724:
[----:B------:R-:W-:Y:S05]  /*ec5c0*/  BSYNC.RECONVERGENT B11 ;  /* 0x00000000000b7941 */ /* 0x000fea0003800200 */
.L_x_4723:
        /* <DEDUP_REMOVED lines=9> */
[----:B------:R-:W-:Y:S05]  /*ec660*/  BMOV.32.CLEAR RZ, B11 ;  /* 0x000000000bff7355 */ /* 0x000fea0000100000 */
        /* <DEDUP_REMOVED lines=23> */
.L_x_4726:
[----:B------:R-:W-:Y:S05]  /*ec7e0*/  BSYNC.RECONVERGENT B11 ;  /* 0x00000000000b7941 */ /* 0x000fea0003800200 */
.L_x_4725:
        /* <DEDUP_REMOVED lines=9> */
.L_x_4716:
        /* <DEDUP_REMOVED lines=21> */
[----:B------:R-:W-:Y:S05]  /*ec9d0*/  BMOV.32.CLEAR RZ, B11 ;  /* 0x000000000bff7355 */ /* 0x000fea0000100000 */
[----:B------:R-:W-:Y:S01]  /*ec9e0*/  DSETP.GT.AND P1, PT, |R214|, R10, PT ;  /* 0x0000000ad600722a */ /* 0x000fe20003f24200 */
[----:B------:R-:W-:Y:S05]  /*ec9f0*/  BSSY.RECONVERGENT B11, `(.L_x_4727) ;  /* 0x000001e0000b7945 */ /* 0x000fea0003800200 */
[----:B------:R-:W-:-:S02]  /*eca00*/  FSEL R206, R214, RZ, !P1 ;  /* 0x000000ffd6ce7208 */ /* 0x000fc40004800000 */
        /* <DEDUP_REMOVED lines=28> */
.L_x_4728:
[----:B------:R-:W-:Y:S05]  /*ecbd0*/  BSYNC.RECONVERGENT B11 ;  /* 0x00000000000b7941 */ /* 0x000fea0003800200 */
.L_x_4727:
        /* <DEDUP_REMOVED lines=33> */
.L_x_4730:
[----:B------:R-:W-:Y:S05]  /*ecdf0*/  BSYNC.RECONVERGENT B11 ;  /* 0x00000000000b7941 */ /* 0x000fea0003800200 */
.L_x_4729:
        /* <DEDUP_REMOVED lines=8> */
.L_x_4720:
[----:B------:R-:W-:Y:S05]  /*ece80*/  BSYNC.RECONVERGENT B0 ;  /* 0x0000000000007941 */ /* 0x000fea0003800200 */
.L_x_4715:
        /* <DEDUP_REMOVED lines=31> */
.L_x_4732:
[----:B------:R-:W-:Y:S05]  /*ed080*/  BSYNC.RECONVERGENT B0 ;  /* 0x0000000000007941 */ /* 0x000fea0003800200 */
.L_x_4731:
[----:B------:R-:W-:-:S06]  /*ed090*/  DSETP.GEU.AND P1, PT, R96, R200, PT ;  /* 0x000000c86000722a */ /* 0x000fcc0003f2e000 */
[----:B------:R-:W-:Y:S02]  /*ed0a0*/  FSEL R198, R198, R206, !P1 ;  /* 0x000000cec6c67208 */ /* 0x000fe40004800000 */
[----:B------:R-:W-:Y:S02]  /*ed0b0*/  FSEL R199, R199, R207, !P1 ;  /* 0x000000cfc7c77208 */ /* 0x000fe40004800000 */
[----:B------:R-:W-:Y:S02]  /*ed0c0*/  FSEL R40, R40, R204, !P1 ;  /* 0x000000cc28287208 */ /* 0x000fe40004800000 */
[----:B------:R-:W-:-:S07]  /*ed0d0*/  FSEL R41, R41, R205, !P1 ;  /* 0x000000cd29297208 */ /* 0x000fce0004800000 */
.L_x_4714:
[----:B------:R-:W-:Y:S05]  /*ed0e0*/  BSYNC.RECONVERGENT B1 ;  /* 0x0000000000017941 */ /* 0x000fea0003800200 */
.L_x_4713:
        /* <DEDUP_REMOVED lines=19> */
[----:B------:R-:W-:Y:S01]  /*ed220*/  IMAD.MOV.U32 R200, RZ, RZ, 0x1 ;  /* 0x00000001ffc87424 */ /* 0x000fe200078e00ff */
[----:B------:R-:W-:Y:S01]  /*ed230*/  BSSY.RECONVERGENT B0, `(.L_x_4733) ;  /* 0x000001c000007945 */ /* 0x000fe20003800200 */
[----:B--2---:R-:W-:Y:S01]  /*ed240*/  DADD R10, R202, -UR6 ;  /* 0x80000006ca0a7e29 */ /* 0x004fe20008000000 */
[----:B------:R-:W-:Y:S01]  /*ed250*/  UMOV UR6, 0x3a29c77a ;  /* 0x3a29c77a00067882 */ /* 0x000fe20000000000 */
[----:B------:R-:W-:-:S06]  /*ed260*/  UMOV UR7, 0x3fffcb92 ;  /* 0x3fffcb9200077882 */ /* 0x000fcc0000000000 */
[----:B------:R-:W-:-:S06]  /*ed270*/  DFMA R10, R36, UR6, R10 ;  /* 0x00000006240a7c2b */ /* 0x000fcc000800000a */
[----:B------:R-:W2:Y:S02]  /*ed280*/  MUFU.RCP64H R201, R11 ;  /* 0x0000000b00c97308 */ /* 0x000ea40000001800 */
[----:B--2---:R-:W-:-:S08]  /*ed290*/  DFMA R12, -R10, R200, 1 ;  /* 0x3ff000000a0c742b */ /* 0x004fd000000001c8 */
[----:B------:R-:W-:-:S08]  /*ed2a0*/  DFMA R12, R12, R12, R12 ;  /* 0x0000000c0c0c722b */ /* 0x000fd0000000000c */
[----:B------:R-:W-:Y:S02]  /*ed2b0*/  DFMA R200, R200, R12, R200 ;  /* 0x0000000cc8c8722b */ /* 0x000fe400000000c8 */
[----:B------:R-:W-:-:S06]  /*ed2c0*/  DADD R12, R22, 200 ;  /* 0x40690000160c7429 */ /* 0x000fcc0000000000 */
[----:B-1----:R-:W-:-:S04]  /*ed2d0*/  DFMA R40, -R10, R200, 1 ;  /* 0x3ff000000a28742b */ /* 0x002fc800000001c8 */
        /* <DEDUP_REMOVED lines=17> */
.L_x_4734:
[----:B------:R-:W-:Y:S05]  /*ed3f0*/  BSYNC.RECONVERGENT B0 ;  /* 0x0000000000007941 */ /* 0x000fea0003800200 */
.L_x_4733:
        /* <DEDUP_REMOVED lines=36> */
.L_x_4736:
[----:B------:R-:W-:Y:S05]  /*ed640*/  BSYNC.RECONVERGENT B0 ;  /* 0x0000000000007941 */ /* 0x000fea0003800200 */
.L_x_4735:
        /* <DEDUP_REMOVED lines=27> */
.L_x_4738:
[----:B------:R-:W-:Y:S05]  /*ed800*/  BSYNC.RECONVERGENT B0 ;  /* 0x0000000000007941 */ /* 0x000fea0003800200 */
.L_x_4737:
[----:B------:R-:W-:Y:S01]  /*ed810*/  DSETP.GEU.AND P2, PT, R202, -2500, PT ;  /* 0xc0a38800ca00742a */ /* 0x000fe20003f4e000 */
[----:B------:R-:W-:Y:S05]  /*ed820*/  BSSY.RECONVERGENT B0, `(.L_x_4739) ;  /* 0x0000023000007945 */ /* 0x000fea0003800200 */
[----:B------:R-:W-:Y:S02]  /*ed830*/  FSEL R12, R22, RZ, P2 ;  /* 0x000000ff160c7208 */ /* 0x000fe40001000000 */
[----:B------:R-:W-:Y:S02]  /*ed840*/  FSEL R13, R23, RZ, P2 ;  /* 0x000000ff170d7208 */ /* 0x000fe40001000000 */
[----:B------:R-:W-:-:S02]  /*ed850*/  FSEL R204, R202, RZ, P2 ;  /* 0x000000ffcacc7208 */ /* 0x000fc40001000000 */
[----:B------:R-:W-:Y:S01]  /*ed860*/  FSEL R205, R203, -5.287109375, P2 ;  /* 0xc0a93000cbcd7808 */ /* 0x000fe20001000000 */
[----:B------:R-:W-:Y:S02]  /*ed870*/  DSETP.GEU.AND P2, PT, R40, -2500, PT ;  /* 0xc0a388002800742a */ /* 0x000fe40003f4e000 */
[----:B------:R-:W-:-:S04]  /*ed880*/  DSETP.GT.AND P1, PT, R12, RZ, PT ;  /* 0x000000ff0c00722a */ /* 0x000fc80003f24000 */
[----:B------:R-:W-:Y:S02]  /*ed890*/  FSEL R40, R40, RZ, P2 ;  /* 0x000000ff28287208 */ /* 0x000fe40001000000 */
[----:B------:R-:W-:Y:S01]  /*ed8a0*/  DSETP.LEU.OR P1, PT, R204, RZ, !P1 ;  /* 0x000000ffcc00722a */ /* 0x000fe20004f2b400 */
[----:B------:R-:W-:Y:S02]  /*ed8b0*/  FSEL R41, R41, -5.287109375, P2 ;  /* 0xc0a9300029297808 */ /* 0x000fe40001000000 */
[----:B------:R-:W-:Y:S02]  /*ed8c0*/  FSEL R198, R198, RZ, P2 ;  /* 0x000000ffc6c67208 */ /* 0x000fe40001000000 */
[----:B------:R-:W-:Y:S01]  /*ed8d0*/  FSEL R199, R199, RZ, P2 ;  /* 0x000000ffc7c77208 */ /* 0x000fe20001000000 */
        /* <DEDUP_REMOVED lines=23> */
.L_x_4740:
[----:B------:R-:W-:Y:S05]  /*eda50*/  BSYNC.RECONVERGENT B0 ;  /* 0x0000000000007941 */ /* 0x000fea0003800200 */
.L_x_4739:
[----:B------:R-:W3:Y:S01]  /*eda60*/  LDCU.64 UR6, c[0x0][0x410] ;  /* 0x00008200ff0677ac */ /* 0x000ee20008000a00 */
[----:B------:R-:W-:Y:S01]  /*eda70*/  PRMT R200, R0, 0x8880, RZ ;  /* 0x0000888000c87816 */ /* 0x000fe200000000ff */
[----:B------:R-:W-:Y:S01]  /*eda80*/  IMAD.MOV.U32 R216, RZ, RZ, 0x3 ;  /* 0x00000003ffd87424 */ /* 0x000fe200078e00ff */
[----:B------:R-:W-:Y:S02]  /*eda90*/  PRMT R10, R3, 0x8880, RZ ;  /* 0x00008880030a7816 */ /* 0x000fe400000000ff */
[----:B------:R-:W-:Y:S02]  /*edaa0*/  SHF.R.S32.HI R201, RZ, 0x1f, R200 ;  /* 0x0000001fffc97819 */ /* 0x000fe400000114c8 */
[----:B------:R-:W-:Y:S01]  /*edab0*/  SHF.R.S32.HI R9, RZ, 0x1f, R10 ;  /* 0x0000001fff097819 */ /* 0x000fe2000001140a */
[----:B------:R-:W-:-:S04]  /*edac0*/  IMAD.WIDE.U32 R10, R10, 0x5, R200 ;  /* 0x000000050a0a7825 */ /* 0x000fc800078e00c8 */
[----:B------:R-:W-:-:S04]  /*edad0*/  IMAD R9, R9, 0x5, RZ ;  /* 0x0000000509097824 */ /* 0x000fc800078e02ff */
[----:B------:R-:W-:Y:S01]  /*edae0*/  IMAD.IADD R9, R11, 0x1, R9 ;  /* 0x000000010b097824 */ /* 0x000fe200078e0209 */
[----:B---3--:R-:W-:-:S04]  /*edaf0*/  LEA R202, P1, R10, UR6, 0x3 ;  /* 0x000000060aca7c11 */ /* 0x008fc8000f8218ff */
[----:B------:R-:W-:-:S09]  /*edb00*/  LEA.HI.X R203, R10, UR7, R9, 0x3, P1 ;  /* 0x000000070acb7c11 */ /* 0x000fd200088f1c09 */
.L_x_4769:
        /* <DEDUP_REMOVED lines=11> */
[----:B--23--:R-:W-:Y:S05]  /*edbc0*/  @P2 BRA `(.L_x_4742) ;  /* 0x0000001c00e82947 */ /* 0x00cfea0003800000 */
.L_x_4768:
[----:B---3--:R-:W3:Y:S01]  /*edbd0*/  LDC.64 R10, c[0x0][0x428] ;  /* 0x00010a00ff0a7b82 */ /* 0x008ee20000000a00 */
[----:B------:R-:W-:Y:S01]  /*edbe0*/  IMAD.MOV.U32 R223, RZ, RZ, R217 ;  /* 0x000000ffffdf7224 */ /* 0x000fe200078e00d9 */
[----:B------:R-:W-:Y:S01]  /*edbf0*/  R2UR UR6, R212 ;  /* 0x00000000d40672ca */ /* 0x000fe200000e0000 */
[----:B------:R-:W-:Y:S01]  /*edc00*/  VIADD R217, R217, 0xffffffff ;  /* 0xffffffffd9d97836 */ /* 0x000fe20000000000 */
[----:B------:R-:W-:Y:S01]  /*edc10*/  R2UR UR7, R213 ;  /* 0x00000000d50772ca */ /* 0x000fe200000e0000 */
[----:B------:R-:W-:-:S04]  /*edc20*/  IMAD.IADD R9, R17, 0x1, R222 ;  /* 0x0000000111097824 */ /* 0x000fc800078e02de */
[----:B------:R-:W-:-:S04]  /*edc30*/  IMAD R9, R30, R217, R9 ;  /* 0x000000d91e097224 */ /* 0x000fc800078e0209 */
[----:B---3--:R-:W-:-:S05]  /*edc40*/  IMAD.WIDE R10, R9, 0x8, R10 ;  /* 0x00000008090a7825 */ /* 0x008fca00078e020a */
[----:B--2---:R-:W2:Y:S01]  /*edc50*/  LDG.E.64 R12, desc[UR6][R10.64] ;  /* 0x000000060a0c7981 */ /* 0x004ea2000c1e1b00 */
        /* <DEDUP_REMOVED lines=11> */
[----:B------:R-:W-:Y:S01]  /*edd10*/  ISETP.NE.AND P2, PT, R225, RZ, PT ;  /* 0x000000ffe100720c */ /* 0x000fe20003f45270 */
[----:B------:R-:W2:Y:S05]  /*edd20*/  BMOV.32.CLEAR R224, B11 ;  /* 0x000000000be07355 */ /* 0x000eaa0000100000 */
[----:B------:R-:W-:Y:S01]  /*edd30*/  ISETP.NE.AND P3, PT, R9, RZ, PT ;  /* 0x000000ff0900720c */ /* 0x000fe20003f65270 */
[----:B------:R-:W-:Y:S01]  /*edd40*/  IMAD.IADD R206, R225, 0x1, R9 ;  /* 0x00000001e1ce7824 */ /* 0x000fe200078e0209 */
[----:B------:R-:W-:-:S02]  /*edd50*/  ISETP.GT.AND P6, PT, R9, RZ, !P2 ;  /* 0x000000ff0900720c */ /* 0x000fc400057c4270 */
[----:B------:R-:W-:-:S13]  /*edd60*/  ISETP.LT.OR P3, PT, R225, 0x1, P3 ;  /* 0x00000001e100780c */ /* 0x000fda0001f61670 */
[----:B--2---:R-:W-:Y:S05]  /*edd70*/  @P3 BRA !P6, `(.L_x_4746) ;  /* 0x0000000c00643947 */ /* 0x004fea0007000000 */
[----:B------:R-:W-:Y:S02]  /*edd80*/  ISETP.NE.AND P3, PT, R9, 0x1, PT ;  /* 0x000000010900780c */ /* 0x000fe40003f65270 */
[----:B------:R-:W-:-:S13]  /*edd90*/  ISETP.NE.AND P6, PT, R225, 0x1, PT ;  /* 0x00000001e100780c */ /* 0x000fda0003fc5270 */
[----:B------:R-:W-:Y:S05]  /*edda0*/  @P3 BRA P6, `(.L_x_4747) ;  /* 0x0000000400b83947 */ /* 0x000fea0003000000 */
[C---:B------:R-:W-:Y:S01]  /*eddb0*/  ISETP.NE.AND P3, PT, R9.reuse, RZ, PT ;  /* 0x000000ff0900720c */ /* 0x040fe20003f65270 */
[----:B------:R-:W-:Y:S05]  /*eddc0*/  BMOV.32.CLEAR RZ, B11 ;  /* 0x000000000bff7355 */ /* 0x000fea0000100000 */
[----:B------:R-:W-:Y:S01]  /*eddd0*/  ISETP.EQ.AND P2, PT, R9, 0x1, !P2 ;  /* 0x000000010900780c */ /* 0x000fe20005742270 */
[----:B------:R-:W-:Y:S01]  /*edde0*/  BSSY.RECONVERGENT B11, `(.L_x_4748) ;  /* 0x00000220000b7945 */ /* 0x000fe20003800200 */
[----:B------:R-:W-:Y:S02]  /*eddf0*/  ISETP.EQ.AND P3, PT, R225, 0x1, !P3 ;  /* 0x00000001e100780c */ /* 0x000fe40005f62270 */
[----:B------:R-:W-:Y:S01]  /*ede00*/  CS2R R204, SRZ ;  /* 0x0000000000cc7805 */ /* 0x000fe2000001ff00 */
[----:B------:R-:W-:Y:S01]  /*ede10*/  IMAD.MOV.U32 R22, RZ, RZ, 0x0 ;  /* 0x00000000ff167424 */ /* 0x000fe200078e00ff */
[----:B------:R-:W-:Y:S01]  /*ede20*/  PLOP3.LUT P2, PT, P2, P3, PT, 0xf8, 0x8f ;  /* 0x00000000008f781c */ /* 0x000fe20001747f70 */
[----:B------:R-:W-:-:S12]  /*ede30*/  IMAD.MOV.U32 R23, RZ, RZ, -0x3f56d000 ;  /* 0xc0a93000ff177424 */ /* 0x000fd800078e00ff */
[----:B------:R-:W-:Y:S05]  /*ede40*/  @!P2 BRA `(.L_x_4749) ;  /* 0x00000000006ca947 */ /* 0x000fea0003800000 */
[----:B------:R-:W-:Y:S01]  /*ede50*/  VIADD R207, R1, 0x86 ;  /* 0x0000008601cf7836 */ /* 0x000fe20000000000 */
[----:B------:R-:W2:Y:S03]  /*ede60*/  LDC.64 R214, c[0x0][0x410] ;  /* 0x00010400ffd67b82 */ /* 0x000ea60000000a00 */
[C---:B------:R-:W-:Y:S02]  /*ede70*/  IMAD.IADD R22, R207.reuse, 0x1, R223 ;  /* 0x00000001cf167824 */ /* 0x040fe400078e02df */
[----:B------:R-:W-:-:S04]  /*ede80*/  IMAD.IADD R9, R207, 0x1, R222 ;  /* 0x00000001cf097824 */ /* 0x000fc800078e02de */
[----:B------:R-:W3:Y:S04]  /*ede90*/  LDL.U8 R22, [R22] ;  /* 0x0000000016167983 */ /* 0x000ee80000100000 */
[----:B------:R-:W4:Y:S01]  /*edea0*/  LDL.U8 R9, [R9+0x1b] ;  /* 0x00001b0009097983 */ /* 0x000f220000100000 */
        /* <DEDUP_REMOVED lines=9> */
[----:B---3--:R-:W-:Y:S02]  /*edf40*/  PRMT R22, R22, 0x3340, R3 ;  /* 0x0000334016167816 */ /* 0x008fe40000000003 */
[----:B----4-:R-:W-:-:S04]  /*edf50*/  PRMT R9, R9, 0x3340, RZ ;  /* 0x0000334009097816 */ /* 0x010fc800000000ff */
[----:B------:R-:W-:Y:S01]  /*edf60*/  PRMT R9, R22, 0x5410, R9 ;  /* 0x0000541016097816 */ /* 0x000fe20000000009 */
[----:B--2---:R-:W-:-:S04]  /*edf70*/  IMAD.WIDE.U32 R22, R206, 0x8, R214 ;  /* 0x00000008ce167825 */ /* 0x004fc800078e00d6 */
        /* <DEDUP_REMOVED lines=8> */
.L_x_4749:
[----:B------:R-:W-:Y:S05]  /*ee000*/  BSYNC.RECONVERGENT B11 ;  /* 0x00000000000b7941 */ /* 0x000fea0003800200 */
.L_x_4748:
        /* <DEDUP_REMOVED lines=8> */
[----:B------:R-:W-:Y:S01]  /*ee090*/  BSSY.RECONVERGENT B11, `(.L_x_4750) ;  /* 0x000001d0000b7945 */ /* 0x000fe20003800200 */
        /* <DEDUP_REMOVED lines=25> */
[----:B01----:R-:W-:Y:S05]  /*ee230*/  CALL.REL.NOINC `($__internal_0_$__cuda_sm20_div_rn_f64_full) ;  /* 0x000008dc00787944 */ /* 0x003fea0003c00000 */
[----:B------:R-:W-:Y:S02]  /*ee240*/  IMAD.MOV.U32 R22, RZ, RZ, R10 ;  /* 0x000000ffff167224 */ /* 0x000fe400078e000a */
[----:B------:R-:W-:-:S07]  /*ee250*/  IMAD.MOV.U32 R23, RZ, RZ, R11 ;  /* 0x000000ffff177224 */ /* 0x000fce00078e000b */
.L_x_4751:
[----:B------:R-:W-:Y:S05]  /*ee260*/  BSYNC.RECONVERGENT B11 ;  /* 0x00000000000b7941 */ /* 0x000fea0003800200 */
.L_x_4750:
        /* <DEDUP_REMOVED lines=27> */
.L_x_4753:
[----:B------:R-:W-:Y:S05]  /*ee420*/  BSYNC.RECONVERGENT B11 ;  /* 0x00000000000b7941 */ /* 0x000fea0003800200 */
.L_x_4752:
[----:B------:R-:W-:-:S06]  /*ee430*/  DSETP.GT.AND P2, PT, R22, R214, PT ;  /* 0x000000d61600722a */ /* 0x000fcc0003f44000 */
[----:B------:R-:W-:Y:S02]  /*ee440*/  FSEL R10, R206, RZ, P2 ;  /* 0x000000ffce0a7208 */ /* 0x000fe40001000000 */
[----:B------:R-:W-:Y:S02]  /*ee450*/  FSEL R11, R207, +QNAN , P2 ;  /* 0x7ff00000cf0b7808 */ /* 0x000fe40001000000 */
[----:B------:R-:W-:Y:S02]  /*ee460*/  FSEL R12, R204, RZ, P2 ;  /* 0x000000ffcc0c7208 */ /* 0x000fe40001000000 */
[----:B------:R-:W-:Y:S01]  /*ee470*/  FSEL R13, R205, -1.875, P2 ;  /* 0xbff00000cd0d7808 */ /* 0x000fe20001000000 */
[----:B------:R-:W-:Y:S06]  /*ee480*/  BRA `(.L_x_4754) ;  /* 0x0000001400547947 */ /* 0x000fec0003800000 */
.L_x_4747:
[----:B------:R-:W-:Y:S01]  /*ee490*/  VIADD R9, R1, 0x86 ;  /* 0x0000008601097836 */ /* 0x000fe20000000000 */
[----:B------:R-:W2:Y:S01]  /*ee4a0*/  LDC.64 R214, c[0x0][0x410] ;  /* 0x00010400ffd67b82 */ /* 0x000ea20000000a00 */
[----:B------:R-:W3:Y:S02]  /*ee4b0*/  LDCU.64 UR6, c[0x0][0x410] ;  /* 0x00008200ff0677ac */ /* 0x000ee40008000a00 */
[C---:B------:R-:W-:Y:S02]  /*ee4c0*/  IMAD.IADD R22, R9.reuse, 0x1, R222 ;  /* 0x0000000109167824 */ /* 0x040fe400078e02de */
[----:B------:R-:W-:-:S04]  /*ee4d0*/  IMAD.IADD R9, R9, 0x1, R223 ;  /* 0x0000000109097824 */ /* 0x000fc800078e02df */
[----:B------:R-:W4:Y:S04]  /*ee4e0*/  LDL.S8 R22, [R22+0x1b] ;  /* 0x00001b0016167983 */ /* 0x000f280000100200 */
[----:B------:R-:W5:Y:S01]  /*ee4f0*/  LDL.S8 R9, [R9] ;  /* 0x0000000009097983 */ /* 0x000f620000100200 */
[C---:B------:R-:W-:Y:S02]  /*ee500*/  R2UR UR8, R212.reuse ;  /* 0x00000000d40872ca */ /* 0x040fe400000e0000 */
[C---:B------:R-:W-:Y:S02]  /*ee510*/  R2UR UR9, R213.reuse ;  /* 0x00000000d50972ca */ /* 0x040fe400000e0000 */
[----:B------:R-:W-:Y:S02]  /*ee520*/  R2UR UR10, R212 ;  /* 0x00000000d40a72ca */ /* 0x000fe400000e0000 */
[----:B------:R-:W-:-:S02]  /*ee530*/  R2UR UR11, R213 ;  /* 0x00000000d50b72ca */ /* 0x000fc400000e0000 */
[----:B------:R-:W-:Y:S01]  /*ee540*/  R2UR UR12, R212 ;  /* 0x00000000d40c72ca */ /* 0x000fe200000e0000 */
[----:B--2---:R-:W-:Y:S01]  /*ee550*/  IMAD.WIDE R214, R206, 0x8, R214 ;  /* 0x00000008ced67825 */ /* 0x004fe200078e02d6 */
[C---:B------:R-:W-:Y:S02]  /*ee560*/  R2UR UR13, R213.reuse ;  /* 0x00000000d50d72ca */ /* 0x040fe400000e0000 */
[C---:B------:R-:W-:Y:S02]  /*ee570*/  R2UR UR14, R212.reuse ;  /* 0x00000000d40e72ca */ /* 0x040fe400000e0000 */
[C---:B------:R-:W-:Y:S01]  /*ee580*/  R2UR UR15, R213.reuse ;  /* 0x00000000d50f72ca */ /* 0x040fe200000e0000 */
[----:B------:R-:W2:Y:S01]  /*ee590*/  LDG.E.64 R218, desc[UR8][R214.64+0x6268] ;  /* 0x00626808d6da7981 */ /* 0x000ea2000c1e1b00 */
[----:B------:R-:W-:Y:S02]  /*ee5a0*/  R2UR UR16, R212 ;  /* 0x00000000d41072ca */ /* 0x000fe400000e0000 */
[----:B------:R-:W-:Y:S01]  /*ee5b0*/  R2UR UR17, R213 ;  /* 0x00000000d51172ca */ /* 0x000fe200000e0000 */
[----:B------:R-:W2:Y:S04]  /*ee5c0*/  LDG.E.64 R10, desc[UR8][R10.64+0x1388] ;  /* 0x001388080a0a7981 */ /* 0x000ea8000c1e1b00 */
[----:B------:R-:W2:Y:S01]  /*ee5d0*/  LDG.E.64 R214, desc[UR12][R214.64+0x5f98] ;  /* 0x005f980cd6d67981 */ /* 0x000ea2000c1e1b00 */
[----:B----4-:R-:W-:-:S03]  /*ee5e0*/  SHF.R.S32.HI R23, RZ, 0x1f, R22 ;  /* 0x0000001fff177819 */ /* 0x010fc60000011416 */
[----:B-----5:R-:W-:-:S03]  /*ee5f0*/  IMAD.WIDE R22, R9, 0x5, R22 ;  /* 0x0000000509167825 */ /* 0x020fc600078e0216 */
[----:B---3--:R-:W-:Y:S02]  /*ee600*/  LEA R206, P2, R22, UR6, 0x3 ;  /* 0x0000000616ce7c11 */ /* 0x008fe4000f8418ff */
[----:B------:R-:W-:Y:S02]  /*ee610*/  R2UR UR6, R212 ;  /* 0x00000000d40672ca */ /* 0x000fe400000e0000 */
[----:B------:R-:W-:Y:S02]  /*ee620*/  LEA.HI.X R207, R22, UR7, R23, 0x3, P2 ;  /* 0x0000000716cf7c11 */ /* 0x000fe400090f1c17 */
[----:B------:R-:W-:Y:S01]  /*ee630*/  R2UR UR7, R213 ;  /* 0x00000000d50772ca */ /* 0x000fe200000e0000 */
[----:B------:R-:W3:Y:S04]  /*ee640*/  LDG.E.64 R22, desc[UR16][R202.64+0xb180] ;  /* 0x00b18010ca167981 */ /* 0x000ee8000c1e1b00 */
[----:B------:R-:W2:Y:S08]  /*ee650*/  LDG.E.64 R220, desc[UR10][R206.64+0xb248] ;  /* 0x00b2480acedc7981 */ /* 0x000eb0000c1e1b00 */
[----:B------:R-:W4:Y:S04]  /*ee660*/  LDG.E.64 R204, desc[UR6][R202.64+0xb248] ;  /* 0x00b24806cacc7981 */ /* 0x000f28000c1e1b00 */
[----:B------:R-:W5:Y:S01]  /*ee670*/  LDG.E.64 R206, desc[UR14][R206.64+0xb180] ;  /* 0x00b1800ecece7981 */ /* 0x000f62000c1e1b00 */
[----:B------:R-:W-:Y:S01]  /*ee680*/  UMOV UR6, 0xcccccccd ;  /* 0xcccccccd00067882 */ /* 0x000fe20000000000 */
[----:B------:R-:W-:Y:S01]  /*ee690*/  UMOV UR7, 0x4016cccc ;  /* 0x4016cccc00077882 */ /* 0x000fe20000000000 */
[----:B------:R-:W-:Y:S05]  /*ee6a0*/  BMOV.32.CLEAR RZ, B11 ;  /* 0x000000000bff7355 */ /* 0x000fea0000100000 */
[----:B------:R-:W-:Y:S01]  /*ee6b0*/  BSSY.RECONVERGENT B11, `(.L_x_4755) ;  /* 0x00000230000b7945 */ /* 0x000fe20003800200 */
[----:B--2---:R-:W-:-:S08]  /*ee6c0*/  DADD R218, R218, R220 ;  /* 0x00000000dada7229 */ /* 0x004fd000000000dc */
[----:B----4-:R-:W-:Y:S02]  /*ee6d0*/  DADD R204, R218, R204 ;  /* 0x00000000dacc7229 */ /* 0x010fe400000000cc */
[----:B-----5:R-:W-:-:S06]  /*ee6e0*/  DADD R206, R214, R206 ;  /* 0x00000000d6ce7229 */ /* 0x020fcc00000000ce */
[----:B------:R-:W-:Y:S02]  /*ee6f0*/  DADD R12, R12, R204 ;  /* 0x000000000c0c7229 */ /* 0x000fe400000000cc */
[----:B---3--:R-:W-:-:S06]  /*ee700*/  DADD R22, R206, R22 ;  /* 0x00000000ce167229 */ /* 0x008fcc0000000016 */
[----:B------:R-:W-:Y:S02]  /*ee710*/  DSETP.GT.AND P2, PT, |R12|, R228, PT ;  /* 0x000000e40c00722a */ /* 0x000fe40003f44200 */
[----:B------:R-:W-:-:S10]  /*ee720*/  DADD R10, R22, R10 ;  /* 0x00000000160a7229 */ /* 0x000fd4000000000a */
        /* <DEDUP_REMOVED lines=23> */
[----:B------:R-:W-:-:S07]  /*ee8a0*/  MOV R9, 0xee8c0 ;  /* 0x000ee8c000097802 */ /* 0x000fce0000000f00 */
[----:B01----:R-:W-:Y:S05]  /*ee8b0*/  CALL.REL.NOINC `($__internal_0_$__cuda_sm20_div_rn_f64_full) ;  /* 0x000008d400d87944 */ /* 0x003fea0003c00000 */
[----:B------:R-:W-:Y:S02]  /*ee8c0*/  IMAD.MOV.U32 R22, RZ, RZ, R10 ;  /* 0x000000ffff167224 */ /* 0x000fe400078e000a */
[----:B------:R-:W-:-:S07]  /*ee8d0*/  IMAD.MOV.U32 R23, RZ, RZ, R11 ;  /* 0x000000ffff177224 */ /* 0x000fce00078e000b */
.L_x_4756:
[----:B------:R-:W-:Y:S05]  /*ee8e0*/  BSYNC.RECONVERGENT B11 ;  /* 0x00000000000b7941 */ /* 0x000fea0003800200 */
.L_x_4755:
        /* <DEDUP_REMOVED lines=27> */
.L_x_4758:
[----:B------:R-:W-:Y:S05]  /*eeaa0*/  BSYNC.RECONVERGENT B11 ;  /* 0x00000000000b7941 */ /* 0x000fea0003800200 */
.L_x_4757:
[----:B------:R-:W-:-:S06]  /*eeab0*/  DSETP.GT.AND P2, PT, R22, R214, PT ;  /* 0x000000d61600722a */ /* 0x000fcc0003f44000 */
[----:B------:R-:W-:Y:S02]  /*eeac0*/  FSEL R10, R206, RZ, P2 ;  /* 0x000000ffce0a7208 */ /* 0x000fe40001000000 */
[----:B------:R-:W-:Y:S02]  /*eead0*/  FSEL R11, R207, +QNAN , P2 ;  /* 0x7ff00000cf0b7808 */ /* 0x000fe40001000000 */
[----:B------:R-:W-:Y:S02]  /*eeae0*/  FSEL R12, R204, RZ, P2 ;  /* 0x000000ffcc0c7208 */ /* 0x000fe40001000000 */
[----:B------:R-:W-:Y:S01]  /*eeaf0*/  FSEL R13, R205, -1.875, P2 ;  /* 0xbff00000cd0d7808 */ /* 0x000fe20001000000 */
[----:B------:R-:W-:Y:S06]  /*eeb00*/  BRA `(.L_x_4754) ;  /* 0x0000000c00b47947 */ /* 0x000fec0003800000 */
.L_x_4746:
[----:B------:R-:W-:-:S04]  /*eeb10*/  ISETP.NE.AND P2, PT, R9, 0x1, PT ;  /* 0x000000010900780c */ /* 0x000fc80003f45270 */
[----:B------:R-:W-:-:S13]  /*eeb20*/  ISETP.NE.OR P2, PT, R225, 0x1, P2 ;  /* 0x00000001e100780c */ /* 0x000fda0001745670 */
[----:B------:R-:W-:Y:S05]  /*eeb30*/  @P2 BRA `(.L_x_4759) ;  /* 0x0000000400d42947 */ /* 0x000fea0003800000 */
[----:B------:R-:W-:Y:S01]  /*eeb40*/  VIADD R22, R1, 0x86 ;  /* 0x0000008601167836 */ /* 0x000fe20000000000 */
[----:B------:R-:W2:Y:S01]  /*eeb50*/  LDL.U8 R205, [R8+0x1a] ;  /* 0x00001a0008cd7983 */ /* 0x000ea20000100000 */
[----:B------:R-:W3:Y:S02]  /*eeb60*/  LDC.64 R214, c[0x0][0x410] ;  /* 0x00010400ffd67b82 */ /* 0x000ee40000000a00 */
[C---:B------:R-:W-:Y:S02]  /*eeb70*/  IMAD.IADD R206, R22.reuse, 0x1, R223 ;  /* 0x0000000116ce7824 */ /* 0x040fe400078e02df */
[----:B------:R-:W-:Y:S02]  /*eeb80*/  IMAD.IADD R23, R22, 0x1, R222 ;  /* 0x0000000116177824 */ /* 0x000fe400078e02de */
[----:B------:R-:W4:Y:S04]  /*eeb90*/  LDL.S8 R22, [R24+-0x1] ;  /* 0xffffff0018167983 */ /* 0x000f280000100200 */
[----:B------:R-:W5:Y:S04]  /*eeba0*/  LDL.U8 R204, [R206+0x1] ;  /* 0x00000100cecc7983 */ /* 0x000f680000100000 */
[----:B------:R-:W3:Y:S04]  /*eebb0*/  LDL.U8 R9, [R23+0x1b] ;  /* 0x00001b0017097983 */ /* 0x000ee80000100000 */
[----:B------:R-:W5:Y:S04]  /*eebc0*/  LDL.U8 R206, [R206] ;  /* 0x00000000cece7983 */ /* 0x000f680000100000 */
[----:B------:R-:W4:Y:S01]  /*eebd0*/  LDL.S8 R23, [R23+0x1c] ;  /* 0x00001c0017177983 */ /* 0x000f220000100200 */
        /* <DEDUP_REMOVED lines=8> */
[----:B------:R-:W-:Y:S02]  /*eec60*/  R2UR UR10, R212 ;  /* 0x00000000d40a72ca */ /* 0x000fe400000e0000 */
[----:B------:R-:W-:-:S13]  /*eec70*/  R2UR UR11, R213 ;  /* 0x00000000d50b72ca */ /* 0x000fda00000e0000 */
[----:B------:R-:W4:Y:S01]  /*eec80*/  LDG.E.64 R10, desc[UR10][R10.64+0x1388] ;  /* 0x0013880a0a0a7981 */ /* 0x000f22000c1e1b00 */
[----:B--2---:R-:W-:Y:S02]  /*eec90*/  PRMT R205, R205, 0x3340, R0 ;  /* 0x00003340cdcd7816 */ /* 0x004fe40000000000 */
[----:B---3--:R-:W-:Y:S02]  /*eeca0*/  PRMT R9, R9, 0x3340, RZ ;  /* 0x0000334009097816 */ /* 0x008fe400000000ff */
[----:B-----5:R-:W-:Y:S02]  /*eecb0*/  PRMT R204, R206, 0x3340, R204 ;  /* 0x00003340cecc7816 */ /* 0x020fe400000000cc */
[----:B------:R-:W-:-:S04]  /*eecc0*/  PRMT R206, R3, 0x3340, RZ ;  /* 0x0000334003ce7816 */ /* 0x000fc800000000ff */
[----:B------:R-:W-:Y:S02]  /*eecd0*/  PRMT R205, R205, 0x5410, R206 ;  /* 0x00005410cdcd7816 */ /* 0x000fe400000000ce */
[----:B------:R-:W-:-:S03]  /*eece0*/  PRMT R9, R204, 0x5410, R9 ;  /* 0x00005410cc097816 */ /* 0x000fc60000000009 */
[----:B----4-:R-:W-:Y:S01]  /*eecf0*/  IDP.4A.S8.U8 R205, R205, UR6, R22 ;  /* 0x00000006cdcd7c26 */ /* 0x010fe20008000216 */
[----:B------:R-:W-:Y:S02]  /*eed00*/  UMOV UR6, 0x5197d ;  /* 0x0005197d00067882 */ /* 0x000fe40000000000 */
[----:B------:R-:W-:Y:S01]  /*eed10*/  IDP.4A.S8.U8 R9, R9, UR6, R23 ;  /* 0x0000000609097c26 */ /* 0x000fe20008000217 */
[----:B------:R-:W-:Y:S01]  /*eed20*/  R2UR UR6, R212 ;  /* 0x00000000d40672ca */ /* 0x000fe200000e0000 */
[----:B------:R-:W-:-:S04]  /*eed30*/  IMAD.WIDE R204, R205, 0x8, R214 ;  /* 0x00000008cdcc7825 */ /* 0x000fc800078e02d6 */
[----:B------:R-:W-:Y:S01]  /*eed40*/  IMAD.WIDE R214, R9, 0x8, R214 ;  /* 0x0000000809d67825 */ /* 0x000fe200078e02d6 */
[----:B------:R2:W3:Y:S04]  /*eed50*/  LDG.E.64 R22, desc[UR8][R204.64+0x2710] ;  /* 0x00271008cc167981 */ /* 0x0004e8000c1e1b00 */
[----:B------:R-:W2:Y:S04]  /*eed60*/  LDG.E.64 R206, desc[UR12][R214.64+0x3a98] ;  /* 0x003a980cd6ce7981 */ /* 0x000ea8000c1e1b00 */
[----:B------:R-:W2:Y:S04]  /*eed70*/  LDG.E.64 R204, desc[UR14][R204.64+0x3a98] ;  /* 0x003a980ecccc7981 */ /* 0x000ea8000c1e1b00 */
[----:B------:R-:W3:Y:S01]  /*eed80*/  LDG.E.64 R214, desc[UR6][R214.64+0x2710] ;  /* 0x00271006d6d67981 */ /* 0x000ee2000c1e1b00 */
[----:B------:R-:W-:Y:S01]  /*eed90*/  UMOV UR6, 0xcccccccd ;  /* 0xcccccccd00067882 */ /* 0x000fe20000000000 */
[----:B------:R-:W-:Y:S01]  /*eeda0*/  UMOV UR7, 0x4016cccc ;  /* 0x4016cccc00077882 */ /* 0x000fe20000000000 */
[----:B------:R-:W-:Y:S05]  /*eedb0*/  BMOV.32.CLEAR RZ, B11 ;  /* 0x000000000bff7355 */ /* 0x000fea0000100000 */
        /* <DEDUP_REMOVED lines=33> */
.L_x_4761:
[----:B------:R-:W-:Y:S05]  /*eefd0*/  BSYNC.RECONVERGENT B11 ;  /* 0x00000000000b7941 */ /* 0x000fea0003800200 */
.L_x_4760:
        /* <DEDUP_REMOVED lines=27> */
.L_x_4763:
[----:B------:R-:W-:Y:S05]  /*ef190*/  BSYNC.RECONVERGENT B11 ;  /* 0x00000000000b7941 */ /* 0x000fea0003800200 */
.L_x_4762:
        /* <DEDUP_REMOVED lines=15> */
.L_x_4759:
[----:B------:R-:W-:Y:S01]  /*ef290*/  VIADD R22, R1, 0x86 ;  /* 0x0000008601167836 */ /* 0x000fe20000000000 */
[----:B------:R-:W2:Y:S01]  /*ef2a0*/  LDL.S8 R218, [R24+-0x1] ;  /* 0xffffff0018da7983 */ /* 0x000ea20000100200 */
[----:B------:R-:W3:Y:S02]  /*ef2b0*/  LDC.64 R220, c[0x0][0x410] ;  /* 0x00010400ffdc7b82 */ /* 0x000ee40000000a00 */
[C---:B------:R-:W-:Y:S02]  /*ef2c0*/  IMAD.IADD R207, R22.reuse, 0x1, R223 ;  /* 0x0000000116cf7824 */ /* 0x040fe400078e02df */
[----:B------:R-:W-:Y:S02]  /*ef2d0*/  IMAD.IADD R204, R22, 0x1, R222 ;  /* 0x0000000116cc7824 */ /* 0x000fe400078e02de */
[----:B------:R-:W4:Y:S04]  /*ef2e0*/  LDL.U8 R22, [R8+0x1a] ;  /* 0x00001a0008167983 */ /* 0x000f280000100000 */
[----:B------:R-:W5:Y:S04]  /*ef2f0*/  LDL.U8 R23, [R207+0x1] ;  /* 0x00000100cf177983 */ /* 0x000f680000100000 */
[----:B------:R-:W3:Y:S04]  /*ef300*/  LDL.U8 R205, [R204+0x1b] ;  /* 0x00001b00cccd7983 */ /* 0x000ee80000100000 */
[----:B------:R-:W5:Y:S04]  /*ef310*/  LDL.U8 R207, [R207] ;  /* 0x00000000cfcf7983 */ /* 0x000f680000100000 */
[----:B------:R-:W2:Y:S01]  /*ef320*/  LDL.S8 R204, [R204+0x1c] ;  /* 0x00001c00cccc7983 */ /* 0x000ea20000100200 */
        /* <DEDUP_REMOVED lines=9> */
[----:B------:R-:W4:Y:S01]  /*ef3c0*/  LDG.E.64 R10, desc[UR10][R10.64+0x1388] ;  /* 0x0013880a0a0a7981 */ /* 0x000f22000c1e1b00 */
[----:B---3--:R-:W-:Y:S02]  /*ef3d0*/  PRMT R205, R205, 0x3340, RZ ;  /* 0x00003340cdcd7816 */ /* 0x008fe400000000ff */
[----:B-----5:R-:W-:-:S04]  /*ef3e0*/  PRMT R23, R207, 0x3340, R23 ;  /* 0x00003340cf177816 */ /* 0x020fc80000000017 */
[----:B------:R-:W-:-:S05]  /*ef3f0*/  PRMT R23, R23, 0x5410, R205 ;  /* 0x0000541017177816 */ /* 0x000fca00000000cd */
[----:B--2---:R-:W-:Y:S01]  /*ef400*/  IDP.4A.S8.U8 R204, R23, UR6, R204 ;  /* 0x0000000617cc7c26 */ /* 0x004fe200080002cc */
[----:B------:R-:W-:Y:S01]  /*ef410*/  R2UR UR6, R212 ;  /* 0x00000000d40672ca */ /* 0x000fe200000e0000 */
[----:B------:R-:W-:Y:S01]  /*ef420*/  IMAD.WIDE R206, R206, 0x8, R220 ;  /* 0x00000008cece7825 */ /* 0x000fe200078e02dc */
[----:B----4-:R-:W-:-:S03]  /*ef430*/  PRMT R22, R22, 0x3340, R0 ;  /* 0x0000334016167816 */ /* 0x010fc60000000000 */
        /* <DEDUP_REMOVED lines=16> */
[----:B------:R-:W-:Y:S05]  /*ef540*/  BMOV.32.CLEAR RZ, B11 ;  /* 0x000000000bff7355 */ /* 0x000fea0000100000 */
        /* <DEDUP_REMOVED lines=39> */
.L_x_4765:
[----:B------:R-:W-:Y:S05]  /*ef7c0*/  BSYNC.RECONVERGENT B11 ;  /* 0x00000000000b7941 */ /* 0x000fea0003800200 */
.L_x_4764:
        /* <DEDUP_REMOVED lines=27> */
.L_x_4767:
[----:B------:R-:W-:Y:S05]  /*ef980*/  BSYNC.RECONVERGENT B11 ;  /* 0x00000000000b7941 */ /* 0x000fea0003800200 */
.L_x_4766:
[----:B------:R-:W-:-:S06]  /*ef990*/  DSETP.GT.AND P2, PT, R22, R214, PT ;  /* 0x000000d61600722a */ /* 0x000fcc0003f44000 */
[----:B------:R-:W-:Y:S02]  /*ef9a0*/  FSEL R10, R206, RZ, P2 ;  /* 0x000000ffce0a7208 */ /* 0x000fe40001000000 */
[----:B------:R-:W-:Y:S02]  /*ef9b0*/  FSEL R11, R207, +QNAN , P2 ;  /* 0x7ff00000cf0b7808 */ /* 0x000fe40001000000 */
[----:B------:R-:W-:Y:S02]  /*ef9c0*/  FSEL R12, R204, RZ, P2 ;  /* 0x000000ffcc0c7208 */ /* 0x000fe40001000000 */
[----:B------:R-:W-:-:S07]  /*ef9d0*/  FSEL R13, R205, -1.875, P2 ;  /* 0xbff00000cd0d7808 */ /* 0x000fce0001000000 */
.L_x_4754:
[----:B------:R2:W-:Y:S05]  /*ef9e0*/  BMOV.32 B11, R224 ;  /* 0x000000e00b007356 */ /* 0x0005ea0000000000 */
[----:B------:R-:W-:Y:S05]  /*ef9f0*/  BSYNC.RECONVERGENT B11 ;  /* 0x00000000000b7941 */ /* 0x000fea0003800200 */
.L_x_4745:
        /* <DEDUP_REMOVED lines=18> */
.L_x_4744:
[----:B------:R-:W-:Y:S05]  /*efb20*/  BSYNC.RECONVERGENT B0 ;  /* 0x0000000000007941 */ /* 0x000fea0003800200 */
.L_x_4743:
[----:B------:R-:W-:Y:S01]  /*efb30*/  VIADD R222, R222, 0x1 ;  /* 0x00000001dede7836 */ /* 0x000fe20000000000 */
[----:B------:R-:W-:-:S04]  /*efb40*/  ISETP.GT.U32.AND P3, PT, R223, 0x1, PT ;  /* 0x00000001df00780c */ /* 0x000fc80003f64070 */
[----:B------:R-:W-:-:S13]  /*efb50*/  ISETP.GE.AND P2, PT, R222, R19, PT ;  /* 0x00000013de00720c */ /* 0x000fda0003f46270 */
[----:B------:R-:W-:Y:S05]  /*efb60*/  @!P2 BRA P3, `(.L_x_4768) ;  /* 0xffffffe00018a947 */ /* 0x000fea000183ffff */
.L_x_4742:
[----:B------:R-:W-:Y:S05]  /*efb70*/  BSYNC.RECONVERGENT B1 ;  /* 0x0000000000017941 */ /* 0x000fea0003800200 */
.L_x_4741:
[----:B------:R-:W-:Y:S05]  /*efb80*/  @P1 BRA `(.L_x_4769) ;  /* 0xffffffdc00e01947 */ /* 0x000fea000383ffff */
.L_x_4712:
[----:B------:R-:W-:Y:S05]  /*efb90*/  BSYNC.RECONVERGENT B2 ;  /* 0x0000000000027941 */ /* 0x000fea0003800200 */
.L_x_4711:
[C---:B------:R-:W-:Y:S01]  /*efba0*/  ISETP.NE.AND P1, PT, R19.reuse, R30, PT ;  /* 0x0000001e1300720c */ /* 0x040fe20003f25270 */
[----:B------:R-:W-:-:S12]  /*efbb0*/  VIADD R19, R19, 0x1 ;  /* 0x0000000113137836 */ /* 0x000fd80000000000 */
[----:B------:R-:W-:Y:S05]  /*efbc0*/  @P1 BRA `(.L_x_4770) ;  /* 0xffffffbc001c1947 */ /* 0x000fea000383ffff */
.L_x_4710:
[----:B------:R-:W-:Y:S05]  /*efbd0*/  BSYNC.RECONVERGENT B3 ;  /* 0x0000000000037941 */ /* 0x000fea0003800200 */
.L_x_4709:
[C---:B------:R-:W-:Y:S01]  /*efbe0*/  ISETP.NE.AND P1, PT, R25.reuse, R31, PT ;  /* 0x0000001f1900720c */ /* 0x040fe20003f25270 */
[----:B------:R-:W-:-:S12]  /*efbf0*/  VIADD R25, R25, 0x1 ;  /* 0x0000000119197836 */ /* 0x000fd80000000000 */
[----:B------:R-:W-:Y:S05]  /*efc00*/  @P1 BRA `(.L_x_4771) ;  /* 0xffffffb800f41947 */ /* 0x000fea000383ffff */
[----:B------:R-:W-:Y:S05]  /*efc10*/  BSYNC.RECONVERGENT B4 ;  /* 0x0000000000047941 */ /* 0x000fea0003800200 */
.L_x_4708:
[----:B------:R-:W-:Y:S02]  /*efc20*/  IMAD.MOV.U32 R3, RZ, RZ, RZ ;  /* 0x000000ffff037224 */ /* 0x000fe400078e00ff */
[----:B------:R-:W-:Y:S02]  /*efc30*/  IMAD.MOV.U32 R225, RZ, RZ, 0x1 ;  /* 0x00000001ffe17424 */ /* 0x000fe400078e00ff */
[----:B------:R-:W-:Y:S02]  /*efc40*/  IMAD.MOV.U32 R0, RZ, RZ, RZ ;  /* 0x000000ffff007224 */ /* 0x000fe400078e00ff */
[----:B------:R-:W-:Y:S02]  /*efc50*/  IMAD.MOV.U32 R22, RZ, RZ, 0x0 ;  /* 0x00000000ff167424 */ /* 0x000fe400078e00ff */
[----:B------:R-:W-:-:S07]  /*efc60*/  IMAD.MOV.U32 R23, RZ, RZ, -0x100000 ;  /* 0xfff00000ff177424 */ /* 0x000fce00078e00ff */
.L_x_4799:
[----:B------:R-:W-:Y:S01]  /*efc70*/  ISETP.GE.AND P0, PT, R30, 0x1, PT ;  /* 0x000000011e00780c */ /* 0x000fe20003f06270 */
[----:B------:R-:W-:-:S12]  /*efc80*/  BSSY.RECONVERGENT B2, `(.L_x_4772) ;  /* 0x00001bd000027945 */ /* 0x000fd80003800200 */
[----:B------:R-:W-:Y:S05]  /*efc90*/  @!P0 BRA `(.L_x_4773) ;  /* 0x0000001800ec8947 */ /* 0x000fea0003800000 */
[----:B------:R-:W-:-:S04]  /*efca0*/  VIADD R8, R1, 0x86 ;  /* 0x0000008601087836 */ /* 0x000fc80000000000 */
[----:B--2---:R-:W-:-:S05]  /*efcb0*/  IMAD.IADD R224, R8, 0x1, R225 ;  /* 0x0000000108e07824 */ /* 0x004fca00078e02e1 */
[----:B------:R-:W2:Y:S01]  /*efcc0*/  LDL.U8 R223, [R224] ;  /* 0x00000000e0df7983 */ /* 0x000ea20000100000 */
[----:B------:R-:W-:Y:S02]  /*efcd0*/  VIADD R19, R225, 0xffffffff ;  /* 0xffffffffe1137836 */ /* 0x000fe40000000000 */
[----:B------:R-:W-:Y:S02]  /*efce0*/  IMAD.MOV.U32 R208, RZ, RZ, 0x1 ;  /* 0x00000001ffd07424 */ /* 0x000fe400078e00ff */
[----:B------:R-:W-:Y:S01]  /*efcf0*/  IMAD R19, R30, R19, R17 ;  /* 0x000000131e137224 */ /* 0x000fe200078e0211 */
[----:B--2---:R-:W-:-:S04]  /*efd00*/  PRMT R222, R223, 0x8880, RZ ;  /* 0x00008880dfde7816 */ /* 0x004fc800000000ff */
[----:B------:R-:W-:-:S07]  /*efd10*/  SHF.R.S32.HI R8, RZ, 0x1f, R222 ;  /* 0x0000001fff087819 */ /* 0x000fce00000114de */
.L_x_4798:
[----:B-----5:R-:W-:-:S04]  /*efd20*/  VIADD R9, R1, 0x86 ;  /* 0x0000008601097836 */ /* 0x020fc80000000000 */
[----:B------:R-:W-:-:S05]  /*efd30*/  IMAD.IADD R9, R9, 0x1, R208 ;  /* 0x0000000109097824 */ /* 0x000fca00078e02d0 */
[----:B------:R-:W2:Y:S01]  /*efd40*/  LDL.U8 R202, [R9+0x1b] ;  /* 0x00001b0009ca7983 */ /* 0x000ea20000100000 */
[----:B---3--:R-:W-:Y:S01]  /*efd50*/  PRMT R10, R223, 0x8880, RZ ;  /* 0x00008880df0a7816 */ /* 0x008fe200000000ff */
[----:B------:R-:W-:Y:S01]  /*efd60*/  BSSY.RECONVERGENT B1, `(.L_x_4774) ;  /* 0x0000177000017945 */ /* 0x000fe20003800200 */
[----:B-1----:R-:W-:Y:S02]  /*efd70*/  IMAD.MOV.U32 R198, RZ, RZ, 0x0 ;  /* 0x00000000ffc67424 */ /* 0x002fe400078e00ff */
        /* <DEDUP_REMOVED lines=8> */
[----:B------:R-:W1:Y:S01]  /*efe00*/  LDC.64 R200, c[0x0][0x410] ;  /* 0x00010400ffc87b82 */ /* 0x000e620000000a00 */
[----:B------:R-:W3:Y:S02]  /*efe10*/  LDCU.64 UR6, c[0x0][0x410] ;  /* 0x00008200ff0677ac */ /* 0x000ee40008000a00 */
[----:B------:R-:W4:Y:S01]  /*efe20*/  LDL.S8 R9, [R9+0x1c] ;  /* 0x00001c0009097983 */ /* 0x000f220000100200 */
[C---:B------:R-:W-:Y:S01]  /*efe30*/  PRMT R12, R202.reuse, 0x8880, RZ ;  /* 0x00008880ca0c7816 */ /* 0x040fe200000000ff */
[----:B------:R-:W-:Y:S01]  /*efe40*/  UMOV UR8, 0x5197d ;  /* 0x0005197d00087882 */ /* 0x000fe20000000000 */
[----:B------:R-:W-:Y:S02]  /*efe50*/  PRMT R10, R202, 0x3340, RZ ;  /* 0x00003340ca0a7816 */ /* 0x000fe400000000ff */
[----:B------:R-:W-:Y:S02]  /*efe60*/  SHF.R.S32.HI R13, RZ, 0x1f, R12 ;  /* 0x0000001fff0d7819 */ /* 0x000fe4000001140c */
[----:B------:R-:W-:-:S02]  /*efe70*/  R2UR UR12, R212 ;  /* 0x00000000d40c72ca */ /* 0x000fc400000e0000 */
[C---:B------:R-:W-:Y:S01]  /*efe80*/  R2UR UR13, R213.reuse ;  /* 0x00000000d50d72ca */ /* 0x040fe200000e0000 */
[----:B------:R-:W-:Y:S01]  /*efe90*/  IMAD.WIDE.U32 R12, R222, 0x5, R12 ;  /* 0x00000005de0c7825 */ /* 0x000fe200078e000c */
[C---:B------:R-:W-:Y:S02]  /*efea0*/  R2UR UR16, R212.reuse ;  /* 0x00000000d41072ca */ /* 0x040fe400000e0000 */
[C---:B------:R-:W-:Y:S02]  /*efeb0*/  R2UR UR17, R213.reuse ;  /* 0x00000000d51172ca */ /* 0x040fe400000e0000 */
[C---:B------:R-:W-:Y:S02]  /*efec0*/  R2UR UR14, R212.reuse ;  /* 0x00000000d40e72ca */ /* 0x040fe400000e0000 */
[----:B------:R-:W-:Y:S02]  /*efed0*/  R2UR UR15, R213 ;  /* 0x00000000d50f72ca */ /* 0x000fe400000e0000 */
[----:B------:R-:W-:-:S02]  /*efee0*/  R2UR UR10, R212 ;  /* 0x00000000d40a72ca */ /* 0x000fc400000e0000 */
[C---:B------:R-:W-:Y:S02]  /*efef0*/  R2UR UR11, R213.reuse ;  /* 0x00000000d50b72ca */ /* 0x040fe400000e0000 */
[----:B---3--:R-:W-:Y:S02]  /*eff00*/  LEA R198, P0, R12, UR6, 0x3 ;  /* 0x000000060cc67c11 */ /* 0x008fe4000f8018ff */
[----:B------:R-:W-:Y:S01]  /*eff10*/  R2UR UR9, R213 ;  /* 0x00000000d50972ca */ /* 0x000fe200000e0000 */
[----:B------:R-:W-:Y:S01]  /*eff20*/  UMOV UR6, 0x519 ;  /* 0x0000051900067882 */ /* 0x000fe20000000000 */
[----:B--2---:R-:W-:-:S04]  /*eff30*/  LOP3.LUT R11, R25, 0xffff, RZ, 0xc0, !PT ;  /* 0x0000ffff190b7812 */ /* 0x004fc800078ec0ff */
[----:B------:R-:W-:-:S04]  /*eff40*/  PRMT R11, R223, 0x3340, R11 ;  /* 0x00003340df0b7816 */ /* 0x000fc8000000000b */
[----:B------:R-:W-:Y:S01]  /*eff50*/  PRMT R10, R11, 0x5410, R10 ;  /* 0x000054100b0a7816 */ /* 0x000fe2000000000a */
[----:B------:R-:W-:-:S04]  /*eff60*/  IMAD R11, R8, 0x5, RZ ;  /* 0x00000005080b7824 */ /* 0x000fc800078e02ff */
[----:B----4-:R-:W-:Y:S02]  /*eff70*/  IDP.4A.S8.U8 R10, R10, UR8, R9 ;  /* 0x000000080a0a7c26 */ /* 0x010fe40008000209 */
[----:B------:R-:W-:Y:S02]  /*eff80*/  IMAD.IADD R13, R13, 0x1, R11 ;  /* 0x000000010d0d7824 */ /* 0x000fe400078e020b */
[----:B-1----:R-:W-:-:S03]  /*eff90*/  IMAD.WIDE R10, R10, 0x8, R200 ;  /* 0x000000080a0a7825 */ /* 0x002fc600078e02c8 */
[----:B------:R-:W-:Y:S02]  /*effa0*/  LEA.HI.X R199, R12, UR7, R13, 0x3, P0 ;  /* 0x000000070cc77c11 */ /* 0x000fe400080f1c0d */
[----:B------:R1:W2:Y:S01]  /*effb0*/  LDG.E.64 R12, desc[UR12][R10.64+0x8a70] ;  /* 0x008a700c0a0c7981 */ /* 0x0002a2000c1e1b00 */
[----:B------:R-:W-:-:S03]  /*effc0*/  PRMT R25, R222, 0x5410, R25 ;  /* 0x00005410de197816 */ /* 0x000fc60000000019 */
[----:B------:R-:W1:Y:S01]  /*effd0*/  LDG.E.64 R40, desc[UR14][R198.64+0xb248] ;  /* 0x00b2480ec6287981 */ /* 0x000e62000c1e1b00 */
[----:B------:R-:W-:-:S03]  /*effe0*/  R2UR UR8, R212 ;  /* 0x00000000d40872ca */ /* 0x000fc600000e0000 */
[----:B------:R-:W1:Y:S01]  /*efff0*/  LDG.E.64 R10, desc[UR16][R10.64+0x9df8] ;  /* 0x009df8100a0a7981 */ /* 0x000e62000c1e1b00 */
[----:B------:R-:W-:-:S03]  /*f0000*/  IDP.2A.LO.S16.U8 R25, R25, UR6, R24 ;  /* 0x0000000619197c26 */ /* 0x000fc60008001218 */
        /* <DEDUP_REMOVED lines=11> */
[----:B-1----:R-:W-:Y:S02]  /*f00c0*/  DADD R10, R40, R10 ;  /* 0x00000000280a7229 */ /* 0x002fe4000000000a */
[----:B--2---:R-:W-:-:S06]  /*f00d0*/  DADD R12, R198, R12 ;  /* 0x00000000c60c7229 */ /* 0x004fcc000000000c */
[----:B------:R-:W-:-:S06]  /*f00e0*/  DSETP.GT.AND P0, PT, |R10|, R214, PT ;  /* 0x000000d60a00722a */ /* 0x000fcc0003f04200 */
[----:B------:R-:W-:Y:S02]  /*f00f0*/  FSEL R216, R12, RZ, !P0 ;  /* 0x000000ff0cd87208 */ /* 0x000fe40004000000 */
[----:B------:R-:W-:Y:S02]  /*f0100*/  FSEL R217, R13, -1.875, !P0 ;  /* 0xbff000000dd97808 */ /* 0x000fe40004000000 */
[----:B------:R-:W-:Y:S02]  /*f0110*/  FSEL R206, R10, RZ, !P0 ;  /* 0x000000ff0ace7208 */ /* 0x000fe40004000000 */
        /* <DEDUP_REMOVED lines=58> */
.L_x_4779:
[----:B------:R-:W-:Y:S05]  /*f04c0*/  BSYNC.RECONVERGENT B3 ;  /* 0x0000000000037941 */ /* 0x000fea0003800200 */
.L_x_4778:
        /* <DEDUP_REMOVED lines=31> */
.L_x_4781:
[----:B------:R-:W-:Y:S05]  /*f06c0*/  BSYNC.RECONVERGENT B3 ;  /* 0x0000000000037941 */ /* 0x000fea0003800200 */
.L_x_4780:
[----:B------:R-:W-:-:S06]  /*f06d0*/  DSETP.GEU.AND P1, PT, R214, R94, PT ;  /* 0x0000005ed600722a */ /* 0x000fcc0003f2e000 */
[----:B------:R-:W-:Y:S02]  /*f06e0*/  FSEL R94, R94, R214, !P1 ;  /* 0x000000d65e5e7208 */ /* 0x000fe40004800000 */
[----:B------:R-:W-:Y:S02]  /*f06f0*/  FSEL R95, R95, R215, !P1 ;  /* 0x000000d75f5f7208 */ /* 0x000fe40004800000 */
[----:B------:R-:W-:Y:S02]  /*f0700*/  FSEL R202, R202, R216, !P1 ;  /* 0x000000d8caca7208 */ /* 0x000fe40004800000 */
[----:B------:R-:W-:Y:S02]  /*f0710*/  FSEL R203, R203, R217, !P1 ;  /* 0x000000d9cbcb7208 */ /* 0x000fe40004800000 */
[----:B------:R-:W-:Y:S02]  /*f0720*/  FSEL R204, R204, R206, !P1 ;  /* 0x000000cecccc7208 */ /* 0x000fe40004800000 */
[----:B------:R-:W-:-:S07]  /*f0730*/  FSEL R205, R205, R207, !P1 ;  /* 0x000000cfcdcd7208 */ /* 0x000fce0004800000 */
.L_x_4777:
[----:B------:R-:W-:Y:S05]  /*f0740*/  BSYNC.RECONVERGENT B0 ;  /* 0x0000000000007941 */ /* 0x000fea0003800200 */
.L_x_4776:
        /* <DEDUP_REMOVED lines=45> */
.L_x_4785:
[----:B------:R-:W-:Y:S05]  /*f0a20*/  BSYNC.RECONVERGENT B3 ;  /* 0x0000000000037941 */ /* 0x000fea0003800200 */
.L_x_4784:
        /* <DEDUP_REMOVED lines=31> */
.L_x_4787:
[----:B------:R-:W-:Y:S05]  /*f0c20*/  BSYNC.RECONVERGENT B3 ;  /* 0x0000000000037941 */ /* 0x000fea0003800200 */
.L_x_4786:
        /* <DEDUP_REMOVED lines=8> */
.L_x_4783:
[----:B------:R-:W-:Y:S05]  /*f0cb0*/  BSYNC.RECONVERGENT B0 ;  /* 0x0000000000007941 */ /* 0x000fea0003800200 */
.L_x_4782:
        /* <DEDUP_REMOVED lines=49> */
.L_x_4791:
[----:B------:R-:W-:Y:S05]  /*f0fd0*/  BSYNC.RECONVERGENT B3 ;  /* 0x0000000000037941 */ /* 0x000fea0003800200 */
.L_x_4790:
        /* <DEDUP_REMOVED lines=31> */
.L_x_4793:
[----:B------:R-:W-:Y:S05]  /*f11d0*/  BSYNC.RECONVERGENT B3 ;  /* 0x0000000000037941 */ /* 0x000fea0003800200 */
.L_x_4792:
[----:B------:R-:W-:-:S06]  /*f11e0*/  DSETP.GEU.AND P0, PT, R200, R94, PT ;  /* 0x0000005ec800722a */ /* 0x000fcc0003f0e000 */
[----:B------:R-:W-:Y:S02]  /*f11f0*/  FSEL R24, R24, R216, !P0 ;  /* 0x000000d818187208 */ /* 0x000fe40004000000 */
[----:B------:R-:W-:Y:S02]  /*f1200*/  FSEL R25, R25, R217, !P0 ;  /* 0x000000d919197208 */ /* 0x000fe40004000000 */
[----:B------:R-:W-:Y:S02]  /*f1210*/  FSEL R38, R38, R206, !P0 ;  /* 0x000000ce26267208 */ /* 0x000fe40004000000 */
[----:B------:R-:W-:Y:S02]  /*f1220*/  FSEL R39, R39, R207, !P0 ;  /* 0x000000cf27277208 */ /* 0x000fe40004000000 */
[----:B------:R-:W-:Y:S02]  /*f1230*/  FSEL R94, R94, R200, !P0 ;  /* 0x000000c85e5e7208 */ /* 0x000fe40004000000 */
[----:B------:R-:W-:-:S07]  /*f1240*/  FSEL R95, R95, R201, !P0 ;  /* 0x000000c95f5f7208 */ /* 0x000fce0004000000 */
.L_x_4789:
[----:B------:R-:W-:Y:S05]  /*f1250*/  BSYNC.RECONVERGENT B0 ;  /* 0x0000000000007941 */ /* 0x000fea0003800200 */
.L_x_4788:
        /* <DEDUP_REMOVED lines=31> */
.L_x_4795:
[----:B------:R-:W-:Y:S05]  /*f1450*/  BSYNC.RECONVERGENT B0 ;  /* 0x0000000000007941 */ /* 0x000fea0003800200 */
.L_x_4794:
[----:B------:R-:W-:-:S06]  /*f1460*/  DSETP.GEU.AND P0, PT, R94, R200, PT ;  /* 0x000000c85e00722a */ /* 0x000fcc0003f0e000 */
[----:B------:R-:W-:Y:S02]  /*f1470*/  FSEL R40, R40, R38, !P0 ;  /* 0x0000002628287208 */ /* 0x000fe40004000000 */
[----:B------:R-:W-:Y:S02]  /*f1480*/  FSEL R198, R198, R24, !P0 ;  /* 0x00000018c6c67208 */ /* 0x000fe40004000000 */
[----:B------:R-:W-:Y:S02]  /*f1490*/  FSEL R38, R41, R39, !P0 ;  /* 0x0000002729267208 */ /* 0x000fe40004000000 */
[----:B------:R-:W-:-:S03]  /*f14a0*/  FSEL R24, R199, R25, !P0 ;  /* 0x00000019c7187208 */ /* 0x000fc60004000000 */
[----:B------:R-:W-:Y:S02]  /*f14b0*/  IMAD.MOV.U32 R41, RZ, RZ, R38 ;  /* 0x000000ffff297224 */ /* 0x000fe400078e0026 */
[----:B------:R-:W-:-:S07]  /*f14c0*/  IMAD.MOV.U32 R199, RZ, RZ, R24 ;  /* 0x000000ffffc77224 */ /* 0x000fce00078e0018 */
.L_x_4775:
[----:B------:R-:W-:Y:S05]  /*f14d0*/  BSYNC.RECONVERGENT B1 ;  /* 0x0000000000017941 */ /* 0x000fea0003800200 */
.L_x_4774:
[----:B------:R-:W1:Y:S01]  /*f14e0*/  LDC.64 R38, c[0x0][0x428] ;  /* 0x00010a00ff267b82 */ /* 0x000e620000000a00 */
[----:B------:R-:W-:Y:S01]  /*f14f0*/  R2UR UR6, R212 ;  /* 0x00000000d40672ca */ /* 0x000fe200000e0000 */
[----:B------:R-:W-:Y:S01]  /*f1500*/  IMAD.IADD R9, R19, 0x1, R208 ;  /* 0x0000000113097824 */ /* 0x000fe200078e02d0 */
[----:B------:R-:W-:-:S03]  /*f1510*/  R2UR UR7, R213 ;  /* 0x00000000d50772ca */ /* 0x000fc600000e0000 */
[----:B-1----:R-:W-:-:S10]  /*f1520*/  IMAD.WIDE R38, R9, 0x8, R38 ;  /* 0x0000000809267825 */ /* 0x002fd400078e0226 */
        /* <DEDUP_REMOVED lines=35> */
.L_x_4797:
[----:B------:R-:W-:Y:S05]  /*f1760*/  BSYNC.RECONVERGENT B0 ;  /* 0x0000000000007941 */ /* 0x000fea0003800200 */
.L_x_4796:
        /* <DEDUP_REMOVED lines=14> */
.L_x_4773:
[----:B------:R-:W-:Y:S05]  /*f1850*/  BSYNC.RECONVERGENT B2 ;  /* 0x0000000000027941 */ /* 0x000fea0003800200 */
.L_x_4772:
[C---:B------:R-:W-:Y:S01]  /*f1860*/  ISETP.NE.AND P0, PT, R225.reuse, R31, PT ;  /* 0x0000001fe100720c */ /* 0x040fe20003f05270 */
[----:B------:R-:W-:-:S12]  /*f1870*/  VIADD R225, R225, 0x1 ;  /* 0x00000001e1e17836 */ /* 0x000fd80000000000 */
[----:B------:R-:W-:Y:S05]  /*f1880*/  @P0 BRA `(.L_x_4799) ;  /* 0xffffffe000f80947 */ /* 0x000fea000383ffff */
.L_x_4699:
[----:B------:R-:W-:Y:S05]  /*f1890*/  BSYNC.RECONVERGENT B5 ;  /* 0x0000000000057941 */ /* 0x000fea0003800200 */
.L_x_4698:
[----:B---3--:R-:W-:Y:S02]  /*f18a0*/  IMAD.MOV.U32 R10, RZ, RZ, -0x800000 ;  /* 0xff800000ff0a7424 */ /* 0x008fe400078e00ff */
[----:B------:R-:W-:Y:S02]  /*f18b0*/  IMAD.MOV.U32 R11, RZ, RZ, 0x41cdcd64 ;  /* 0x41cdcd64ff0b7424 */ /* 0x000fe400078e00ff */
[----:B------:R-:W-:-:S04]  /*f18c0*/  VIADD R8, R1, 0x86 ;  /* 0x0000008601087836 */ /* 0x000fc80000000000 */
[----:B------:R-:W-:-:S06]  /*f18d0*/  DSETP.GT.AND P0, PT, |R22|, R10, PT ;  /* 0x0000000a1600722a */ /* 0x000fcc0003f04200 */
[----:B------:R-:W-:Y:S02]  /*f18e0*/  SEL R3, R3, 0x1, !P0 ;  /* 0x0000000103037807 */ /* 0x000fe40004000000 */
[----:B------:R-:W-:-:S03]  /*f18f0*/  SEL R0, R0, 0x1, !P0 ;  /* 0x0000000100007807 */ /* 0x000fc60004000000 */
[C---:B-1----:R-:W-:Y:S02]  /*f1900*/  IMAD.IADD R40, R8.reuse, 0x1, R3 ;  /* 0x0000000108287824 */ /* 0x042fe400078e0203 */
[----:B-----5:R-:W-:-:S03]  /*f1910*/  IMAD.IADD R9, R8, 0x1, R0 ;  /* 0x0000000108097824 */ /* 0x020fc600078e0200 */
[----:B------:R-:W3:Y:S04]  /*f1920*/  LDL.U8 R8, [R40] ;  /* 0x0000000028087983 */ /* 0x000ee80000100000 */
[----:B------:R-:W4:Y:S01]  /*f1930*/  LDL.U8 R19, [R9+0x1b] ;  /* 0x00001b0009137983 */ /* 0x000f220000100000 */
[----:B------:R-:W-:Y:S01]  /*f1940*/  BSSY.RECONVERGENT B1, `(.L_x_4800) ;  /* 0x0000178000017945 */ /* 0x000fe20003800200 */
[----:B------:R-:W-:Y:S02]  /*f1950*/  IMAD.MOV.U32 R24, RZ, RZ, 0x0 ;  /* 0x00000000ff187424 */ /* 0x000fe400078e00ff */
[----:B------:R-:W-:Y:S02]  /*f1960*/  IMAD.MOV.U32 R25, RZ, RZ, -0x40100000 ;  /* 0xbff00000ff197424 */ /* 0x000fe400078e00ff */
[----:B--2---:R-:W-:-:S02]  /*f1970*/  IMAD.MOV.U32 R38, RZ, RZ, 0x0 ;  /* 0x00000000ff267424 */ /* 0x004fc400078e00ff */
[----:B------:R-:W-:Y:S01]  /*f1980*/  IMAD.MOV.U32 R39, RZ, RZ, 0x7ff00000 ;  /* 0x7ff00000ff277424 */ /* 0x000fe200078e00ff */
[----:B---3--:R-:W-:Y:S02]  /*f1990*/  PRMT R13, R8, 0x8880, RZ ;  /* 0x00008880080d7816 */ /* 0x008fe400000000ff */
[----:B----4-:R-:W-:-:S05]  /*f19a0*/  PRMT R12, R19, 0x8880, RZ ;  /* 0x00008880130c7816 */ /* 0x010fca00000000ff */
        /* <DEDUP_REMOVED lines=20> */
[----:B------:R-:W-:Y:S02]  /*f1af0*/  R2UR UR12, R212 ;  /* 0x00000000d40c72ca */ /* 0x000fe400000e0000 */
[----:B------:R-:W-:Y:S02]  /*f1b00*/  R2UR UR13, R213 ;  /* 0x00000000d50d72ca */ /* 0x000fe400000e0000 */
[----:B----4-:R-:W-:Y:S02]  /*f1b10*/  LEA R24, P1, R12, UR6, 0x3 ;  /* 0x000000060c187c11 */ /* 0x010fe4000f8218ff */
[----:B------:R-:W-:Y:S02]  /*f1b20*/  PRMT R41, R8, 0x8880, RZ ;  /* 0x0000888008297816 */ /* 0x000fe400000000ff */
[----:B------:R-:W-:-:S02]  /*f1b30*/  LEA.HI.X R25, R12, UR7, R13, 0x3, P1 ;  /* 0x000000070c197c11 */ /* 0x000fc400088f1c0d */
[----:B------:R-:W-:-:S03]  /*f1b40*/  PRMT R41, R41, 0x7710, RZ ;  /* 0x0000771029297816 */ /* 0x000fc600000000ff */
[----:B------:R-:W4:Y:S01]  /*f1b50*/  LDG.E.64 R38, desc[UR14][R24.64+0xb248] ;  /* 0x00b2480e18267981 */ /* 0x000f22000c1e1b00 */
[----:B------:R-:W-:Y:S01]  /*f1b60*/  R2UR UR9, R213 ;  /* 0x00000000d50972ca */ /* 0x000fe200000e0000 */
[----:B------:R-:W-:Y:S02]  /*f1b70*/  UMOV UR6, 0x519 ;  /* 0x0000051900067882 */ /* 0x000fe40000000000 */
[----:B------:R-:W5:Y:S01]  /*f1b80*/  LDG.E.64 R24, desc[UR10][R24.64+0xb180] ;  /* 0x00b1800a18187981 */ /* 0x000f62000c1e1b00 */
[----:B--2---:R-:W-:-:S04]  /*f1b90*/  LOP3.LUT R23, R40, 0xffff, RZ, 0xc0, !PT ;  /* 0x0000ffff28177812 */ /* 0x004fc800078ec0ff */
[----:B------:R-:W-:Y:S02]  /*f1ba0*/  PRMT R22, R22, 0x3340, R23 ;  /* 0x0000334016167816 */ /* 0x000fe40000000017 */
[C---:B------:R-:W-:Y:S02]  /*f1bb0*/  PRMT R23, R200.reuse, 0x3340, RZ ;  /* 0x00003340c8177816 */ /* 0x040fe400000000ff */
[----:B------:R-:W-:Y:S02]  /*f1bc0*/  PRMT R200, R200, 0x8880, RZ ;  /* 0x00008880c8c87816 */ /* 0x000fe400000000ff */
[----:B------:R-:W-:-:S05]  /*f1bd0*/  PRMT R22, R22, 0x5410, R23 ;  /* 0x0000541016167816 */ /* 0x000fca0000000017 */
[----:B---3--:R-:W-:-:S04]  /*f1be0*/  IDP.4A.S8.U8 R22, R22, UR8, R9 ;  /* 0x0000000816167c26 */ /* 0x008fc80008000209 */
[----:B-1----:R-:W-:Y:S01]  /*f1bf0*/  IMAD.WIDE R22, R22, 0x8, R198 ;  /* 0x0000000816167825 */ /* 0x002fe200078e02c6 */
[----:B------:R-:W-:Y:S02]  /*f1c00*/  PRMT R40, R41, 0x5410, R40 ;  /* 0x0000541029287816 */ /* 0x000fe40000000028 */
[----:B------:R-:W-:Y:S02]  /*f1c10*/  R2UR UR8, R212 ;  /* 0x00000000d40872ca */ /* 0x000fe400000e0000 */
[----:B------:R-:W4:Y:S01]  /*f1c20*/  LDG.E.64 R12, desc[UR16][R22.64+0x9df8] ;  /* 0x009df810160c7981 */ /* 0x000f22000c1e1b00 */
[----:B------:R-:W-:-:S03]  /*f1c30*/  IDP.2A.LO.S16.U8 R40, R40, UR6, R200 ;  /* 0x0000000628287c26 */ /* 0x000fc600080012c8 */
[----:B------:R-:W5:Y:S01]  /*f1c40*/  LDG.E.64 R22, desc[UR12][R22.64+0x8a70] ;  /* 0x008a700c16167981 */ /* 0x000f62000c1e1b00 */
[----:B------:R-:W-:-:S06]  /*f1c50*/  IMAD.WIDE R202, R40, 0x8, R198 ;  /* 0x0000000828ca7825 */ /* 0x000fcc00078e02c6 */
[----:B------:R-:W2:Y:S01]  /*f1c60*/  LDG.E.64 R200, desc[UR8][R202.64+0x5208] ;  /* 0x00520808cac87981 */ /* 0x000ea2000c1e1b00 */
[----:B------:R-:W-:-:S04]  /*f1c70*/  PRMT R40, R19, 0x8880, RZ ;  /* 0x0000888013287816 */ /* 0x000fc800000000ff */
[----:B------:R-:W-:-:S04]  /*f1c80*/  PRMT R40, R40, 0x7710, RZ ;  /* 0x0000771028287816 */ /* 0x000fc800000000ff */
[----:B------:R-:W-:Y:S01]  /*f1c90*/  PRMT R40, R41, 0x5410, R40 ;  /* 0x0000541029287816 */ /* 0x000fe20000000028 */
[----:B------:R-:W-:Y:S04]  /*f1ca0*/  BSSY.RECONVERGENT B0, `(.L_x_4802) ;  /* 0x000006b000007945 */ /* 0x000fe80003800200 */
[----:B------:R-:W-:-:S04]  /*f1cb0*/  IDP.2A.LO.S16.U8 R9, R40, UR6, R9 ;  /* 0x0000000628097c26 */ /* 0x000fc80008001209 */
[----:B------:R-:W-:Y:S01]  /*f1cc0*/  IMAD.WIDE R198, R9, 0x8, R198 ;  /* 0x0000000809c67825 */ /* 0x000fe200078e02c6 */
[----:B----4-:R-:W-:Y:S02]  /*f1cd0*/  DADD R12, R38, R12 ;  /* 0x00000000260c7229 */ /* 0x010fe4000000000c */
        /* <DEDUP_REMOVED lines=63> */
.L_x_4805:
[----:B------:R-:W-:Y:S05]  /*f20d0*/  BSYNC.RECONVERGENT B2 ;  /* 0x0000000000027941 */ /* 0x000fea0003800200 */
.L_x_4804:
        /* <DEDUP_REMOVED lines=31> */
.L_x_4807:
[----:B------:R-:W-:Y:S05]  /*f22d0*/  BSYNC.RECONVERGENT B2 ;  /* 0x0000000000027941 */ /* 0x000fea0003800200 */
.L_x_4806:
[----:B------:R-:W-:-:S06]  /*f22e0*/  DSETP.GEU.AND P2, PT, R214, R92, PT ;  /* 0x0000005cd600722a */ /* 0x000fcc0003f4e000 */
[----:B------:R-:W-:Y:S02]  /*f22f0*/  FSEL R92, R92, R214, !P2 ;  /* 0x000000d65c5c7208 */ /* 0x000fe40005000000 */
[----:B------:R-:W-:Y:S02]  /*f2300*/  FSEL R93, R93, R215, !P2 ;  /* 0x000000d75d5d7208 */ /* 0x000fe40005000000 */
[----:B------:R-:W-:Y:S02]  /*f2310*/  FSEL R40, R40, R204, !P2 ;  /* 0x000000cc28287208 */ /* 0x000fe40005000000 */
[----:B------:R-:W-:Y:S02]  /*f2320*/  FSEL R41, R41, R205, !P2 ;  /* 0x000000cd29297208 */ /* 0x000fe40005000000 */
[----:B------:R-:W-:Y:S02]  /*f2330*/  FSEL R22, R22, R206, !P2 ;  /* 0x000000ce16167208 */ /* 0x000fe40005000000 */
[----:B------:R-:W-:-:S07]  /*f2340*/  FSEL R23, R23, R207, !P2 ;  /* 0x000000cf17177208 */ /* 0x000fce0005000000 */
.L_x_4803:
[----:B------:R-:W-:Y:S05]  /*f2350*/  BSYNC.RECONVERGENT B0 ;  /* 0x0000000000007941 */ /* 0x000fea0003800200 */
.L_x_4802:
        /* <DEDUP_REMOVED lines=45> */
.L_x_4811:
[----:B------:R-:W-:Y:S05]  /*f2630*/  BSYNC.RECONVERGENT B2 ;  /* 0x0000000000027941 */ /* 0x000fea0003800200 */
.L_x_4810:
        /* <DEDUP_REMOVED lines=31> */
.L_x_4813:
[----:B------:R-:W-:Y:S05]  /*f2830*/  BSYNC.RECONVERGENT B2 ;  /* 0x0000000000027941 */ /* 0x000fea0003800200 */
.L_x_4812:
[----:B------:R-:W-:-:S06]  /*f2840*/  DSETP.GEU.AND P1, PT, R200, R92, PT ;  /* 0x0000005cc800722a */ /* 0x000fcc0003f2e000 */
[----:B------:R-:W-:Y:S02]  /*f2850*/  FSEL R204, R204, R40, !P1 ;  /* 0x00000028cccc7208 */ /* 0x000fe40004800000 */
[----:B------:R-:W-:Y:S02]  /*f2860*/  FSEL R205, R205, R41, !P1 ;  /* 0x00000029cdcd7208 */ /* 0x000fe40004800000 */
[----:B------:R-:W-:Y:S02]  /*f2870*/  FSEL R206, R206, R22, !P1 ;  /* 0x00000016cece7208 */ /* 0x000fe40004800000 */
[----:B------:R-:W-:Y:S02]  /*f2880*/  FSEL R207, R207, R23, !P1 ;  /* 0x00000017cfcf7208 */ /* 0x000fe40004800000 */
[----:B------:R-:W-:Y:S02]  /*f2890*/  FSEL R92, R92, R200, !P1 ;  /* 0x000000c85c5c7208 */ /* 0x000fe40004800000 */
[----:B------:R-:W-:-:S07]  /*f28a0*/  FSEL R93, R93, R201, !P1 ;  /* 0x000000c95d5d7208 */ /* 0x000fce0004800000 */
.L_x_4809:
[----:B------:R-:W-:Y:S05]  /*f28b0*/  BSYNC.RECONVERGENT B0 ;  /* 0x0000000000007941 */ /* 0x000fea0003800200 */
.L_x_4808:
        /* <DEDUP_REMOVED lines=49> */
.L_x_4817:
[----:B------:R-:W-:Y:S05]  /*f2bd0*/  BSYNC.RECONVERGENT B2 ;  /* 0x0000000000027941 */ /* 0x000fea0003800200 */
.L_x_4816:
        /* <DEDUP_REMOVED lines=31> */
.L_x_4819:
[----:B------:R-:W-:Y:S05]  /*f2dd0*/  BSYNC.RECONVERGENT B2 ;  /* 0x0000000000027941 */ /* 0x000fea0003800200 */
.L_x_4818:
[----:B------:R-:W-:-:S06]  /*f2de0*/  DSETP.GEU.AND P1, PT, R198, R92, PT ;  /* 0x0000005cc600722a */ /* 0x000fcc0003f2e000 */
[----:B------:R-:W-:Y:S02]  /*f2df0*/  FSEL R40, R40, R204, !P1 ;  /* 0x000000cc28287208 */ /* 0x000fe40004800000 */
[----:B------:R-:W-:Y:S02]  /*f2e00*/  FSEL R41, R41, R205, !P1 ;  /* 0x000000cd29297208 */ /* 0x000fe40004800000 */
[----:B------:R-:W-:Y:S02]  /*f2e10*/  FSEL R22, R22, R206, !P1 ;  /* 0x000000ce16167208 */ /* 0x000fe40004800000 */
[----:B------:R-:W-:Y:S02]  /*f2e20*/  FSEL R23, R23, R207, !P1 ;  /* 0x000000cf17177208 */ /* 0x000fe40004800000 */
[----:B------:R-:W-:Y:S02]  /*f2e30*/  FSEL R92, R92, R198, !P1 ;  /* 0x000000c65c5c7208 */ /* 0x000fe40004800000 */
[----:B------:R-:W-:-:S07]  /*f2e40*/  FSEL R93, R93, R199, !P1 ;  /* 0x000000c75d5d7208 */ /* 0x000fce0004800000 */
.L_x_4815:
[----:B------:R-:W-:Y:S05]  /*f2e50*/  BSYNC.RECONVERGENT B0 ;  /* 0x0000000000007941 */ /* 0x000fea0003800200 */
.L_x_4814:
        /* <DEDUP_REMOVED lines=31> */
.L_x_4821:
[----:B------:R-:W-:Y:S05]  /*f3050*/  BSYNC.RECONVERGENT B0 ;  /* 0x0000000000007941 */ /* 0x000fea0003800200 */
.L_x_4820:
[----:B------:R-:W-:-:S06]  /*f3060*/  DSETP.GEU.AND P1, PT, R92, R198, PT ;  /* 0x000000c65c00722a */ /* 0x000fcc0003f2e000 */
[----:B------:R-:W-:Y:S02]  /*f3070*/  FSEL R38, R38, R22, !P1 ;  /* 0x0000001626267208 */ /* 0x000fe40004800000 */
[----:B------:R-:W-:Y:S02]  /*f3080*/  FSEL R22, R39, R23, !P1 ;  /* 0x0000001727167208 */ /* 0x000fe40004800000 */
[----:B------:R-:W-:Y:S02]  /*f3090*/  FSEL R24, R24, R40, !P1 ;  /* 0x0000002818187208 */ /* 0x000fe40004800000 */
[----:B------:R-:W-:Y:S01]  /*f30a0*/  FSEL R25, R25, R41, !P1 ;  /* 0x0000002919197208 */ /* 0x000fe20004800000 */
[----:B------:R-:W-:-:S07]  /*f30b0*/  IMAD.MOV.U32 R39, RZ, RZ, R22 ;  /* 0x000000ffff277224 */ /* 0x000fce00078e0016 */
.L_x_4801:
[----:B------:R-:W-:Y:S05]  /*f30c0*/  BSYNC.RECONVERGENT B1 ;  /* 0x0000000000017941 */ /* 0x000fea0003800200 */
.L_x_4800:
        /* <DEDUP_REMOVED lines=11> */
.L_x_4826:
        /* <DEDUP_REMOVED lines=30> */
.L_x_4825:
[----:B------:R-:W-:Y:S05]  /*f3360*/  BSYNC.RECONVERGENT B1 ;  /* 0x0000000000017941 */ /* 0x000fea0003800200 */
.L_x_4824:
[----:B------:R-:W-:Y:S05]  /*f3370*/  @!P3 BRA `(.L_x_4823) ;  /* 0x00000000009cb947 */ /* 0x000fea0003800000 */
[----:B------:R-:W-:-:S13]  /*f3380*/  ISETP.GE.U32.AND P2, PT, R12, 0x4, PT ;  /* 0x000000040c00780c */ /* 0x000fda0003f46070 */
[----:B-1----:R-:W1:Y:S01]  /*f3390*/  @P2 LDC.64 R10, c[0x0][0x430] ;  /* 0x00010c00ff0a2b82 */ /* 0x002e620000000a00 */
[----:B------:R-:W-:Y:S01]  /*f33a0*/  @P2 R2UR UR6, R212 ;  /* 0x00000000d40622ca */ /* 0x000fe200000e0000 */
        /* <DEDUP_REMOVED lines=10> */
[----:B------:R-:W-:Y:S04]  /*f3450*/  @P2 STG.E desc[UR6][R10.64], RZ ;  /* 0x000000ff0a002986 */ /* 0x000fe8000c101906 */
[----:B------:R-:W-:Y:S04]  /*f3460*/  @P2 STG.E desc[UR8][R10.64+0x4], RZ ;  /* 0x000004ff0a002986 */ /* 0x000fe8000c101908 */
[----:B------:R-:W-:Y:S04]  /*f3470*/  @P2 STG.E desc[UR10][R10.64+0x8], RZ ;  /* 0x000008ff0a002986 */ /* 0x000fe8000c10190a */
[----:B------:R1:W-:Y:S02]  /*f3480*/  @P2 STG.E desc[UR12][R10.64+0xc], RZ ;  /* 0x00000cff0a002986 */ /* 0x0003e4000c10190c */
[----:B-1----:R-:W-:-:S04]  /*f3490*/  LOP3.LUT R10, R31, 0x3, RZ, 0xc0, !PT ;  /* 0x000000031f0a7812 */ /* 0x002fc800078ec0ff */
[----:B------:R-:W-:-:S13]  /*f34a0*/  ISETP.NE.AND P3, PT, R10, RZ, PT ;  /* 0x000000ff0a00720c */ /* 0x000fda0003f65270 */
[----:B------:R-:W-:Y:S05]  /*f34b0*/  @!P3 BRA `(.L_x_4823) ;  /* 0x00000000004cb947 */ /* 0x000fea0003800000 */
[----:B------:R-:W-:Y:S02]  /*f34c0*/  LOP3.LUT R11, R31, 0x1, RZ, 0xc0, !PT ;  /* 0x000000011f0b7812 */ /* 0x000fe400078ec0ff */
[----:B------:R-:W-:Y:S02]  /*f34d0*/  ISETP.NE.AND P2, PT, R10, 0x1, PT ;  /* 0x000000010a00780c */ /* 0x000fe40003f45270 */
[----:B------:R-:W-:-:S11]  /*f34e0*/  ISETP.NE.U32.AND P3, PT, R11, 0x1, PT ;  /* 0x000000010b00780c */ /* 0x000fd60003f65070 */
[----:B------:R-:W1:Y:S01]  /*f34f0*/  @P2 LDC.64 R12, c[0x0][0x430] ;  /* 0x00010c00ff0c2b82 */ /* 0x000e620000000a00 */
[----:B------:R-:W-:Y:S01]  /*f3500*/  @P2 R2UR UR6, R212 ;  /* 0x00000000d40622ca */ /* 0x000fe200000e0000 */
[----:B------:R-:W-:Y:S01]  /*f3510*/  @P2 IMAD.IADD R22, R18, 0x1, R9 ;  /* 0x0000000112162824 */ /* 0x000fe200078e0209 */
[----:B------:R-:W-:Y:S01]  /*f3520*/  @P2 R2UR UR7, R213 ;  /* 0x00000000d50722ca */ /* 0x000fe200000e0000 */
[----:B------:R-:W-:Y:S01]  /*f3530*/  @P2 VIADD R9, R9, 0x2 ;  /* 0x0000000209092836 */ /* 0x000fe20000000000 */
[C---:B------:R-:W-:Y:S02]  /*f3540*/  @P2 R2UR UR8, R212.reuse ;  /* 0x00000000d40822ca */ /* 0x040fe400000e0000 */
[C---:B------:R-:W-:Y:S01]  /*f3550*/  @P2 R2UR UR9, R213.reuse ;  /* 0x00000000d50922ca */ /* 0x040fe200000e0000 */
        /* <DEDUP_REMOVED lines=9> */
.L_x_4823:
[----:B------:R-:W-:Y:S05]  /*f35f0*/  BSYNC.RECONVERGENT B0 ;  /* 0x0000000000007941 */ /* 0x000fea0003800200 */
.L_x_4822:
        /* <DEDUP_REMOVED lines=10> */
[----:B------:R-:W-:Y:S01]  /*f36a0*/  IMAD.MOV.U32 R40, RZ, RZ, RZ ;  /* 0x000000ffff287224 */ /* 0x000fe200078e00ff */
[----:B------:R-:W-:-:S07]  /*f36b0*/  SHF.R.S32.HI R22, RZ, 0x1f, R18 ;  /* 0x0000001fff167819 */ /* 0x000fce0000011412 */
.L_x_4831:
[----:B--2---:R-:W2:Y:S01]  /*f36c0*/  LDCU.64 UR6, c[0x0][0x430] ;  /* 0x00008600ff0677ac */ /* 0x004ea20008000a00 */
[----:B---3--:R-:W3:Y:S01]  /*f36d0*/  LDC.64 R12, c[0x0][0x430] ;  /* 0x00010c00ff0c7b82 */ /* 0x008ee20000000a00 */
[----:B-1----:R-:W-:Y:S02]  /*f36e0*/  IADD3 R11, P3, PT, R18, R40, RZ ;  /* 0x00000028120b7210 */ /* 0x002fe40007f7e0ff */
        /* <DEDUP_REMOVED lines=8> */
[C---:B--2---:R-:W-:Y:S02]  /*f3770*/  LEA R10, P3, R11.reuse, UR6, 0x2 ;  /* 0x000000060b0a7c11 */ /* 0x044fe4000f8610ff */
[----:B------:R-:W-:Y:S02]  /*f3780*/  R2UR UR6, R212 ;  /* 0x00000000d40672ca */ /* 0x000fe400000e0000 */
[----:B------:R-:W-:Y:S01]  /*f3790*/  LEA.HI.X R11, R11, UR7, R41, 0x2, P3 ;  /* 0x000000070b0b7c11 */ /* 0x000fe200098f1429 */
[----:B------:R-:W-:Y:S01]  /*f37a0*/  IMAD.IADD R41, R14, 0x1, R40 ;  /* 0x000000010e297824 */ /* 0x000fe200078e0228 */
[C---:B------:R-:W-:Y:S01]  /*f37b0*/  R2UR UR7, R213.reuse ;  /* 0x00000000d50772ca */ /* 0x040fe200000e0000 */
[----:B------:R-:W-:Y:S01]  /*f37c0*/  VIADD R40, R40, 0x8 ;  /* 0x0000000828287836 */ /* 0x000fe20000000000 */
[----:B------:R-:W-:Y:S01]  /*f37d0*/  R2UR UR15, R213 ;  /* 0x00000000d50f72ca */ /* 0x000fe200000e0000 */
        /* <DEDUP_REMOVED lines=17> */
.L_x_4830:
[----:B------:R-:W-:Y:S05]  /*f38f0*/  BSYNC.RECONVERGENT B1 ;  /* 0x0000000000017941 */ /* 0x000fea0003800200 */
.L_x_4829:
        /* <DEDUP_REMOVED lines=8> */
[----:B-1----:R-:W-:Y:S01]  /*f3980*/  IADD3 R11, P3, PT, R18, R9, RZ ;  /* 0x00000009120b7210 */ /* 0x002fe20007f7e0ff */
        /* <DEDUP_REMOVED lines=18> */
.L_x_4833:
[----:B------:R-:W-:Y:S05]  /*f3ab0*/  BSYNC.RECONVERGENT B1 ;  /* 0x0000000000017941 */ /* 0x000fea0003800200 */
.L_x_4832:
        /* <DEDUP_REMOVED lines=22> */
.L_x_4835:
[----:B------:R-:W-:Y:S05]  /*f3c20*/  BSYNC.RECONVERGENT B1 ;  /* 0x0000000000017941 */ /* 0x000fea0003800200 */
.L_x_4834:
[----:B------:R-:W-:Y:S02]  /*f3c30*/  @!P2 IADD3 R9, P3, PT, R18, R9, RZ ;  /* 0x000000091209a210 */ /* 0x000fe40007f7e0ff */
[----:B------:R-:W-:Y:S02]  /*f3c40*/  @!P2 R2UR UR6, R212 ;  /* 0x00000000d406a2ca */ /* 0x000fe400000e0000 */
[----:B------:R-:W-:Y:S02]  /*f3c50*/  @!P2 R2UR UR7, R213 ;  /* 0x00000000d507a2ca */ /* 0x000fe400000e0000 */
[----:B--2---:R-:W-:Y:S02]  /*f3c60*/  @!P2 LEA.HI.X.SX32 R12, R18, RZ, 0x1, P3 ;  /* 0x000000ff120ca211 */ /* 0x004fe400018f0eff */
[----:B-1----:R-:W-:-:S04]  /*f3c70*/  @!P2 LEA R10, P3, R9, R10, 0x2 ;  /* 0x0000000a090aa211 */ /* 0x002fc800078610ff */
[----:B------:R-:W-:-:S05]  /*f3c80*/  @!P2 LEA.HI.X R11, R9, R11, R12, 0x2, P3 ;  /* 0x0000000b090ba211 */ /* 0x000fca00018f140c */
[----:B------:R1:W-:Y:S04]  /*f3c90*/  @!P2 STG.E desc[UR6][R10.64+0x64], RZ ;  /* 0x000064ff0a00a986 */ /* 0x0003e8000c101906 */
.L_x_4828:
[----:B------:R-:W-:Y:S05]  /*f3ca0*/  BSYNC.RECONVERGENT B0 ;  /* 0x0000000000007941 */ /* 0x000fea0003800200 */
.L_x_4827:
        /* <DEDUP_REMOVED lines=26> */
.L_x_4885:
        /* <DEDUP_REMOVED lines=20> */
[----:B------:R-:W-:Y:S02]  /*f3f90*/  IMAD.MOV.U32 R23, RZ, RZ, -0x40100000 ;  /* 0xbff00000ff177424 */ /* 0x000fe400078e00ff */
[----:B------:R-:W-:Y:S02]  /*f3fa0*/  IMAD.MOV.U32 R198, RZ, RZ, 0x0 ;  /* 0x00000000ffc67424 */ /* 0x000fe400078e00ff */
[----:B------:R-:W-:Y:S02]  /*f3fb0*/  IMAD.MOV.U32 R199, RZ, RZ, 0x7ff00000 ;  /* 0x7ff00000ffc77424 */ /* 0x000fe400078e00ff */
[----:B-1----:R-:W-:-:S04]  /*f3fc0*/  IMAD.WIDE R8, R10, 0x8, R8 ;  /* 0x000000080a087825 */ /* 0x002fc800078e0208 */
[----:B------:R-:W-:Y:S01]  /*f3fd0*/  IMAD.MOV.U32 R10, RZ, RZ, 0x0 ;  /* 0x00000000ff0a7424 */ /* 0x000fe200078e00ff */
[----:B------:R1:W-:Y:S04]  /*f3fe0*/  STG.E.64 desc[UR6][R8.64], R12 ;  /* 0x0000000c08007986 */ /* 0x0003e8000c101b06 */
[----:B------:R1:W-:Y:S01]  /*f3ff0*/  STG.E.64 desc[UR8][R8.64+-0x1388], R10 ;  /* 0xffec780a08007986 */ /* 0x0003e2000c101b08 */
[----:B------:R-:W-:Y:S05]  /*f4000*/  BRA `(.L_x_4841) ;  /* 0x0000001800287947 */ /* 0x000fea0003800000 */
.L_x_4840:
[----:B------:R-:W-:Y:S01]  /*f4010*/  VIADD R10, R1, 0x86 ;  /* 0x00000086010a7836 */ /* 0x000fe20000000000 */
[----:B------:R-:W1:Y:S03]  /*f4020*/  LDC.64 R206, c[0x0][0x410] ;  /* 0x00010400ffce7b82 */ /* 0x000e660000000a00 */
[C---:B------:R-:W-:Y:S02]  /*f4030*/  IMAD.IADD R9, R10.reuse, 0x1, R0 ;  /* 0x000000010a097824 */ /* 0x040fe400078e0200 */
[----:B------:R-:W-:-:S03]  /*f4040*/  IMAD.IADD R208, R10, 0x1, R3 ;  /* 0x000000010ad07824 */ /* 0x000fc600078e0203 */
[----:B------:R-:W2:Y:S01]  /*f4050*/  LDC.64 R10, c[0x0][0x410] ;  /* 0x00010400ff0a7b82 */ /* 0x000ea20000000a00 */
[----:B------:R-:W3:Y:S04]  /*f4060*/  LDL.S8 R9, [R9+0x1a] ;  /* 0x00001a0009097983 */ /* 0x000ee80000100200 */
[----:B------:R-:W4:Y:S01]  /*f4070*/  LDL.U8 R208, [R208+-0x1] ;  /* 0xffffff00d0d07983 */ /* 0x000f220000100000 */
[----:B------:R-:W-:Y:S01]  /*f4080*/  PRMT R12, R22, 0x8880, RZ ;  /* 0x00008880160c7816 */ /* 0x000fe200000000ff */
[----:B------:R-:W-:Y:S01]  /*f4090*/  UMOV UR6, 0x5197d ;  /* 0x0005197d00067882 */ /* 0x000fe20000000000 */
[----:B------:R-:W-:Y:S02]  /*f40a0*/  PRMT R19, R19, 0x8880, RZ ;  /* 0x0000888013137816 */ /* 0x000fe400000000ff */
[----:B------:R-:W-:-:S02]  /*f40b0*/  R2UR UR10, R212 ;  /* 0x00000000d40a72ca */ /* 0x000fc400000e0000 */
[----:B------:R-:W-:Y:S02]  /*f40c0*/  PRMT R19, R19, 0x7710, RZ ;  /* 0x0000771013137816 */ /* 0x000fe400000000ff */
[C---:B------:R-:W-:Y:S02]  /*f40d0*/  R2UR UR11, R213.reuse ;  /* 0x00000000d50b72ca */ /* 0x040fe400000e0000 */
[C---:B------:R-:W-:Y:S02]  /*f40e0*/  R2UR UR12, R212.reuse ;  /* 0x00000000d40c72ca */ /* 0x040fe400000e0000 */
[C---:B------:R-:W-:Y:S02]  /*f40f0*/  R2UR UR13, R213.reuse ;  /* 0x00000000d50d72ca */ /* 0x040fe400000e0000 */
[----:B------:R-:W-:Y:S02]  /*f4100*/  R2UR UR7, R213 ;  /* 0x00000000d50772ca */ /* 0x000fe400000e0000 */
[----:B------:R-:W-:-:S02]  /*f4110*/  R2UR UR8, R212 ;  /* 0x00000000d40872ca */ /* 0x000fc400000e0000 */
[----:B------:R-:W-:Y:S02]  /*f4120*/  R2UR UR9, R213 ;  /* 0x00000000d50972ca */ /* 0x000fe400000e0000 */
[----:B---3--:R-:W-:Y:S02]  /*f4130*/  LOP3.LUT R23, R9, 0xffff, RZ, 0xc0, !PT ;  /* 0x0000ffff09177812 */ /* 0x008fe400078ec0ff */
[----:B------:R-:W-:Y:S02]  /*f4140*/  PRMT R9, R19, 0x5410, R9 ;  /* 0x0000541013097816 */ /* 0x000fe40000000009 */
[----:B------:R-:W-:Y:S02]  /*f4150*/  PRMT R23, R22, 0x3340, R23 ;  /* 0x0000334016177816 */ /* 0x000fe40000000017 */
[----:B------:R-:W-:Y:S02]  /*f4160*/  PRMT R22, R13, 0x3340, RZ ;  /* 0x000033400d167816 */ /* 0x000fe400000000ff */
[----:B------:R-:W-:-:S02]  /*f4170*/  SHF.R.S32.HI R13, RZ, 0x1f, R12 ;  /* 0x0000001fff0d7819 */ /* 0x000fc4000001140c */
[----:B----4-:R-:W-:Y:S02]  /*f4180*/  PRMT R198, R208, 0x8880, RZ ;  /* 0x00008880d0c67816 */ /* 0x010fe400000000ff */
[----:B------:R-:W-:Y:S01]  /*f4190*/  PRMT R22, R23, 0x5410, R22 ;  /* 0x0000541017167816 */ /* 0x000fe20000000016 */
[----:B------:R-:W-:-:S04]  /*f41a0*/  IMAD.WIDE R204, R8, 0x5, R12 ;  /* 0x0000000508cc7825 */ /* 0x000fc800078e020c */
[----:B------:R-:W-:Y:S01]  /*f41b0*/  IDP.4A.S8.U8 R202, R22, UR6, R198 ;  /* 0x0000000616ca7c26 */ /* 0x000fe200080002c6 */
[----:B------:R-:W-:Y:S01]  /*f41c0*/  UMOV UR6, 0x519 ;  /* 0x0000051900067882 */ /* 0x000fe20000000000 */
[----:B--2---:R-:W-:Y:S01]  /*f41d0*/  LEA R22, P2, R204, R10, 0x3 ;  /* 0x0000000acc167211 */ /* 0x004fe200078418ff */
        /* <DEDUP_REMOVED lines=81> */
.L_x_4846:
[----:B------:R-:W-:Y:S05]  /*f46f0*/  BSYNC.RECONVERGENT B2 ;  /* 0x0000000000027941 */ /* 0x000fea0003800200 */
.L_x_4845:
        /* <DEDUP_REMOVED lines=35> */
.L_x_4849:
[----:B------:R-:W-:Y:S05]  /*f4930*/  BSYNC.RECONVERGENT B2 ;  /* 0x0000000000027941 */ /* 0x000fea0003800200 */
.L_x_4848:
        /* <DEDUP_REMOVED lines=10> */
.L_x_4844:
        /* <DEDUP_REMOVED lines=41> */
.L_x_4851:
[----:B------:R-:W-:Y:S05]  /*f4c70*/  BSYNC.RECONVERGENT B2 ;  /* 0x0000000000027941 */ /* 0x000fea0003800200 */
.L_x_4850:
        /* <DEDUP_REMOVED lines=37> */
.L_x_4853:
[----:B------:R-:W-:Y:S05]  /*f4ed0*/  BSYNC.RECONVERGENT B2 ;  /* 0x0000000000027941 */ /* 0x000fea0003800200 */
.L_x_4852:
        /* <DEDUP_REMOVED lines=10> */
.L_x_4843:
        /* <DEDUP_REMOVED lines=57> */
.L_x_4855:
[----:B------:R-:W-:Y:S05]  /*f5310*/  BSYNC.RECONVERGENT B2 ;  /* 0x0000000000027941 */ /* 0x000fea0003800200 */
.L_x_4854:
        /* <DEDUP_REMOVED lines=37> */
.L_x_4857:
[----:B------:R-:W-:Y:S05]  /*f5570*/  BSYNC.RECONVERGENT B2 ;  /* 0x0000000000027941 */ /* 0x000fea0003800200 */
.L_x_4856:
        /* <DEDUP_REMOVED lines=9> */
.L_x_4847:
[----:B------:R-:W-:Y:S05]  /*f5610*/  BSYNC.RECONVERGENT B0 ;  /* 0x0000000000007941 */ /* 0x000fea0003800200 */
.L_x_4842:
        /* <DEDUP_REMOVED lines=35> */
.L_x_4859:
[----:B------:R-:W-:Y:S05]  /*f5850*/  BSYNC.RECONVERGENT B0 ;  /* 0x0000000000007941 */ /* 0x000fea0003800200 */
.L_x_4858:
[----:B------:R-:W-:-:S06]  /*f5860*/  DSETP.GEU.AND P2, PT, R90, R12, PT ;  /* 0x0000000c5a00722a */ /* 0x000fcc0003f4e000 */
[----:B------:R-:W-:Y:S02]  /*f5870*/  FSEL R198, R198, R206, !P2 ;  /* 0x000000cec6c67208 */ /* 0x000fe40005000000 */
[----:B------:R-:W-:Y:S02]  /*f5880*/  FSEL R199, R199, R207, !P2 ;  /* 0x000000cfc7c77208 */ /* 0x000fe40005000000 */
[----:B------:R-:W-:Y:S02]  /*f5890*/  FSEL R22, R22, R204, !P2 ;  /* 0x000000cc16167208 */ /* 0x000fe40005000000 */
[----:B------:R-:W-:-:S07]  /*f58a0*/  FSEL R23, R23, R205, !P2 ;  /* 0x000000cd17177208 */ /* 0x000fce0005000000 */
.L_x_4841:
[----:B------:R-:W-:Y:S05]  /*f58b0*/  BSYNC.RECONVERGENT B1 ;  /* 0x0000000000017941 */ /* 0x000fea0003800200 */
.L_x_4839:
        /* <DEDUP_REMOVED lines=9> */
[----:B------:R-:W-:Y:S01]  /*f5950*/  IMAD.MOV.U32 R8, RZ, RZ, -0x771c970f ;  /* 0x88e368f1ff087424 */ /* 0x000fe200078e00ff */
[----:B------:R-:W-:Y:S01]  /*f5960*/  BSSY.RELIABLE B0, `(.L_x_4860) ;  /* 0x000001f000007945 */ /* 0x000fe20003800100 */
[----:B------:R-:W-:Y:S01]  /*f5970*/  IMAD.MOV.U32 R9, RZ, RZ, 0x3ee4f8b5 ;  /* 0x3ee4f8b5ff097424 */ /* 0x000fe200078e00ff */
[C-C-:B--2---:R-:W-:Y:S02]  /*f5980*/  DADD R202, R10.reuse, -R22.reuse ;  /* 0x000000000aca7229 */ /* 0x144fe40000000816 */
[----:B------:R-:W-:-:S06]  /*f5990*/  DSETP.MAX.AND P3, P6, |R10|, |R22|, PT ;  /* 0x400000160a00722a */ /* 0x000fcc0003e6f200 */
[----:B------:R-:W-:Y:S01]  /*f59a0*/  DSETP.GEU.AND P2, PT, |R202|, R8, PT ;  /* 0x00000008ca00722a */ /* 0x000fe20003f4e200 */
[----:B------:R-:W-:Y:S02]  /*f59b0*/  IMAD.MOV.U32 R202, RZ, RZ, R23 ;  /* 0x000000ffffca7224 */ /* 0x000fe400078e0017 */
[----:B------:R-:W-:Y:S02]  /*f59c0*/  IMAD.MOV.U32 R203, RZ, RZ, R11 ;  /* 0x000000ffffcb7224 */ /* 0x000fe400078e000b */
[----:B------:R-:W-:-:S03]  /*f59d0*/  IMAD.MOV.U32 R23, RZ, RZ, R10 ;  /* 0x000000ffff177224 */ /* 0x000fc600078e000a */
[----:B------:R-:W-:Y:S02]  /*f59e0*/  FSEL R203, |R203|, |R202|, P3 ;  /* 0x400000cacbcb7208 */ /* 0x000fe40001800200 */
[----:B------:R-:W-:Y:S02]  /*f59f0*/  @P6 LOP3.LUT R203, R202, 0x80000, RZ, 0xfc, !PT ;  /* 0x00080000cacb6812 */ /* 0x000fe400078efcff */
[----:B------:R-:W-:Y:S01]  /*f5a00*/  SEL R202, R23, R22, P3 ;  /* 0x0000001617ca7207 */ /* 0x000fe20001800000 */
        /* <DEDUP_REMOVED lines=9> */
[----:B------:R-:W-:Y:S02]  /*f5aa0*/  IMAD.MOV.U32 R202, RZ, RZ, R13 ;  /* 0x000000ffffca7224 */ /* 0x000fe400078e000d */
[----:B------:R-:W-:Y:S01]  /*f5ab0*/  IMAD.MOV.U32 R203, RZ, RZ, R12 ;  /* 0x000000ffffcb7224 */ /* 0x000fe200078e000c */
[----:B------:R-:W-:Y:S02]  /*f5ac0*/  DADD R12, R12, -R198 ;  /* 0x000000000c0c7229 */ /* 0x000fe400000008c6 */
[----:B------:R-:W-:Y:S02]  /*f5ad0*/  FSEL R202, |R202|, |R206|, P2 ;  /* 0x400000cecaca7208 */ /* 0x000fe40001000200 */
[----:B------:R-:W-:-:S04]  /*f5ae0*/  SEL R198, R203, R198, P2 ;  /* 0x000000c6cbc67207 */ /* 0x000fc80001000000 */
[----:B------:R-:W-:Y:S02]  /*f5af0*/  DSETP.GEU.AND P2, PT, |R12|, R8, PT ;  /* 0x000000080c00722a */ /* 0x000fe40003f4e200 */
[----:B------:R-:W-:-:S05]  /*f5b00*/  @P3 LOP3.LUT R202, R206, 0x80000, RZ, 0xfc, !PT ;  /* 0x00080000ceca3812 */ /* 0x000fca00078efcff */
[----:B------:R-:W-:-:S06]  /*f5b10*/  IMAD.MOV.U32 R199, RZ, RZ, R202 ;  /* 0x000000ffffc77224 */ /* 0x000fcc00078e00ca */
[----:B------:R-:W-:-:S14]  /*f5b20*/  DSETP.LEU.AND P3, PT, R198, R22, PT ;  /* 0x00000016c600722a */ /* 0x000fdc0003f6b000 */
[----:B------:R-:W-:Y:S05]  /*f5b30*/  @!P2 BREAK.RELIABLE P3, B0 ;  /* 0x000000000000a942 */ /* 0x000fea0001800100 */
[----:B------:R-:W-:Y:S05]  /*f5b40*/  @!P2 BRA P3, `(.L_x_4862) ;  /* 0x0000001c00a0a947 */ /* 0x000fea0001800000 */
.L_x_4861:
[----:B------:R-:W-:Y:S05]  /*f5b50*/  BSYNC.RELIABLE B0 ;  /* 0x0000000000007941 */ /* 0x000fea0003800100 */
.L_x_4860:
[----:B------:R-:W-:Y:S01]  /*f5b60*/  VIMNMX R12, PT, PT, R0, R3, PT ;  /* 0x00000003000c7248 */ /* 0x000fe20003fe0100 */
[----:B------:R-:W-:Y:S01]  /*f5b70*/  BSSY.RECONVERGENT B0, `(.L_x_4863) ;  /* 0x0000038000007945 */ /* 0x000fe20003800200 */
[----:B------:R-:W-:Y:S02]  /*f5b80*/  PLOP3.LUT P2, PT, PT, PT, PT, 0x80, 0x8 ;  /* 0x000000000008781c */ /* 0x000fe40003f4f070 */
[----:B------:R-:W-:-:S13]  /*f5b90*/  ISETP.GE.AND P3, PT, R12, 0x2, PT ;  /* 0x000000020c00780c */ /* 0x000fda0003f66270 */
[----:B------:R-:W-:Y:S05]  /*f5ba0*/  @!P3 BRA `(.L_x_4864) ;  /* 0x0000000000d0b947 */ /* 0x000fea0003800000 */
[----:B------:R-:W-:Y:S02]  /*f5bb0*/  VIADD R13, R1, 0x86 ;  /* 0x00000086010d7836 */ /* 0x000fe40000000000 */
[----:B------:R-:W-:Y:S02]  /*f5bc0*/  VIADD R202, R0, 0xffffffff ;  /* 0xffffffff00ca7836 */ /* 0x000fe40000000000 */
[C---:B------:R-:W-:Y:S02]  /*f5bd0*/  IMAD.IADD R12, R13.reuse, 0x1, R3 ;  /* 0x000000010d0c7824 */ /* 0x040fe400078e0203 */
[C---:B------:R-:W-:Y:S02]  /*f5be0*/  IMAD.IADD R203, R13.reuse, 0x1, R19 ;  /* 0x000000010dcb7824 */ /* 0x040fe400078e0213 */
[C---:B------:R-:W-:Y:S02]  /*f5bf0*/  IMAD.IADD R198, R13.reuse, 0x1, R202 ;  /* 0x000000010dc67824 */ /* 0x040fe400078e02ca */
[----:B------:R-:W2:Y:S04]  /*f5c00*/  LDL.U8 R12, [R12] ;  /* 0x000000000c0c7983 */ /* 0x000ea80000100000 */
[----:B------:R-:W2:Y:S01]  /*f5c10*/  LDL.U8 R203, [R203] ;  /* 0x00000000cbcb7983 */ /* 0x000ea20000100000 */
[----:B------:R-:W-:-:S03]  /*f5c20*/  IMAD.IADD R199, R13, 0x1, R0 ;  /* 0x000000010dc77824 */ /* 0x000fc600078e0200 */
[----:B------:R-:W3:Y:S04]  /*f5c30*/  LDL.U8 R198, [R198+0x1b] ;  /* 0x00001b00c6c67983 */ /* 0x000ee80000100000 */
[----:B------:R-:W4:Y:S01]  /*f5c40*/  LDL.S8 R199, [R199+0x1b] ;  /* 0x00001b00c7c77983 */ /* 0x000f220000100200 */
[----:B------:R-:W-:Y:S01]  /*f5c50*/  UMOV UR6, 0x57d19 ;  /* 0x00057d1900067882 */ /* 0x000fe20000000000 */
[----:B------:R-:W-:Y:S02]  /*f5c60*/  IADD3 R204, PT, PT, R205, R204, -R30 ;  /* 0x000000cccdcc7210 */ /* 0x000fe40007ffe81e */
[----:B------:R-:W-:Y:S02]  /*f5c70*/  R2UR UR8, R212 ;  /* 0x00000000d40872ca */ /* 0x000fe400000e0000 */
[----:B------:R-:W-:-:S02]  /*f5c80*/  R2UR UR9, R213 ;  /* 0x00000000d50972ca */ /* 0x000fc400000e0000 */
[----:B------:R-:W-:Y:S02]  /*f5c90*/  R2UR UR7, R213 ;  /* 0x00000000d50772ca */ /* 0x000fe400000e0000 */
[----:B--2---:R-:W-:Y:S02]  /*f5ca0*/  PRMT R203, R12, 0x3340, R203 ;  /* 0x000033400ccb7816 */ /* 0x004fe400000000cb */
[----:B------:R-:W1:Y:S01]  /*f5cb0*/  LDC.64 R12, c[0x0][0x410] ;  /* 0x00010400ff0c7b82 */ /* 0x000e620000000a00 */
[----:B---3--:R-:W-:-:S04]  /*f5cc0*/  PRMT R198, R198, 0x3340, RZ ;  /* 0x00003340c6c67816 */ /* 0x008fc800000000ff */
[----:B------:R-:W-:-:S05]  /*f5cd0*/  PRMT R198, R203, 0x5410, R198 ;  /* 0x00005410cbc67816 */ /* 0x000fca00000000c6 */
[----:B----4-:R-:W-:Y:S01]  /*f5ce0*/  IDP.4A.S8.U8 R203, R198, UR6, R199 ;  /* 0x00000006c6cb7c26 */ /* 0x010fe200080002c7 */
[----:B------:R-:W-:Y:S01]  /*f5cf0*/  R2UR UR6, R212 ;  /* 0x00000000d40672ca */ /* 0x000fe200000e0000 */
[----:B------:R-:W-:-:S04]  /*f5d00*/  VIADD R198, R204, 0xffffffff ;  /* 0xffffffffccc67836 */ /* 0x000fc80000000000 */
[----:B------:R-:W-:-:S06]  /*f5d10*/  IMAD.WIDE R198, R198, 0x8, R200 ;  /* 0x00000008c6c67825 */ /* 0x000fcc00078e02c8 */
[----:B------:R-:W2:Y:S01]  /*f5d20*/  LDG.E.64 R198, desc[UR8][R198.64] ;  /* 0x00000008c6c67981 */ /* 0x000ea2000c1e1b00 */
[----:B-1----:R-:W-:-:S06]  /*f5d30*/  IMAD.WIDE R12, R203, 0x8, R12 ;  /* 0x00000008cb0c7825 */ /* 0x002fcc00078e020c */
[----:B------:R-:W2:Y:S01]  /*f5d40*/  LDG.E.64 R12, desc[UR6][R12.64] ;  /* 0x000000060c0c7981 */ /* 0x000ea2000c1e1b00 */
[----:B------:R-:W-:Y:S01]  /*f5d50*/  IMAD.MOV.U32 R200, RZ, RZ, R11 ;  /* 0x000000ffffc87224 */ /* 0x000fe200078e000b */
[----:B--2---:R-:W-:-:S08]  /*f5d60*/  DADD R12, R12, R198 ;  /* 0x000000000c0c7229 */ /* 0x004fd000000000c6 */
        /* <DEDUP_REMOVED lines=10> */
[----:B------:R-:W1:Y:S01]  /*f5e10*/  @!P3 LDC.64 R10, c[0x0][0x430] ;  /* 0x00010c00ff0abb82 */ /* 0x000e620000000a00 */
[C---:B------:R-:W-:Y:S02]  /*f5e20*/  @!P3 R2UR UR6, R212.reuse ;  /* 0x00000000d406b2ca */ /* 0x040fe400000e0000 */
[C---:B------:R-:W-:Y:S02]  /*f5e30*/  @!P3 R2UR UR7, R213.reuse ;  /* 0x00000000d507b2ca */ /* 0x040fe400000e0000 */
[----:B------:R-:W-:Y:S02]  /*f5e40*/  @!P3 R2UR UR8, R212 ;  /* 0x00000000d408b2ca */ /* 0x000fe400000e0000 */
[----:B------:R-:W-:Y:S01]  /*f5e50*/  @!P3 R2UR UR9, R213 ;  /* 0x00000000d509b2ca */ /* 0x000fe200000e0000 */
[C---:B------:R-:W-:Y:S01]  /*f5e60*/  @!P3 IMAD.IADD R8, R15.reuse, 0x1, R19 ;  /* 0x000000010f08b824 */ /* 0x040fe200078e0213 */
[----:B------:R-:W-:-:S03]  /*f5e70*/  @!P3 IADD3 R12, PT, PT, R15, 0x19, R202 ;  /* 0x000000190f0cb810 */ /* 0x000fc60007ffe0ca */
[----:B-1----:R-:W-:-:S04]  /*f5e80*/  @!P3 IMAD.WIDE R8, R8, 0x4, R10 ;  /* 0x000000040808b825 */ /* 0x002fc800078e020a */
[----:B------:R-:W-:Y:S01]  /*f5e90*/  @!P3 IMAD.WIDE R10, R12, 0x4, R10 ;  /* 0x000000040c0ab825 */ /* 0x000fe200078e020a */
[----:B------:R1:W-:Y:S04]  /*f5ea0*/  @!P3 STG.E desc[UR6][R8.64], R202 ;  /* 0x000000ca0800b986 */ /* 0x0003e8000c101906 */
[----:B------:R1:W-:Y:S01]  /*f5eb0*/  @!P3 STG.E desc[UR8][R10.64], R19 ;  /* 0x000000130a00b986 */ /* 0x0003e2000c101908 */
[----:B------:R-:W-:Y:S01]  /*f5ec0*/  @!P3 PLOP3.LUT P2, PT, PT, PT, PT, 0x8, 0x80 ;  /* 0x000000000080b81c */ /* 0x000fe20003f4e170 */
[----:B------:R-:W-:Y:S02]  /*f5ed0*/  @!P3 IMAD.MOV.U32 R0, RZ, RZ, R202 ;  /* 0x000000ffff00b224 */ /* 0x000fe400078e00ca */
[----:B------:R-:W-:-:S10]  /*f5ee0*/  @!P3 IMAD.MOV.U32 R3, RZ, RZ, R19 ;  /* 0x000000ffff03b224 */ /* 0x000fd400078e0013 */
.L_x_4864:
[----:B------:R-:W-:Y:S05]  /*f5ef0*/  BSYNC.RECONVERGENT B0 ;  /* 0x0000000000007941 */ /* 0x000fea0003800200 */
.L_x_4863:
[----:B------:R-:W-:Y:S04]  /*f5f00*/  BSSY.RECONVERGENT B2, `(.L_x_4865) ;  /* 0x00001a6000027945 */ /* 0x000fe80003800200 */
[----:B------:R-:W-:Y:S05]  /*f5f10*/  @!P2 BRA `(.L_x_4866) ;  /* 0x000000180090a947 */ /* 0x000fea0003800000 */
[----:B-1----:R-:W-:-:S07]  /*f5f20*/  IMAD.MOV.U32 R8, RZ, RZ, 0x3 ;  /* 0x00000003ff087424 */ /* 0x002fce00078e00ff */
.L_x_4884:
[----:B-1----:R-:W-:Y:S01]  /*f5f30*/  IMAD.IADD R19, R0, 0x1, -R8 ;  /* 0x0000000100137824 */ /* 0x002fe200078e0a08 */
[----:B------:R-:W-:Y:S01]  /*f5f40*/  BSSY.RECONVERGENT B1, `(.L_x_4867) ;  /* 0x000019e000017945 */ /* 0x000fe20003800200 */
[----:B------:R-:W-:-:S03]  /*f5f50*/  VIADD R10, R3, 0xffffffff ;  /* 0xffffffff030a7836 */ /* 0x000fc60000000000 */
        /* <DEDUP_REMOVED lines=21> */
[----:B------:R-:W-:-:S03]  /*f60b0*/  VIADD R12, R1, 0x86 ;  /* 0x00000086010c7836 */ /* 0x000fc60000000000 */
[--C-:B------:R-:W-:Y:S01]  /*f60c0*/  IADD3 R9, PT, PT, R10, R9, R0.reuse ;  /* 0x000000090a097210 */ /* 0x100fe20007ffe000 */
[C---:B------:R-:W-:Y:S02]  /*f60d0*/  IMAD.IADD R224, R12.reuse, 0x1, R0 ;  /* 0x000000010ce07824 */ /* 0x040fe400078e0200 */
[----:B------:R-:W-:Y:S02]  /*f60e0*/  IMAD.IADD R225, R12, 0x1, R3 ;  /* 0x000000010ce17824 */ /* 0x000fe400078e0203 */
[----:B--2---:R-:W-:-:S04]  /*f60f0*/  IMAD.WIDE R202, R9, 0x8, R204 ;  /* 0x0000000809ca7825 */ /* 0x004fc800078e02cc */
[----:B------:R-:W-:Y:S01]  /*f6100*/  IMAD.WIDE.U32 R204, R9, 0x8, R204 ;  /* 0x0000000809cc7825 */ /* 0x000fe200078e00cc */
[----:B---3--:R-:W-:Y:S01]  /*f6110*/  DADD R206, R200, -UR6 ;  /* 0x80000006c8ce7e29 */ /* 0x008fe20008000000 */
[----:B------:R-:W-:Y:S01]  /*f6120*/  UMOV UR6, 0x3a29c77a ;  /* 0x3a29c77a00067882 */ /* 0x000fe20000000000 */
[----:B------:R-:W-:-:S06]  /*f6130*/  UMOV UR7, 0x3fffcb92 ;  /* 0x3fffcb9200077882 */ /* 0x000fcc0000000000 */
[----:B------:R-:W-:-:S11]  /*f6140*/  DFMA R206, R36, UR6, R206 ;  /* 0x0000000624ce7c2b */ /* 0x000fd600080000ce */
.L_x_4883:
        /* <DEDUP_REMOVED lines=24> */
[----:B------:R-:W-:Y:S01]  /*f62d0*/  VIADD R13, R1, 0x86 ;  /* 0x00000086010d7836 */ /* 0x000fe20000000000 */
[----:B------:R-:W2:Y:S03]  /*f62e0*/  LDL.U8 R10, [R225] ;  /* 0x00000000e10a7983 */ /* 0x000ea60000100000 */
[C---:B------:R-:W-:Y:S01]  /*f62f0*/  IMAD.IADD R12, R13.reuse, 0x1, R208 ;  /* 0x000000010d0c7824 */ /* 0x040fe200078e02d0 */
[----:B------:R-:W3:Y:S01]  /*f6300*/  LDL.S8 R9, [R224+0x1b] ;  /* 0x00001b00e0097983 */ /* 0x000ee20000100200 */
[----:B------:R-:W-:-:S04]  /*f6310*/  IMAD.IADD R13, R13, 0x1, R19 ;  /* 0x000000010d0d7824 */ /* 0x000fc800078e0213 */
[----:B------:R-:W2:Y:S04]  /*f6320*/  LDL.U8 R12, [R12] ;  /* 0x000000000c0c7983 */ /* 0x000ea80000100000 */
[----:B------:R-:W4:Y:S01]  /*f6330*/  LDL.U8 R13, [R13+0x1b] ;  /* 0x00001b000d0d7983 */ /* 0x000f220000100000 */
        /* <DEDUP_REMOVED lines=9> */
[----:B------:R-:W2:Y:S01]  /*f63d0*/  LDC.64 R10, c[0x0][0x410] ;  /* 0x00010400ff0a7b82 */ /* 0x000ea20000000a00 */
[----:B----4-:R-:W-:-:S04]  /*f63e0*/  PRMT R13, R13, 0x3340, RZ ;  /* 0x000033400d0d7816 */ /* 0x010fc800000000ff */
[----:B------:R-:W-:-:S05]  /*f63f0*/  PRMT R12, R12, 0x5410, R13 ;  /* 0x000054100c0c7816 */ /* 0x000fca000000000d */
[----:B---3--:R-:W-:Y:S01]  /*f6400*/  IDP.4A.S8.U8 R9, R12, UR6, R9 ;  /* 0x000000060c097c26 */ /* 0x008fe20008000209 */
[----:B------:R-:W-:Y:S01]  /*f6410*/  R2UR UR6, R212 ;  /* 0x00000000d40672ca */ /* 0x000fe200000e0000 */
[----:B------:R-:W3:Y:S02]  /*f6420*/  LDG.E.64 R12, desc[UR10][R204.64+0x5f98] ;  /* 0x005f980acc0c7981 */ /* 0x000ee4000c1e1b00 */
[----:B--2---:R-:W-:-:S10]  /*f6430*/  IMAD.WIDE R10, R9, 0x8, R10 ;  /* 0x00000008090a7825 */ /* 0x004fd400078e020a */
[----:B------:R-:W2:Y:S04]  /*f6440*/  LDG.E.64 R214, desc[UR6][R204.64+0x6268] ;  /* 0x00626806ccd67981 */ /* 0x000ea8000c1e1b00 */
[----:B------:R-:W2:Y:S04]  /*f6450*/  LDG.E.64 R22, desc[UR8][R10.64+0x1388] ;  /* 0x001388080a167981 */ /* 0x000ea8000c1e1b00 */
[----:B------:R-:W3:Y:S01]  /*f6460*/  LDG.E.64 R10, desc[UR12][R10.64] ;  /* 0x0000000c0a0a7981 */ /* 0x000ee2000c1e1b00 */
[----:B--2---:R-:W-:Y:S02]  /*f6470*/  DADD R22, R214, R22 ;  /* 0x00000000d6167229 */ /* 0x004fe40000000016 */
[----:B---3--:R-:W-:-:S11]  /*f6480*/  DADD R10, R12, R10 ;  /* 0x000000000c0a7229 */ /* 0x008fd6000000000a */
.L_x_4873:
[----:B------:R-:W-:Y:S05]  /*f6490*/  BSYNC.RECONVERGENT B5 ;  /* 0x0000000000057941 */ /* 0x000fea0003800200 */
.L_x_4872:
[----:B------:R-:W-:Y:S01]  /*f64a0*/  R2UR UR6, R212 ;  /* 0x00000000d40672ca */ /* 0x000fe200000e0000 */
[----:B------:R-:W-:Y:S01]  /*f64b0*/  VIADD R9, R208, 0xffffffff ;  /* 0xffffffffd0097836 */ /* 0x000fe20000000000 */
[----:B------:R-:W-:Y:S01]  /*f64c0*/  R2UR UR7, R213 ;  /* 0x00000000d50772ca */ /* 0x000fe200000e0000 */
[----:B------:R-:W-:Y:S01]  /*f64d0*/  IMAD.IADD R12, R17, 0x1, R19 ;  /* 0x00000001110c7824 */ /* 0x000fe200078e0213 */
[----:B------:R-:W-:Y:S02]  /*f64e0*/  R2UR UR8, R212 ;  /* 0x00000000d40872ca */ /* 0x000fe400000e0000 */
[----:B------:R-:W-:Y:S01]  /*f64f0*/  R2UR UR9, R213 ;  /* 0x00000000d50972ca */ /* 0x000fe200000e0000 */
[----:B------:R-:W-:-:S04]  /*f6500*/  IMAD R9, R30, R9, R12 ;  /* 0x000000091e097224 */ /* 0x000fc800078e020c */
[----:B-1----:R-:W-:-:S05]  /*f6510*/  IMAD.WIDE R214, R9, 0x8, R216 ;  /* 0x0000000809d67825 */ /* 0x002fca00078e02d8 */
        /* <DEDUP_REMOVED lines=12> */
.L_x_4871:
[----:B------:R-:W-:Y:S01]  /*f65e0*/  VIADD R9, R1, 0x86 ;  /* 0x0000008601097836 */ /* 0x000fe20000000000 */
[----:B------:R-:W2:Y:S01]  /*f65f0*/  LDL.S8 R12, [R224+0x1b] ;  /* 0x00001b00e00c7983 */ /* 0x000ea20000100200 */
[----:B------:R-:W1:Y:S01]  /*f6600*/  LDCU.64 UR6, c[0x0][0x410] ;  /* 0x00008200ff0677ac */ /* 0x000e620008000a00 */
[----:B------:R-:W3:Y:S01]  /*f6610*/  LDC.64 R216, c[0x0][0x428] ;  /* 0x00010a00ffd87b82 */ /* 0x000ee20000000a00 */
[C---:B------:R-:W-:Y:S02]  /*f6620*/  IMAD.IADD R10, R9.reuse, 0x1, R19 ;  /* 0x00000001090a7824 */ /* 0x040fe400078e0213 */
[----:B------:R-:W-:Y:S02]  /*f6630*/  IMAD.IADD R13, R9, 0x1, R208 ;  /* 0x00000001090d7824 */ /* 0x000fe400078e02d0 */
[----:B------:R-:W4:Y:S04]  /*f6640*/  LDL.S8 R9, [R225] ;  /* 0x00000000e1097983 */ /* 0x000f280000100200 */
[----:B------:R-:W5:Y:S04]  /*f6650*/  LDL.S8 R10, [R10+0x1b] ;  /* 0x00001b000a0a7983 */ /* 0x000f680000100200 */
[----:B------:R-:W2:Y:S01]  /*f6660*/  LDL.S8 R13, [R13] ;  /* 0x000000000d0d7983 */ /* 0x000ea20000100200 */
        /* <DEDUP_REMOVED lines=8> */
[----:B------:R-:W-:Y:S02]  /*f66f0*/  VIADD R222, R208, 0xffffffff ;  /* 0xffffffffd0de7836 */ /* 0x000fe40000000000 */
[----:B------:R-:W-:Y:S01]  /*f6700*/  IMAD.IADD R22, R17, 0x1, R19 ;  /* 0x0000000111167824 */ /* 0x000fe200078e0213 */
[----:B------:R-:W-:Y:S01]  /*f6710*/  R2UR UR18, R212 ;  /* 0x00000000d41272ca */ /* 0x000fe200000e0000 */
[----:B------:R-:W4:Y:S01]  /*f6720*/  LDG.E.64 R218, desc[UR8][R202.64+0x6268] ;  /* 0x00626808cada7981 */ /* 0x000f22000c1e1b00 */
[C---:B------:R-:W-:Y:S01]  /*f6730*/  R2UR UR19, R213.reuse ;  /* 0x00000000d51372ca */ /* 0x040fe200000e0000 */
[----:B------:R-:W-:Y:S01]  /*f6740*/  IMAD R222, R30, R222, R22 ;  /* 0x000000de1ede7224 */ /* 0x000fe200078e0216 */
[----:B------:R-:W-:Y:S02]  /*f6750*/  R2UR UR12, R212 ;  /* 0x00000000d40c72ca */ /* 0x000fe400000e0000 */
[----:B------:R-:W-:Y:S01]  /*f6760*/  R2UR UR13, R213 ;  /* 0x00000000d50d72ca */ /* 0x000fe200000e0000 */
[----:B---3--:R-:W-:-:S02]  /*f6770*/  IMAD.WIDE R222, R222, 0x8, R216 ;  /* 0x00000008dede7825 */ /* 0x008fc400078e02d8 */
[----:B------:R-:W3:Y:S01]  /*f6780*/  LDG.E.64 R216, desc[UR14][R202.64+0x5f98] ;  /* 0x005f980ecad87981 */ /* 0x000ee2000c1e1b00 */
[----:B------:R-:W-:Y:S02]  /*f6790*/  R2UR UR20, R212 ;  /* 0x00000000d41472ca */ /* 0x000fe400000e0000 */
[----:B------:R-:W-:Y:S02]  /*f67a0*/  R2UR UR21, R213 ;  /* 0x00000000d51572ca */ /* 0x000fe400000e0000 */
[----:B-----5:R-:W-:-:S03]  /*f67b0*/  SHF.R.S32.HI R11, RZ, 0x1f, R10 ;  /* 0x0000001fff0b7819 */ /* 0x020fc6000001140a */
[----:B--2---:R-:W-:Y:S01]  /*f67c0*/  IMAD.WIDE R10, R13, 0x5, R10 ;  /* 0x000000050d0a7825 */ /* 0x004fe200078e020a */
[--C-:B------:R-:W-:Y:S02]  /*f67d0*/  SHF.R.S32.HI R13, RZ, 0x1f, R12.reuse ;  /* 0x0000001fff0d7819 */ /* 0x100fe4000001140c */
[----:B-1----:R-:W-:Y:S01]  /*f67e0*/  LEA R214, P3, R10, UR6, 0x3 ;  /* 0x000000060ad67c11 */ /* 0x002fe2000f8618ff */
[----:B----4-:R-:W-:-:S03]  /*f67f0*/  IMAD.WIDE R12, R9, 0x5, R12 ;  /* 0x00000005090c7825 */ /* 0x010fc600078e020c */
[----:B------:R-:W-:Y:S02]  /*f6800*/  LEA.HI.X R215, R10, UR7, R11, 0x3, P3 ;  /* 0x000000070ad77c11 */ /* 0x000fe400098f1c0b */
[----:B------:R-:W-:Y:S02]  /*f6810*/  LEA R10, P3, R12, UR6, 0x3 ;  /* 0x000000060c0a7c11 */ /* 0x000fe4000f8618ff */
[----:B------:R-:W-:Y:S01]  /*f6820*/  R2UR UR6, R212 ;  /* 0x00000000d40672ca */ /* 0x000fe200000e0000 */
[----:B------:R-:W2:Y:S01]  /*f6830*/  LDG.E.64 R220, desc[UR10][R214.64+0xb248] ;  /* 0x00b2480ad6dc7981 */ /* 0x000ea2000c1e1b00 */
[----:B------:R-:W-:Y:S02]  /*f6840*/  LEA.HI.X R11, R12, UR7, R13, 0x3, P3 ;  /* 0x000000070c0b7c11 */ /* 0x000fe400098f1c0d */
[----:B------:R-:W-:Y:S01]  /*f6850*/  R2UR UR7, R213 ;  /* 0x00000000d50772ca */ /* 0x000fe200000e0000 */
[----:B------:R-:W4:Y:S04]  /*f6860*/  LDG.E.64 R12, desc[UR12][R222.64] ;  /* 0x0000000cde0c7981 */ /* 0x000f28000c1e1b00 */
[----:B------:R-:W3:Y:S04]  /*f6870*/  LDG.E.64 R214, desc[UR16][R214.64+0xb180] ;  /* 0x00b18010d6d67981 */ /* 0x000ee8000c1e1b00 */
[----:B------:R-:W5:Y:S04]  /*f6880*/  LDG.E.64 R222, desc[UR20][R222.64+0x1388] ;  /* 0x00138814dede7981 */ /* 0x000f68000c1e1b00 */
[----:B------:R-:W4:Y:S04]  /*f6890*/  LDG.E.64 R22, desc[UR6][R10.64+0xb248] ;  /* 0x00b248060a167981 */ /* 0x000f28000c1e1b00 */
[----:B------:R-:W5:Y:S01]  /*f68a0*/  LDG.E.64 R10, desc[UR18][R10.64+0xb180] ;  /* 0x00b180120a0a7981 */ /* 0x000f62000c1e1b00 */
[----:B------:R-:W-:Y:S01]  /*f68b0*/  UMOV UR6, 0xff800000 ;  /* 0xff80000000067882 */ /* 0x000fe20000000000 */
[----:B------:R-:W-:Y:S01]  /*f68c0*/  UMOV UR7, 0x41cdcd64 ;  /* 0x41cdcd6400077882 */ /* 0x000fe20000000000 */
[----:B--2---:R-:W-:-:S02]  /*f68d0*/  DADD R218, R218, R220 ;  /* 0x00000000dada7229 */ /* 0x004fc400000000dc */
[----:B---3--:R-:W-:-:S06]  /*f68e0*/  DADD R214, R216, R214 ;  /* 0x00000000d8d67229 */ /* 0x008fcc00000000d6 */
[----:B----4-:R-:W-:Y:S02]  /*f68f0*/  DADD R22, R218, R22 ;  /* 0x00000000da167229 */ /* 0x010fe40000000016 */
        /* <DEDUP_REMOVED lines=9> */
.L_x_4870:
[----:B------:R-:W-:-:S04]  /*f6990*/  ISETP.NE.AND P3, PT, R9, 0x1, PT ;  /* 0x000000010900780c */ /* 0x000fc80003f65270 */
[----:B------:R-:W-:-:S13]  /*f69a0*/  ISETP.NE.OR P3, PT, R226, 0x1, P3 ;  /* 0x00000001e200780c */ /* 0x000fda0001f65670 */
[----:B------:R-:W-:Y:S05]  /*f69b0*/  @P3 BRA `(.L_x_4875) ;  /* 0x0000000400e43947 */ /* 0x000fea0003800000 */
[----:B------:R-:W-:Y:S01]  /*f69c0*/  VIADD R215, R1, 0x86 ;  /* 0x0000008601d77836 */ /* 0x000fe20000000000 */
[----:B------:R-:W2:Y:S01]  /*f69d0*/  LDL.U8 R23, [R225] ;  /* 0x00000000e1177983 */ /* 0x000ea20000100000 */
[----:B------:R-:W1:Y:S02]  /*f69e0*/  LDC.64 R218, c[0x0][0x428] ;  /* 0x00010a00ffda7b82 */ /* 0x000e640000000a00 */
[C---:B------:R-:W-:Y:S01]  /*f69f0*/  IMAD.IADD R214, R215.reuse, 0x1, R208 ;  /* 0x00000001d7d67824 */ /* 0x040fe200078e02d0 */
[----:B------:R-:W3:Y:S04]  /*f6a00*/  LDL.U8 R12, [R224+0x1b] ;  /* 0x00001b00e00c7983 */ /* 0x000ee80000100000 */
[----:B------:R-:W3:Y:S04]  /*f6a10*/  LDL.U8 R13, [R224+0x1a] ;  /* 0x00001a00e00d7983 */ /* 0x000ee80000100000 */
[----:B------:R-:W4:Y:S04]  /*f6a20*/  LDL.U8 R22, [R214+0x1] ;  /* 0x00000100d6167983 */ /* 0x000f280000100000 */
[----:B------:R-:W5:Y:S04]  /*f6a30*/  LDL.S8 R10, [R225+-0x1] ;  /* 0xffffff00e10a7983 */ /* 0x000f680000100200 */
[----:B------:R-:W4:Y:S01]  /*f6a40*/  LDL.U8 R214, [R214] ;  /* 0x00000000d6d67983 */ /* 0x000f220000100000 */
[----:B------:R-:W-:-:S05]  /*f6a50*/  IMAD.IADD R11, R215, 0x1, R19 ;  /* 0x00000001d70b7824 */ /* 0x000fca00078e0213 */
[----:B------:R-:W5:Y:S04]  /*f6a60*/  LDL.U8 R9, [R11+0x1b] ;  /* 0x00001b000b097983 */ /* 0x000f680000100000 */
[----:B------:R-:W5:Y:S01]  /*f6a70*/  LDL.S8 R11, [R11+0x1c] ;  /* 0x00001c000b0b7983 */ /* 0x000f620000100200 */
[----:B------:R-:W-:Y:S01]  /*f6a80*/  UMOV UR6, 0x57d19 ;  /* 0x00057d1900067882 */ /* 0x000fe20000000000 */
        /* <DEDUP_REMOVED lines=11> */
[----:B--2---:R-:W-:Y:S02]  /*f6b40*/  PRMT R23, R23, 0x3340, RZ ;  /* 0x0000334017177816 */ /* 0x004fe400000000ff */
[----:B---3--:R-:W-:-:S04]  /*f6b50*/  PRMT R12, R13, 0x3340, R12 ;  /* 0x000033400d0c7816 */ /* 0x008fc8000000000c */
[----:B------:R-:W-:Y:S02]  /*f6b60*/  PRMT R12, R12, 0x5410, R23 ;  /* 0x000054100c0c7816 */ /* 0x000fe40000000017 */
[----:B----4-:R-:W-:Y:S02]  /*f6b70*/  PRMT R214, R214, 0x3340, R22 ;  /* 0x00003340d6d67816 */ /* 0x010fe40000000016 */
[----:B------:R-:W2:Y:S01]  /*f6b80*/  LDC.64 R22, c[0x0][0x410] ;  /* 0x00010400ff167b82 */ /* 0x000ea20000000a00 */
[----:B-----5:R-:W-:Y:S01]  /*f6b90*/  PRMT R9, R9, 0x3340, RZ ;  /* 0x0000334009097816 */ /* 0x020fe200000000ff */
[----:B------:R-:W-:-:S03]  /*f6ba0*/  IDP.4A.S8.U8 R10, R12, UR6, R10 ;  /* 0x000000060c0a7c26 */ /* 0x000fc6000800020a */
[----:B------:R-:W-:Y:S01]  /*f6bb0*/  PRMT R9, R214, 0x5410, R9 ;  /* 0x00005410d6097816 */ /* 0x000fe20000000009 */
[----:B------:R-:W-:-:S04]  /*f6bc0*/  UMOV UR6, 0x5197d ;  /* 0x0005197d00067882 */ /* 0x000fc80000000000 */
[----:B------:R-:W-:Y:S01]  /*f6bd0*/  IDP.4A.S8.U8 R9, R9, UR6, R11 ;  /* 0x0000000609097c26 */ /* 0x000fe2000800020b */
[----:B------:R-:W-:Y:S01]  /*f6be0*/  R2UR UR6, R212 ;  /* 0x00000000d40672ca */ /* 0x000fe200000e0000 */
[----:B--2---:R-:W-:-:S04]  /*f6bf0*/  IMAD.WIDE R216, R10, 0x8, R22 ;  /* 0x000000080ad87825 */ /* 0x004fc800078e0216 */
[----:B------:R-:W-:Y:S01]  /*f6c00*/  IMAD.WIDE R22, R9, 0x8, R22 ;  /* 0x0000000809167825 */ /* 0x000fe200078e0216 */
[----:B------:R-:W2:Y:S03]  /*f6c10*/  LDG.E.64 R12, desc[UR8][R216.64+0x2710] ;  /* 0x00271008d80c7981 */ /* 0x000ea6000c1e1b00 */
[----:B------:R-:W-:Y:S01]  /*f6c20*/  VIADD R9, R208, 0xffffffff ;  /* 0xffffffffd0097836 */ /* 0x000fe20000000000 */
[----:B------:R-:W3:Y:S01]  /*f6c30*/  LDG.E.64 R214, desc[UR12][R22.64+0x3a98] ;  /* 0x003a980c16d67981 */ /* 0x000ee2000c1e1b00 */
[----:B------:R-:W-:-:S04]  /*f6c40*/  IMAD.IADD R10, R16, 0x1, R19 ;  /* 0x00000001100a7824 */ /* 0x000fc800078e0213 */
[----:B------:R-:W-:Y:S01]  /*f6c50*/  IMAD R9, R30, R9, R10 ;  /* 0x000000091e097224 */ /* 0x000fe200078e020a */
[----:B------:R-:W3:Y:S03]  /*f6c60*/  LDG.E.64 R216, desc[UR14][R216.64+0x3a98] ;  /* 0x003a980ed8d87981 */ /* 0x000ee6000c1e1b00 */
[----:B-1----:R-:W-:Y:S01]  /*f6c70*/  IMAD.WIDE R218, R9, 0x8, R218 ;  /* 0x0000000809da7825 */ /* 0x002fe200078e02da */
        /* <DEDUP_REMOVED lines=41> */
.L_x_4877:
[----:B------:R-:W-:Y:S05]  /*f6f10*/  BSYNC.RECONVERGENT B5 ;  /* 0x0000000000057941 */ /* 0x000fea0003800200 */
.L_x_4876:
        /* <DEDUP_REMOVED lines=28> */
.L_x_4879:
[----:B------:R-:W-:Y:S05]  /*f70e0*/  BSYNC.RECONVERGENT B5 ;  /* 0x0000000000057941 */ /* 0x000fea0003800200 */
.L_x_4878:
[----:B------:R-:W-:-:S06]  /*f70f0*/  DSETP.GE.AND P3, PT, R22, R12, PT ;  /* 0x0000000c1600722a */ /* 0x000fcc0003f66000 */
[----:B------:R-:W-:Y:S02]  /*f7100*/  FSEL R10, R222, RZ, P3 ;  /* 0x000000ffde0a7208 */ /* 0x000fe40001800000 */
[----:B------:R-:W-:Y:S02]  /*f7110*/  FSEL R11, R223, +QNAN , P3 ;  /* 0x7ff00000df0b7808 */ /* 0x000fe40001800000 */
[----:B------:R-:W-:Y:S02]  /*f7120*/  FSEL R22, R216, RZ, P3 ;  /* 0x000000ffd8167208 */ /* 0x000fe40001800000 */
[----:B------:R-:W-:Y:S01]  /*f7130*/  FSEL R23, R217, -1.875, P3 ;  /* 0xbff00000d9177808 */ /* 0x000fe20001800000 */
[----:B------:R-:W-:Y:S06]  /*f7140*/  BRA `(.L_x_4874) ;  /* 0x0000000400107947 */ /* 0x000fec0003800000 */
.L_x_4875:
[----:B------:R-:W-:Y:S01]  /*f7150*/  VIADD R13, R1, 0x86 ;  /* 0x00000086010d7836 */ /* 0x000fe20000000000 */
[----:B------:R-:W2:Y:S04]  /*f7160*/  LDL.U8 R11, [R224+0x1b] ;  /* 0x00001b00e00b7983 */ /* 0x000ea80000100000 */
[----:B------:R-:W2:Y:S01]  /*f7170*/  LDL.U8 R22, [R224+0x1a] ;  /* 0x00001a00e0167983 */ /* 0x000ea20000100000 */
[----:B------:R-:W-:-:S03]  /*f7180*/  IMAD.IADD R216, R13, 0x1, R208 ;  /* 0x000000010dd87824 */ /* 0x000fc600078e02d0 */
[----:B------:R-:W3:Y:S04]  /*f7190*/  LDL.U8 R23, [R225] ;  /* 0x00000000e1177983 */ /* 0x000ee80000100000 */
[----:B------:R-:W4:Y:S01]  /*f71a0*/  LDL.S8 R215, [R225+-0x1] ;  /* 0xffffff00e1d77983 */ /* 0x000f220000100200 */
[----:B------:R-:W-:Y:S01]  /*f71b0*/  UMOV UR6, 0x5197d ;  /* 0x0005197d00067882 */ /* 0x000fe20000000000 */
[----:B------:R-:W-:Y:S01]  /*f71c0*/  R2UR UR10, R212 ;  /* 0x00000000d40a72ca */ /* 0x000fe200000e0000 */
[----:B------:R-:W1:Y:S01]  /*f71d0*/  LDC.64 R228, c[0x0][0x428] ;  /* 0x00010a00ffe47b82 */ /* 0x000e620000000a00 */
[----:B------:R-:W5:Y:S01]  /*f71e0*/  LDL.U8 R12, [R216+0x1] ;  /* 0x00000100d80c7983 */ /* 0x000f620000100000 */
[----:B------:R-:W-:-:S05]  /*f71f0*/  IMAD.IADD R214, R13, 0x1, R19 ;  /* 0x000000010dd67824 */ /* 0x000fca00078e0213 */
[----:B------:R-:W4:Y:S04]  /*f7200*/  LDL.U8 R10, [R214+0x1b] ;  /* 0x00001b00d60a7983 */ /* 0x000f280000100000 */
[----:B------:R-:W5:Y:S04]  /*f7210*/  LDL.U8 R216, [R216] ;  /* 0x00000000d8d87983 */ /* 0x000f680000100000 */
[----:B------:R-:W4:Y:S01]  /*f7220*/  LDL.S8 R214, [R214+0x1c] ;  /* 0x00001c00d6d67983 */ /* 0x000f220000100200 */
        /* <DEDUP_REMOVED lines=9> */
[----:B------:R-:W-:-:S03]  /*f72c0*/  R2UR UR7, R213 ;  /* 0x00000000d50772ca */ /* 0x000fc600000e0000 */
[----:B------:R-:W4:Y:S01]  /*f72d0*/  LDG.E.64 R218, desc[UR12][R202.64+0x5ea8] ;  /* 0x005ea80ccada7981 */ /* 0x000f22000c1e1b00 */
[----:B------:R-:W-:-:S03]  /*f72e0*/  VIADD R222, R208, 0xffffffff ;  /* 0xffffffffd0de7836 */ /* 0x000fc60000000000 */
[----:B------:R-:W4:Y:S01]  /*f72f0*/  LDG.E.64 R220, desc[UR8][R202.64+0x6178] ;  /* 0x00617808cadc7981 */ /* 0x000f22000c1e1b00 */
[----:B--2---:R-:W-:Y:S02]  /*f7300*/  PRMT R11, R22, 0x3340, R11 ;  /* 0x00003340160b7816 */ /* 0x004fe4000000000b */
[----:B---3--:R-:W-:Y:S02]  /*f7310*/  PRMT R23, R23, 0x3340, RZ ;  /* 0x0000334017177816 */ /* 0x008fe400000000ff */
[----:B-----5:R-:W-:Y:S02]  /*f7320*/  PRMT R216, R216, 0x3340, R12 ;  /* 0x00003340d8d87816 */ /* 0x020fe4000000000c */
[----:B------:R-:W2:Y:S01]  /*f7330*/  LDC.64 R12, c[0x0][0x410] ;  /* 0x00010400ff0c7b82 */ /* 0x000ea20000000a00 */
[----:B----4-:R-:W-:-:S04]  /*f7340*/  PRMT R10, R10, 0x3340, RZ ;  /* 0x000033400a0a7816 */ /* 0x010fc800000000ff */
[----:B------:R-:W-:-:S05]  /*f7350*/  PRMT R10, R216, 0x5410, R10 ;  /* 0x00005410d80a7816 */ /* 0x000fca000000000a */
[----:B------:R-:W-:Y:S01]  /*f7360*/  IDP.4A.S8.U8 R214, R10, UR6, R214 ;  /* 0x000000060ad67c26 */ /* 0x000fe200080002d6 */
        /* <DEDUP_REMOVED lines=34> */
.L_x_4874:
[----:B------:R-:W-:Y:S05]  /*f7590*/  BSYNC.RECONVERGENT B0 ;  /* 0x0000000000007941 */ /* 0x000fea0003800200 */
.L_x_4869:
        /* <DEDUP_REMOVED lines=33> */
.L_x_4881:
[----:B------:R-:W-:-:S13]  /*f77b0*/  ISETP.GT.AND P3, PT, R208, 0x1, PT ;  /* 0x00000001d000780c */ /* 0x000fda0003f64270 */
[----:B------:R-:W-:Y:S05]  /*f77c0*/  @!P3 BREAK.RELIABLE B0 ;  /* 0x000000000000b942 */ /* 0x000fea0003800100 */
[----:B------:R-:W-:Y:S05]  /*f77d0*/  @!P3 BRA `(.L_x_4868) ;  /* 0x000000000050b947 */ /* 0x000fea0003800000 */
[----:B------:R-:W-:Y:S05]  /*f77e0*/  BSYNC.RELIABLE B0 ;  /* 0x0000000000007941 */ /* 0x000fea0003800100 */
.L_x_4880:
[----:B------:R-:W-:Y:S02]  /*f77f0*/  VIADD R19, R19, 0x1 ;  /* 0x0000000113137836 */ /* 0x000fe40000000000 */
[----:B------:R-:W-:-:S03]  /*f7800*/  VIADD R208, R208, 0xffffffff ;  /* 0xffffffffd0d07836 */ /* 0x000fc60000000000 */
[----:B------:R-:W-:-:S13]  /*f7810*/  ISETP.GE.AND P3, PT, R19, R0, PT ;  /* 0x000000001300720c */ /* 0x000fda0003f66270 */
[----:B------:R-:W-:Y:S05]  /*f7820*/  @!P3 BRA `(.L_x_4883) ;  /* 0xffffffe80048b947 */ /* 0x000fea000383ffff */
[----:B------:R-:W-:Y:S05]  /*f7830*/  BRA `(.L_x_4868) ;  /* 0x0000000000387947 */ /* 0x000fea0003800000 */
.L_x_4882:
        /* <DEDUP_REMOVED lines=14> */
.L_x_4868:
[----:B------:R-:W-:Y:S05]  /*f7920*/  BSYNC.RECONVERGENT B1 ;  /* 0x0000000000017941 */ /* 0x000fea0003800200 */
.L_x_4867:
[C---:B------:R-:W-:Y:S01]  /*f7930*/  ISETP.LT.U32.AND P3, PT, R8.reuse, 0x20, PT ;  /* 0x000000200800780c */ /* 0x040fe20003f61070 */
[----:B------:R-:W-:-:S12]  /*f7940*/  VIADD R8, R8, 0x1 ;  /* 0x0000000108087836 */ /* 0x000fd80000000000 */
[----:B------:R-:W-:Y:S05]  /*f7950*/  @P2 BRA P3, `(.L_x_4884) ;  /* 0xffffffe400742947 */ /* 0x000fea000183ffff */
.L_x_4866:
[----:B------:R-:W-:Y:S05]  /*f7960*/  BSYNC.RECONVERGENT B2 ;  /* 0x0000000000027941 */ /* 0x000fea0003800200 */
.L_x_4865:
[----:B-1----:R-:W-:-:S04]  /*f7970*/  VIADD R9, R1, 0x86 ;  /* 0x0000008601097836 */ /* 0x002fc80000000000 */
[C---:B------:R-:W-:Y:S02]  /*f7980*/  IMAD.IADD R8, R9.reuse, 0x1, R3 ;  /* 0x0000000109087824 */ /* 0x040fe400078e0203 */
[----:B------:R-:W-:-:S04]  /*f7990*/  IMAD.IADD R19, R9, 0x1, R0 ;  /* 0x0000000109137824 */ /* 0x000fc800078e0200 */
[----:B------:R-:W5:Y:S04]  /*f79a0*/  LDL.U8 R8, [R8] ;  /* 0x0000000008087983 */ /* 0x000f680000100000 */
[----:B------:R-:W5:Y:S01]  /*f79b0*/  LDL.U8 R19, [R19+0x1b] ;  /* 0x00001b0013137983 */ /* 0x000f620000100000 */
[----:B------:R-:W-:Y:S05]  /*f79c0*/  BRA `(.L_x_4885) ;  /* 0xffffffc400207947 */ /* 0x000fea000383ffff */
.L_x_4862:
[----:B------:R-:W-:Y:S05]  /*f79d0*/  BSYNC.RECONVERGENT B3 ;  /* 0x0000000000037941 */ /* 0x000fea0003800200 */
.L_x_4838:
        /* <DEDUP_REMOVED lines=25> */
.L_x_4892:
[----:B------:R-:W1:Y:S01]  /*f7b70*/  LDC.64 R10, c[0x0][0x430] ;  /* 0x00010c00ff0a7b82 */ /* 0x000e620000000a00 */
[----:B------:R-:W-:Y:S01]  /*f7b80*/  R2UR UR6, R212 ;  /* 0x00000000d40672ca */ /* 0x000fe200000e0000 */
        /* <DEDUP_REMOVED lines=72> */
.L_x_4891:
[----:B------:R-:W-:Y:S05]  /*f8010*/  BSYNC.RECONVERGENT B2 ;  /* 0x0000000000027941 */ /* 0x000fea0003800200 */
.L_x_4890:
[----:B------:R-:W-:Y:S05]  /*f8020*/  @!P0 BRA `(.L_x_4889) ;  /* 0x0000000400a48947 */ /* 0x000fea0003800000 */
[----:B------:R-:W-:Y:S01]  /*f8030*/  ISETP.GE.U32.AND P1, PT, R13, 0x8, PT ;  /* 0x000000080d00780c */ /* 0x000fe20003f26070 */
[----:B------:R-:W-:Y:S01]  /*f8040*/  BSSY.RECONVERGENT B2, `(.L_x_4893) ;  /* 0x000002c000027945 */ /* 0x000fe20003800200 */
[----:B------:R-:W-:-:S04]  /*f8050*/  LOP3.LUT R12, R31, 0x7, RZ, 0xc0, !PT ;  /* 0x000000071f0c7812 */ /* 0x000fc800078ec0ff */
[----:B------:R-:W-:-:S07]  /*f8060*/  ISETP.NE.AND P0, PT, R12, RZ, PT ;  /* 0x000000ff0c00720c */ /* 0x000fce0003f05270 */
[----:B------:R-:W-:Y:S06]  /*f8070*/  @!P1 BRA `(.L_x_4894) ;  /* 0x0000000000a09947 */ /* 0x000fec0003800000 */
        /* <DEDUP_REMOVED lines=40> */
.L_x_4894:
[----:B------:R-:W-:Y:S05]  /*f8300*/  BSYNC.RECONVERGENT B2 ;  /* 0x0000000000027941 */ /* 0x000fea0003800200 */
.L_x_4893:
        /* <DEDUP_REMOVED lines=30> */
.L_x_4896:
[----:B------:R-:W-:Y:S05]  /*f84f0*/  BSYNC.RECONVERGENT B2 ;  /* 0x0000000000027941 */ /* 0x000fea0003800200 */
.L_x_4895:
        /* <DEDUP_REMOVED lines=28> */
.L_x_4889:
[----:B------:R-:W-:Y:S05]  /*f86c0*/  BSYNC.RECONVERGENT B0 ;  /* 0x0000000000007941 */ /* 0x000fea0003800200 */
.L_x_4888:
        /* <DEDUP_REMOVED lines=12> */
.L_x_4901:
[----:B------:R-:W1:Y:S01]  /*f8790*/  LDCU.64 UR6, c[0x0][0x430] ;  /* 0x00008600ff0677ac */ /* 0x000e620008000a00 */
[----:B------:R-:W2:Y:S01]  /*f87a0*/  LDC.64 R12, c[0x0][0x430] ;  /* 0x00010c00ff0c7b82 */ /* 0x000ea20000000a00 */
[----:B------:R-:W-:Y:S01]  /*f87b0*/  IADD3 R11, P1, PT, R18, R19, RZ ;  /* 0x00000013120b7210 */ /* 0x000fe20007f3e0ff */
[----:B------:R-:W-:Y:S01]  /*f87c0*/  IMAD.IADD R25, R14, 0x1, R19 ;  /* 0x000000010e197824 */ /* 0x000fe200078e0213 */
[C---:B------:R-:W-:Y:S02]  /*f87d0*/  R2UR UR8, R212.reuse ;  /* 0x00000000d40872ca */ /* 0x040fe400000e0000 */
[----:B------:R-:W-:Y:S01]  /*f87e0*/  R2UR UR9, R213 ;  /* 0x00000000d50972ca */ /* 0x000fe200000e0000 */
[----:B------:R-:W-:Y:S01]  /*f87f0*/  IMAD.X R24, RZ, RZ, R23, P1 ;  /* 0x000000ffff187224 */ /* 0x000fe200008e0617 */
[----:B-1----:R-:W-:Y:S02]  /*f8800*/  LEA R10, P1, R11, UR6, 0x2 ;  /* 0x000000060b0a7c11 */ /* 0x002fe4000f8210ff */
[----:B------:R-:W-:-:S02]  /*f8810*/  R2UR UR6, R212 ;  /* 0x00000000d40672ca */ /* 0x000fc400000e0000 */
[----:B------:R-:W-:Y:S02]  /*f8820*/  LEA.HI.X R11, R11, UR7, R24, 0x2, P1 ;  /* 0x000000070b0b7c11 */ /* 0x000fe400088f1418 */
[----:B------:R-:W-:-:S05]  /*f8830*/  R2UR UR7, R213 ;  /* 0x00000000d50772ca */ /* 0x000fca00000e0000 */
[----:B------:R2:W3:Y:S02]  /*f8840*/  LDG.E R24, desc[UR8][R10.64+0x64] ;  /* 0x000064080a187981 */ /* 0x0004e4000c1e1900 */
[----:B--2---:R-:W-:-:S06]  /*f8850*/  IMAD.WIDE R10, R25, 0x4, R12 ;  /* 0x00000004190a7825 */ /* 0x004fcc00078e020c */
        /* <DEDUP_REMOVED lines=17> */
[----:B---3--:R-:W-:-:S13]  /*f8970*/  ISETP.GT.AND P1, PT, R24, RZ, PT ;  /* 0x000000ff1800720c */ /* 0x008fda0003f24270 */
[----:B------:R-:W-:Y:S01]  /*f8980*/  @!P1 IMAD.MOV R11, RZ, RZ, R0 ;  /* 0x000000ffff0b9224 */ /* 0x000fe200078e0200 */
[----:B--2---:R-:W-:-:S03]  /*f8990*/  ISETP.GT.AND P2, PT, R12, RZ, PT ;  /* 0x000000ff0c00720c */ /* 0x004fc60003f44270 */
[----:B------:R-:W-:Y:S01]  /*f89a0*/  VIADD R0, R11, 0x1 ;  /* 0x000000010b007836 */ /* 0x000fe20000000000 */
[----:B----4-:R-:W-:-:S09]  /*f89b0*/  ISETP.GT.AND P1, PT, R13, RZ, PT ;  /* 0x000000ff0d00720c */ /* 0x010fd20003f24270 */
[----:B------:R-:W-:Y:S01]  /*f89c0*/  @!P2 IMAD.MOV R0, RZ, RZ, R11 ;  /* 0x000000ffff00a224 */ /* 0x000fe200078e020b */
[----:B-----5:R-:W-:-:S03]  /*f89d0*/  ISETP.GT.AND P2, PT, R25, RZ, PT ;  /* 0x000000ff1900720c */ /* 0x020fc60003f44270 */
        /* <DEDUP_REMOVED lines=38> */
[----:B------:R-:W-:-:S03]  /*f8c40*/  ISETP.NE.AND P1, PT, R19, R3, PT ;  /* 0x000000031300720c */ /* 0x000fc60003f25270 */
[----:B------:R-:W-:-:S04]  /*f8c50*/  VIADD R0, R10, 0x1 ;  /* 0x000000010a007836 */ /* 0x000fc80000000000 */
[----:B------:R-:W-:-:S06]  /*f8c60*/  @!P2 IMAD.MOV R0, RZ, RZ, R10 ;  /* 0x000000ffff00a224 */ /* 0x000fcc00078e020a */
[----:B------:R-:W-:Y:S05]  /*f8c70*/  @P1 BRA `(.L_x_4901) ;  /* 0xfffffff800c41947 */ /* 0x000fea000383ffff */
.L_x_4900:
[----:B------:R-:W-:Y:S05]  /*f8c80*/  BSYNC.RECONVERGENT B2 ;  /* 0x0000000000027941 */ /* 0x000fea0003800200 */
.L_x_4899:
        /* <DEDUP_REMOVED lines=11> */
[----:B------:R-:W-:Y:S02]  /*f8d40*/  R2UR UR9, R213 ;  /* 0x00000000d50972ca */ /* 0x000fe400000e0000 */
[----:B------:R-:W-:Y:S02]  /*f8d50*/  LEA.HI.X.SX32 R22, R18, RZ, 0x1, P1 ;  /* 0x000000ff12167211 */ /* 0x000fe400008f0eff */
[----:B-1----:R-:W-:-:S02]  /*f8d60*/  LEA R10, P1, R11, UR6, 0x2 ;  /* 0x000000060b0a7c11 */ /* 0x002fc4000f8210ff */
[----:B------:R-:W-:Y:S02]  /*f8d70*/  R2UR UR6, R212 ;  /* 0x00000000d40672ca */ /* 0x000fe400000e0000 */
[----:B------:R-:W-:Y:S02]  /*f8d80*/  LEA.HI.X R11, R11, UR7, R22, 0x2, P1 ;  /* 0x000000070b0b7c11 */ /* 0x000fe400088f1416 */
[----:B------:R-:W-:-:S03]  /*f8d90*/  R2UR UR7, R213 ;  /* 0x00000000d50772ca */ /* 0x000fc600000e0000 */
[----:B------:R2:W3:Y:S02]  /*f8da0*/  LDG.E R22, desc[UR8][R10.64+0x64] ;  /* 0x000064080a167981 */ /* 0x0004e4000c1e1900 */
[----:B--2---:R-:W-:-:S08]  /*f8db0*/  IMAD.WIDE R10, R23, 0x4, R12 ;  /* 0x00000004170a7825 */ /* 0x004fd000078e020c */
[----:B------:R-:W2:Y:S04]  /*f8dc0*/  LDG.E R12, desc[UR6][R10.64] ;  /* 0x000000060a0c7981 */ /* 0x000ea8000c1e1900 */
        /* <DEDUP_REMOVED lines=28> */
[----:B------:R-:W-:-:S04]  /*f8f90*/  @!P1 IMAD.MOV R10, RZ, RZ, R0 ;  /* 0x000000ffff0a9224 */ /* 0x000fc800078e0200 */
[----:B------:R-:W-:-:S04]  /*f8fa0*/  VIADD R0, R10, 0x1 ;  /* 0x000000010a007836 */ /* 0x000fc80000000000 */
[----:B------:R-:W-:-:S07]  /*f8fb0*/  @!P2 IMAD.MOV R0, RZ, RZ, R10 ;  /* 0x000000ffff00a224 */ /* 0x000fce00078e020a */
.L_x_4903:
[----:B------:R-:W-:Y:S05]  /*f8fc0*/  BSYNC.RECONVERGENT B2 ;  /* 0x0000000000027941 */ /* 0x000fea0003800200 */
.L_x_4902:
        /* <DEDUP_REMOVED lines=8> */
[----:B------:R-:W-:Y:S02]  /*f9050*/  IADD3 R13, P1, PT, R18, R3, RZ ;  /* 0x00000003120d7210 */ /* 0x000fe40007f3e0ff */
[----:B------:R-:W-:Y:S02]  /*f9060*/  R2UR UR8, R212 ;  /* 0x00000000d40872ca */ /* 0x000fe400000e0000 */
[----:B------:R-:W-:Y:S02]  /*f9070*/  LEA.HI.X.SX32 R19, R18, RZ, 0x1, P1 ;  /* 0x000000ff12137211 */ /* 0x000fe400008f0eff */
[----:B------:R-:W-:Y:S02]  /*f9080*/  R2UR UR9, R213 ;  /* 0x00000000d50972ca */ /* 0x000fe400000e0000 */
[----:B-1----:R-:W-:-:S02]  /*f9090*/  LEA R12, P1, R13, UR6, 0x2 ;  /* 0x000000060d0c7c11 */ /* 0x002fc4000f8210ff */
[----:B------:R-:W-:Y:S02]  /*f90a0*/  R2UR UR6, R212 ;  /* 0x00000000d40672ca */ /* 0x000fe400000e0000 */
[----:B------:R-:W-:Y:S01]  /*f90b0*/  LEA.HI.X R13, R13, UR7, R19, 0x2, P1 ;  /* 0x000000070d0d7c11 */ /* 0x000fe200088f1413 */
[----:B------:R-:W-:Y:S01]  /*f90c0*/  IMAD.IADD R19, R14, 0x1, R3 ;  /* 0x000000010e137824 */ /* 0x000fe200078e0203 */
[----:B------:R-:W-:-:S05]  /*f90d0*/  R2UR UR7, R213 ;  /* 0x00000000d50772ca */ /* 0x000fca00000e0000 */
[----:B------:R-:W3:Y:S01]  /*f90e0*/  LDG.E R12, desc[UR8][R12.64+0x64] ;  /* 0x000064080c0c7981 */ /* 0x000ee2000c1e1900 */
[----:B--2---:R-:W-:-:S05]  /*f90f0*/  IMAD.WIDE R10, R19, 0x4, R10 ;  /* 0x00000004130a7825 */ /* 0x004fca00078e020a */
[----:B------:R-:W2:Y:S04]  /*f9100*/  LDG.E R19, desc[UR8][R10.64+0x4] ;  /* 0x000004080a137981 */ /* 0x000ea8000c1e1900 */
[----:B------:R-:W4:Y:S04]  /*f9110*/  LDG.E R13, desc[UR6][R10.64] ;  /* 0x000000060a0d7981 */ /* 0x000f28000c1e1900 */
        /* <DEDUP_REMOVED lines=11> */
[----:B------:R-:W-:-:S04]  /*f91d0*/  @!P1 IMAD.MOV R10, RZ, RZ, R0 ;  /* 0x000000ffff0a9224 */ /* 0x000fc800078e0200 */
[----:B------:R-:W-:Y:S02]  /*f91e0*/  VIADD R0, R10, 0x1 ;  /* 0x000000010a007836 */ /* 0x000fe40000000000 */
[----:B------:R-:W-:-:S07]  /*f91f0*/  @!P2 IMAD.MOV R0, RZ, RZ, R10 ;  /* 0x000000ffff00a224 */ /* 0x000fce00078e020a */
.L_x_4905:
[----:B------:R-:W-:Y:S05]  /*f9200*/  BSYNC.RECONVERGENT B2 ;  /* 0x0000000000027941 */ /* 0x000fea0003800200 */
.L_x_4904:
        /* <DEDUP_REMOVED lines=9> */
[----:B------:R-:W-:Y:S02]  /*f92a0*/  ISETP.NE.AND P1, PT, R30, 0x1, PT ;  /* 0x000000011e00780c */ /* 0x000fe40003f25270 */
[----:B--2---:R-:W-:Y:S01]  /*f92b0*/  ISETP.GT.AND P0, PT, R10, RZ, PT ;  /* 0x000000ff0a00720c */ /* 0x004fe20003f04270 */
[----:B------:R-:W-:-:S12]  /*f92c0*/  VIADD R10, R0, 0x1 ;  /* 0x00000001000a7836 */ /* 0x000fd80000000000 */
        /* <DEDUP_REMOVED lines=21> */
.L_x_4898:
[----:B------:R-:W-:Y:S05]  /*f9420*/  BSYNC.RECONVERGENT B0 ;  /* 0x0000000000007941 */ /* 0x000fea0003800200 */
.L_x_4897:
[----:B------:R-:W-:Y:S01]  /*f9430*/  LEA.HI R10, R0, 0xffffffff, RZ, 0x1f ;  /* 0xffffffff000a7811 */ /* 0x000fe200078ff8ff */
[----:B------:R-:W-:Y:S01]  /*f9440*/  UMOV UR6, 0xcccccccd ;  /* 0xcccccccd00067882 */ /* 0x000fe20000000000 */
[----:B------:R-:W-:Y:S01]  /*f9450*/  UMOV UR7, 0x4016cccc ;  /* 0x4016cccc00077882 */ /* 0x000fe20000000000 */
[----:B------:R-:W-:Y:S01]  /*f9460*/  DADD R8, R8, 200 ;  /* 0x4069000008087429 */ /* 0x000fe20000000000 */
[----:B------:R-:W-:Y:S01]  /*f9470*/  BSSY.RECONVERGENT B0, `(.L_x_4906) ;  /* 0x000001e000007945 */ /* 0x000fe20003800200 */
[----:B------:R-:W-:Y:S01]  /*f9480*/  DADD R40, R40, -UR6 ;  /* 0x8000000628287e29 */ /* 0x000fe20008000000 */
[----:B------:R-:W1:Y:S01]  /*f9490*/  I2F.F64 R10, R10 ;  /* 0x0000000a000a7312 */ /* 0x000e620000201c00 */
[----:B------:R-:W-:Y:S01]  /*f94a0*/  UMOV UR6, 0x704ff434 ;  /* 0x704ff43400067882 */ /* 0x000fe20000000000 */
[----:B------:R-:W-:-:S05]  /*f94b0*/  UMOV UR7, 0x3fe0a2b1 ;  /* 0x3fe0a2b100077882 */ /* 0x000fca0000000000 */
        /* <DEDUP_REMOVED lines=25> */
.L_x_4907:
[----:B------:R-:W-:Y:S05]  /*f9650*/  BSYNC.RECONVERGENT B0 ;  /* 0x0000000000007941 */ /* 0x000fea0003800200 */
.L_x_4906:
[----:B------:R-:W-:Y:S01]  /*f9660*/  UMOV UR6, 0x66666666 ;  /* 0x6666666600067882 */ /* 0x000fe20000000000 */
[----:B------:R-:W-:Y:S01]  /*f9670*/  UMOV UR7, 0x40711266 ;  /* 0x4071126600077882 */ /* 0x000fe20000000000 */
[----:B------:R-:W-:Y:S01]  /*f9680*/  IMAD.MOV.U32 R8, RZ, RZ, 0x0 ;  /* 0x00000000ff087424 */ /* 0x000fe200078e00ff */
[----:B------:R-:W-:Y:S01]  /*f9690*/  DADD R10, R10, -UR6 ;  /* 0x800000060a0a7e29 */ /* 0x000fe20008000000 */
[----:B------:R-:W-:-:S07]  /*f96a0*/  IMAD.MOV.U32 R9, RZ, RZ, 0x40590000 ;  /* 0x40590000ff097424 */ /* 0x000fce00078e00ff */
[----:B------:R-:W-:-:S11]  /*f96b0*/  DFMA R10, R10, R8, 0.5 ;  /* 0x3fe000000a0a742b */ /* 0x000fd60000000008 */
.L_x_4887:
[----:B------:R-:W-:Y:S05]  /*f96c0*/  BSYNC.RECONVERGENT B1 ;  /* 0x0000000000017941 */ /* 0x000fea0003800200 */
.L_x_4886:
        /* <DEDUP_REMOVED lines=26> */
.L_x_4908:
[----:B------:R-:W-:Y:S05]  /*f9870*/  BSYNC.RECONVERGENT B0 ;  /* 0x0000000000007941 */ /* 0x000fea0003800200 */
.L_x_4837:
[----:B------:R-:W-:Y:S05]  /*f9880*/  BSYNC.RECONVERGENT B4 ;  /* 0x0000000000047941 */ /* 0x000fea0003800200 */
.L_x_4836:
[----:B------:R-:W1:Y:S01]  /*f9890*/  LDC.64 R8, c[0x0][0x3f8] ;  /* 0x0000fe00ff087b82 */ /* 0x000e620000000a00 */
[----:B------:R-:W-:Y:S02]  /*f98a0*/  R2UR UR6, R212 ;  /* 0x00000000d40672ca */ /* 0x000fe400000e0000 */
[----:B------:R-:W-:-:S13]  /*f98b0*/  R2UR UR7, R213 ;  /* 0x00000000d50772ca */ /* 0x000fda00000e0000 */
[----:B-1----:R-:W2:Y:S01]  /*f98c0*/  LDG.E R8, desc[UR6][R8.64+0x24] ;  /* 0x0000240608087981 */ /* 0x002ea2000c1e1900 */
[----:B------:R-:W-:Y:S02]  /*f98d0*/  IMAD.MOV.U32 R3, RZ, RZ, 0x5 ;  /* 0x00000005ff037424 */ /* 0x000fe400078e00ff */
[----:B------:R-:W-:Y:S02]  /*f98e0*/  IMAD.MOV.U32 R19, RZ, RZ, RZ ;  /* 0x000000ffff137224 */ /* 0x000fe400078e00ff */
[----:B--2---:R-:W-:-:S04]  /*f98f0*/  IMAD R0, R8, R3, 0x2c ;  /* 0x0000002c08007424 */ /* 0x004fc800078e0203 */
[----:B------:R-:W1:Y:S02]  /*f9900*/  I2F.F64 R8, R0 ;  /* 0x0000000000087312 */ /* 0x000e640000201c00 */
[----:B-1----:R-:W-:-:S14]  /*f9910*/  DSETP.GT.AND P0, PT, R10, R8, PT ;  /* 0x000000080a00722a */ /* 0x002fdc0003f04000 */
[----:B------:R-:W-:Y:S05]  /*f9920*/  @P0 BREAK.RELIABLE B6 ;  /* 0x0000000000060942 */ /* 0x000fea0003800100 */
[----:B------:R-:W-:Y:S05]  /*f9930*/  @P0 BRA `(.L_x_4909) ;  /* 0x000006c8002c0947 */ /* 0x000fea0003800000 */
[----:B------:R-:W1:Y:S01]  /*f9940*/  LDC.64 R8, c[0x0][0x388] ;  /* 0x0000e200ff087b82 */ /* 0x000e620000000a00 */
[C---:B------:R-:W-:Y:S02]  /*f9950*/  R2UR UR6, R212.reuse ;  /* 0x00000000d40672ca */ /* 0x040fe400000e0000 */
[C---:B------:R-:W-:Y:S02]  /*f9960*/  R2UR UR7, R213.reuse ;  /* 0x00000000d50772ca */ /* 0x040fe400000e0000 */
[----:B------:R-:W-:Y:S02]  /*f9970*/  R2UR UR8, R212 ;  /* 0x00000000d40872ca */ /* 0x000fe400000e0000 */
[----:B------:R-:W-:Y:S01]  /*f9980*/  R2UR UR9, R213 ;  /* 0x00000000d50972ca */ /* 0x000fe200000e0000 */
[----:B------:R-:W-:Y:S08]  /*f9990*/  BSSY.RECONVERGENT B0, `(.L_x_4910) ;  /* 0x00000d4000007945 */ /* 0x000ff00003800200 */
[----:B------:R2:W5:Y:S01]  /*f99a0*/  LDG.E R0, desc[UR6][R34.64+0x2c] ;  /* 0x00002c0622007981 */ /* 0x000562000c1e1900 */
[----:B-1----:R-:W-:-:S05]  /*f99b0*/  IMAD.WIDE R8, R209, 0x4, R8 ;  /* 0x00000004d1087825 */ /* 0x002fca00078e0208 */
[----:B------:R-:W3:Y:S04]  /*f99c0*/  LDG.E R31, desc[UR6][R8.64+0x4] ;  /* 0x00000406081f7981 */ /* 0x000ee8000c1e1900 */
[----:B------:R2:W5:Y:S01]  /*f99d0*/  LDG.E R3, desc[UR8][R8.64] ;  /* 0x0000000808037981 */ /* 0x000562000c1e1900 */
[----:B---3--:R-:W-:-:S04]  /*f99e0*/  LOP3.LUT R10, R31, 0x80000001, RZ, 0xc0, !PT ;  /* 0x800000011f0a7812 */ /* 0x008fc800078ec0ff */
[----:B------:R-:W-:-:S13]  /*f99f0*/  ISETP.NE.AND P0, PT, R10, 0x1, PT ;  /* 0x000000010a00780c */ /* 0x000fda0003f05270 */
[----:B--2---:R-:W-:Y:S05]  /*f9a00*/  @!P0 BRA `(.L_x_4911) ;  /* 0x0000000800548947 */ /* 0x004fea0003800000 */
[----:B------:R-:W-:-:S13]  /*f9a10*/  ISETP.GE.AND P0, PT, R31, 0x2, PT ;  /* 0x000000021f00780c */ /* 0x000fda0003f06270 */
[----:B------:R-:W-:Y:S05]  /*f9a20*/  @!P0 BRA `(.L_x_4912) ;  /* 0x0000000000a08947 */ /* 0x000fea0003800000 */
[----:B------:R-:W-:Y:S01]  /*f9a30*/  LEA.HI R19, R31, R31, RZ, 0x1 ;  /* 0x0000001f1f137211 */ /* 0x000fe200078f08ff */
[----:B-----5:R-:W-:Y:S02]  /*f9a40*/  IMAD.IADD R12, R3, 0x1, R31 ;  /* 0x00000001030c7824 */ /* 0x020fe400078e021f */
[----:B------:R-:W-:Y:S01]  /*f9a50*/  IMAD.MOV.U32 R13, RZ, RZ, RZ ;  /* 0x000000ffff0d7224 */ /* 0x000fe200078e00ff */
[----:B------:R-:W-:-:S07]  /*f9a60*/  SHF.R.S32.HI R19, RZ, 0x1, R19 ;  /* 0x00000001ff137819 */ /* 0x000fce0000011413 */
.L_x_4913:
[----:B------:R-:W1:Y:S01]  /*f9a70*/  LDCU.64 UR6, c[0x0][0x380] ;  /* 0x00007000ff0677ac */ /* 0x000e620008000a00 */
[----:B------:R-:W-:Y:S01]  /*f9a80*/  LOP3.LUT R11, RZ, R13, RZ, 0x33, !PT ;  /* 0x0000000dff0b7212 */ /* 0x000fe200078e33ff */
[----:B------:R-:W-:Y:S01]  /*f9a90*/  IMAD.IADD R9, R3, 0x1, R13 ;  /* 0x0000000103097824 */ /* 0x000fe200078e020d */
[----:B------:R-:W-:Y:S02]  /*f9aa0*/  R2UR UR8, R212 ;  /* 0x00000000d40872ca */ /* 0x000fe400000e0000 */
[C---:B------:R-:W-:Y:S01]  /*f9ab0*/  R2UR UR9, R213.reuse ;  /* 0x00000000d50972ca */ /* 0x040fe200000e0000 */
        /* <DEDUP_REMOVED lines=31> */
.L_x_4912:
        /* <DEDUP_REMOVED lines=15> */
.L_x_4915:
        /* <DEDUP_REMOVED lines=36> */
.L_x_4914:
        /* <DEDUP_REMOVED lines=56> */
.L_x_4911:
        /* <DEDUP_REMOVED lines=55> */
.L_x_4916:
[----:B------:R-:W-:Y:S05]  /*fa6d0*/  BSYNC.RECONVERGENT B0 ;  /* 0x0000000000007941 */ /* 0x000fea0003800200 */
.L_x_4910:
        /* <DEDUP_REMOVED lines=15> */
.L_x_4942:
        /* <DEDUP_REMOVED lines=17> */
.L_x_4924:
[----:B------:R-:W-:Y:S01]  /*fa8e0*/  IMAD.MOV.U32 R11, RZ, RZ, 0x3 ;  /* 0x00000003ff0b7424 */ /* 0x000fe200078e00ff */
[----:B------:R-:W-:Y:S06]  /*fa8f0*/  BRA `(.L_x_4926) ;  /* 0x0000000000187947 */ /* 0x000fec0003800000 */
.L_x_4923:
[----:B------:R-:W-:-:S13]  /*fa900*/  ISETP.NE.AND P0, PT, R12, 0x54, PT ;  /* 0x000000540c00780c */ /* 0x000fda0003f05270 */
[----:B------:R-:W-:Y:S05]  /*fa910*/  @!P0 BRA `(.L_x_4926) ;  /* 0x0000000000108947 */ /* 0x000fea0003800000 */
[----:B------:R-:W-:Y:S01]  /*fa920*/  ISETP.NE.AND P0, PT, R12, 0x47, PT ;  /* 0x000000470c00780c */ /* 0x000fe20003f05270 */
[----:B------:R-:W-:-:S12]  /*fa930*/  IMAD.MOV.U32 R11, RZ, RZ, 0x1 ;  /* 0x00000001ff0b7424 */ /* 0x000fd800078e00ff */
[----:B------:R-:W-:Y:S05]  /*fa940*/  @!P0 BRA `(.L_x_4926) ;  /* 0x0000000000048947 */ /* 0x000fea0003800000 */
.L_x_4925:
[----:B------:R-:W-:-:S07]  /*fa950*/  IMAD.MOV.U32 R11, RZ, RZ, 0x4 ;  /* 0x00000004ff0b7424 */ /* 0x000fce00078e00ff */
.L_x_4926:
[----:B------:R-:W-:Y:S05]  /*fa960*/  BSYNC.RECONVERGENT B2 ;  /* 0x0000000000027941 */ /* 0x000fea0003800200 */
.L_x_4922:
[----:B------:R-:W-:Y:S01]  /*fa970*/  R2UR UR6, R212 ;  /* 0x00000000d40672ca */ /* 0x000fe200000e0000 */
[----:B------:R-:W-:Y:S01]  /*fa980*/  VIADD R12, R1, 0x86 ;  /* 0x00000086010c7836 */ /* 0x000fe20000000000 */
        /* <DEDUP_REMOVED lines=14> */
.L_x_4929:
[----:B------:R-:W-:Y:S01]  /*faa70*/  IMAD.MOV.U32 R11, RZ, RZ, 0x3 ;  /* 0x00000003ff0b7424 */ /* 0x000fe200078e00ff */
[----:B------:R-:W-:Y:S06]  /*faa80*/  BRA `(.L_x_4931) ;  /* 0x0000000000187947 */ /* 0x000fec0003800000 */
.L_x_4928:
[----:B------:R-:W-:-:S13]  /*faa90*/  ISETP.NE.AND P0, PT, R19, 0x54, PT ;  /* 0x000000541300780c */ /* 0x000fda0003f05270 */
[----:B------:R-:W-:Y:S05]  /*faaa0*/  @!P0 BRA `(.L_x_4931) ;  /* 0x0000000000108947 */ /* 0x000fea0003800000 */
[----:B------:R-:W-:Y:S01]  /*faab0*/  ISETP.NE.AND P0, PT, R19, 0x47, PT ;  /* 0x000000471300780c */ /* 0x000fe20003f05270 */
[----:B------:R-:W-:-:S12]  /*faac0*/  IMAD.MOV.U32 R11, RZ, RZ, 0x1 ;  /* 0x00000001ff0b7424 */ /* 0x000fd800078e00ff */
[----:B------:R-:W-:Y:S05]  /*faad0*/  @!P0 BRA `(.L_x_4931) ;  /* 0x0000000000048947 */ /* 0x000fea0003800000 */
.L_x_4930:
[----:B------:R-:W-:-:S07]  /*faae0*/  IMAD.MOV.U32 R11, RZ, RZ, 0x4 ;  /* 0x00000004ff0b7424 */ /* 0x000fce00078e00ff */
.L_x_4931:
[----:B------:R-:W-:Y:S05]  /*faaf0*/  BSYNC.RECONVERGENT B2 ;  /* 0x0000000000027941 */ /* 0x000fea0003800200 */
.L_x_4927:
        /* <DEDUP_REMOVED lines=14> */
.L_x_4934:
[----:B------:R-:W-:Y:S01]  /*fabe0*/  IMAD.MOV.U32 R11, RZ, RZ, 0x3 ;  /* 0x00000003ff0b7424 */ /* 0x000fe200078e00ff */
[----:B------:R-:W-:Y:S06]  /*fabf0*/  BRA `(.L_x_4936) ;  /* 0x0000000000187947 */ /* 0x000fec0003800000 */
.L_x_4933:
[----:B------:R-:W-:-:S13]  /*fac00*/  ISETP.NE.AND P0, PT, R19, 0x54, PT ;  /* 0x000000541300780c */ /* 0x000fda0003f05270 */
[----:B------:R-:W-:Y:S05]  /*fac10*/  @!P0 BRA `(.L_x_4936) ;  /* 0x0000000000108947 */ /* 0x000fea0003800000 */
[----:B------:R-:W-:Y:S01]  /*fac20*/  ISETP.NE.AND P0, PT, R19, 0x47, PT ;  /* 0x000000471300780c */ /* 0x000fe20003f05270 */
[----:B------:R-:W-:-:S12]  /*fac30*/  IMAD.MOV.U32 R11, RZ, RZ, 0x1 ;  /* 0x00000001ff0b7424 */ /* 0x000fd800078e00ff */
[----:B------:R-:W-:Y:S05]  /*fac40*/  @!P0 BRA `(.L_x_4936) ;  /* 0x0000000000048947 */ /* 0x000fea0003800000 */
.L_x_4935:
[----:B------:R-:W-:-:S07]  /*fac50*/  IMAD.MOV.U32 R11, RZ, RZ, 0x4 ;  /* 0x00000004ff0b7424 */ /* 0x000fce00078e00ff */
.L_x_4936:
[----:B------:R-:W-:Y:S05]  /*fac60*/  BSYNC.RECONVERGENT B2 ;  /* 0x0000000000027941 */ /* 0x000fea0003800200 */
.L_x_4932:
        /* <DEDUP_REMOVED lines=14> */
.L_x_4939:
[----:B------:R-:W-:Y:S01]  /*fad50*/  IMAD.MOV.U32 R9, RZ, RZ, 0x3 ;  /* 0x00000003ff097424 */ /* 0x000fe200078e00ff */
[----:B------:R-:W-:Y:S06]  /*fad60*/  BRA `(.L_x_4941) ;  /* 0x0000000000187947 */ /* 0x000fec0003800000 */
.L_x_4938:
[----:B------:R-:W-:-:S13]  /*fad70*/  ISETP.NE.AND P0, PT, R8, 0x54, PT ;  /* 0x000000540800780c */ /* 0x000fda0003f05270 */
[----:B------:R-:W-:Y:S05]  /*fad80*/  @!P0 BRA `(.L_x_4941) ;  /* 0x0000000000108947 */ /* 0x000fea0003800000 */
[----:B------:R-:W-:Y:S01]  /*fad90*/  ISETP.NE.AND P0, PT, R8, 0x47, PT ;  /* 0x000000470800780c */ /* 0x000fe20003f05270 */
[----:B------:R-:W-:-:S12]  /*fada0*/  IMAD.MOV.U32 R9, RZ, RZ, 0x1 ;  /* 0x00000001ff097424 */ /* 0x000fd800078e00ff */
[----:B------:R-:W-:Y:S05]  /*fadb0*/  @!P0 BRA `(.L_x_4941) ;  /* 0x0000000000048947 */ /* 0x000fea0003800000 */
.L_x_4940:
[----:B------:R-:W-:-:S07]  /*fadc0*/  IMAD.MOV.U32 R9, RZ, RZ, 0x4 ;  /* 0x00000004ff097424 */ /* 0x000fce00078e00ff */
.L_x_4941:
[----:B------:R-:W-:Y:S05]  /*fadd0*/  BSYNC.RECONVERGENT B2 ;  /* 0x0000000000027941 */ /* 0x000fea0003800200 */
.L_x_4937:
[----:B------:R2:W-:Y:S01]  /*fade0*/  STL.U8 [R12+0x3], R9 ;  /* 0x000003090c007387 */ /* 0x0005e20000100000 */
[C---:B------:R-:W-:Y:S02]  /*fadf0*/  VIADD R8, R0.reuse, 0x3 ;  /* 0x0000000300087836 */ /* 0x040fe40000000000 */
[----:B------:R-:W-:-:S03]  /*fae00*/  VIADD R0, R0, 0x4 ;  /* 0x0000000400007836 */ /* 0x000fc60000000000 */
[----:B------:R-:W-:-:S13]  /*fae10*/  ISETP.NE.AND P0, PT, R8, R13, PT ;  /* 0x0000000d0800720c */ /* 0x000fda0003f05270 */
[----:B--2---:R-:W-:Y:S05]  /*fae20*/  @P0 BRA `(.L_x_4942) ;  /* 0xfffffff800680947 */ /* 0x004fea000383ffff */
.L_x_4921:
[----:B------:R-:W-:Y:S05]  /*fae30*/  BSYNC.RECONVERGENT B0 ;  /* 0x0000000000007941 */ /* 0x000fea0003800200 */
.L_x_4920:
        /* <DEDUP_REMOVED lines=19> */
.L_x_4945:
[----:B------:R-:W-:Y:S01]  /*faf70*/  IMAD.MOV.U32 R3, RZ, RZ, 0x3 ;  /* 0x00000003ff037424 */ /* 0x000fe200078e00ff */
[----:B------:R-:W-:Y:S06]  /*faf80*/  BRA `(.L_x_4947) ;  /* 0x0000000000187947 */ /* 0x000fec0003800000 */
.L_x_4944:
[----:B------:R-:W-:-:S13]  /*faf90*/  ISETP.NE.AND P0, PT, R11, 0x54, PT ;  /* 0x000000540b00780c */ /* 0x000fda0003f05270 */
[----:B------:R-:W-:Y:S05]  /*fafa0*/  @!P0 BRA `(.L_x_4947) ;  /* 0x0000000000108947 */ /* 0x000fea0003800000 */
[----:B------:R-:W-:Y:S01]  /*fafb0*/  ISETP.NE.AND P0, PT, R11, 0x47, PT ;  /* 0x000000470b00780c */ /* 0x000fe20003f05270 */
[----:B------:R-:W-:-:S12]  /*fafc0*/  IMAD.MOV.U32 R3, RZ, RZ, 0x1 ;  /* 0x00000001ff037424 */ /* 0x000fd800078e00ff */
[----:B------:R-:W-:Y:S05]  /*fafd0*/  @!P0 BRA `(.L_x_4947) ;  /* 0x0000000000048947 */ /* 0x000fea0003800000 */
.L_x_4946:
[----:B------:R-:W-:-:S07]  /*fafe0*/  IMAD.MOV.U32 R3, RZ, RZ, 0x4 ;  /* 0x00000004ff037424 */ /* 0x000fce00078e00ff */
.L_x_4947:
[----:B------:R-:W-:Y:S05]  /*faff0*/  BSYNC.RECONVERGENT B0 ;  /* 0x0000000000007941 */ /* 0x000fea0003800200 */
.L_x_4943:
[----:B------:R-:W-:Y:S01]  /*fb000*/  VIADD R11, R1, 0x86 ;  /* 0x00000086010b7836 */ /* 0x000fe20000000000 */
[----:B------:R-:W-:-:S03]  /*fb010*/  ISETP.NE.AND P0, PT, R10, 0x1, PT ;  /* 0x000000010a00780c */ /* 0x000fc60003f05270 */
[----:B------:R-:W-:-:S05]  /*fb020*/  IMAD.IADD R0, R11, 0x1, R0 ;  /* 0x000000010b007824 */ /* 0x000fca00078e0200 */
[----:B------:R2:W-:Y:S05]  /*fb030*/  STL.U8 [R0], R3 ;  /* 0x0000000300007387 */ /* 0x0005ea0000100000 */
        /* <DEDUP_REMOVED lines=14> */
.L_x_4950:
[----:B------:R-:W-:Y:S01]  /*fb120*/  IMAD.MOV.U32 R3, RZ, RZ, 0x3 ;  /* 0x00000003ff037424 */ /* 0x000fe200078e00ff */
[----:B------:R-:W-:Y:S06]  /*fb130*/  BRA `(.L_x_4952) ;  /* 0x0000000000187947 */ /* 0x000fec0003800000 */
.L_x_4949:
[----:B------:R-:W-:-:S13]  /*fb140*/  ISETP.NE.AND P0, PT, R11, 0x54, PT ;  /* 0x000000540b00780c */ /* 0x000fda0003f05270 */
[----:B------:R-:W-:Y:S05]  /*fb150*/  @!P0 BRA `(.L_x_4952) ;  /* 0x0000000000108947 */ /* 0x000fea0003800000 */
[----:B------:R-:W-:Y:S01]  /*fb160*/  ISETP.NE.AND P0, PT, R11, 0x47, PT ;  /* 0x000000470b00780c */ /* 0x000fe20003f05270 */
[----:B------:R-:W-:-:S12]  /*fb170*/  IMAD.MOV.U32 R3, RZ, RZ, 0x1 ;  /* 0x00000001ff037424 */ /* 0x000fd800078e00ff */
[----:B------:R-:W-:Y:S05]  /*fb180*/  @!P0 BRA `(.L_x_4952) ;  /* 0x0000000000048947 */ /* 0x000fea0003800000 */
.L_x_4951:
[----:B------:R-:W-:-:S07]  /*fb190*/  IMAD.MOV.U32 R3, RZ, RZ, 0x4 ;  /* 0x00000004ff037424 */ /* 0x000fce00078e00ff */
.L_x_4952:
[----:B------:R-:W-:Y:S05]  /*fb1a0*/  BSYNC.RECONVERGENT B0 ;  /* 0x0000000000007941 */ /* 0x000fea0003800200 */
.L_x_4948:
        /* <DEDUP_REMOVED lines=16> */
.L_x_4955:
[----:B------:R-:W-:Y:S01]  /*fb2b0*/  IMAD.MOV.U32 R3, RZ, RZ, 0x3 ;  /* 0x00000003ff037424 */ /* 0x000fe200078e00ff */
[----:B------:R-:W-:Y:S06]  /*fb2c0*/  BRA `(.L_x_4957) ;  /* 0x0000000000187947 */ /* 0x000fec0003800000 */
.L_x_4954:
[----:B------:R-:W-:-:S13]  /*fb2d0*/  ISETP.NE.AND P0, PT, R8, 0x54, PT ;  /* 0x000000540800780c */ /* 0x000fda0003f05270 */
[----:B------:R-:W-:Y:S05]  /*fb2e0*/  @!P0 BRA `(.L_x_4957) ;  /* 0x0000000000108947 */ /* 0x000fea0003800000 */
[----:B------:R-:W-:Y:S01]  /*fb2f0*/  ISETP.NE.AND P0, PT, R8, 0x47, PT ;  /* 0x000000470800780c */ /* 0x000fe20003f05270 */
[----:B------:R-:W-:-:S12]  /*fb300*/  IMAD.MOV.U32 R3, RZ, RZ, 0x1 ;  /* 0x00000001ff037424 */ /* 0x000fd800078e00ff */
[----:B------:R-:W-:Y:S05]  /*fb310*/  @!P0 BRA `(.L_x_4957) ;  /* 0x0000000000048947 */ /* 0x000fea0003800000 */
.L_x_4956:
[----:B------:R-:W-:-:S07]  /*fb320*/  IMAD.MOV.U32 R3, RZ, RZ, 0x4 ;  /* 0x00000004ff037424 */ /* 0x000fce00078e00ff */
.L_x_4957:
[----:B------:R-:W-:Y:S05]  /*fb330*/  BSYNC.RECONVERGENT B0 ;  /* 0x0000000000007941 */ /* 0x000fea0003800200 */
.L_x_4953:
[----:B------:R3:W-:Y:S01]  /*fb340*/  STL.U8 [R0+0x2], R3 ;  /* 0x0000020300007387 */ /* 0x0007e20000100000 */
[----:B------:R-:W-:Y:S05]  /*fb350*/  BRA `(.L_x_4919) ;  /* 0x0000000c00087947 */ /* 0x000fea0003800000 */
.L_x_4918:
        /* <DEDUP_REMOVED lines=10> */
.L_x_4980:
        /* <DEDUP_REMOVED lines=17> */
.L_x_4961:
[----:B------:R-:W-:Y:S01]  /*fb510*/  ISETP.NE.AND P0, PT, R11, 0x47, PT ;  /* 0x000000470b00780c */ /* 0x000fe20003f05270 */
[----:B------:R-:W-:-:S12]  /*fb520*/  IMAD.MOV.U32 R10, RZ, RZ, 0x2 ;  /* 0x00000002ff0a7424 */ /* 0x000fd800078e00ff */
[----:B------:R-:W-:Y:S05]  /*fb530*/  @!P0 BRA `(.L_x_4962) ;  /* 0x0000000000148947 */ /* 0x000fea0003800000 */
[----:B------:R-:W-:-:S13]  /*fb540*/  ISETP.NE.AND P0, PT, R11, 0x54, PT ;  /* 0x000000540b00780c */ /* 0x000fda0003f05270 */
[----:B------:R-:W-:Y:S05]  /*fb550*/  @!P0 BRA `(.L_x_4964) ;  /* 0x0000000000088947 */ /* 0x000fea0003800000 */
.L_x_4963:
[----:B------:R-:W-:Y:S01]  /*fb560*/  IMAD.MOV.U32 R10, RZ, RZ, 0x4 ;  /* 0x00000004ff0a7424 */ /* 0x000fe200078e00ff */
[----:B------:R-:W-:Y:S06]  /*fb570*/  BRA `(.L_x_4962) ;  /* 0x0000000000047947 */ /* 0x000fec0003800000 */
.L_x_4964:
[----:B------:R-:W-:-:S07]  /*fb580*/  IMAD.MOV.U32 R10, RZ, RZ, 0x3 ;  /* 0x00000003ff0a7424 */ /* 0x000fce00078e00ff */
.L_x_4962:
[----:B------:R-:W-:Y:S05]  /*fb590*/  BSYNC.RECONVERGENT B2 ;  /* 0x0000000000027941 */ /* 0x000fea0003800200 */
.L_x_4960:
        /* <DEDUP_REMOVED lines=16> */
.L_x_4966:
[----:B------:R-:W-:-:S13]  /*fb6a0*/  ISETP.NE.AND P0, PT, R19, 0x47, PT ;  /* 0x000000471300780c */ /* 0x000fda0003f05270 */
[----:B------:R-:W-:Y:S05]  /*fb6b0*/  @!P0 BRA `(.L_x_4969) ;  /* 0x0000000000148947 */ /* 0x000fea0003800000 */
[----:B------:R-:W-:Y:S01]  /*fb6c0*/  ISETP.NE.AND P0, PT, R19, 0x54, PT ;  /* 0x000000541300780c */ /* 0x000fe20003f05270 */
[----:B------:R-:W-:-:S12]  /*fb6d0*/  IMAD.MOV.U32 R10, RZ, RZ, 0x3 ;  /* 0x00000003ff0a7424 */ /* 0x000fd800078e00ff */
[----:B------:R-:W-:Y:S05]  /*fb6e0*/  @!P0 BRA `(.L_x_4967) ;  /* 0x00000000000c8947 */ /* 0x000fea0003800000 */
.L_x_4968:
[----:B------:R-:W-:Y:S01]  /*fb6f0*/  IMAD.MOV.U32 R10, RZ, RZ, 0x4 ;  /* 0x00000004ff0a7424 */ /* 0x000fe200078e00ff */
[----:B------:R-:W-:Y:S06]  /*fb700*/  BRA `(.L_x_4967) ;  /* 0x0000000000047947 */ /* 0x000fec0003800000 */
.L_x_4969:
[----:B------:R-:W-:-:S07]  /*fb710*/  IMAD.MOV.U32 R10, RZ, RZ, 0x2 ;  /* 0x00000002ff0a7424 */ /* 0x000fce00078e00ff */
.L_x_4967:
[----:B------:R-:W-:Y:S05]  /*fb720*/  BSYNC.RECONVERGENT B2 ;  /* 0x0000000000027941 */ /* 0x000fea0003800200 */
.L_x_4965:
        /* <DEDUP_REMOVED lines=14> */
.L_x_4971:
[----:B------:R-:W-:-:S13]  /*fb810*/  ISETP.NE.AND P0, PT, R19, 0x47, PT ;  /* 0x000000471300780c */ /* 0x000fda0003f05270 */
[----:B------:R-:W-:Y:S05]  /*fb820*/  @!P0 BRA `(.L_x_4974) ;  /* 0x0000000000148947 */ /* 0x000fea0003800000 */
[----:B------:R-:W-:Y:S01]  /*fb830*/  ISETP.NE.AND P0, PT, R19, 0x54, PT ;  /* 0x000000541300780c */ /* 0x000fe20003f05270 */
[----:B------:R-:W-:-:S12]  /*fb840*/  IMAD.MOV.U32 R10, RZ, RZ, 0x3 ;  /* 0x00000003ff0a7424 */ /* 0x000fd800078e00ff */
[----:B------:R-:W-:Y:S05]  /*fb850*/  @!P0 BRA `(.L_x_4972) ;  /* 0x00000000000c8947 */ /* 0x000fea0003800000 */
.L_x_4973:
[----:B------:R-:W-:Y:S01]  /*fb860*/  IMAD.MOV.U32 R10, RZ, RZ, 0x4 ;  /* 0x00000004ff0a7424 */ /* 0x000fe200078e00ff */
[----:B------:R-:W-:Y:S06]  /*fb870*/  BRA `(.L_x_4972) ;  /* 0x0000000000047947 */ /* 0x000fec0003800000 */
.L_x_4974:
[----:B------:R-:W-:-:S07]  /*fb880*/  IMAD.MOV.U32 R10, RZ, RZ, 0x2 ;  /* 0x00000002ff0a7424 */ /* 0x000fce00078e00ff */
.L_x_4972:
[----:B------:R-:W-:Y:S05]  /*fb890*/  BSYNC.RECONVERGENT B2 ;  /* 0x0000000000027941 */ /* 0x000fea0003800200 */
.L_x_4970:
        /* <DEDUP_REMOVED lines=14> */
.L_x_4976:
[----:B------:R-:W-:-:S13]  /*fb980*/  ISETP.NE.AND P0, PT, R8, 0x47, PT ;  /* 0x000000470800780c */ /* 0x000fda0003f05270 */
[----:B------:R-:W-:Y:S05]  /*fb990*/  @!P0 BRA `(.L_x_4979) ;  /* 0x0000000000148947 */ /* 0x000fea0003800000 */
[----:B------:R-:W-:Y:S01]  /*fb9a0*/  ISETP.NE.AND P0, PT, R8, 0x54, PT ;  /* 0x000000540800780c */ /* 0x000fe20003f05270 */
[----:B------:R-:W-:-:S12]  /*fb9b0*/  IMAD.MOV.U32 R9, RZ, RZ, 0x3 ;  /* 0x00000003ff097424 */ /* 0x000fd800078e00ff */
[----:B------:R-:W-:Y:S05]  /*fb9c0*/  @!P0 BRA `(.L_x_4977) ;  /* 0x00000000000c8947 */ /* 0x000fea0003800000 */
.L_x_4978:
[----:B------:R-:W-:Y:S01]  /*fb9d0*/  IMAD.MOV.U32 R9, RZ, RZ, 0x4 ;  /* 0x00000004ff097424 */ /* 0x000fe200078e00ff */
[----:B------:R-:W-:Y:S06]  /*fb9e0*/  BRA `(.L_x_4977) ;  /* 0x0000000000047947 */ /* 0x000fec0003800000 */
.L_x_4979:
[----:B------:R-:W-:-:S07]  /*fb9f0*/  IMAD.MOV.U32 R9, RZ, RZ, 0x2 ;  /* 0x00000002ff097424 */ /* 0x000fce00078e00ff */
.L_x_4977:
[----:B------:R-:W-:Y:S05]  /*fba00*/  BSYNC.RECONVERGENT B2 ;  /* 0x0000000000027941 */ /* 0x000fea0003800200 */
.L_x_4975:
[----:B------:R2:W-:Y:S01]  /*fba10*/  STL.U8 [R11+0x3], R9 ;  /* 0x000003090b007387 */ /* 0x0005e20000100000 */
[C---:B------:R-:W-:Y:S02]  /*fba20*/  VIADD R8, R0.reuse, 0x3 ;  /* 0x0000000300087836 */ /* 0x040fe40000000000 */
[----:B------:R-:W-:-:S03]  /*fba30*/  VIADD R0, R0, 0x4 ;  /* 0x0000000400007836 */ /* 0x000fc60000000000 */
[----:B------:R-:W-:-:S13]  /*fba40*/  ISETP.NE.AND P0, PT, R8, R12, PT ;  /* 0x0000000c0800720c */ /* 0x000fda0003f05270 */
[----:B--2---:R-:W-:Y:S05]  /*fba50*/  @P0 BRA `(.L_x_4980) ;  /* 0xfffffff800680947 */ /* 0x004fea000383ffff */
.L_x_4959:
[----:B------:R-:W-:Y:S05]  /*fba60*/  BSYNC.RECONVERGENT B0 ;  /* 0x0000000000007941 */ /* 0x000fea0003800200 */
.L_x_4958:
        /* <DEDUP_REMOVED lines=19> */
.L_x_4982:
[----:B------:R-:W-:-:S13]  /*fbba0*/  ISETP.NE.AND P0, PT, R11, 0x47, PT ;  /* 0x000000470b00780c */ /* 0x000fda0003f05270 */
[----:B------:R-:W-:Y:S05]  /*fbbb0*/  @!P0 BRA `(.L_x_4985) ;  /* 0x0000000000148947 */ /* 0x000fea0003800000 */
[----:B------:R-:W-:Y:S01]  /*fbbc0*/  ISETP.NE.AND P0, PT, R11, 0x54, PT ;  /* 0x000000540b00780c */ /* 0x000fe20003f05270 */
[----:B------:R-:W-:-:S12]  /*fbbd0*/  IMAD.MOV.U32 R10, RZ, RZ, 0x3 ;  /* 0x00000003ff0a7424 */ /* 0x000fd800078e00ff */
[----:B------:R-:W-:Y:S05]  /*fbbe0*/  @!P0 BRA `(.L_x_4983) ;  /* 0x00000000000c8947 */ /* 0x000fea0003800000 */
.L_x_4984:
[----:B------:R-:W-:Y:S01]  /*fbbf0*/  IMAD.MOV.U32 R10, RZ, RZ, 0x4 ;  /* 0x00000004ff0a7424 */ /* 0x000fe200078e00ff */
[----:B------:R-:W-:Y:S06]  /*fbc00*/  BRA `(.L_x_4983) ;  /* 0x0000000000047947 */ /* 0x000fec0003800000 */
.L_x_4985:
[----:B------:R-:W-:-:S07]  /*fbc10*/  IMAD.MOV.U32 R10, RZ, RZ, 0x2 ;  /* 0x00000002ff0a7424 */ /* 0x000fce00078e00ff */
.L_x_4983:
[----:B------:R-:W-:Y:S05]  /*fbc20*/  BSYNC.RECONVERGENT B0 ;  /* 0x0000000000007941 */ /* 0x000fea0003800200 */
.L_x_4981:
        /* <DEDUP_REMOVED lines=18> */
.L_x_4987:
[----:B------:R-:W-:-:S13]  /*fbd50*/  ISETP.NE.AND P0, PT, R11, 0x47, PT ;  /* 0x000000470b00780c */ /* 0x000fda0003f05270 */
[----:B------:R-:W-:Y:S05]  /*fbd60*/  @!P0 BRA `(.L_x_4990) ;  /* 0x0000000000148947 */ /* 0x000fea0003800000 */
[----:B------:R-:W-:Y:S01]  /*fbd70*/  ISETP.NE.AND P0, PT, R11, 0x54, PT ;  /* 0x000000540b00780c */ /* 0x000fe20003f05270 */
[----:B----4-:R-:W-:-:S12]  /*fbd80*/  IMAD.MOV.U32 R10, RZ, RZ, 0x3 ;  /* 0x00000003ff0a7424 */ /* 0x010fd800078e00ff */
[----:B------:R-:W-:Y:S05]  /*fbd90*/  @!P0 BRA `(.L_x_4988) ;  /* 0x00000000000c8947 */ /* 0x000fea0003800000 */
.L_x_4989:
[----:B------:R-:W-:Y:S01]  /*fbda0*/  IMAD.MOV.U32 R10, RZ, RZ, 0x4 ;  /* 0x00000004ff0a7424 */ /* 0x000fe200078e00ff */
[----:B------:R-:W-:Y:S06]  /*fbdb0*/  BRA `(.L_x_4988) ;  /* 0x0000000000047947 */ /* 0x000fec0003800000 */
.L_x_4990:
[----:B----4-:R-:W-:-:S07]  /*fbdc0*/  IMAD.MOV.U32 R10, RZ, RZ, 0x2 ;  /* 0x00000002ff0a7424 */ /* 0x010fce00078e00ff */
.L_x_4988:
[----:B------:R-:W-:Y:S05]  /*fbdd0*/  BSYNC.RECONVERGENT B0 ;  /* 0x0000000000007941 */ /* 0x000fea0003800200 */
.L_x_4986:
        /* <DEDUP_REMOVED lines=16> */
.L_x_4992:
[----:B------:R-:W-:-:S13]  /*fbee0*/  ISETP.NE.AND P0, PT, R8, 0x47, PT ;  /* 0x000000470800780c */ /* 0x000fda0003f05270 */
[----:B------:R-:W-:Y:S05]  /*fbef0*/  @!P0 BRA `(.L_x_4995) ;  /* 0x0000000000148947 */ /* 0x000fea0003800000 */
[----:B------:R-:W-:Y:S01]  /*fbf00*/  ISETP.NE.AND P0, PT, R8, 0x54, PT ;  /* 0x000000540800780c */ /* 0x000fe20003f05270 */
[----:B------:R-:W-:-:S12]  /*fbf10*/  IMAD.MOV.U32 R3, RZ, RZ, 0x3 ;  /* 0x00000003ff037424 */ /* 0x000fd800078e00ff */
[----:B------:R-:W-:Y:S05]  /*fbf20*/  @!P0 BRA `(.L_x_4993) ;  /* 0x00000000000c8947 */ /* 0x000fea0003800000 */
.L_x_4994:
[----:B------:R-:W-:Y:S01]  /*fbf30*/  IMAD.MOV.U32 R3, RZ, RZ, 0x4 ;  /* 0x00000004ff037424 */ /* 0x000fe200078e00ff */
[----:B------:R-:W-:Y:S06]  /*fbf40*/  BRA `(.L_x_4993) ;  /* 0x0000000000047947 */ /* 0x000fec0003800000 */
.L_x_4995:
[----:B------:R-:W-:-:S07]  /*fbf50*/  IMAD.MOV.U32 R3, RZ, RZ, 0x2 ;  /* 0x00000002ff037424 */ /* 0x000fce00078e00ff */
.L_x_4993:
[----:B------:R-:W-:Y:S05]  /*fbf60*/  BSYNC.RECONVERGENT B0 ;  /* 0x0000000000007941 */ /* 0x000fea0003800200 */
.L_x_4991:
[----:B------:R2:W-:Y:S02]  /*fbf70*/  STL.U8 [R0+0x2], R3 ;  /* 0x0000020300007387 */ /* 0x0005e40000100000 */
.L_x_4919:
[----:B------:R-:W-:Y:S05]  /*fbf80*/  BSYNC.RECONVERGENT B1 ;  /* 0x0000000000017941 */ /* 0x000fea0003800200 */
.L_x_4917:
        /* <DEDUP_REMOVED lines=8> */
[----:B--23--:R-:W-:Y:S01]  /*fc010*/  LOP3.LUT R3, R30, 0x3, RZ, 0xc0, !PT ;  /* 0x000000031e037812 */ /* 0x00cfe200078ec0ff */
[----:B----4-:R-:W-:Y:S02]  /*fc020*/  IMAD.MOV.U32 R0, RZ, RZ, 0x1 ;  /* 0x00000001ff007424 */ /* 0x010fe400078e00ff */
[----:B-----5:R-:W-:-:S08]  /*fc030*/  VIADD R13, R13, 0xffffffff ;  /* 0xffffffff0d0d7836 */ /* 0x020fd00000000000 */
[----:B------:R-:W-:Y:S05]  /*fc040*/  @!P1 BRA `(.L_x_4999) ;  /* 0x0000000400a09947 */ /* 0x000fea0003800000 */
[----:B------:R-:W-:Y:S01]  /*fc050*/  LOP3.LUT R12, R30, 0x7ffffffc, RZ, 0xc0, !PT ;  /* 0x7ffffffc1e0c7812 */ /* 0x000fe200078ec0ff */
[----:B------:R-:W-:-:S07]  /*fc060*/  IMAD.MOV.U32 R0, RZ, RZ, 0x1 ;  /* 0x00000001ff007424 */ /* 0x000fce00078e00ff */
.L_x_5020:
        /* <DEDUP_REMOVED lines=17> */
.L_x_5002:
[----:B------:R-:W-:Y:S01]  /*fc180*/  IMAD.MOV.U32 R10, RZ, RZ, 0x3 ;  /* 0x00000003ff0a7424 */ /* 0x000fe200078e00ff */
[----:B------:R-:W-:Y:S06]  /*fc190*/  BRA `(.L_x_5004) ;  /* 0x0000000000187947 */ /* 0x000fec0003800000 */
.L_x_5001:
[----:B------:R-:W-:-:S13]  /*fc1a0*/  ISETP.NE.AND P1, PT, R11, 0x54, PT ;  /* 0x000000540b00780c */ /* 0x000fda0003f25270 */
[----:B------:R-:W-:Y:S05]  /*fc1b0*/  @!P1 BRA `(.L_x_5004) ;  /* 0x0000000000109947 */ /* 0x000fea0003800000 */
[----:B------:R-:W-:Y:S01]  /*fc1c0*/  ISETP.NE.AND P1, PT, R11, 0x47, PT ;  /* 0x000000470b00780c */ /* 0x000fe20003f25270 */
[----:B------:R-:W-:-:S12]  /*fc1d0*/  IMAD.MOV.U32 R10, RZ, RZ, 0x1 ;  /* 0x00000001ff0a7424 */ /* 0x000fd800078e00ff */
[----:B------:R-:W-:Y:S05]  /*fc1e0*/  @!P1 BRA `(.L_x_5004) ;  /* 0x0000000000049947 */ /* 0x000fea0003800000 */
.L_x_5003:
[----:B------:R-:W-:-:S07]  /*fc1f0*/  IMAD.MOV.U32 R10, RZ, RZ, 0x4 ;  /* 0x00000004ff0a7424 */ /* 0x000fce00078e00ff */
.L_x_5004:
[----:B------:R-:W-:Y:S05]  /*fc200*/  BSYNC.RECONVERGENT B2 ;  /* 0x0000000000027941 */ /* 0x000fea0003800200 */
.L_x_5000:
[----:B------:R-:W-:Y:S01]  /*fc210*/  R2UR UR6, R212 ;  /* 0x00000000d40672ca */ /* 0x000fe200000e0000 */
[----:B------:R-:W-:Y:S01]  /*fc220*/  VIADD R11, R1, 0x86 ;  /* 0x00000086010b7836 */ /* 0x000fe20000000000 */
[----:B------:R-:W-:-:S13]  /*fc230*/  R2UR UR7, R213 ;  /* 0x00000000d50772ca */ /* 0x000fda00000e0000 */
[----:B------:R-:W2:Y:S01]  /*fc240*/  LDG.E.U8 R19, desc[UR6][R8.64+0x1] ;  /* 0x0000010608137981 */ /* 0x000ea2000c1e1100 */
[----:B------:R-:W-:Y:S01]  /*fc250*/  IMAD.IADD R11, R11, 0x1, R0 ;  /* 0x000000010b0b7824 */ /* 0x000fe200078e0200 */
[----:B------:R-:W-:Y:S04]  /*fc260*/  BSSY.RECONVERGENT B2, `(.L_x_5005) ;  /* 0x0000013000027945 */ /* 0x000fe80003800200 */
        /* <DEDUP_REMOVED lines=10> */
.L_x_5007:
[----:B------:R-:W-:Y:S01]  /*fc310*/  IMAD.MOV.U32 R10, RZ, RZ, 0x3 ;  /* 0x00000003ff0a7424 */ /* 0x000fe200078e00ff */
[----:B------:R-:W-:Y:S06]  /*fc320*/  BRA `(.L_x_5009) ;  /* 0x0000000000187947 */ /* 0x000fec0003800000 */
.L_x_5006:
[----:B------:R-:W-:-:S13]  /*fc330*/  ISETP.NE.AND P1, PT, R19, 0x54, PT ;  /* 0x000000541300780c */ /* 0x000fda0003f25270 */
[----:B------:R-:W-:Y:S05]  /*fc340*/  @!P1 BRA `(.L_x_5009) ;  /* 0x0000000000109947 */ /* 0x000fea0003800000 */
[----:B------:R-:W-:Y:S01]  /*fc350*/  ISETP.NE.AND P1, PT, R19, 0x47, PT ;  /* 0x000000471300780c */ /* 0x000fe20003f25270 */
[----:B------:R-:W-:-:S12]  /*fc360*/  IMAD.MOV.U32 R10, RZ, RZ, 0x1 ;  /* 0x00000001ff0a7424 */ /* 0x000fd800078e00ff */
[----:B------:R-:W-:Y:S05]  /*fc370*/  @!P1 BRA `(.L_x_5009) ;  /* 0x0000000000049947 */ /* 0x000fea0003800000 */
.L_x_5008:
[----:B------:R-:W-:-:S07]  /*fc380*/  IMAD.MOV.U32 R10, RZ, RZ, 0x4 ;  /* 0x00000004ff0a7424 */ /* 0x000fce00078e00ff */
.L_x_5009:
[----:B------:R-:W-:Y:S05]  /*fc390*/  BSYNC.RECONVERGENT B2 ;  /* 0x0000000000027941 */ /* 0x000fea0003800200 */
.L_x_5005:
        /* <DEDUP_REMOVED lines=14> */
.L_x_5012:
[----:B------:R-:W-:Y:S01]  /*fc480*/  IMAD.MOV.U32 R10, RZ, RZ, 0x3 ;  /* 0x00000003ff0a7424 */ /* 0x000fe200078e00ff */
[----:B------:R-:W-:Y:S06]  /*fc490*/  BRA `(.L_x_5014) ;  /* 0x0000000000187947 */ /* 0x000fec0003800000 */
.L_x_5011:
[----:B------:R-:W-:-:S13]  /*fc4a0*/  ISETP.NE.AND P1, PT, R19, 0x54, PT ;  /* 0x000000541300780c */ /* 0x000fda0003f25270 */
[----:B------:R-:W-:Y:S05]  /*fc4b0*/  @!P1 BRA `(.L_x_5014) ;  /* 0x0000000000109947 */ /* 0x000fea0003800000 */
[----:B------:R-:W-:Y:S01]  /*fc4c0*/  ISETP.NE.AND P1, PT, R19, 0x47, PT ;  /* 0x000000471300780c */ /* 0x000fe20003f25270 */
[----:B------:R-:W-:-:S12]  /*fc4d0*/  IMAD.MOV.U32 R10, RZ, RZ, 0x1 ;  /* 0x00000001ff0a7424 */ /* 0x000fd800078e00ff */
[----:B------:R-:W-:Y:S05]  /*fc4e0*/  @!P1 BRA `(.L_x_5014) ;  /* 0x0000000000049947 */ /* 0x000fea0003800000 */
.L_x_5013:
[----:B------:R-:W-:-:S07]  /*fc4f0*/  IMAD.MOV.U32 R10, RZ, RZ, 0x4 ;  /* 0x00000004ff0a7424 */ /* 0x000fce00078e00ff */
.L_x_5014:
[----:B------:R-:W-:Y:S05]  /*fc500*/  BSYNC.RECONVERGENT B2 ;  /* 0x0000000000027941 */ /* 0x000fea0003800200 */
.L_x_5010:
        /* <DEDUP_REMOVED lines=14> */
.L_x_5017:
[----:B------:R-:W-:Y:S01]  /*fc5f0*/  IMAD.MOV.U32 R9, RZ, RZ, 0x3 ;  /* 0x00000003ff097424 */ /* 0x000fe200078e00ff */
[----:B------:R-:W-:Y:S06]  /*fc600*/  BRA `(.L_x_5019) ;  /* 0x0000000000187947 */ /* 0x000fec0003800000 */
.L_x_5016:
[----:B------:R-:W-:-:S13]  /*fc610*/  ISETP.NE.AND P1, PT, R8, 0x54, PT ;  /* 0x000000540800780c */ /* 0x000fda0003f25270 */
[----:B------:R-:W-:Y:S05]  /*fc620*/  @!P1 BRA `(.L_x_5019) ;  /* 0x0000000000109947 */ /* 0x000fea0003800000 */
[----:B------:R-:W-:Y:S01]  /*fc630*/  ISETP.NE.AND P1, PT, R8, 0x47, PT ;  /* 0x000000470800780c */ /* 0x000fe20003f25270 */
[----:B------:R-:W-:-:S12]  /*fc640*/  IMAD.MOV.U32 R9, RZ, RZ, 0x1 ;  /* 0x00000001ff097424 */ /* 0x000fd800078e00ff */
[----:B------:R-:W-:Y:S05]  /*fc650*/  @!P1 BRA `(.L_x_5019) ;  /* 0x0000000000049947 */ /* 0x000fea0003800000 */
.L_x_5018:
[----:B------:R-:W-:-:S07]  /*fc660*/  IMAD.MOV.U32 R9, RZ, RZ, 0x4 ;  /* 0x00000004ff097424 */ /* 0x000fce00078e00ff */
.L_x_5019:
[----:B------:R-:W-:Y:S05]  /*fc670*/  BSYNC.RECONVERGENT B2 ;  /* 0x0000000000027941 */ /* 0x000fea0003800200 */
.L_x_5015:
[----:B------:R2:W-:Y:S01]  /*fc680*/  STL.U8 [R11+0x1e], R9 ;  /* 0x00001e090b007387 */ /* 0x0005e20000100000 */
[C---:B------:R-:W-:Y:S02]  /*fc690*/  VIADD R8, R0.reuse, 0x3 ;  /* 0x0000000300087836 */ /* 0x040fe40000000000 */
[----:B------:R-:W-:-:S03]  /*fc6a0*/  VIADD R0, R0, 0x4 ;  /* 0x0000000400007836 */ /* 0x000fc60000000000 */
[----:B------:R-:W-:-:S13]  /*fc6b0*/  ISETP.NE.AND P1, PT, R8, R12, PT ;  /* 0x0000000c0800720c */ /* 0x000fda0003f25270 */
[----:B--2---:R-:W-:Y:S05]  /*fc6c0*/  @P1 BRA `(.L_x_5020) ;  /* 0xfffffff800681947 */ /* 0x004fea000383ffff */
.L_x_4999:
[----:B------:R-:W-:Y:S05]  /*fc6d0*/  BSYNC.RECONVERGENT B0 ;  /* 0x0000000000007941 */ /* 0x000fea0003800200 */
.L_x_4998:
        /* <DEDUP_REMOVED lines=19> */
.L_x_5023:
[----:B------:R-:W-:Y:S01]  /*fc810*/  IMAD.MOV.U32 R10, RZ, RZ, 0x3 ;  /* 0x00000003ff0a7424 */ /* 0x000fe200078e00ff */
[----:B------:R-:W-:Y:S06]  /*fc820*/  BRA `(.L_x_5025) ;  /* 0x0000000000187947 */ /* 0x000fec0003800000 */
.L_x_5022:
[----:B------:R-:W-:-:S13]  /*fc830*/  ISETP.NE.AND P1, PT, R11, 0x54, PT ;  /* 0x000000540b00780c */ /* 0x000fda0003f25270 */
[----:B------:R-:W-:Y:S05]  /*fc840*/  @!P1 BRA `(.L_x_5025) ;  /* 0x0000000000109947 */ /* 0x000fea0003800000 */
[----:B------:R-:W-:Y:S01]  /*fc850*/  ISETP.NE.AND P1, PT, R11, 0x47, PT ;  /* 0x000000470b00780c */ /* 0x000fe20003f25270 */
[----:B------:R-:W-:-:S12]  /*fc860*/  IMAD.MOV.U32 R10, RZ, RZ, 0x1 ;  /* 0x00000001ff0a7424 */ /* 0x000fd800078e00ff */
[----:B------:R-:W-:Y:S05]  /*fc870*/  @!P1 BRA `(.L_x_5025) ;  /* 0x0000000000049947 */ /* 0x000fea0003800000 */
.L_x_5024:
[----:B------:R-:W-:-:S07]  /*fc880*/  IMAD.MOV.U32 R10, RZ, RZ, 0x4 ;  /* 0x00000004ff0a7424 */ /* 0x000fce00078e00ff */
.L_x_5025:
[----:B------:R-:W-:Y:S05]  /*fc890*/  BSYNC.RECONVERGENT B0 ;  /* 0x0000000000007941 */ /* 0x000fea0003800200 */
.L_x_5021:
[----:B------:R-:W-:Y:S01]  /*fc8a0*/  VIADD R11, R1, 0x86 ;  /* 0x00000086010b7836 */ /* 0x000fe20000000000 */
[----:B------:R-:W-:-:S03]  /*fc8b0*/  ISETP.NE.AND P1, PT, R3, 0x1, PT ;  /* 0x000000010300780c */ /* 0x000fc60003f25270 */
[----:B------:R-:W-:-:S05]  /*fc8c0*/  IMAD.IADD R0, R11, 0x1, R0 ;  /* 0x000000010b007824 */ /* 0x000fca00078e0200 */
[----:B------:R2:W-:Y:S05]  /*fc8d0*/  STL.U8 [R0+0x1b], R10 ;  /* 0x00001b0a00007387 */ /* 0x0005ea0000100000 */
        /* <DEDUP_REMOVED lines=14> */
.L_x_5028:
[----:B------:R-:W-:Y:S01]  /*fc9c0*/  IMAD.MOV.U32 R10, RZ, RZ, 0x3 ;  /* 0x00000003ff0a7424 */ /* 0x000fe200078e00ff */
[----:B------:R-:W-:Y:S06]  /*fc9d0*/  BRA `(.L_x_5030) ;  /* 0x0000000000187947 */ /* 0x000fec0003800000 */
.L_x_5027:
[----:B------:R-:W-:-:S13]  /*fc9e0*/  ISETP.NE.AND P1, PT, R11, 0x54, PT ;  /* 0x000000540b00780c */ /* 0x000fda0003f25270 */
[----:B------:R-:W-:Y:S05]  /*fc9f0*/  @!P1 BRA `(.L_x_5030) ;  /* 0x0000000000109947 */ /* 0x000fea0003800000 */
[----:B------:R-:W-:Y:S01]  /*fca00*/  ISETP.NE.AND P1, PT, R11, 0x47, PT ;  /* 0x000000470b00780c */ /* 0x000fe20003f25270 */
[----:B------:R-:W-:-:S12]  /*fca10*/  IMAD.MOV.U32 R10, RZ, RZ, 0x1 ;  /* 0x00000001ff0a7424 */ /* 0x000fd800078e00ff */
[----:B------:R-:W-:Y:S05]  /*fca20*/  @!P1 BRA `(.L_x_5030) ;  /* 0x0000000000049947 */ /* 0x000fea0003800000 */
.L_x_5029:
[----:B------:R-:W-:-:S07]  /*fca30*/  IMAD.MOV.U32 R10, RZ, RZ, 0x4 ;  /* 0x00000004ff0a7424 */ /* 0x000fce00078e00ff */
.L_x_5030:
[----:B------:R-:W-:Y:S05]  /*fca40*/  BSYNC.RECONVERGENT B0 ;  /* 0x0000000000007941 */ /* 0x000fea0003800200 */
.L_x_5026:
        /* <DEDUP_REMOVED lines=16> */
.L_x_5033:
[----:B------:R-:W-:Y:S01]  /*fcb50*/  IMAD.MOV.U32 R3, RZ, RZ, 0x3 ;  /* 0x00000003ff037424 */ /* 0x000fe200078e00ff */
[----:B------:R-:W-:Y:S06]  /*fcb60*/  BRA `(.L_x_5035) ;  /* 0x0000000000187947 */ /* 0x000fec0003800000 */
.L_x_5032:
[----:B------:R-:W-:-:S13]  /*fcb70*/  ISETP.NE.AND P1, PT, R8, 0x54, PT ;  /* 0x000000540800780c */ /* 0x000fda0003f25270 */
[----:B------:R-:W-:Y:S05]  /*fcb80*/  @!P1 BRA `(.L_x_5035) ;  /* 0x0000000000109947 */ /* 0x000fea0003800000 */
[----:B------:R-:W-:Y:S01]  /*fcb90*/  ISETP.NE.AND P1, PT, R8, 0x47, PT ;  /* 0x000000470800780c */ /* 0x000fe20003f25270 */
[----:B------:R-:W-:-:S12]  /*fcba0*/  IMAD.MOV.U32 R3, RZ, RZ, 0x1 ;  /* 0x00000001ff037424 */ /* 0x000fd800078e00ff */
[----:B------:R-:W-:Y:S05]  /*fcbb0*/  @!P1 BRA `(.L_x_5035) ;  /* 0x0000000000049947 */ /* 0x000fea0003800000 */
.L_x_5034:
[----:B------:R-:W-:-:S07]  /*fcbc0*/  IMAD.MOV.U32 R3, RZ, RZ, 0x4 ;  /* 0x00000004ff037424 */ /* 0x000fce00078e00ff */
.L_x_5035:
[----:B------:R-:W-:Y:S05]  /*fcbd0*/  BSYNC.RECONVERGENT B0 ;  /* 0x0000000000007941 */ /* 0x000fea0003800200 */
.L_x_5031:
[----:B------:R2:W-:Y:S02]  /*fcbe0*/  STL.U8 [R0+0x1d], R3 ;  /* 0x00001d0300007387 */ /* 0x0005e40000100000 */
.L_x_4997:
[----:B------:R-:W-:Y:S05]  /*fcbf0*/  BSYNC.RECONVERGENT B1 ;  /* 0x0000000000017941 */ /* 0x000fea0003800200 */
.L_x_4996:
[----:B------:R-:W-:Y:S01]  /*fcc00*/  VIADD R8, R1, 0x86 ;  /* 0x0000008601087836 */ /* 0x000fe20000000000 */
[----:B------:R-:W-:Y:S01]  /*fcc10*/  ISETP.GE.AND P1, PT, R31, 0x1, PT ;  /* 0x000000011f00780c */ /* 0x000fe20003f26270 */
[----:B--234-:R-:W-:Y:S01]  /*fcc20*/  IMAD.MOV.U32 R0, RZ, RZ, 0x4 ;  /* 0x00000004ff007424 */ /* 0x01cfe200078e00ff */
[----:B------:R-:W-:Y:S01]  /*fcc30*/  BSSY.RECONVERGENT B5, `(.L_x_5036) ;  /* 0x000050a000057945 */ /* 0x000fe20003800200 */
[C---:B------:R-:W-:Y:S02]  /*fcc40*/  IMAD.IADD R3, R8.reuse, 0x1, R30 ;  /* 0x0000000108037824 */ /* 0x040fe400078e021e */
[----:B------:R-:W-:-:S03]  /*fcc50*/  IMAD.IADD R8, R8, 0x1, R31 ;  /* 0x0000000108087824 */ /* 0x000fc600078e021f */
[----:B------:R2:W-:Y:S04]  /*fcc60*/  STL.U8 [R3+0x1c], R0 ;  /* 0x00001c0003007387 */ /* 0x0005e80000100000 */
[----:B------:R2:W-:Y:S04]  /*fcc70*/  STL.U8 [R1+0xa1], R0 ;  /* 0x0000a10001007387 */ /* 0x0005e80000100000 */
[----:B------:R2:W-:Y:S04]  /*fcc80*/  STL.U8 [R8+0x1], R0 ;  /* 0x0000010008007387 */ /* 0x0005e80000100000 */
[----:B------:R2:W-:Y:S01]  /*fcc90*/  STL.U8 [R1+0x86], R0 ;  /* 0x0000860001007387 */ /* 0x0005e20000100000 */
[----:B------:R-:W-:Y:S05]  /*fcca0*/  @!P1 BRA `(.L_x_5037) ;  /* 0x0000005000089947 */ /* 0x000fea0003800000 */
[----:B------:R-:W-:Y:S01]  /*fccb0*/  BSSY.RECONVERGENT B0, `(.L_x_5038) ;  /* 0x00000bf000007945 */ /* 0x000fe20003800200 */
[C---:B--2---:R-:W-:Y:S01]  /*fccc0*/  LOP3.LUT R0, R30.reuse, 0x3, RZ, 0xc0, !PT ;  /* 0x000000031e007812 */ /* 0x044fe200078ec0ff */
[----:B------:R-:W-:Y:S01]  /*fccd0*/  IMAD.MOV.U32 R8, RZ, RZ, 0x1 ;  /* 0x00000001ff087424 */ /* 0x000fe200078e00ff */
[----:B------:R-:W-:-:S07]  /*fcce0*/  LOP3.LUT R3, R30, 0x7ffffffc, RZ, 0xc0, !PT ;  /* 0x7ffffffc1e037812 */ /* 0x000fce00078ec0ff */
.L_x_5045:
[----:B------:R-:W-:Y:S04]  /*fccf0*/  BSSY.RECONVERGENT B1, `(.L_x_5039) ;  /* 0x00000b7000017945 */ /* 0x000fe80003800200 */
[----:B--2--5:R-:W-:Y:S05]  /*fcd00*/  @!P0 BRA `(.L_x_5040) ;  /* 0x0000000800d48947 */ /* 0x024fea0003800000 */
        /* <DEDUP_REMOVED lines=11> */
.L_x_5044:
[----:B------:R-:W-:-:S04]  /*fcdc0*/  VIADD R10, R1, 0x86 ;  /* 0x00000086010a7836 */ /* 0x000fc80000000000 */
[----:B------:R-:W-:Y:S02]  /*fcdd0*/  IMAD.IADD R22, R10, 0x1, R40 ;  /* 0x000000010a167824 */ /* 0x000fe400078e0228 */
[----:B------:R-:W2:Y:S03]  /*fcde0*/  LDC.64 R10, c[0x0][0x428] ;  /* 0x00010a00ff0a7b82 */ /* 0x000ea60000000a00 */
[----:B------:R-:W3:Y:S04]  /*fcdf0*/  LDL.S8 R23, [R22+0x1b] ;  /* 0x00001b0016177983 */ /* 0x000ee80000100200 */
[----:B------:R-:W4:Y:S04]  /*fce00*/  LDL.S8 R12, [R22+0x1c] ;  /* 0x00001c00160c7983 */ /* 0x000f280000100200 */
[----:B------:R-:W2:Y:S04]  /*fce10*/  LDL.S8 R13, [R22+0x1d] ;  /* 0x00001d00160d7983 */ /* 0x000ea80000100200 */
[----:B------:R-:W2:Y:S01]  /*fce20*/  LDL.S8 R22, [R22+0x1e] ;  /* 0x00001e0016167983 */ /* 0x000ea20000100200 */
[----:B---3-5:R-:W-:-:S02]  /*fce30*/  IMAD.IADD R23, R9, 0x1, R23 ;  /* 0x0000000109177824 */ /* 0x028fc400078e0217 */
[----:B----4-:R-:W-:-:S03]  /*fce40*/  IMAD.IADD R12, R9, 0x1, R12 ;  /* 0x00000001090c7824 */ /* 0x010fc600078e020c */
[----:B------:R-:W-:Y:S01]  /*fce50*/  ISETP.NE.AND P1, PT, R23, 0x3, PT ;  /* 0x000000031700780c */ /* 0x000fe20003f25270 */
[----:B--2---:R-:W-:Y:S01]  /*fce60*/  IMAD.IADD R13, R9, 0x1, R13 ;  /* 0x00000001090d7824 */ /* 0x004fe200078e020d */
[----:B------:R-:W-:Y:S01]  /*fce70*/  ISETP.NE.AND P2, PT, R12, 0x3, PT ;  /* 0x000000030c00780c */ /* 0x000fe20003f45270 */
[----:B------:R-:W-:-:S03]  /*fce80*/  IMAD.IADD R12, R19, 0x1, R40 ;  /* 0x00000001130c7824 */ /* 0x000fc600078e0228 */
[----:B------:R-:W-:Y:S01]  /*fce90*/  ISETP.NE.AND P3, PT, R13, 0x3, PT ;  /* 0x000000030d00780c */ /* 0x000fe20003f65270 */
[----:B------:R-:W-:-:S04]  /*fcea0*/  IMAD.WIDE R10, R12, 0x8, R10 ;  /* 0x000000080c0a7825 */ /* 0x000fc800078e020a */
        /* <DEDUP_REMOVED lines=27> */
[----:B--2---:R-:W-:Y:S01]  /*fd060*/  @P2 IMAD.MOV.U32 R12, RZ, RZ, 0x0 ;  /* 0x00000000ff0c2424 */ /* 0x004fe200078e00ff */
[C---:B------:R-:W-:Y:S01]  /*fd070*/  @P6 R2UR UR20, R212.reuse ;  /* 0x00000000d41462ca */ /* 0x040fe200000e0000 */
[----:B------:R-:W-:Y:S01]  /*fd080*/  @P2 IMAD.MOV.U32 R13, RZ, RZ, -0x40100000 ;  /* 0xbff00000ff0d2424 */ /* 0x000fe200078e00ff */
[C---:B------:R-:W-:Y:S02]  /*fd090*/  @P6 R2UR UR21, R213.reuse ;  /* 0x00000000d51562ca */ /* 0x040fe400000e0000 */
[C---:B------:R-:W-:Y:S01]  /*fd0a0*/  @!P1 R2UR UR6, R212.reuse ;  /* 0x00000000d40692ca */ /* 0x040fe200000e0000 */
[----:B---3--:R-:W-:Y:S01]  /*fd0b0*/  @P3 IMAD.MOV.U32 R24, RZ, RZ, 0x0 ;  /* 0x00000000ff183424 */ /* 0x008fe200078e00ff */
[----:B------:R2:W-:Y:S01]  /*fd0c0*/  @P2 STG.E.64 desc[UR12][R10.64+0x1390], R12 ;  /* 0x0013900c0a002986 */ /* 0x0005e2000c101b0c */
[----:B------:R-:W-:Y:S01]  /*fd0d0*/  @P3 IMAD.MOV.U32 R25, RZ, RZ, -0x40100000 ;  /* 0xbff00000ff193424 */ /* 0x000fe200078e00ff */
[C---:B------:R-:W-:Y:S01]  /*fd0e0*/  @!P1 R2UR UR7, R213.reuse ;  /* 0x00000000d50792ca */ /* 0x040fe200000e0000 */
[----:B----4-:R-:W-:Y:S01]  /*fd0f0*/  @P3 IMAD.MOV.U32 R22, RZ, RZ, 0x0 ;  /* 0x00000000ff163424 */ /* 0x010fe200078e00ff */
        /* <DEDUP_REMOVED lines=10> */
[----:B--2---:R-:W-:Y:S01]  /*fd1a0*/  @P6 IMAD.MOV.U32 R12, RZ, RZ, 0x0 ;  /* 0x00000000ff0c6424 */ /* 0x004fe200078e00ff */
        /* <DEDUP_REMOVED lines=9> */
[----:B---3--:R-:W-:Y:S01]  /*fd240*/  @!P2 IMAD.MOV.U32 R22, RZ, RZ, 0x0 ;  /* 0x00000000ff16a424 */ /* 0x008fe200078e00ff */
        /* <DEDUP_REMOVED lines=8> */
[----:B--2---:R-:W-:-:S02]  /*fd2d0*/  @!P1 IMAD.MOV.U32 R12, RZ, RZ, 0x0 ;  /* 0x00000000ff0c9424 */ /* 0x004fc400078e00ff */
[----:B------:R-:W-:Y:S01]  /*fd2e0*/  @!P1 IMAD.MOV.U32 R13, RZ, RZ, -0x3f56d000 ;  /* 0xc0a93000ff0d9424 */ /* 0x000fe200078e00ff */
[----:B------:R-:W-:Y:S04]  /*fd2f0*/  @!P3 STG.E.64 desc[UR16][R10.64+0x1398], R24 ;  /* 0x001398180a00b986 */ /* 0x000fe8000c101b10 */
[----:B------:R-:W-:Y:S04]  /*fd300*/  @!P1 STG.E.64 desc[UR8][R10.64+0x1388], R12 ;  /* 0x0013880c0a009986 */ /* 0x000fe8000c101b08 */
[----:B------:R-:W-:Y:S04]  /*fd310*/  @!P6 STG.E.64 desc[UR22][R10.64+0x13a0], R38 ;  /* 0x0013a0260a00e986 */ /* 0x000fe8000c101b16 */
[----:B------:R-:W-:Y:S04]  /*fd320*/  @!P2 STG.E.64 desc[UR10][R10.64+0x8], RZ ;  /* 0x000008ff0a00a986 */ /* 0x000fe8000c101b0a */
[----:B------:R-:W-:Y:S04]  /*fd330*/  @!P3 STG.E.64 desc[UR14][R10.64+0x10], RZ ;  /* 0x000010ff0a00b986 */ /* 0x000fe8000c101b0e */
[----:B------:R2:W-:Y:S02]  /*fd340*/  @!P6 STG.E.64 desc[UR18][R10.64+0x18], RZ ;  /* 0x000018ff0a00e986 */ /* 0x0005e4000c101b12 */
[----:B--2---:R-:W-:-:S02]  /*fd350*/  VIADD R10, R40, 0x3 ;  /* 0x00000003280a7836 */ /* 0x004fc40000000000 */
[----:B------:R-:W-:-:S03]  /*fd360*/  VIADD R40, R40, 0x4 ;  /* 0x0000000428287836 */ /* 0x000fc60000000000 */
[----:B------:R-:W-:-:S13]  /*fd370*/  ISETP.NE.AND P1, PT, R10, R3, PT ;  /* 0x000000030a00720c */ /* 0x000fda0003f25270 */
[----:B------:R-:W-:Y:S05]  /*fd380*/  @P1 BRA `(.L_x_5044) ;  /* 0xfffffff8008c1947 */ /* 0x000fea000383ffff */
[----:B------:R-:W-:Y:S05]  /*fd390*/  BSYNC.RECONVERGENT B3 ;  /* 0x0000000000037941 */ /* 0x000fea0003800200 */
.L_x_5043:
[----:B------:R-:W-:-:S07]  /*fd3a0*/  IMAD.MOV.U32 R12, RZ, RZ, R40 ;  /* 0x000000ffff0c7224 */ /* 0x000fce00078e0028 */
.L_x_5042:
[----:B------:R-:W-:Y:S05]  /*fd3b0*/  BSYNC.RECONVERGENT B2 ;  /* 0x0000000000027941 */ /* 0x000fea0003800200 */
.L_x_5041:
[----:B------:R-:W-:-:S13]  /*fd3c0*/  ISETP.NE.AND P1, PT, R0, RZ, PT ;  /* 0x000000ff0000720c */ /* 0x000fda0003f25270 */
[----:B------:R-:W-:Y:S05]  /*fd3d0*/  @!P1 BRA `(.L_x_5040) ;  /* 0x0000000400209947 */ /* 0x000fea0003800000 */
[----:B------:R-:W-:-:S04]  /*fd3e0*/  VIADD R10, R1, 0x86 ;  /* 0x00000086010a7836 */ /* 0x000fc80000000000 */
[--C-:B------:R-:W-:Y:S02]  /*fd3f0*/  IMAD.IADD R38, R10, 0x1, R12.reuse ;  /* 0x000000010a267824 */ /* 0x100fe400078e020c */
[----:B------:R-:W2:Y:S03]  /*fd400*/  LDC.64 R10, c[0x0][0x428] ;  /* 0x00010a00ff0a7b82 */ /* 0x000ea60000000a00 */
[----:B------:R-:W3:Y:S01]  /*fd410*/  LDL.S8 R13, [R38+0x1b] ;  /* 0x00001b00260d7983 */ /* 0x000ee20000100200 */
[----:B------:R-:W-:-:S04]  /*fd420*/  IMAD.IADD R12, R19, 0x1, R12 ;  /* 0x00000001130c7824 */ /* 0x000fc800078e020c */
[----:B--2---:R-:W-:-:S04]  /*fd430*/  IMAD.WIDE R10, R12, 0x8, R10 ;  /* 0x000000080c0a7825 */ /* 0x004fc800078e020a */
[----:B---3-5:R-:W-:-:S05]  /*fd440*/  IMAD.IADD R13, R9, 0x1, R13 ;  /* 0x00000001090d7824 */ /* 0x028fca00078e020d */
        /* <DEDUP_REMOVED lines=65> */
.L_x_5040:
[----:B------:R-:W-:Y:S05]  /*fd860*/  BSYNC.RECONVERGENT B1 ;  /* 0x0000000000017941 */ /* 0x000fea0003800200 */
.L_x_5039:
[C---:B------:R-:W-:Y:S01]  /*fd870*/  ISETP.NE.AND P1, PT, R8.reuse, R31, PT ;  /* 0x0000001f0800720c */ /* 0x040fe20003f25270 */
[----:B------:R-:W-:-:S12]  /*fd880*/  VIADD R8, R8, 0x1 ;  /* 0x0000000108087836 */ /* 0x000fd80000000000 */
[----:B------:R-:W-:Y:S05]  /*fd890*/  @P1 BRA `(.L_x_5045) ;  /* 0xfffffff400141947 */ /* 0x000fea000383ffff */
[----:B------:R-:W-:Y:S05]  /*fd8a0*/  BSYNC.RECONVERGENT B0 ;  /* 0x0000000000007941 */ /* 0x000fea0003800200 */
.L_x_5038:
[----:B--2---:R-:W-:-:S07]  /*fd8b0*/  IMAD.MOV.U32 R25, RZ, RZ, 0x1 ;  /* 0x00000001ff197424 */ /* 0x004fce00078e00ff */
.L_x_5108:
[----:B------:R-:W-:Y:S04]  /*fd8c0*/  BSSY.RECONVERGENT B4, `(.L_x_5046) ;  /* 0x000043d000047945 */ /* 0x000fe80003800200 */
[----:B--23--:R-:W-:Y:S05]  /*fd8d0*/  @!P0 BRA `(.L_x_5047) ;  /* 0x0000004000ec8947 */ /* 0x00cfea0003800000 */
[----:B------:R-:W-:Y:S02]  /*fd8e0*/  VIADD R0, R1, 0x86 ;  /* 0x0000008601007836 */ /* 0x000fe40000000000 */
[----:B------:R-:W-:Y:S02]  /*fd8f0*/  VIADD R208, R25, 0xffffffff ;  /* 0xffffffff19d07836 */ /* 0x000fe40000000000 */
[----:B------:R-:W-:Y:S02]  /*fd900*/  IMAD.IADD R24, R0, 0x1, R25 ;  /* 0x0000000100187824 */ /* 0x000fe400078e0219 */
[----:B------:R-:W-:-:S07]  /*fd910*/  IMAD.MOV.U32 R19, RZ, RZ, 0x1 ;  /* 0x00000001ff137424 */ /* 0x000fce00078e00ff */
.L_x_5107:
[----:B--23--:R-:W2:Y:S01]  /*fd920*/  LDC.64 R38, c[0x0][0x428] ;  /* 0x00010a00ff267b82 */ /* 0x00cea20000000a00 */
[----:B------:R-:W-:Y:S01]  /*fd930*/  IMAD R0, R30, R208, R17 ;  /* 0x000000d01e007224 */ /* 0x000fe200078e0211 */
[----:B------:R-:W-:Y:S02]  /*fd940*/  R2UR UR6, R212 ;  /* 0x00000000d40672ca */ /* 0x000fe400000e0000 */
[----:B------:R-:W-:Y:S01]  /*fd950*/  R2UR UR7, R213 ;  /* 0x00000000d50772ca */ /* 0x000fe200000e0000 */
[----:B------:R-:W-:-:S04]  /*fd960*/  IMAD.IADD R0, R0, 0x1, R19 ;  /* 0x0000000100007824 */ /* 0x000fc800078e0213 */
[----:B--2---:R-:W-:-:S08]  /*fd970*/  IMAD.WIDE R38, R0, 0x8, R38 ;  /* 0x0000000800267825 */ /* 0x004fd000078e0226 */
        /* <DEDUP_REMOVED lines=29> */
[----:B--2---:R-:W-:Y:S01]  /*fdb50*/  @P1 IMAD.MOV.U32 R41, RZ, RZ, -0x40100000 ;  /* 0xbff00000ff291424 */ /* 0x004fe200078e00ff */
[----:B------:R-:W-:Y:S06]  /*fdb60*/  @P1 BRA `(.L_x_5051) ;  /* 0x0000001400941947 */ /* 0x000fec0003800000 */
[----:B------:R-:W2:Y:S01]  /*fdb70*/  LDL.S8 R216, [R8+0x1a] ;  /* 0x00001a0008d87983 */ /* 0x000ea20000100200 */
[----:B------:R-:W3:Y:S03]  /*fdb80*/  LDC.64 R12, c[0x0][0x410] ;  /* 0x00010400ff0c7b82 */ /* 0x000ee60000000a00 */
[----:B------:R-:W4:Y:S01]  /*fdb90*/  LDL.U8 R209, [R24+-0x1] ;  /* 0xffffff0018d17983 */ /* 0x000f220000100000 */
[----:B------:R-:W-:Y:S01]  /*fdba0*/  PRMT R9, R0, 0x8880, RZ ;  /* 0x0000888000097816 */ /* 0x000fe200000000ff */
[----:B------:R-:W-:Y:S01]  /*fdbb0*/  UMOV UR6, 0x1905 ;  /* 0x0000190500067882 */ /* 0x000fe20000000000 */
[----:B------:R-:W-:Y:S02]  /*fdbc0*/  PRMT R40, R3, 0x3340, RZ ;  /* 0x0000334003287816 */ /* 0x000fe400000000ff */
[----:B------:R-:W5:Y:S01]  /*fdbd0*/  LDC.64 R214, c[0x0][0x410] ;  /* 0x00010400ffd67b82 */ /* 0x000f620000000a00 */
        /* <DEDUP_REMOVED lines=15> */
[----:B----4-:R-:W-:Y:S01]  /*fdcd0*/  PRMT R41, R209, 0x8880, RZ ;  /* 0x00008880d1297816 */ /* 0x010fe200000000ff */
[----:B------:R-:W-:-:S04]  /*fdce0*/  UMOV UR6, 0x57d19 ;  /* 0x00057d1900067882 */ /* 0x000fc80000000000 */
[----:B------:R-:W-:Y:S01]  /*fdcf0*/  IDP.4A.S8.U8 R202, R40, UR6, R41 ;  /* 0x0000000628ca7c26 */ /* 0x000fe20008000229 */
[----:B---3--:R-:W-:Y:S02]  /*fdd00*/  LEA R40, P1, R206, R12, 0x3 ;  /* 0x0000000cce287211 */ /* 0x008fe400078218ff */
[----:B------:R-:W-:Y:S01]  /*fdd10*/  R2UR UR6, R212 ;  /* 0x00000000d40672ca */ /* 0x000fe200000e0000 */
[----:B-----5:R-:W-:Y:S01]  /*fdd20*/  IMAD.WIDE R202, R202, 0x8, R214 ;  /* 0x00000008caca7825 */ /* 0x020fe200078e02d6 */
        /* <DEDUP_REMOVED lines=72> */
.L_x_5056:
[----:B------:R-:W-:Y:S05]  /*fe1b0*/  BSYNC.RECONVERGENT B2 ;  /* 0x0000000000027941 */ /* 0x000fea0003800200 */
.L_x_5055:
        /* <DEDUP_REMOVED lines=31> */
.L_x_5059:
[----:B------:R-:W-:Y:S05]  /*fe3b0*/  BSYNC.RECONVERGENT B2 ;  /* 0x0000000000027941 */ /* 0x000fea0003800200 */
.L_x_5058:
        /* <DEDUP_REMOVED lines=9> */
.L_x_5054:
        /* <DEDUP_REMOVED lines=37> */
.L_x_5061:
[----:B------:R-:W-:Y:S05]  /*fe6a0*/  BSYNC.RECONVERGENT B2 ;  /* 0x0000000000027941 */ /* 0x000fea0003800200 */
.L_x_5060:
        /* <DEDUP_REMOVED lines=33> */
.L_x_5063:
[----:B------:R-:W-:Y:S05]  /*fe8c0*/  BSYNC.RECONVERGENT B2 ;  /* 0x0000000000027941 */ /* 0x000fea0003800200 */
.L_x_5062:
        /* <DEDUP_REMOVED lines=9> */
.L_x_5053:
        /* <DEDUP_REMOVED lines=53> */
.L_x_5065:
[----:B------:R-:W-:Y:S05]  /*fecb0*/  BSYNC.RECONVERGENT B2 ;  /* 0x0000000000027941 */ /* 0x000fea0003800200 */
.L_x_5064:
        /* <DEDUP_REMOVED lines=33> */
.L_x_5067:
[----:B------:R-:W-:Y:S05]  /*feed0*/  BSYNC.RECONVERGENT B2 ;  /* 0x0000000000027941 */ /* 0x000fea0003800200 */
.L_x_5066:
        /* <DEDUP_REMOVED lines=8> */
.L_x_5057:
[----:B------:R-:W-:Y:S05]  /*fef60*/  BSYNC.RECONVERGENT B0 ;  /* 0x0000000000007941 */ /* 0x000fea0003800200 */
.L_x_5052:
        /* <DEDUP_REMOVED lines=31> */
.L_x_5069:
[----:B------:R-:W-:Y:S05]  /*ff160*/  BSYNC.RECONVERGENT B0 ;  /* 0x0000000000007941 */ /* 0x000fea0003800200 */
.L_x_5068:
[----:B------:R-:W-:-:S06]  /*ff170*/  DSETP.GEU.AND P1, PT, R88, R200, PT ;  /* 0x000000c85800722a */ /* 0x000fcc0003f2e000 */
[----:B------:R-:W-:Y:S02]  /*ff180*/  FSEL R198, R198, R206, !P1 ;  /* 0x000000cec6c67208 */ /* 0x000fe40004800000 */
[----:B------:R-:W-:Y:S02]  /*ff190*/  FSEL R199, R199, R207, !P1 ;  /* 0x000000cfc7c77208 */ /* 0x000fe40004800000 */
[----:B------:R-:W-:Y:S02]  /*ff1a0*/  FSEL R40, R40, R204, !P1 ;  /* 0x000000cc28287208 */ /* 0x000fe40004800000 */
[----:B------:R-:W-:-:S07]  /*ff1b0*/  FSEL R41, R41, R205, !P1 ;  /* 0x000000cd29297208 */ /* 0x000fce0004800000 */
.L_x_5051:
[----:B------:R-:W-:Y:S05]  /*ff1c0*/  BSYNC.RECONVERGENT B1 ;  /* 0x0000000000017941 */ /* 0x000fea0003800200 */
.L_x_5050:
        /* <DEDUP_REMOVED lines=16> */
[----:B------:R-:W3:Y:S01]  /*ff2d0*/  LDG.E.64 R202, desc[UR6][R38.64+0x1388] ;  /* 0x0013880626ca7981 */ /* 0x000ee2000c1e1b00 */
[----:B------:R-:W-:Y:S01]  /*ff2e0*/  UMOV UR6, 0xcccccccd ;  /* 0xcccccccd00067882 */ /* 0x000fe20000000000 */
[----:B------:R-:W-:Y:S01]  /*ff2f0*/  UMOV UR7, 0x4016cccc ;  /* 0x4016cccc00077882 */ /* 0x000fe20000000000 */
[----:B------:R-:W-:Y:S01]  /*ff300*/  IMAD.MOV.U32 R200, RZ, RZ, 0x1 ;  /* 0x00000001ffc87424 */ /* 0x000fe200078e00ff */
[----:B------:R-:W-:Y:S01]  /*ff310*/  BSSY.RECONVERGENT B0, `(.L_x_5070) ;  /* 0x000001c000007945 */ /* 0x000fe20003800200 */
[----:B---3--:R-:W-:Y:S01]  /*ff320*/  DADD R10, R202, -UR6 ;  /* 0x80000006ca0a7e29 */ /* 0x008fe20008000000 */
[----:B------:R-:W-:Y:S01]  /*ff330*/  UMOV UR6, 0x3a29c77a ;  /* 0x3a29c77a00067882 */ /* 0x000fe20000000000 */
[----:B------:R-:W-:-:S06]  /*ff340*/  UMOV UR7, 0x3fffcb92 ;  /* 0x3fffcb9200077882 */ /* 0x000fcc0000000000 */
[----:B------:R-:W-:-:S06]  /*ff350*/  DFMA R10, R36, UR6, R10 ;  /* 0x00000006240a7c2b */ /* 0x000fcc000800000a */
[----:B------:R-:W3:Y:S02]  /*ff360*/  MUFU.RCP64H R201, R11 ;  /* 0x0000000b00c97308 */ /* 0x000ee40000001800 */
[----:B---3--:R-:W-:-:S08]  /*ff370*/  DFMA R12, -R10, R200, 1 ;  /* 0x3ff000000a0c742b */ /* 0x008fd000000001c8 */
[----:B------:R-:W-:-:S08]  /*ff380*/  DFMA R12, R12, R12, R12 ;  /* 0x0000000c0c0c722b */ /* 0x000fd0000000000c */
[----:B------:R-:W-:Y:S02]  /*ff390*/  DFMA R200, R200, R12, R200 ;  /* 0x0000000cc8c8722b */ /* 0x000fe400000000c8 */
[----:B------:R-:W-:-:S06]  /*ff3a0*/  DADD R12, R22, 200 ;  /* 0x40690000160c7429 */ /* 0x000fcc0000000000 */
[----:B--2---:R-:W-:-:S04]  /*ff3b0*/  DFMA R40, -R10, R200, 1 ;  /* 0x3ff000000a28742b */ /* 0x004fc800000001c8 */
        /* <DEDUP_REMOVED lines=17> */
.L_x_5071:
[----:B------:R-:W-:Y:S05]  /*ff4d0*/  BSYNC.RECONVERGENT B0 ;  /* 0x0000000000007941 */ /* 0x000fea0003800200 */
.L_x_5070:
[----:B------:R-:W2:Y:S01]  /*ff4e0*/  LDC.64 R206, c[0x0][0x428] ;  /* 0x00010a00ffce7b82 */ /* 0x000ea20000000a00 */
[----:B------:R-:W-:Y:S01]  /*ff4f0*/  IMAD R9, R30, R208, -R30 ;  /* 0x000000d01e097224 */ /* 0x000fe200078e0a1e */
[----:B------:R-:W-:Y:S02]  /*ff500*/  R2UR UR6, R212 ;  /* 0x00000000d40672ca */ /* 0x000fe400000e0000 */
[----:B------:R-:W-:Y:S01]  /*ff510*/  R2UR UR7, R213 ;  /* 0x00000000d50772ca */ /* 0x000fe200000e0000 */
[----:B------:R-:W-:-:S05]  /*ff520*/  IMAD R9, R4, 0x4e2, R9 ;  /* 0x000004e204097824 */ /* 0x000fca00078e0209 */
[----:B------:R-:W-:-:S05]  /*ff530*/  IADD3 R9, PT, PT, R9, -0x2, R19 ;  /* 0xfffffffe09097810 */ /* 0x000fca0007ffe013 */
[----:B--2---:R-:W-:-:S05]  /*ff540*/  IMAD.WIDE R206, R9, 0x8, R206 ;  /* 0x0000000809ce7825 */ /* 0x004fca00078e02ce */
[----:B------:R-:W2:Y:S01]  /*ff550*/  LDG.E.64 R204, desc[UR6][R206.64] ;  /* 0x00000006cecc7981 */ /* 0x000ea2000c1e1b00 */
[----:B------:R-:W-:Y:S01]  /*ff560*/  IMAD.MOV.U32 R214, RZ, RZ, -0x800000 ;  /* 0xff800000ffd67424 */ /* 0x000fe200078e00ff */
[----:B------:R-:W-:Y:S01]  /*ff570*/  BSSY.RECONVERGENT B0, `(.L_x_5072) ;  /* 0x000001b000007945 */ /* 0x000fe20003800200 */
[----:B------:R-:W-:-:S06]  /*ff580*/  IMAD.MOV.U32 R215, RZ, RZ, 0x41cdcd64 ;  /* 0x41cdcd64ffd77424 */ /* 0x000fcc00078e00ff */
[----:B--2---:R-:W-:-:S14]  /*ff590*/  DSETP.GEU.AND P1, PT, |R204|, R214, PT ;  /* 0x000000d6cc00722a */ /* 0x004fdc0003f2e200 */
[----:B------:R-:W-:Y:S05]  /*ff5a0*/  @P1 BRA `(.L_x_5073) ;  /* 0x00000000005c1947 */ /* 0x000fea0003800000 */
[----:B------:R-:W2:Y:S01]  /*ff5b0*/  LDL.U8 R10, [R24+-0x1] ;  /* 0xffffff00180a7983 */ /* 0x000ea20000100000 */
[----:B------:R-:W3:Y:S03]  /*ff5c0*/  LDC.64 R12, c[0x0][0x410] ;  /* 0x00010400ff0c7b82 */ /* 0x000ee60000000a00 */
[----:B------:R-:W4:Y:S01]  /*ff5d0*/  LDL.U8 R9, [R8+0x1a] ;  /* 0x00001a0008097983 */ /* 0x000f220000100000 */
[----:B------:R-:W-:Y:S01]  /*ff5e0*/  R2UR UR8, R212 ;  /* 0x00000000d40872ca */ /* 0x000fe200000e0000 */
[----:B------:R-:W-:Y:S01]  /*ff5f0*/  UMOV UR6, 0x5197d ;  /* 0x0005197d00067882 */ /* 0x000fe20000000000 */
[----:B------:R-:W-:Y:S02]  /*ff600*/  R2UR UR9, R213 ;  /* 0x00000000d50972ca */ /* 0x000fe400000e0000 */
[----:B--2---:R-:W-:Y:S02]  /*ff610*/  PRMT R10, R10, 0x3340, R3 ;  /* 0x000033400a0a7816 */ /* 0x004fe40000000003 */
[----:B----4-:R-:W-:-:S04]  /*ff620*/  PRMT R9, R9, 0x3340, RZ ;  /* 0x0000334009097816 */ /* 0x010fc800000000ff */
[----:B------:R-:W-:Y:S02]  /*ff630*/  PRMT R9, R10, 0x5410, R9 ;  /* 0x000054100a097816 */ /* 0x000fe40000000009 */
[----:B------:R-:W-:-:S05]  /*ff640*/  PRMT R10, R0, 0x8880, RZ ;  /* 0x00008880000a7816 */ /* 0x000fca00000000ff */
[----:B------:R-:W-:-:S04]  /*ff650*/  IDP.4A.S8.U8 R9, R9, UR6, R10 ;  /* 0x0000000609097c26 */ /* 0x000fc8000800020a */
[----:B---3--:R-:W-:-:S05]  /*ff660*/  IMAD.WIDE R12, R9, 0x8, R12 ;  /* 0x00000008090c7825 */ /* 0x008fca00078e020c */
        /* <DEDUP_REMOVED lines=11> */
.L_x_5073:
[----:B------:R-:W-:Y:S05]  /*ff720*/  BSYNC.RECONVERGENT B0 ;  /* 0x0000000000007941 */ /* 0x000fea0003800200 */
.L_x_5072:
        /* <DEDUP_REMOVED lines=26> */
[----:B01----:R-:W-:Y:S05]  /*ff8d0*/  CALL.REL.NOINC `($__internal_0_$__cuda_sm20_div_rn_f64_full) ;  /* 0x000007c400d07944 */ /* 0x003fea0003c00000 */
.L_x_5075:
[----:B------:R-:W-:Y:S05]  /*ff8e0*/  BSYNC.RECONVERGENT B0 ;  /* 0x0000000000007941 */ /* 0x000fea0003800200 */
.L_x_5074:
        /* <DEDUP_REMOVED lines=22> */
[----:B--2---:R-:W-:Y:S02]  /*ffa50*/  IMAD.MOV.U32 R40, RZ, RZ, R202 ;  /* 0x000000ffff287224 */ /* 0x004fe400078e00ca */
        /* <DEDUP_REMOVED lines=13> */
.L_x_5077:
[----:B------:R-:W-:Y:S05]  /*ffb30*/  BSYNC.RECONVERGENT B0 ;  /* 0x0000000000007941 */ /* 0x000fea0003800200 */
.L_x_5076:
[----:B------:R-:W4:Y:S01]  /*ffb40*/  LDCU.64 UR6, c[0x0][0x410] ;  /* 0x00008200ff0677ac */ /* 0x000f220008000a00 */
        /* <DEDUP_REMOVED lines=8> */
[----:B----4-:R-:W-:-:S04]  /*ffbd0*/  LEA R202, P1, R10, UR6, 0x3 ;  /* 0x000000060aca7c11 */ /* 0x010fc8000f8218ff */
[----:B------:R-:W-:-:S09]  /*ffbe0*/  LEA.HI.X R203, R10, UR7, R9, 0x3, P1 ;  /* 0x000000070acb7c11 */ /* 0x000fd200088f1c09 */
.L_x_5106:
        /* <DEDUP_REMOVED lines=11> */
[----:B---3--:R-:W-:Y:S05]  /*ffca0*/  @P2 BRA `(.L_x_5079) ;  /* 0x0000001c00e02947 */ /* 0x008fea0003800000 */
[----:B------:R-:W-:-:S07]  /*ffcb0*/  IMAD.MOV.U32 R217, RZ, RZ, R9 ;  /* 0x000000ffffd97224 */ /* 0x000fce00078e0009 */
.L_x_5105:
[----:B---3--:R-:W4:Y:S01]  /*ffcc0*/  LDC.64 R10, c[0x0][0x428] ;  /* 0x00010a00ff0a7b82 */ /* 0x008f220000000a00 */
[----:B------:R-:W-:Y:S01]  /*ffcd0*/  IMAD.MOV.U32 R209, RZ, RZ, R217 ;  /* 0x000000ffffd17224 */ /* 0x000fe200078e00d9 */
[----:B------:R-:W-:Y:S01]  /*ffce0*/  R2UR UR6, R212 ;  /* 0x00000000d40672ca */ /* 0x000fe200000e0000 */
[----:B------:R-:W-:Y:S01]  /*ffcf0*/  VIADD R217, R217, 0xffffffff ;  /* 0xffffffffd9d97836 */ /* 0x000fe20000000000 */
[----:B------:R-:W-:Y:S01]  /*ffd00*/  R2UR UR7, R213 ;  /* 0x00000000d50772ca */ /* 0x000fe200000e0000 */
[----:B------:R-:W-:-:S04]  /*ffd10*/  IMAD.IADD R9, R17, 0x1, R216 ;  /* 0x0000000111097824 */ /* 0x000fc800078e02d8 */
[----:B------:R-:W-:-:S04]  /*ffd20*/  IMAD R9, R30, R217, R9 ;  /* 0x000000d91e097224 */ /* 0x000fc800078e0209 */
[----:B----4-:R-:W-:-:S05]  /*ffd30*/  IMAD.WIDE R10, R9, 0x8, R10 ;  /* 0x00000008090a7825 */ /* 0x010fca00078e020a */
[----:B---3--:R-:W3:Y:S01]  /*ffd40*/  LDG.E.64 R12, desc[UR6][R10.64] ;  /* 0x000000060a0c7981 */ /* 0x008ee2000c1e1b00 */
[----:B------:R-:W-:Y:S01]  /*ffd50*/  IMAD.MOV.U32 R224, RZ, RZ, -0x800000 ;  /* 0xff800000ffe07424 */ /* 0x000fe200078e00ff */
[----:B------:R-:W-:Y:S01]  /*ffd60*/  BSSY.RECONVERGENT B1, `(.L_x_5080) ;  /* 0x00001e8000017945 */ /* 0x000fe20003800200 */
[----:B------:R-:W-:-:S06]  /*ffd70*/  IMAD.MOV.U32 R225, RZ, RZ, 0x41cdcd64 ;  /* 0x41cdcd64ffe17424 */ /* 0x000fcc00078e00ff */
[----:B---3--:R-:W-:-:S14]  /*ffd80*/  DSETP.GEU.AND P2, PT, |R12|, R224, PT ;  /* 0x000000e00c00722a */ /* 0x008fdc0003f4e200 */
        /* <DEDUP_REMOVED lines=26> */
[----:B------:R-:W3:Y:S03]  /*fff30*/  LDC.64 R214, c[0x0][0x410] ;  /* 0x00010400ffd67b82 */ /* 0x000ee60000000a00 */
[C---:B------:R-:W-:Y:S02]  /*fff40*/  IMAD.IADD R22, R207.reuse, 0x1, R209 ;  /* 0x00000001cf167824 */ /* 0x040fe400078e02d1 */
[----:B------:R-:W-:-:S04]  /*fff50*/  IMAD.IADD R9, R207, 0x1, R216 ;  /* 0x00000001cf097824 */ /* 0x000fc800078e02d8 */
[----:B------:R-:W4:Y:S04]  /*fff60*/  LDL.U8 R22, [R22] ;  /* 0x0000000016167983 */ /* 0x000f280000100000 */
[----:B------:R-:W5:Y:S01]  /*fff70*/  LDL.U8 R9, [R9+0x1b] ;  /* 0x00001b0009097983 */ /* 0x000f620000100000 */
        /* <DEDUP_REMOVED lines=9> */
[----:B----4-:R-:W-:Y:S02]  /*100010*/  PRMT R22, R22, 0x3340, R3 ;  /* 0x0000334016167816 */ /* 0x010fe40000000003 */
[----:B-----5:R-:W-:-:S04]  /*100020*/  PRMT R9, R9, 0x3340, RZ ;  /* 0x0000334009097816 */ /* 0x020fc800000000ff */
[----:B------:R-:W-:Y:S01]  /*100030*/  PRMT R9, R22, 0x5410, R9 ;  /* 0x0000541016097816 */ /* 0x000fe20000000009 */
[----:B---3--:R-:W-:-:S04]  /*100040*/  IMAD.WIDE.U32 R22, R206, 0x8, R214 ;  /* 0x00000008ce167825 */ /* 0x008fc800078e00d6 */
[----:B------:R-:W-:Y:S01]  /*100050*/  IDP.4A.S8.U8 R9, R9, UR6, R200 ;  /* 0x0000000609097c26 */ /* 0x000fe200080002c8 */
[----:B------:R-:W3:Y:S03]  /*100060*/  LDG.E.64 R204, desc[UR8][R22.64+0x6268] ;  /* 0x0062680816cc7981 */ /* 0x000ee6000c1e1b00 */
[----:B------:R-:W-:-:S05]  /*100070*/  IMAD.WIDE R214, R9, 0x8, R214 ;  /* 0x0000000809d67825 */ /* 0x000fca00078e02d6 */
[----:B------:R-:W3:Y:S04]  /*100080*/  LDG.E.64 R206, desc[UR10][R214.64+0x1388] ;  /* 0x0013880ad6ce7981 */ /* 0x000ee8000c1e1b00 */
[----:B------:R-:W4:Y:S04]  /*100090*/  LDG.E.64 R22, desc[UR12][R22.64+0x5f98] ;  /* 0x005f980c16167981 */ /* 0x000f28000c1e1b00 */
[----:B------:R-:W4:Y:S01]  /*1000a0*/  LDG.E.64 R214, desc[UR14][R214.64] ;  /* 0x0000000ed6d67981 */ /* 0x000f22000c1e1b00 */
[----:B---3--:R-:W-:Y:S02]  /*1000b0*/  DADD R204, R204, R206 ;  /* 0x00000000cccc7229 */ /* 0x008fe400000000ce */
[----:B----4-:R-:W-:-:S11]  /*1000c0*/  DADD R22, R22, R214 ;  /* 0x0000000016167229 */ /* 0x010fd600000000d6 */
.L_x_5086:
[----:B------:R-:W-:Y:S05]  /*1000d0*/  BSYNC.RECONVERGENT B11 ;  /* 0x00000000000b7941 */ /* 0x000fea0003800200 */
.L_x_5085:
[----:B------:R-:W-:Y:S02]  /*1000e0*/  R2UR UR6, R212 ;  /* 0x00000000d40672ca */ /* 0x000fe400000e0000 */
[----:B------:R-:W-:-:S13]  /*1000f0*/  R2UR UR7, R213 ;  /* 0x00000000d50772ca */ /* 0x000fda00000e0000 */
[----:B------:R-:W3:Y:S01]  /*100100*/  LDG.E.64 R10, desc[UR6][R10.64+0x1388] ;  /* 0x001388060a0a7981 */ /* 0x000ee2000c1e1b00 */
[----:B------:R-:W-:Y:S01]  /*100110*/  DADD R12, R12, R204 ;  /* 0x000000000c0c7229 */ /* 0x000fe200000000cc */
[----:B------:R-:W-:Y:S01]  /*100120*/  UMOV UR6, 0xcccccccd ;  /* 0xcccccccd00067882 */ /* 0x000fe20000000000 */
[----:B------:R-:W-:Y:S01]  /*100130*/  UMOV UR7, 0x4016cccc ;  /* 0x4016cccc00077882 */ /* 0x000fe20000000000 */
[----:B------:R-:W-:Y:S05]  /*100140*/  BMOV.32.CLEAR RZ, B11 ;  /* 0x000000000bff7355 */ /* 0x000fea0000100000 */
[----:B------:R-:W-:Y:S01]  /*100150*/  DSETP.GT.AND P2, PT, |R12|, R224, PT ;  /* 0x000000e00c00722a */ /* 0x000fe20003f44200 */
[----:B------:R-:W-:Y:S01]  /*100160*/  BSSY.RECONVERGENT B11, `(.L_x_5087) ;  /* 0x000001d0000b7945 */ /* 0x000fe20003800200 */
        /* <DEDUP_REMOVED lines=8> */
[----:B------:R-:W3:Y:S02]  /*1001f0*/  MUFU.RCP64H R23, R11 ;  /* 0x0000000b00177308 */ /* 0x000ee40000001800 */
[----:B---3--:R-:W-:-:S08]  /*100200*/  DFMA R206, -R10, R22, 1 ;  /* 0x3ff000000ace742b */ /* 0x008fd00000000116 */
        /* <DEDUP_REMOVED lines=15> */
[----:B012---:R-:W-:Y:S05]  /*100300*/  CALL.REL.NOINC `($__internal_0_$__cuda_sm20_div_rn_f64_full) ;  /* 0x000007bc00447944 */ /* 0x007fea0003c00000 */
[----:B------:R-:W-:Y:S02]  /*100310*/  IMAD.MOV.U32 R22, RZ, RZ, R10 ;  /* 0x000000ffff167224 */ /* 0x000fe400078e000a */
[----:B------:R-:W-:-:S07]  /*100320*/  IMAD.MOV.U32 R23, RZ, RZ, R11 ;  /* 0x000000ffff177224 */ /* 0x000fce00078e000b */
.L_x_5088:
[----:B------:R-:W-:Y:S05]  /*100330*/  BSYNC.RECONVERGENT B11 ;  /* 0x00000000000b7941 */ /* 0x000fea0003800200 */
.L_x_5087:
        /* <DEDUP_REMOVED lines=9> */
[----:B------:R-:W3:Y:S02]  /*1003d0*/  MUFU.RCP64H R13, R11 ;  /* 0x0000000b000d7308 */ /* 0x000ee40000001800 */
[----:B---3--:R-:W-:-:S08]  /*1003e0*/  DFMA R214, -R10, R12, 1 ;  /* 0x3ff000000ad6742b */ /* 0x008fd0000000010c */
        /* <DEDUP_REMOVED lines=16> */
.L_x_5090:
[----:B------:R-:W-:Y:S05]  /*1004f0*/  BSYNC.RECONVERGENT B11 ;  /* 0x00000000000b7941 */ /* 0x000fea0003800200 */
.L_x_5089:
[----:B------:R-:W-:-:S06]  /*100500*/  DSETP.GT.AND P2, PT, R22, R214, PT ;  /* 0x000000d61600722a */ /* 0x000fcc0003f44000 */
[----:B------:R-:W-:Y:S02]  /*100510*/  FSEL R10, R206, RZ, P2 ;  /* 0x000000ffce0a7208 */ /* 0x000fe40001000000 */
[----:B------:R-:W-:Y:S02]  /*100520*/  FSEL R11, R207, +QNAN , P2 ;  /* 0x7ff00000cf0b7808 */ /* 0x000fe40001000000 */
[----:B------:R-:W-:Y:S02]  /*100530*/  FSEL R12, R204, RZ, P2 ;  /* 0x000000ffcc0c7208 */ /* 0x000fe40001000000 */
[----:B------:R-:W-:Y:S01]  /*100540*/  FSEL R13, R205, -1.875, P2 ;  /* 0xbff00000cd0d7808 */ /* 0x000fe20001000000 */
[----:B------:R-:W-:Y:S06]  /*100550*/  BRA `(.L_x_5091) ;  /* 0x0000001400547947 */ /* 0x000fec0003800000 */
.L_x_5084:
[----:B------:R-:W-:Y:S01]  /*100560*/  VIADD R9, R1, 0x86 ;  /* 0x0000008601097836 */ /* 0x000fe20000000000 */
[----:B------:R-:W3:Y:S01]  /*100570*/  LDC.64 R214, c[0x0][0x410] ;  /* 0x00010400ffd67b82 */ /* 0x000ee20000000a00 */
[----:B------:R-:W4:Y:S02]  /*100580*/  LDCU.64 UR6, c[0x0][0x410] ;  /* 0x00008200ff0677ac */ /* 0x000f240008000a00 */
[C---:B------:R-:W-:Y:S02]  /*100590*/  IMAD.IADD R22, R9.reuse, 0x1, R216 ;  /* 0x0000000109167824 */ /* 0x040fe400078e02d8 */
[----:B------:R-:W-:-:S04]  /*1005a0*/  IMAD.IADD R9, R9, 0x1, R209 ;  /* 0x0000000109097824 */ /* 0x000fc800078e02d1 */
[----:B------:R-:W5:Y:S04]  /*1005b0*/  LDL.S8 R22, [R22+0x1b] ;  /* 0x00001b0016167983 */ /* 0x000f680000100200 */
[----:B------:R-:W2:Y:S01]  /*1005c0*/  LDL.S8 R9, [R9] ;  /* 0x0000000009097983 */ /* 0x000ea20000100200 */
[C---:B------:R-:W-:Y:S02]  /*1005d0*/  R2UR UR8, R212.reuse ;  /* 0x00000000d40872ca */ /* 0x040fe400000e0000 */
[C---:B------:R-:W-:Y:S02]  /*1005e0*/  R2UR UR9, R213.reuse ;  /* 0x00000000d50972ca */ /* 0x040fe400000e0000 */
[----:B------:R-:W-:Y:S02]  /*1005f0*/  R2UR UR10, R212 ;  /* 0x00000000d40a72ca */ /* 0x000fe400000e0000 */
[----:B------:R-:W-:-:S02]  /*100600*/  R2UR UR11, R213 ;  /* 0x00000000d50b72ca */ /* 0x000fc400000e0000 */
[----:B------:R-:W-:Y:S01]  /*100610*/  R2UR UR12, R212 ;  /* 0x00000000d40c72ca */ /* 0x000fe200000e0000 */
[----:B---3--:R-:W-:Y:S01]  /*100620*/  IMAD.WIDE R214, R206, 0x8, R214 ;  /* 0x00000008ced67825 */ /* 0x008fe200078e02d6 */
[C---:B------:R-:W-:Y:S02]  /*100630*/  R2UR UR13, R213.reuse ;  /* 0x00000000d50d72ca */ /* 0x040fe400000e0000 */
[C---:B------:R-:W-:Y:S02]  /*100640*/  R2UR UR14, R212.reuse ;  /* 0x00000000d40e72ca */ /* 0x040fe400000e0000 */
[C---:B------:R-:W-:Y:S01]  /*100650*/  R2UR UR15, R213.reuse ;  /* 0x00000000d50f72ca */ /* 0x040fe200000e0000 */
[----:B------:R-:W3:Y:S01]  /*100660*/  LDG.E.64 R218, desc[UR8][R214.64+0x6268] ;  /* 0x00626808d6da7981 */ /* 0x000ee2000c1e1b00 */
[----:B------:R-:W-:Y:S02]  /*100670*/  R2UR UR16, R212 ;  /* 0x00000000d41072ca */ /* 0x000fe400000e0000 */
[----:B------:R-:W-:Y:S01]  /*100680*/  R2UR UR17, R213 ;  /* 0x00000000d51172ca */ /* 0x000fe200000e0000 */
[----:B------:R-:W3:Y:S04]  /*100690*/  LDG.E.64 R10, desc[UR8][R10.64+0x1388] ;  /* 0x001388080a0a7981 */ /* 0x000ee8000c1e1b00 */
[----:B------:R-:W3:Y:S01]  /*1006a0*/  LDG.E.64 R214, desc[UR12][R214.64+0x5f98] ;  /* 0x005f980cd6d67981 */ /* 0x000ee2000c1e1b00 */
[----:B-----5:R-:W-:-:S03]  /*1006b0*/  SHF.R.S32.HI R23, RZ, 0x1f, R22 ;  /* 0x0000001fff177819 */ /* 0x020fc60000011416 */
[----:B--2---:R-:W-:-:S03]  /*1006c0*/  IMAD.WIDE R22, R9, 0x5, R22 ;  /* 0x0000000509167825 */ /* 0x004fc600078e0216 */
[----:B----4-:R-:W-:Y:S02]  /*1006d0*/  LEA R206, P2, R22, UR6, 0x3 ;  /* 0x0000000616ce7c11 */ /* 0x010fe4000f8418ff */
[----:B------:R-:W-:Y:S02]  /*1006e0*/  R2UR UR6, R212 ;  /* 0x00000000d40672ca */ /* 0x000fe400000e0000 */
[----:B------:R-:W-:Y:S02]  /*1006f0*/  LEA.HI.X R207, R22, UR7, R23, 0x3, P2 ;  /* 0x0000000716cf7c11 */ /* 0x000fe400090f1c17 */
[----:B------:R-:W-:Y:S01]  /*100700*/  R2UR UR7, R213 ;  /* 0x00000000d50772ca */ /* 0x000fe200000e0000 */
[----:B------:R-:W2:Y:S04]  /*100710*/  LDG.E.64 R22, desc[UR16][R202.64+0xb180] ;  /* 0x00b18010ca167981 */ /* 0x000ea8000c1e1b00 */
[----:B------:R-:W3:Y:S08]  /*100720*/  LDG.E.64 R220, desc[UR10][R206.64+0xb248] ;  /* 0x00b2480acedc7981 */ /* 0x000ef0000c1e1b00 */
[----:B------:R-:W4:Y:S04]  /*100730*/  LDG.E.64 R204, desc[UR6][R202.64+0xb248] ;  /* 0x00b24806cacc7981 */ /* 0x000f28000c1e1b00 */
[----:B------:R-:W5:Y:S01]  /*100740*/  LDG.E.64 R206, desc[UR14][R206.64+0xb180] ;  /* 0x00b1800ecece7981 */ /* 0x000f62000c1e1b00 */
[----:B------:R-:W-:Y:S01]  /*100750*/  UMOV UR6, 0xcccccccd ;  /* 0xcccccccd00067882 */ /* 0x000fe20000000000 */
[----:B------:R-:W-:Y:S01]  /*100760*/  UMOV UR7, 0x4016cccc ;  /* 0x4016cccc00077882 */ /* 0x000fe20000000000 */
[----:B------:R-:W-:Y:S05]  /*100770*/  BMOV.32.CLEAR RZ, B11 ;  /* 0x000000000bff7355 */ /* 0x000fea0000100000 */
[----:B------:R-:W-:Y:S01]  /*100780*/  BSSY.RECONVERGENT B11, `(.L_x_5092) ;  /* 0x00000230000b7945 */ /* 0x000fe20003800200 */
[----:B---3--:R-:W-:-:S08]  /*100790*/  DADD R218, R218, R220 ;  /* 0x00000000dada7229 */ /* 0x008fd000000000dc */
[----:B----4-:R-:W-:Y:S02]  /*1007a0*/  DADD R204, R218, R204 ;  /* 0x00000000dacc7229 */ /* 0x010fe400000000cc */
[----:B-----5:R-:W-:-:S06]  /*1007b0*/  DADD R206, R214, R206 ;  /* 0x00000000d6ce7229 */ /* 0x020fcc00000000ce */
[----:B------:R-:W-:Y:S02]  /*1007c0*/  DADD R12, R12, R204 ;  /* 0x000000000c0c7229 */ /* 0x000fe400000000cc */
[----:B--2---:R-:W-:-:S06]  /*1007d0*/  DADD R22, R206, R22 ;  /* 0x00000000ce167229 */ /* 0x004fcc0000000016 */
        /* <DEDUP_REMOVED lines=29> */
.L_x_5093:
[----:B------:R-:W-:Y:S05]  /*1009b0*/  BSYNC.RECONVERGENT B11 ;  /* 0x00000000000b7941 */ /* 0x000fea0003800200 */
.L_x_5092:
        /* <DEDUP_REMOVED lines=27> */
.L_x_5095:
[----:B------:R-:W-:Y:S05]  /*100b70*/  BSYNC.RECONVERGENT B11 ;  /* 0x00000000000b7941 */ /* 0x000fea0003800200 */
.L_x_5094:
[----:B------:R-:W-:-:S06]  /*100b80*/  DSETP.GT.AND P2, PT, R22, R214, PT ;  /* 0x000000d61600722a */ /* 0x000fcc0003f44000 */
[----:B------:R-:W-:Y:S02]  /*100b90*/  FSEL R10, R206, RZ, P2 ;  /* 0x000000ffce0a7208 */ /* 0x000fe40001000000 */
[----:B------:R-:W-:Y:S02]  /*100ba0*/  FSEL R11, R207, +QNAN , P2 ;  /* 0x7ff00000cf0b7808 */ /* 0x000fe40001000000 */
[----:B------:R-:W-:Y:S02]  /*100bb0*/  FSEL R12, R204, RZ, P2 ;  /* 0x000000ffcc0c7208 */ /* 0x000fe40001000000 */
[----:B------:R-:W-:Y:S01]  /*100bc0*/  FSEL R13, R205, -1.875, P2 ;  /* 0xbff00000cd0d7808 */ /* 0x000fe20001000000 */
[----:B------:R-:W-:Y:S06]  /*100bd0*/  BRA `(.L_x_5091) ;  /* 0x0000000c00b47947 */ /* 0x000fec0003800000 */
.L_x_5083:
[----:B------:R-:W-:-:S04]  /*100be0*/  ISETP.NE.AND P2, PT, R9, 0x1, PT ;  /* 0x000000010900780c */ /* 0x000fc80003f45270 */
[----:B------:R-:W-:-:S13]  /*100bf0*/  ISETP.NE.OR P2, PT, R223, 0x1, P2 ;  /* 0x00000001df00780c */ /* 0x000fda0001745670 */
[----:B------:R-:W-:Y:S05]  /*100c00*/  @P2 BRA `(.L_x_5096) ;  /* 0x0000000400d42947 */ /* 0x000fea0003800000 */
[----:B------:R-:W-:Y:S01]  /*100c10*/  VIADD R22, R1, 0x86 ;  /* 0x0000008601167836 */ /* 0x000fe20000000000 */
[----:B------:R-:W3:Y:S01]  /*100c20*/  LDL.U8 R205, [R8+0x1a] ;  /* 0x00001a0008cd7983 */ /* 0x000ee20000100000 */
[----:B------:R-:W4:Y:S02]  /*100c30*/  LDC.64 R214, c[0x0][0x410] ;  /* 0x00010400ffd67b82 */ /* 0x000f240000000a00 */
[C---:B------:R-:W-:Y:S02]  /*100c40*/  IMAD.IADD R206, R22.reuse, 0x1, R209 ;  /* 0x0000000116ce7824 */ /* 0x040fe400078e02d1 */
[----:B------:R-:W-:Y:S02]  /*100c50*/  IMAD.IADD R23, R22, 0x1, R216 ;  /* 0x0000000116177824 */ /* 0x000fe400078e02d8 */
[----:B------:R-:W5:Y:S04]  /*100c60*/  LDL.S8 R22, [R24+-0x1] ;  /* 0xffffff0018167983 */ /* 0x000f680000100200 */
[----:B------:R-:W2:Y:S04]  /*100c70*/  LDL.U8 R204, [R206+0x1] ;  /* 0x00000100cecc7983 */ /* 0x000ea80000100000 */
[----:B------:R-:W4:Y:S04]  /*100c80*/  LDL.U8 R9, [R23+0x1b] ;  /* 0x00001b0017097983 */ /* 0x000f280000100000 */
[----:B------:R-:W2:Y:S04]  /*100c90*/  LDL.U8 R206, [R206] ;  /* 0x00000000cece7983 */ /* 0x000ea80000100000 */
[----:B------:R-:W5:Y:S01]  /*100ca0*/  LDL.S8 R23, [R23+0x1c] ;  /* 0x00001c0017177983 */ /* 0x000f620000100200 */
        /* <DEDUP_REMOVED lines=10> */
[----:B------:R-:W5:Y:S01]  /*100d50*/  LDG.E.64 R10, desc[UR10][R10.64+0x1388] ;  /* 0x0013880a0a0a7981 */ /* 0x000f62000c1e1b00 */
[----:B---3--:R-:W-:Y:S02]  /*100d60*/  PRMT R205, R205, 0x3340, R0 ;  /* 0x00003340cdcd7816 */ /* 0x008fe40000000000 */
[----:B----4-:R-:W-:Y:S02]  /*100d70*/  PRMT R9, R9, 0x3340, RZ ;  /* 0x0000334009097816 */ /* 0x010fe400000000ff */
[----:B--2---:R-:W-:Y:S02]  /*100d80*/  PRMT R204, R206, 0x3340, R204 ;  /* 0x00003340cecc7816 */ /* 0x004fe400000000cc */
[----:B------:R-:W-:-:S04]  /*100d90*/  PRMT R206, R3, 0x3340, RZ ;  /* 0x0000334003ce7816 */ /* 0x000fc800000000ff */
[----:B------:R-:W-:Y:S02]  /*100da0*/  PRMT R205, R205, 0x5410, R206 ;  /* 0x00005410cdcd7816 */ /* 0x000fe400000000ce */
[----:B------:R-:W-:-:S03]  /*100db0*/  PRMT R9, R204, 0x5410, R9 ;  /* 0x00005410cc097816 */ /* 0x000fc60000000009 */
[----:B-----5:R-:W-:Y:S01]  /*100dc0*/  IDP.4A.S8.U8 R205, R205, UR6, R22 ;  /* 0x00000006cdcd7c26 */ /* 0x020fe20008000216 */
        /* <DEDUP_REMOVED lines=45> */
.L_x_5098:
[----:B------:R-:W-:Y:S05]  /*1010a0*/  BSYNC.RECONVERGENT B11 ;  /* 0x00000000000b7941 */ /* 0x000fea0003800200 */
.L_x_5097:
        /* <DEDUP_REMOVED lines=27> */
.L_x_5100:
[----:B------:R-:W-:Y:S05]  /*101260*/  BSYNC.RECONVERGENT B11 ;  /* 0x00000000000b7941 */ /* 0x000fea0003800200 */
.L_x_5099:
        /* <DEDUP_REMOVED lines=15> */
.L_x_5096:
[----:B------:R-:W-:Y:S01]  /*101360*/  VIADD R22, R1, 0x86 ;  /* 0x0000008601167836 */ /* 0x000fe20000000000 */
[----:B------:R-:W3:Y:S01]  /*101370*/  LDL.S8 R218, [R24+-0x1] ;  /* 0xffffff0018da7983 */ /* 0x000ee20000100200 */
[----:B------:R-:W4:Y:S02]  /*101380*/  LDC.64 R220, c[0x0][0x410] ;  /* 0x00010400ffdc7b82 */ /* 0x000f240000000a00 */
[C---:B------:R-:W-:Y:S02]  /*101390*/  IMAD.IADD R207, R22.reuse, 0x1, R209 ;  /* 0x0000000116cf7824 */ /* 0x040fe400078e02d1 */
[----:B------:R-:W-:Y:S02]  /*1013a0*/  IMAD.IADD R204, R22, 0x1, R216 ;  /* 0x0000000116cc7824 */ /* 0x000fe400078e02d8 */
[----:B------:R-:W5:Y:S04]  /*1013b0*/  LDL.U8 R22, [R8+0x1a] ;  /* 0x00001a0008167983 */ /* 0x000f680000100000 */
[----:B------:R-:W2:Y:S04]  /*1013c0*/  LDL.U8 R23, [R207+0x1] ;  /* 0x00000100cf177983 */ /* 0x000ea80000100000 */
[----:B------:R-:W4:Y:S04]  /*1013d0*/  LDL.U8 R205, [R204+0x1b] ;  /* 0x00001b00cccd7983 */ /* 0x000f280000100000 */
[----:B------:R-:W2:Y:S04]  /*1013e0*/  LDL.U8 R207, [R207] ;  /* 0x00000000cfcf7983 */ /* 0x000ea80000100000 */
[----:B------:R-:W3:Y:S01]  /*1013f0*/  LDL.S8 R204, [R204+0x1c] ;  /* 0x00001c00cccc7983 */ /* 0x000ee20000100200 */
        /* <DEDUP_REMOVED lines=9> */
[----:B------:R-:W5:Y:S01]  /*101490*/  LDG.E.64 R10, desc[UR10][R10.64+0x1388] ;  /* 0x0013880a0a0a7981 */ /* 0x000f62000c1e1b00 */
[----:B----4-:R-:W-:Y:S02]  /*1014a0*/  PRMT R205, R205, 0x3340, RZ ;  /* 0x00003340cdcd7816 */ /* 0x010fe400000000ff */
[----:B--2---:R-:W-:-:S04]  /*1014b0*/  PRMT R23, R207, 0x3340, R23 ;  /* 0x00003340cf177816 */ /* 0x004fc80000000017 */
[----:B------:R-:W-:-:S05]  /*1014c0*/  PRMT R23, R23, 0x5410, R205 ;  /* 0x0000541017177816 */ /* 0x000fca00000000cd */
[----:B---3--:R-:W-:Y:S01]  /*1014d0*/  IDP.4A.S8.U8 R204, R23, UR6, R204 ;  /* 0x0000000617cc7c26 */ /* 0x008fe200080002cc */
[----:B------:R-:W-:Y:S01]  /*1014e0*/  R2UR UR6, R212 ;  /* 0x00000000d40672ca */ /* 0x000fe200000e0000 */
[----:B------:R-:W-:Y:S01]  /*1014f0*/  IMAD.WIDE R206, R206, 0x8, R220 ;  /* 0x00000008cece7825 */ /* 0x000fe200078e02dc */
[----:B-----5:R-:W-:-:S03]  /*101500*/  PRMT R22, R22, 0x3340, R0 ;  /* 0x0000334016167816 */ /* 0x020fc60000000000 */
        /* <DEDUP_REMOVED lines=56> */
.L_x_5102:
[----:B------:R-:W-:Y:S05]  /*101890*/  BSYNC.RECONVERGENT B11 ;  /* 0x00000000000b7941 */ /* 0x000fea0003800200 */
.L_x_5101:
        /* <DEDUP_REMOVED lines=27> */
.L_x_5104:
[----:B------:R-:W-:Y:S05]  /*101a50*/  BSYNC.RECONVERGENT B11 ;  /* 0x00000000000b7941 */ /* 0x000fea0003800200 */
.L_x_5103:
[----:B------:R-:W-:-:S06]  /*101a60*/  DSETP.GT.AND P2, PT, R22, R214, PT ;  /* 0x000000d61600722a */ /* 0x000fcc0003f44000 */
[----:B------:R-:W-:Y:S02]  /*101a70*/  FSEL R10, R206, RZ, P2 ;  /* 0x000000ffce0a7208 */ /* 0x000fe40001000000 */
[----:B------:R-:W-:Y:S02]  /*101a80*/  FSEL R11, R207, +QNAN , P2 ;  /* 0x7ff00000cf0b7808 */ /* 0x000fe40001000000 */
[----:B------:R-:W-:Y:S02]  /*101a90*/  FSEL R12, R204, RZ, P2 ;  /* 0x000000ffcc0c7208 */ /* 0x000fe40001000000 */
[----:B------:R-:W-:-:S07]  /*101aa0*/  FSEL R13, R205, -1.875, P2 ;  /* 0xbff00000cd0d7808 */ /* 0x000fce0001000000 */
.L_x_5091:
[----:B------:R-:W-:Y:S05]  /*101ab0*/  BSYNC.RECONVERGENT B0 ;  /* 0x0000000000007941 */ /* 0x000fea0003800200 */
.L_x_5082:
        /* <DEDUP_REMOVED lines=9> */
[----:B--2---:R-:W-:Y:S01]  /*101b50*/  @!P3 IMAD.MOV.U32 R40, RZ, RZ, R12 ;  /* 0x000000ffff28b224 */ /* 0x004fe200078e000c */
        /* <DEDUP_REMOVED lines=8> */
.L_x_5081:
[----:B------:R-:W-:Y:S05]  /*101be0*/  BSYNC.RECONVERGENT B1 ;  /* 0x0000000000017941 */ /* 0x000fea0003800200 */
.L_x_5080:
[----:B------:R-:W-:Y:S01]  /*101bf0*/  VIADD R216, R216, 0x1 ;  /* 0x00000001d8d87836 */ /* 0x000fe20000000000 */
[----:B------:R-:W-:-:S04]  /*101c00*/  ISETP.GT.U32.AND P3, PT, R209, 0x1, PT ;  /* 0x00000001d100780c */ /* 0x000fc80003f64070 */
[----:B------:R-:W-:-:S13]  /*101c10*/  ISETP.GE.AND P2, PT, R216, R19, PT ;  /* 0x00000013d800720c */ /* 0x000fda0003f46270 */
[----:B------:R-:W-:Y:S05]  /*101c20*/  @!P2 BRA P3, `(.L_x_5105) ;  /* 0xffffffe00024a947 */ /* 0x000fea000183ffff */
.L_x_5079:
[----:B------:R-:W-:Y:S05]  /*101c30*/  BSYNC.RECONVERGENT B2 ;  /* 0x0000000000027941 */ /* 0x000fea0003800200 */
.L_x_5078:
[----:B------:R-:W-:Y:S05]  /*101c40*/  @P1 BRA `(.L_x_5106) ;  /* 0xffffffdc00e81947 */ /* 0x000fea000383ffff */
.L_x_5049:
[----:B------:R-:W-:Y:S05]  /*101c50*/  BSYNC.RECONVERGENT B3 ;  /* 0x0000000000037941 */ /* 0x000fea0003800200 */
.L_x_5048:
[C---:B------:R-:W-:Y:S01]  /*101c60*/  ISETP.NE.AND P1, PT, R19.reuse, R30, PT ;  /* 0x0000001e1300720c */ /* 0x040fe20003f25270 */
[----:B------:R-:W-:-:S12]  /*101c70*/  VIADD R19, R19, 0x1 ;  /* 0x0000000113137836 */ /* 0x000fd80000000000 */
[----:B------:R-:W-:Y:S05]  /*101c80*/  @P1 BRA `(.L_x_5107) ;  /* 0xffffffbc00241947 */ /* 0x000fea000383ffff */
.L_x_5047:
[----:B------:R-:W-:Y:S05]  /*101c90*/  BSYNC.RECONVERGENT B4 ;  /* 0x0000000000047941 */ /* 0x000fea0003800200 */
.L_x_5046:
[C---:B------:R-:W-:Y:S01]  /*101ca0*/  ISETP.NE.AND P1, PT, R25.reuse, R31, PT ;  /* 0x0000001f1900720c */ /* 0x040fe20003f25270 */
[----:B------:R-:W-:-:S12]  /*101cb0*/  VIADD R25, R25, 0x1 ;  /* 0x0000000119197836 */ /* 0x000fd80000000000 */
[----:B------:R-:W-:Y:S05]  /*101cc0*/  @P1 BRA `(.L_x_5108) ;  /* 0xffffffb800fc1947 */ /* 0x000fea000383ffff */
.L_x_5037:
[----:B------:R-:W-:Y:S05]  /*101cd0*/  BSYNC.RECONVERGENT B5 ;  /* 0x0000000000057941 */ /* 0x000fea0003800200 */
.L_x_5036:
[----:B------:R-:W-:Y:S01]  /*101ce0*/  ISETP.GE.AND P2, PT, R30, 0x1, PT ;  /* 0x000000011e00780c */ /* 0x000fe20003f46270 */
[----:B------:R-:W-:Y:S01]  /*101cf0*/  BSSY.RECONVERGENT B2, `(.L_x_5109) ;  /* 0x00001c3000027945 */ /* 0x000fe20003800200 */
[----:B--2---:R-:W-:Y:S02]  /*101d00*/  IMAD.MOV.U32 R0, RZ, RZ, RZ ;  /* 0x000000ffff007224 */ /* 0x004fe400078e00ff */
[----:B------:R-:W-:Y:S02]  /*101d10*/  IMAD.MOV.U32 R198, RZ, RZ, 0x0 ;  /* 0x00000000ffc67424 */ /* 0x000fe400078e00ff */
[----:B------:R-:W-:-:S07]  /*101d20*/  IMAD.MOV.U32 R199, RZ, RZ, -0x100000 ;  /* 0xfff00000ffc77424 */ /* 0x000fce00078e00ff */
[----:B------:R-:W-:Y:S05]  /*101d30*/  @!P2 BRA `(.L_x_5110) ;  /* 0x0000001800f8a947 */ /* 0x000fea0003800000 */
[----:B------:R-:W-:-:S04]  /*101d40*/  VIADD R3, R1, 0x86 ;  /* 0x0000008601037836 */ /* 0x000fc80000000000 */
[----:B------:R-:W-:-:S05]  /*101d50*/  IMAD.IADD R3, R3, 0x1, R31 ;  /* 0x0000000103037824 */ /* 0x000fca00078e021f */
[----:B------:R-:W2:Y:S01]  /*101d60*/  LDL.U8 R8, [R3] ;  /* 0x0000000003087983 */ /* 0x000ea20000100000 */
[----:B------:R-:W-:Y:S02]  /*101d70*/  IMAD.MOV.U32 R0, RZ, RZ, RZ ;  /* 0x000000ffff007224 */ /* 0x000fe400078e00ff */
[----:B------:R-:W-:Y:S02]  /*101d80*/  IMAD.MOV.U32 R216, RZ, RZ, 0x1 ;  /* 0x00000001ffd87424 */ /* 0x000fe400078e00ff */
[----:B------:R-:W-:Y:S02]  /*101d90*/  IMAD.MOV.U32 R198, RZ, RZ, 0x0 ;  /* 0x00000000ffc67424 */ /* 0x000fe400078e00ff */
[----:B------:R-:W-:Y:S01]  /*101da0*/  IMAD.MOV.U32 R199, RZ, RZ, -0x100000 ;  /* 0xfff00000ffc77424 */ /* 0x000fe200078e00ff */
[----:B--2---:R-:W-:-:S04]  /*101db0*/  PRMT R19, R8, 0x8880, RZ ;  /* 0x0000888008137816 */ /* 0x004fc800000000ff */
[----:B------:R-:W-:-:S07]  /*101dc0*/  SHF.R.S32.HI R217, RZ, 0x1f, R19 ;  /* 0x0000001fffd97819 */ /* 0x000fce0000011413 */
.L_x_5135:
[----:B-----5:R-:W-:-:S04]  /*101dd0*/  VIADD R9, R1, 0x86 ;  /* 0x0000008601097836 */ /* 0x020fc80000000000 */
[----:B------:R-:W-:-:S05]  /*101de0*/  IMAD.IADD R9, R9, 0x1, R216 ;  /* 0x0000000109097824 */ /* 0x000fca00078e02d8 */
[----:B---3--:R-:W2:Y:S01]  /*101df0*/  LDL.U8 R204, [R9+0x1b] ;  /* 0x00001b0009cc7983 */ /* 0x008ea20000100000 */
        /* <DEDUP_REMOVED lines=26> */
[----:B--2---:R-:W-:-:S04]  /*101fa0*/  LOP3.LUT R11, R23, 0xffff, RZ, 0xc0, !PT ;  /* 0x0000ffff170b7812 */ /* 0x004fc800078ec0ff */
[----:B------:R-:W-:Y:S02]  /*101fb0*/  PRMT R12, R8, 0x3340, R11 ;  /* 0x00003340080c7816 */ /* 0x000fe4000000000b */
[----:B------:R-:W-:Y:S02]  /*101fc0*/  SHF.R.S32.HI R11, RZ, 0x1f, R10 ;  /* 0x0000001fff0b7819 */ /* 0x000fe4000001140a */
[----:B------:R-:W-:Y:S01]  /*101fd0*/  PRMT R202, R12, 0x5410, R202 ;  /* 0x000054100cca7816 */ /* 0x000fe200000000ca */
[----:B------:R-:W-:Y:S02]  /*101fe0*/  IMAD R12, R217, 0x5, RZ ;  /* 0x00000005d90c7824 */ /* 0x000fe400078e02ff */
[----:B------:R-:W-:-:S04]  /*101ff0*/  IMAD.WIDE.U32 R10, R19, 0x5, R10 ;  /* 0x00000005130a7825 */ /* 0x000fc800078e000a */
[----:B------:R-:W-:Y:S01]  /*102000*/  IMAD.IADD R11, R11, 0x1, R12 ;  /* 0x000000010b0b7824 */ /* 0x000fe200078e020c */
[----:B----4-:R-:W-:Y:S01]  /*102010*/  LEA R40, P0, R10, UR6, 0x3 ;  /* 0x000000060a287c11 */ /* 0x010fe2000f8018ff */
[----:B-----5:R-:W-:-:S03]  /*102020*/  IDP.4A.S8.U8 R202, R202, UR8, R9 ;  /* 0x00000008caca7c26 */ /* 0x020fc60008000209 */
[----:B------:R-:W-:Y:S01]  /*102030*/  LEA.HI.X R41, R10, UR7, R11, 0x3, P0 ;  /* 0x000000070a297c11 */ /* 0x000fe200080f1c0b */
[----:B---3--:R-:W-:Y:S01]  /*102040*/  IMAD.WIDE R202, R202, 0x8, R200 ;  /* 0x00000008caca7825 */ /* 0x008fe200078e02c8 */
[----:B------:R-:W-:-:S03]  /*102050*/  PRMT R23, R19, 0x5410, R23 ;  /* 0x0000541013177816 */ /* 0x000fc60000000017 */
[----:B------:R-:W2:Y:S01]  /*102060*/  LDG.E.64 R38, desc[UR14][R40.64+0xb248] ;  /* 0x00b2480e28267981 */ /* 0x000ea2000c1e1b00 */
[----:B------:R-:W-:-:S03]  /*102070*/  R2UR UR8, R212 ;  /* 0x00000000d40872ca */ /* 0x000fc600000e0000 */
        /* <DEDUP_REMOVED lines=15> */
[----:B--2---:R-:W-:Y:S02]  /*102170*/  DADD R12, R38, R12 ;  /* 0x00000000260c7229 */ /* 0x004fe4000000000c */
        /* <DEDUP_REMOVED lines=63> */
.L_x_5116:
[----:B------:R-:W-:Y:S05]  /*102570*/  BSYNC.RECONVERGENT B3 ;  /* 0x0000000000037941 */ /* 0x000fea0003800200 */
.L_x_5115:
        /* <DEDUP_REMOVED lines=31> */
.L_x_5118:
[----:B------:R-:W-:Y:S05]  /*102770*/  BSYNC.RECONVERGENT B3 ;  /* 0x0000000000037941 */ /* 0x000fea0003800200 */
.L_x_5117:
[----:B------:R-:W-:-:S06]  /*102780*/  DSETP.GEU.AND P1, PT, R214, R86, PT ;  /* 0x00000056d600722a */ /* 0x000fcc0003f2e000 */
[----:B------:R-:W-:Y:S02]  /*102790*/  FSEL R86, R86, R214, !P1 ;  /* 0x000000d656567208 */ /* 0x000fe40004800000 */
[----:B------:R-:W-:Y:S02]  /*1027a0*/  FSEL R87, R87, R215, !P1 ;  /* 0x000000d757577208 */ /* 0x000fe40004800000 */
[----:B------:R-:W-:Y:S02]  /*1027b0*/  FSEL R202, R202, R208, !P1 ;  /* 0x000000d0caca7208 */ /* 0x000fe40004800000 */
[----:B------:R-:W-:Y:S02]  /*1027c0*/  FSEL R203, R203, R209, !P1 ;  /* 0x000000d1cbcb7208 */ /* 0x000fe40004800000 */
[----:B------:R-:W-:Y:S02]  /*1027d0*/  FSEL R204, R204, R206, !P1 ;  /* 0x000000cecccc7208 */ /* 0x000fe40004800000 */
[----:B------:R-:W-:-:S07]  /*1027e0*/  FSEL R205, R205, R207, !P1 ;  /* 0x000000cfcdcd7208 */ /* 0x000fce0004800000 */
.L_x_5114:
[----:B------:R-:W-:Y:S05]  /*1027f0*/  BSYNC.RECONVERGENT B0 ;  /* 0x0000000000007941 */ /* 0x000fea0003800200 */
.L_x_5113:
        /* <DEDUP_REMOVED lines=45> */
.L_x_5122:
[----:B------:R-:W-:Y:S05]  /*102ad0*/  BSYNC.RECONVERGENT B3 ;  /* 0x0000000000037941 */ /* 0x000fea0003800200 */
.L_x_5121:
        /* <DEDUP_REMOVED lines=31> */
.L_x_5124:
[----:B------:R-:W-:Y:S05]  /*102cd0*/  BSYNC.RECONVERGENT B3 ;  /* 0x0000000000037941 */ /* 0x000fea0003800200 */
.L_x_5123:
        /* <DEDUP_REMOVED lines=8> */
.L_x_5120:
[----:B------:R-:W-:Y:S05]  /*102d60*/  BSYNC.RECONVERGENT B0 ;  /* 0x0000000000007941 */ /* 0x000fea0003800200 */
.L_x_5119:
        /* <DEDUP_REMOVED lines=49> */
.L_x_5128:
[----:B------:R-:W-:Y:S05]  /*103080*/  BSYNC.RECONVERGENT B3 ;  /* 0x0000000000037941 */ /* 0x000fea0003800200 */
.L_x_5127:
        /* <DEDUP_REMOVED lines=31> */
.L_x_5130:
[----:B------:R-:W-:Y:S05]  /*103280*/  BSYNC.RECONVERGENT B3 ;  /* 0x0000000000037941 */ /* 0x000fea0003800200 */
.L_x_5129:
[----:B------:R-:W-:-:S06]  /*103290*/  DSETP.GEU.AND P0, PT, R200, R86, PT ;  /* 0x00000056c800722a */ /* 0x000fcc0003f0e000 */
[----:B------:R-:W-:Y:S02]  /*1032a0*/  FSEL R22, R22, R208, !P0 ;  /* 0x000000d016167208 */ /* 0x000fe40004000000 */
[----:B------:R-:W-:Y:S02]  /*1032b0*/  FSEL R23, R23, R209, !P0 ;  /* 0x000000d117177208 */ /* 0x000fe40004000000 */
[----:B------:R-:W-:Y:S02]  /*1032c0*/  FSEL R24, R24, R206, !P0 ;  /* 0x000000ce18187208 */ /* 0x000fe40004000000 */
[----:B------:R-:W-:Y:S02]  /*1032d0*/  FSEL R25, R25, R207, !P0 ;  /* 0x000000cf19197208 */ /* 0x000fe40004000000 */
[----:B------:R-:W-:Y:S02]  /*1032e0*/  FSEL R86, R86, R200, !P0 ;  /* 0x000000c856567208 */ /* 0x000fe40004000000 */
[----:B------:R-:W-:-:S07]  /*1032f0*/  FSEL R87, R87, R201, !P0 ;  /* 0x000000c957577208 */ /* 0x000fce0004000000 */
.L_x_5126:
[----:B------:R-:W-:Y:S05]  /*103300*/  BSYNC.RECONVERGENT B0 ;  /* 0x0000000000007941 */ /* 0x000fea0003800200 */
.L_x_5125:
        /* <DEDUP_REMOVED lines=31> */
.L_x_5132:
[----:B------:R-:W-:Y:S05]  /*103500*/  BSYNC.RECONVERGENT B0 ;  /* 0x0000000000007941 */ /* 0x000fea0003800200 */
.L_x_5131:
[----:B------:R-:W-:-:S06]  /*103510*/  DSETP.GEU.AND P0, PT, R86, R200, PT ;  /* 0x000000c85600722a */ /* 0x000fcc0003f0e000 */
[----:B------:R-:W-:Y:S02]  /*103520*/  FSEL R38, R38, R24, !P0 ;  /* 0x0000001826267208 */ /* 0x000fe40004000000 */
[----:B------:R-:W-:Y:S02]  /*103530*/  FSEL R40, R40, R22, !P0 ;  /* 0x0000001628287208 */ /* 0x000fe40004000000 */
[----:B------:R-:W-:Y:S02]  /*103540*/  FSEL R24, R39, R25, !P0 ;  /* 0x0000001927187208 */ /* 0x000fe40004000000 */
[----:B------:R-:W-:-:S03]  /*103550*/  FSEL R22, R41, R23, !P0 ;  /* 0x0000001729167208 */ /* 0x000fc60004000000 */
[----:B------:R-:W-:Y:S02]  /*103560*/  IMAD.MOV.U32 R39, RZ, RZ, R24 ;  /* 0x000000ffff277224 */ /* 0x000fe400078e0018 */
[----:B------:R-:W-:-:S07]  /*103570*/  IMAD.MOV.U32 R41, RZ, RZ, R22 ;  /* 0x000000ffff297224 */ /* 0x000fce00078e0016 */
.L_x_5112:
[----:B------:R-:W-:Y:S05]  /*103580*/  BSYNC.RECONVERGENT B1 ;  /* 0x0000000000017941 */ /* 0x000fea0003800200 */
.L_x_5111:
        /* <DEDUP_REMOVED lines=42> */
.L_x_5134:
[----:B------:R-:W-:Y:S05]  /*103830*/  BSYNC.RECONVERGENT B0 ;  /* 0x0000000000007941 */ /* 0x000fea0003800200 */
.L_x_5133:
        /* <DEDUP_REMOVED lines=8> */
[----:B------:R-:W-:Y:S02]  /*1038c0*/  FSEL R198, R38, R198, P0 ;  /* 0x000000c626c67208 */ /* 0x000fe40000000000 */
[----:B------:R-:W-:Y:S02]  /*1038d0*/  FSEL R38, R39, R199, P0 ;  /* 0x000000c727267208 */ /* 0x000fe40000000000 */
[----:B------:R-:W-:Y:S01]  /*1038e0*/  SEL R0, R216, R0, P0 ;  /* 0x00000000d8007207 */ /* 0x000fe20000000000 */
[----:B------:R-:W-:Y:S02]  /*1038f0*/  IMAD.MOV.U32 R216, RZ, RZ, R9 ;  /* 0x000000ffffd87224 */ /* 0x000fe400078e0009 */
[----:B------:R-:W-:Y:S01]  /*103900*/  IMAD.MOV.U32 R199, RZ, RZ, R38 ;  /* 0x000000ffffc77224 */ /* 0x000fe200078e0026 */
[----:B------:R-:W-:Y:S06]  /*103910*/  @P1 BRA `(.L_x_5135) ;  /* 0xffffffe4002c1947 */ /* 0x000fec000383ffff */
.L_x_5110:
[----:B------:R-:W-:Y:S05]  /*103920*/  BSYNC.RECONVERGENT B2 ;  /* 0x0000000000027941 */ /* 0x000fea0003800200 */
.L_x_5109:
[----:B---3--:R-:W-:Y:S02]  /*103930*/  IMAD.MOV.U32 R10, RZ, RZ, -0x800000 ;  /* 0xff800000ff0a7424 */ /* 0x008fe400078e00ff */
[----:B------:R-:W-:Y:S02]  /*103940*/  IMAD.MOV.U32 R11, RZ, RZ, 0x41cdcd64 ;  /* 0x41cdcd64ff0b7424 */ /* 0x000fe400078e00ff */
[----:B-----5:R-:W-:-:S04]  /*103950*/  VIADD R9, R1, 0x86 ;  /* 0x0000008601097836 */ /* 0x020fc80000000000 */
        /* <DEDUP_REMOVED lines=18> */
[----:B------:R-:W3:Y:S03]  /*103a80*/  LDC.64 R198, c[0x0][0x410] ;  /* 0x00010400ffc67b82 */ /* 0x000ee60000000a00 */
[----:B------:R-:W4:Y:S01]  /*103a90*/  LDL.S8 R9, [R9+0x1c] ;  /* 0x00001c0009097983 */ /* 0x000f220000100200 */
[----:B------:R-:W-:Y:S01]  /*103aa0*/  LOP3.LUT R23, R19, 0xffff, RZ, 0xc0, !PT ;  /* 0x0000ffff13177812 */ /* 0x000fe200078ec0ff */
[----:B------:R-:W5:Y:S01]  /*103ab0*/  LDCU.64 UR6, c[0x0][0x410] ;  /* 0x00008200ff0677ac */ /* 0x000f620008000a00 */
        /* <DEDUP_REMOVED lines=13> */
[----:B------:R-:W-:-:S04]  /*103b90*/  PRMT R202, R8, 0x8880, RZ ;  /* 0x0000888008ca7816 */ /* 0x000fc800000000ff */
[----:B------:R-:W-:Y:S02]  /*103ba0*/  PRMT R202, R202, 0x7710, RZ ;  /* 0x00007710caca7816 */ /* 0x000fe400000000ff */
[----:B--2---:R-:W-:-:S04]  /*103bb0*/  LOP3.LUT R25, R22, 0xffff, RZ, 0xc0, !PT ;  /* 0x0000ffff16197812 */ /* 0x004fc800078ec0ff */
[----:B------:R-:W-:Y:S02]  /*103bc0*/  PRMT R24, R24, 0x3340, R25 ;  /* 0x0000334018187816 */ /* 0x000fe40000000019 */
[C---:B------:R-:W-:Y:S02]  /*103bd0*/  PRMT R25, R23.reuse, 0x3340, RZ ;  /* 0x0000334017197816 */ /* 0x040fe400000000ff */
[----:B------:R-:W-:Y:S02]  /*103be0*/  PRMT R23, R23, 0x8880, RZ ;  /* 0x0000888017177816 */ /* 0x000fe400000000ff */
[----:B------:R-:W-:-:S05]  /*103bf0*/  PRMT R24, R24, 0x5410, R25 ;  /* 0x0000541018187816 */ /* 0x000fca0000000019 */
[----:B----4-:R-:W-:Y:S01]  /*103c00*/  IDP.4A.S8.U8 R200, R24, UR8, R9 ;  /* 0x0000000818c87c26 */ /* 0x010fe20008000209 */
[----:B-----5:R-:W-:Y:S02]  /*103c10*/  LEA R24, P1, R12, UR6, 0x3 ;  /* 0x000000060c187c11 */ /* 0x020fe4000f8218ff */
[----:B------:R-:W-:Y:S01]  /*103c20*/  R2UR UR8, R212 ;  /* 0x00000000d40872ca */ /* 0x000fe200000e0000 */
[----:B---3--:R-:W-:Y:S01]  /*103c30*/  IMAD.WIDE R200, R200, 0x8, R198 ;  /* 0x00000008c8c87825 */ /* 0x008fe200078e02c6 */
        /* <DEDUP_REMOVED lines=80> */
.L_x_5141:
[----:B------:R-:W-:Y:S05]  /*104140*/  BSYNC.RECONVERGENT B2 ;  /* 0x0000000000027941 */ /* 0x000fea0003800200 */
.L_x_5140:
        /* <DEDUP_REMOVED lines=31> */
.L_x_5143:
[----:B------:R-:W-:Y:S05]  /*104340*/  BSYNC.RECONVERGENT B2 ;  /* 0x0000000000027941 */ /* 0x000fea0003800200 */
.L_x_5142:
[----:B------:R-:W-:-:S06]  /*104350*/  DSETP.GEU.AND P3, PT, R208, R84, PT ;  /* 0x00000054d000722a */ /* 0x000fcc0003f6e000 */
[----:B------:R-:W-:Y:S02]  /*104360*/  FSEL R84, R84, R208, !P3 ;  /* 0x000000d054547208 */ /* 0x000fe40005800000 */
[----:B------:R-:W-:Y:S02]  /*104370*/  FSEL R85, R85, R209, !P3 ;  /* 0x000000d155557208 */ /* 0x000fe40005800000 */
[----:B------:R-:W-:Y:S02]  /*104380*/  FSEL R200, R200, R206, !P3 ;  /* 0x000000cec8c87208 */ /* 0x000fe40005800000 */
[----:B------:R-:W-:Y:S02]  /*104390*/  FSEL R201, R201, R207, !P3 ;  /* 0x000000cfc9c97208 */ /* 0x000fe40005800000 */
[----:B------:R-:W-:Y:S02]  /*1043a0*/  FSEL R202, R202, R204, !P3 ;  /* 0x000000cccaca7208 */ /* 0x000fe40005800000 */
[----:B------:R-:W-:-:S07]  /*1043b0*/  FSEL R203, R203, R205, !P3 ;  /* 0x000000cdcbcb7208 */ /* 0x000fce0005800000 */
.L_x_5139:
[----:B------:R-:W-:Y:S05]  /*1043c0*/  BSYNC.RECONVERGENT B0 ;  /* 0x0000000000007941 */ /* 0x000fea0003800200 */
.L_x_5138:
        /* <DEDUP_REMOVED lines=8> */
[----:B------:R2:W3:Y:S01]  /*104450*/  LDG.E.64 R10, desc[UR6][R40.64+0x4e20] ;  /* 0x004e2006280a7981 */ /* 0x0004e2000c1e1b00 */
[----:B------:R-:W-:Y:S01]  /*104460*/  UMOV UR6, 0xff800000 ;  /* 0xff80000000067882 */ /* 0x000fe20000000000 */
[----:B------:R-:W-:Y:S01]  /*104470*/  UMOV UR7, 0x41cdcd64 ;  /* 0x41cdcd6400077882 */ /* 0x000fe20000000000 */
[----:B------:R-:W-:Y:S01]  /*104480*/  BSSY.RECONVERGENT B2, `(.L_x_5146) ;  /* 0x0000022000027945 */ /* 0x000fe20003800200 */
[----:B--2---:R-:W-:Y:S01]  /*104490*/  DADD R40, R38, R22 ;  /* 0x0000000026287229 */ /* 0x004fe20000000016 */
[----:B------:R-:W-:-:S07]  /*1044a0*/  IMAD.MOV.U32 R22, RZ, RZ, 0x1 ;  /* 0x00000001ff167424 */ /* 0x000fce00078e00ff */
[----:B------:R-:W-:Y:S01]  /*1044b0*/  DSETP.GT.AND P1, PT, |R40|, UR6, PT ;  /* 0x0000000628007e2a */ /* 0x000fe2000bf24200 */
[----:B------:R-:W-:Y:S01]  /*1044c0*/  UMOV UR6, 0xcccccccd ;  /* 0xcccccccd00067882 */ /* 0x000fe20000000000 */
[----:B------:R-:W-:-:S04]  /*1044d0*/  UMOV UR7, 0x4016cccc ;  /* 0x4016cccc00077882 */ /* 0x000fc80000000000 */
[----:B------:R-:W-:Y:S02]  /*1044e0*/  FSEL R204, R40, RZ, !P1 ;  /* 0x000000ff28cc7208 */ /* 0x000fe40004800000 */
[----:B------:R-:W-:Y:S01]  /*1044f0*/  FSEL R205, R41, +QNAN , !P1 ;  /* 0x7ff0000029cd7808 */ /* 0x000fe20004800000 */
        /* <DEDUP_REMOVED lines=26> */
.L_x_5147:
[----:B------:R-:W-:Y:S05]  /*1046a0*/  BSYNC.RECONVERGENT B2 ;  /* 0x0000000000027941 */ /* 0x000fea0003800200 */
.L_x_5146:
        /* <DEDUP_REMOVED lines=31> */
.L_x_5149:
[----:B------:R-:W-:Y:S05]  /*1048a0*/  BSYNC.RECONVERGENT B2 ;  /* 0x0000000000027941 */ /* 0x000fea0003800200 */
.L_x_5148:
        /* <DEDUP_REMOVED lines=8> */
.L_x_5145:
[----:B------:R-:W-:Y:S05]  /*104930*/  BSYNC.RECONVERGENT B0 ;  /* 0x0000000000007941 */ /* 0x000fea0003800200 */
.L_x_5144:
        /* <DEDUP_REMOVED lines=49> */
.L_x_5153:
[----:B------:R-:W-:Y:S05]  /*104c50*/  BSYNC.RECONVERGENT B2 ;  /* 0x0000000000027941 */ /* 0x000fea0003800200 */
.L_x_5152:
        /* <DEDUP_REMOVED lines=31> */
.L_x_5155:
[----:B------:R-:W-:Y:S05]  /*104e50*/  BSYNC.RECONVERGENT B2 ;  /* 0x0000000000027941 */ /* 0x000fea0003800200 */
.L_x_5154:
[----:B------:R-:W-:-:S06]  /*104e60*/  DSETP.GEU.AND P1, PT, R198, R84, PT ;  /* 0x00000054c600722a */ /* 0x000fcc0003f2e000 */
[----:B------:R-:W-:Y:S02]  /*104e70*/  FSEL R22, R22, R206, !P1 ;  /* 0x000000ce16167208 */ /* 0x000fe40004800000 */
[----:B------:R-:W-:Y:S02]  /*104e80*/  FSEL R23, R23, R207, !P1 ;  /* 0x000000cf17177208 */ /* 0x000fe40004800000 */
[----:B------:R-:W-:Y:S02]  /*104e90*/  FSEL R40, R40, R204, !P1 ;  /* 0x000000cc28287208 */ /* 0x000fe40004800000 */
[----:B------:R-:W-:Y:S02]  /*104ea0*/  FSEL R41, R41, R205, !P1 ;  /* 0x000000cd29297208 */ /* 0x000fe40004800000 */
[----:B------:R-:W-:Y:S02]  /*104eb0*/  FSEL R84, R84, R198, !P1 ;  /* 0x000000c654547208 */ /* 0x000fe40004800000 */
[----:B------:R-:W-:-:S07]  /*104ec0*/  FSEL R85, R85, R199, !P1 ;  /* 0x000000c755557208 */ /* 0x000fce0004800000 */
.L_x_5151:
[----:B------:R-:W-:Y:S05]  /*104ed0*/  BSYNC.RECONVERGENT B0 ;  /* 0x0000000000007941 */ /* 0x000fea0003800200 */
.L_x_5150:
        /* <DEDUP_REMOVED lines=31> */
.L_x_5157:
[----:B------:R-:W-:Y:S05]  /*1050d0*/  BSYNC.RECONVERGENT B0 ;  /* 0x0000000000007941 */ /* 0x000fea0003800200 */
.L_x_5156:
[----:B------:R-:W-:-:S06]  /*1050e0*/  DSETP.GEU.AND P1, PT, R84, R198, PT ;  /* 0x000000c65400722a */ /* 0x000fcc0003f2e000 */
[----:B------:R-:W-:Y:S02]  /*1050f0*/  FSEL R24, R24, R22, !P1 ;  /* 0x0000001618187208 */ /* 0x000fe40004800000 */
[----:B------:R-:W-:Y:S02]  /*105100*/  FSEL R22, R25, R23, !P1 ;  /* 0x0000001719167208 */ /* 0x000fe40004800000 */
[----:B------:R-:W-:Y:S02]  /*105110*/  FSEL R38, R38, R40, !P1 ;  /* 0x0000002826267208 */ /* 0x000fe40004800000 */
[----:B------:R-:W-:Y:S01]  /*105120*/  FSEL R39, R39, R41, !P1 ;  /* 0x0000002927277208 */ /* 0x000fe20004800000 */
[----:B------:R-:W-:-:S07]  /*105130*/  IMAD.MOV.U32 R25, RZ, RZ, R22 ;  /* 0x000000ffff197224 */ /* 0x000fce00078e0016 */
.L_x_5137:
[----:B------:R-:W-:Y:S05]  /*105140*/  BSYNC.RECONVERGENT B1 ;  /* 0x0000000000017941 */ /* 0x000fea0003800200 */
.L_x_5136:
        /* <DEDUP_REMOVED lines=11> */
.L_x_5162:
[----:B--2---:R-:W2:Y:S01]  /*105200*/  LDC.64 R10, c[0x0][0x430] ;  /* 0x00010c00ff0a7b82 */ /* 0x004ea20000000a00 */
        /* <DEDUP_REMOVED lines=14> */
[----:B--2---:R-:W-:Y:S01]  /*1052f0*/  IMAD.WIDE R10, R22, 0x4, R10 ;  /* 0x00000004160a7825 */ /* 0x004fe200078e020a */
        /* <DEDUP_REMOVED lines=14> */
.L_x_5161:
[----:B------:R-:W-:Y:S05]  /*1053e0*/  BSYNC.RECONVERGENT B1 ;  /* 0x0000000000017941 */ /* 0x000fea0003800200 */
.L_x_5160:
[----:B------:R-:W-:Y:S05]  /*1053f0*/  @!P3 BRA `(.L_x_5159) ;  /* 0x00000000009cb947 */ /* 0x000fea0003800000 */
[----:B------:R-:W-:-:S13]  /*105400*/  ISETP.GE.U32.AND P3, PT, R12, 0x4, PT ;  /* 0x000000040c00780c */ /* 0x000fda0003f66070 */
[----:B--2---:R-:W2:Y:S01]  /*105410*/  @P3 LDC.64 R10, c[0x0][0x430] ;  /* 0x00010c00ff0a3b82 */ /* 0x004ea20000000a00 */
        /* <DEDUP_REMOVED lines=10> */
[----:B--2---:R-:W-:-:S05]  /*1054c0*/  @P3 IMAD.WIDE R10, R12, 0x4, R10 ;  /* 0x000000040c0a3825 */ /* 0x004fca00078e020a */
[----:B------:R-:W-:Y:S04]  /*1054d0*/  @P3 STG.E desc[UR6][R10.64], RZ ;  /* 0x000000ff0a003986 */ /* 0x000fe8000c101906 */
[----:B------:R-:W-:Y:S04]  /*1054e0*/  @P3 STG.E desc[UR8][R10.64+0x4], RZ ;  /* 0x000004ff0a003986 */ /* 0x000fe8000c101908 */
[----:B------:R-:W-:Y:S04]  /*1054f0*/  @P3 STG.E desc[UR10][R10.64+0x8], RZ ;  /* 0x000008ff0a003986 */ /* 0x000fe8000c10190a */
[----:B------:R2:W-:Y:S02]  /*105500*/  @P3 STG.E desc[UR12][R10.64+0xc], RZ ;  /* 0x00000cff0a003986 */ /* 0x0005e4000c10190c */
[----:B--2---:R-:W-:-:S04]  /*105510*/  LOP3.LUT R10, R31, 0x3, RZ, 0xc0, !PT ;  /* 0x000000031f0a7812 */ /* 0x004fc800078ec0ff */
[----:B------:R-:W-:-:S13]  /*105520*/  ISETP.NE.AND P6, PT, R10, RZ, PT ;  /* 0x000000ff0a00720c */ /* 0x000fda0003fc5270 */
[----:B------:R-:W-:Y:S05]  /*105530*/  @!P6 BRA `(.L_x_5159) ;  /* 0x00000000004ce947 */ /* 0x000fea0003800000 */
[----:B------:R-:W-:Y:S02]  /*105540*/  LOP3.LUT R11, R31, 0x1, RZ, 0xc0, !PT ;  /* 0x000000011f0b7812 */ /* 0x000fe400078ec0ff */
[----:B------:R-:W-:Y:S02]  /*105550*/  ISETP.NE.AND P3, PT, R10, 0x1, PT ;  /* 0x000000010a00780c */ /* 0x000fe40003f65270 */
[----:B------:R-:W-:-:S11]  /*105560*/  ISETP.NE.U32.AND P6, PT, R11, 0x1, PT ;  /* 0x000000010b00780c */ /* 0x000fd60003fc5070 */
[----:B------:R-:W2:Y:S01]  /*105570*/  @P3 LDC.64 R12, c[0x0][0x430] ;  /* 0x00010c00ff0c3b82 */ /* 0x000ea20000000a00 */
[----:B------:R-:W-:Y:S01]  /*105580*/  @P3 R2UR UR6, R212 ;  /* 0x00000000d40632ca */ /* 0x000fe200000e0000 */
[----:B------:R-:W-:Y:S01]  /*105590*/  @P3 IMAD.IADD R22, R18, 0x1, R9 ;  /* 0x0000000112163824 */ /* 0x000fe200078e0209 */
[----:B------:R-:W-:Y:S01]  /*1055a0*/  @P3 R2UR UR7, R213 ;  /* 0x00000000d50732ca */ /* 0x000fe200000e0000 */
[----:B------:R-:W-:Y:S01]  /*1055b0*/  @P3 VIADD R9, R9, 0x2 ;  /* 0x0000000209093836 */ /* 0x000fe20000000000 */
[C---:B------:R-:W-:Y:S02]  /*1055c0*/  @P3 R2UR UR8, R212.reuse ;  /* 0x00000000d40832ca */ /* 0x040fe400000e0000 */
[C---:B------:R-:W-:Y:S01]  /*1055d0*/  @P3 R2UR UR9, R213.reuse ;  /* 0x00000000d50932ca */ /* 0x040fe200000e0000 */
[----:B------:R-:W3:Y:S01]  /*1055e0*/  @!P6 LDC.64 R10, c[0x0][0x430] ;  /* 0x00010c00ff0aeb82 */ /* 0x000ee20000000a00 */
[----:B------:R-:W-:Y:S01]  /*1055f0*/  @!P6 R2UR UR10, R212 ;  /* 0x00000000d40ae2ca */ /* 0x000fe200000e0000 */
[----:B------:R-:W-:Y:S01]  /*105600*/  @!P6 IMAD.IADD R9, R18, 0x1, R9 ;  /* 0x000000011209e824 */ /* 0x000fe200078e0209 */
[----:B------:R-:W-:Y:S01]  /*105610*/  @!P6 R2UR UR11, R213 ;  /* 0x00000000d50be2ca */ /* 0x000fe200000e0000 */
[----:B--2---:R-:W-:-:S05]  /*105620*/  @P3 IMAD.WIDE R12, R22, 0x4, R12 ;  /* 0x00000004160c3825 */ /* 0x004fca00078e020c */
[----:B------:R4:W-:Y:S01]  /*105630*/  @P3 STG.E desc[UR6][R12.64], RZ ;  /* 0x000000ff0c003986 */ /* 0x0009e2000c101906 */
[----:B---3--:R-:W-:-:S03]  /*105640*/  @!P6 IMAD.WIDE R10, R9, 0x4, R10 ;  /* 0x00000004090ae825 */ /* 0x008fc600078e020a */
[----:B------:R4:W-:Y:S04]  /*105650*/  @P3 STG.E desc[UR8][R12.64+0x4], RZ ;  /* 0x000004ff0c003986 */ /* 0x0009e8000c101908 */
[----:B------:R4:W-:Y:S02]  /*105660*/  @!P6 STG.E desc[UR10][R10.64], RZ ;  /* 0x000000ff0a00e986 */ /* 0x0009e4000c10190a */
.L_x_5159:
[----:B------:R-:W-:Y:S05]  /*105670*/  BSYNC.RECONVERGENT B0 ;  /* 0x0000000000007941 */ /* 0x000fea0003800200 */
.L_x_5158:
[----:B------:R-:W-:Y:S04]  /*105680*/  BSSY.RECONVERGENT B0, `(.L_x_5163) ;  /* 0x0000069000007945 */ /* 0x000fe80003800200 */
        /* <DEDUP_REMOVED lines=10> */
.L_x_5167:
[----:B---3--:R-:W3:Y:S01]  /*105730*/  LDCU.64 UR6, c[0x0][0x430] ;  /* 0x00008600ff0677ac */ /* 0x008ee20008000a00 */
[----:B----4-:R-:W4:Y:S01]  /*105740*/  LDC.64 R12, c[0x0][0x430] ;  /* 0x00010c00ff0c7b82 */ /* 0x010f220000000a00 */
[----:B--2---:R-:W-:Y:S02]  /*105750*/  IADD3 R11, P3, PT, R18, R40, RZ ;  /* 0x00000028120b7210 */ /* 0x004fe40007f7e0ff */
        /* <DEDUP_REMOVED lines=12> */
[C---:B------:R-:W-:Y:S01]  /*105820*/  R2UR UR7, R213.reuse ;  /* 0x00000000d50772ca */ /* 0x040fe200000e0000 */
[----:B------:R-:W-:Y:S01]  /*105830*/  VIADD R40, R40, 0x8 ;  /* 0x0000000828287836 */ /* 0x000fe20000000000 */
[----:B------:R-:W-:Y:S01]  /*105840*/  R2UR UR15, R213 ;  /* 0x00000000d50f72ca */ /* 0x000fe200000e0000 */
[----:B----4-:R-:W-:Y:S01]  /*105850*/  IMAD.WIDE R12, R41, 0x4, R12 ;  /* 0x00000004290c7825 */ /* 0x010fe200078e020c */
        /* <DEDUP_REMOVED lines=16> */
.L_x_5166:
[----:B------:R-:W-:Y:S05]  /*105960*/  BSYNC.RECONVERGENT B1 ;  /* 0x0000000000017941 */ /* 0x000fea0003800200 */
.L_x_5165:
        /* <DEDUP_REMOVED lines=8> */
[----:B--2---:R-:W-:Y:S01]  /*1059f0*/  IADD3 R11, P3, PT, R18, R9, RZ ;  /* 0x00000009120b7210 */ /* 0x004fe20007f7e0ff */
        /* <DEDUP_REMOVED lines=18> */
.L_x_5169:
[----:B------:R-:W-:Y:S05]  /*105b20*/  BSYNC.RECONVERGENT B1 ;  /* 0x0000000000017941 */ /* 0x000fea0003800200 */
.L_x_5168:
[----:B------:R-:W-:Y:S05]  /*105b30*/  @!P2 BRA `(.L_x_5164) ;  /* 0x000000000074a947 */ /* 0x000fea0003800000 */
[----:B--234-:R-:W-:Y:S01]  /*105b40*/  LOP3.LUT R10, R30, 0x1, RZ, 0xc0, !PT ;  /* 0x000000011e0a7812 */ /* 0x01cfe200078ec0ff */
[----:B------:R-:W-:Y:S01]  /*105b50*/  BSSY.RECONVERGENT B1, `(.L_x_5170) ;  /* 0x0000014000017945 */ /* 0x000fe20003800200 */
[----:B------:R-:W-:Y:S02]  /*105b60*/  ISETP.NE.AND P3, PT, R22, 0x1, PT ;  /* 0x000000011600780c */ /* 0x000fe40003f65270 */
[----:B------:R-:W-:-:S13]  /*105b70*/  ISETP.NE.U32.AND P2, PT, R10, 0x1, PT ;  /* 0x000000010a00780c */ /* 0x000fda0003f45070 */
[----:B------:R-:W2:Y:S01]  /*105b80*/  @!P2 LDC.64 R10, c[0x0][0x430] ;  /* 0x00010c00ff0aab82 */ /* 0x000ea20000000a00 */
[----:B------:R-:W-:Y:S05]  /*105b90*/  @!P3 BRA `(.L_x_5171) ;  /* 0x00000000003cb947 */ /* 0x000fea0003800000 */
[----:B------:R-:W3:Y:S01]  /*105ba0*/  LDC.64 R22, c[0x0][0x430] ;  /* 0x00010c00ff167b82 */ /* 0x000ee20000000a00 */
[----:B------:R-:W4:Y:S01]  /*105bb0*/  LDCU.64 UR6, c[0x0][0x430] ;  /* 0x00008600ff0677ac */ /* 0x000f220008000a00 */
        /* <DEDUP_REMOVED lines=8> */
[----:B----4-:R-:W-:-:S04]  /*105c40*/  LEA R12, P3, R13, UR6, 0x2 ;  /* 0x000000060d0c7c11 */ /* 0x010fc8000f8610ff */
[----:B------:R-:W-:Y:S01]  /*105c50*/  LEA.HI.X R13, R13, UR7, R40, 0x2, P3 ;  /* 0x000000070d0d7c11 */ /* 0x000fe200098f1428 */
[----:B---3--:R-:W-:-:S04]  /*105c60*/  IMAD.WIDE R22, R41, 0x4, R22 ;  /* 0x0000000429167825 */ /* 0x008fc800078e0216 */
[----:B------:R3:W-:Y:S04]  /*105c70*/  STG.E desc[UR8][R12.64+0x64], RZ ;  /* 0x000064ff0c007986 */ /* 0x0007e8000c101908 */
[----:B------:R3:W-:Y:S02]  /*105c80*/  STG.E desc[UR10][R22.64], RZ ;  /* 0x000000ff16007986 */ /* 0x0007e4000c10190a */
.L_x_5171:
[----:B------:R-:W-:Y:S05]  /*105c90*/  BSYNC.RECONVERGENT B1 ;  /* 0x0000000000017941 */ /* 0x000fea0003800200 */
.L_x_5170:
[----:B------:R-:W-:Y:S02]  /*105ca0*/  @!P2 IADD3 R9, P3, PT, R18, R9, RZ ;  /* 0x000000091209a210 */ /* 0x000fe40007f7e0ff */
[----:B------:R-:W-:Y:S02]  /*105cb0*/  @!P2 R2UR UR6, R212 ;  /* 0x00000000d406a2ca */ /* 0x000fe400000e0000 */
[----:B------:R-:W-:Y:S02]  /*105cc0*/  @!P2 R2UR UR7, R213 ;  /* 0x00000000d507a2ca */ /* 0x000fe400000e0000 */
[----:B---3--:R-:W-:Y:S02]  /*105cd0*/  @!P2 LEA.HI.X.SX32 R12, R18, RZ, 0x1, P3 ;  /* 0x000000ff120ca211 */ /* 0x008fe400018f0eff */
[----:B--2---:R-:W-:-:S04]  /*105ce0*/  @!P2 LEA R10, P3, R9, R10, 0x2 ;  /* 0x0000000a090aa211 */ /* 0x004fc800078610ff */
[----:B------:R-:W-:-:S05]  /*105cf0*/  @!P2 LEA.HI.X R11, R9, R11, R12, 0x2, P3 ;  /* 0x0000000b090ba211 */ /* 0x000fca00018f140c */
[----:B------:R2:W-:Y:S04]  /*105d00*/  @!P2 STG.E desc[UR6][R10.64+0x64], RZ ;  /* 0x000064ff0a00a986 */ /* 0x0005e8000c101906 */
.L_x_5164:
[----:B------:R-:W-:Y:S05]  /*105d10*/  BSYNC.RECONVERGENT B0 ;  /* 0x0000000000007941 */ /* 0x000fea0003800200 */
.L_x_5163:
[----:B------:R-:W5:Y:S01]  /*105d20*/  LDC.64 R40, c[0x0][0x428] ;  /* 0x00010a00ff287b82 */ /* 0x000f620000000a00 */
[----:B------:R-:W-:Y:S01]  /*105d30*/  VIADD R9, R3, 0xffffffff ;  /* 0xffffffff03097836 */ /* 0x000fe20000000000 */
[----:B------:R-:W-:Y:S01]  /*105d40*/  R2UR UR6, R212 ;  /* 0x00000000d40672ca */ /* 0x000fe200000e0000 */
[----:B--234-:R-:W-:Y:S01]  /*105d50*/  IMAD.IADD R10, R17, 0x1, R0 ;  /* 0x00000001110a7824 */ /* 0x01cfe200078e0200 */
        /* <DEDUP_REMOVED lines=10> */
[----:B------:R-:W2:Y:S01]  /*105e00*/  LDC.64 R12, c[0x0][0x430] ;  /* 0x00010c00ff0c7b82 */ /* 0x000ea20000000a00 */
[C---:B------:R-:W-:Y:S01]  /*105e10*/  R2UR UR6, R212.reuse ;  /* 0x00000000d40672ca */ /* 0x040fe200000e0000 */
[----:B------:R-:W-:Y:S01]  /*105e20*/  IMAD.IADD R10, R15, 0x1, R3 ;  /* 0x000000010f0a7824 */ /* 0x000fe200078e0203 */
[C---:B------:R-:W-:Y:S01]  /*105e30*/  R2UR UR7, R213.reuse ;  /* 0x00000000d50772ca */ /* 0x040fe200000e0000 */
[----:B------:R-:W-:Y:S01]  /*105e40*/  BSSY.RECONVERGENT B3, `(.L_x_5174) ;  /* 0x00003c1000037945 */ /* 0x000fe20003800200 */
[----:B------:R-:W-:Y:S02]  /*105e50*/  R2UR UR8, R212 ;  /* 0x00000000d40872ca */ /* 0x000fe400000e0000 */
[----:B------:R-:W-:Y:S02]  /*105e60*/  R2UR UR9, R213 ;  /* 0x00000000d50972ca */ /* 0x000fe400000e0000 */
[----:B------:R-:W-:Y:S01]  /*105e70*/  IADD3 R9, PT, PT, R15, 0x19, R0 ;  /* 0x000000190f097810 */ /* 0x000fe20007ffe000 */
[----:B--2---:R-:W-:-:S04]  /*105e80*/  IMAD.WIDE R10, R10, 0x4, R12 ;  /* 0x000000040a0a7825 */ /* 0x004fc800078e020c */
[----:B------:R-:W-:Y:S02]  /*105e90*/  IMAD.WIDE R12, R9, 0x4, R12 ;  /* 0x00000004090c7825 */ /* 0x000fe400078e020c */
[----:B------:R2:W-:Y:S04]  /*105ea0*/  STG.E desc[UR6][R10.64], R0 ;  /* 0x000000000a007986 */ /* 0x0005e8000c101906 */
[----:B------:R2:W-:Y:S02]  /*105eb0*/  STG.E desc[UR8][R12.64], R3 ;  /* 0x000000030c007986 */ /* 0x0005e4000c101908 */
.L_x_5221:
[----:B--2--5:R-:W-:Y:S01]  /*105ec0*/  LOP3.LUT R11, R8, 0xffff, RZ, 0xc0, !PT ;  /* 0x0000ffff080b7812 */ /* 0x024fe200078ec0ff */
[----:B------:R-:W-:Y:S01]  /*105ed0*/  BSSY.RECONVERGENT B1, `(.L_x_5175) ;  /* 0x00001a4000017945 */ /* 0x000fe20003800200 */
[----:B------:R-:W-:Y:S02]  /*105ee0*/  LOP3.LUT R200, R19, 0xffff, RZ, 0xc0, !PT ;  /* 0x0000ffff13c87812 */ /* 0x000fe400078ec0ff */
[----:B------:R-:W-:Y:S02]  /*105ef0*/  PRMT R8, R11, 0x8880, RZ ;  /* 0x000088800b087816 */ /* 0x000fe400000000ff */
[----:B------:R-:W-:-:S05]  /*105f00*/  PRMT R9, R200, 0x8880, RZ ;  /* 0x00008880c8097816 */ /* 0x000fca00000000ff */
[----:B------:R-:W-:-:S05]  /*105f10*/  IMAD.IADD R9, R8, 0x1, R9 ;  /* 0x0000000108097824 */ /* 0x000fca00078e0209 */
[----:B------:R-:W-:-:S13]  /*105f20*/  ISETP.NE.AND P2, PT, R9, 0x3, PT ;  /* 0x000000030900780c */ /* 0x000fda0003f45270 */
[----:B------:R-:W-:Y:S05]  /*105f30*/  @!P2 BRA `(.L_x_5176) ;  /* 0x000000000050a947 */ /* 0x000fea0003800000 */
[----:B------:R-:W2:Y:S01]  /*105f40*/  LDC.64 R8, c[0x0][0x428] ;  /* 0x00010a00ff087b82 */ /* 0x000ea20000000a00 */
        /* <DEDUP_REMOVED lines=14> */
[----:B--2---:R-:W-:-:S04]  /*106030*/  IMAD.WIDE R8, R10, 0x8, R8 ;  /* 0x000000080a087825 */ /* 0x004fc800078e0208 */
[----:B------:R-:W-:Y:S01]  /*106040*/  IMAD.MOV.U32 R10, RZ, RZ, 0x0 ;  /* 0x00000000ff0a7424 */ /* 0x000fe200078e00ff */
[----:B------:R2:W-:Y:S04]  /*106050*/  STG.E.64 desc[UR6][R8.64], R12 ;  /* 0x0000000c08007986 */ /* 0x0005e8000c101b06 */
[----:B------:R2:W-:Y:S01]  /*106060*/  STG.E.64 desc[UR8][R8.64+-0x1388], R10 ;  /* 0xffec780a08007986 */ /* 0x0005e2000c101b08 */
[----:B------:R-:W-:Y:S05]  /*106070*/  BRA `(.L_x_5177) ;  /* 0x0000001800247947 */ /* 0x000fea0003800000 */
.L_x_5176:
[----:B------:R-:W-:Y:S01]  /*106080*/  VIADD R10, R1, 0x86 ;  /* 0x00000086010a7836 */ /* 0x000fe20000000000 */
[----:B------:R-:W2:Y:S03]  /*106090*/  LDC.64 R12, c[0x0][0x410] ;  /* 0x00010400ff0c7b82 */ /* 0x000ea60000000a00 */
[C---:B------:R-:W-:Y:S02]  /*1060a0*/  IMAD.IADD R9, R10.reuse, 0x1, R0 ;  /* 0x000000010a097824 */ /* 0x040fe400078e0200 */
[----:B------:R-:W-:-:S03]  /*1060b0*/  IMAD.IADD R214, R10, 0x1, R3 ;  /* 0x000000010ad67824 */ /* 0x000fc600078e0203 */
[----:B------:R-:W3:Y:S01]  /*1060c0*/  LDC.64 R198, c[0x0][0x410] ;  /* 0x00010400ffc67b82 */ /* 0x000ee20000000a00 */
[----:B------:R-:W4:Y:S04]  /*1060d0*/  LDL.S8 R9, [R9+0x1a] ;  /* 0x00001a0009097983 */ /* 0x000f280000100200 */
[----:B------:R-:W5:Y:S01]  /*1060e0*/  LDL.U8 R214, [R214+-0x1] ;  /* 0xffffff00d6d67983 */ /* 0x000f620000100000 */
        /* <DEDUP_REMOVED lines=11> */
[----:B----4-:R-:W-:Y:S02]  /*1061a0*/  LOP3.LUT R22, R9, 0xffff, RZ, 0xc0, !PT ;  /* 0x0000ffff09167812 */ /* 0x010fe400078ec0ff */
[----:B------:R-:W-:Y:S02]  /*1061b0*/  PRMT R19, R19, 0x5410, R9 ;  /* 0x0000541013137816 */ /* 0x000fe40000000009 */
[----:B------:R-:W-:Y:S02]  /*1061c0*/  PRMT R200, R200, 0x3340, R22 ;  /* 0x00003340c8c87816 */ /* 0x000fe40000000016 */
[----:B------:R-:W-:Y:S02]  /*1061d0*/  PRMT R22, R11, 0x3340, RZ ;  /* 0x000033400b167816 */ /* 0x000fe400000000ff */
[----:B------:R-:W-:-:S02]  /*1061e0*/  SHF.R.S32.HI R11, RZ, 0x1f, R10 ;  /* 0x0000001fff0b7819 */ /* 0x000fc4000001140a */
[----:B------:R-:W-:Y:S02]  /*1061f0*/  PRMT R200, R200, 0x5410, R22 ;  /* 0x00005410c8c87816 */ /* 0x000fe40000000016 */
[----:B-----5:R-:W-:Y:S01]  /*106200*/  PRMT R201, R214, 0x8880, RZ ;  /* 0x00008880d6c97816 */ /* 0x020fe200000000ff */
[----:B------:R-:W-:-:S04]  /*106210*/  IMAD.WIDE R22, R8, 0x5, R10 ;  /* 0x0000000508167825 */ /* 0x000fc800078e020a */
[----:B------:R-:W-:Y:S01]  /*106220*/  IDP.4A.S8.U8 R200, R200, UR6, R201 ;  /* 0x00000006c8c87c26 */ /* 0x000fe200080002c9 */
[----:B------:R-:W-:Y:S01]  /*106230*/  UMOV UR6, 0x519 ;  /* 0x0000051900067882 */ /* 0x000fe20000000000 */
[----:B--2---:R-:W-:Y:S01]  /*106240*/  LEA R206, P2, R22, R12, 0x3 ;  /* 0x0000000c16ce7211 */ /* 0x004fe200078418ff */
[----:B------:R-:W-:Y:S01]  /*106250*/  IDP.2A.LO.S16.U8 R8, R19, UR6, R8 ;  /* 0x0000000613087c26 */ /* 0x000fe20008001208 */
[----:B------:R-:W-:Y:S01]  /*106260*/  R2UR UR6, R212 ;  /* 0x00000000d40672ca */ /* 0x000fe200000e0000 */
[----:B---3--:R-:W-:Y:S01]  /*106270*/  IMAD.WIDE R200, R200, 0x8, R198 ;  /* 0x00000008c8c87825 */ /* 0x008fe200078e02c6 */
        /* <DEDUP_REMOVED lines=75> */
[----:B01----:R-:W-:Y:S05]  /*106730*/  CALL.REL.NOINC `($__internal_0_$__cuda_sm20_div_rn_f64_full) ;  /* 0x0000075800387944 */ /* 0x003fea0003c00000 */
[----:B------:R-:W-:Y:S02]  /*106740*/  IMAD.MOV.U32 R82, RZ, RZ, R10 ;  /* 0x000000ffff527224 */ /* 0x000fe400078e000a */
[----:B------:R-:W-:-:S07]  /*106750*/  IMAD.MOV.U32 R83, RZ, RZ, R11 ;  /* 0x000000ffff537224 */ /* 0x000fce00078e000b */
.L_x_5182:
[----:B------:R-:W-:Y:S05]  /*106760*/  BSYNC.RECONVERGENT B2 ;  /* 0x0000000000027941 */ /* 0x000fea0003800200 */
.L_x_5181:
        /* <DEDUP_REMOVED lines=35> */
.L_x_5185:
[----:B------:R-:W-:Y:S05]  /*1069a0*/  BSYNC.RECONVERGENT B2 ;  /* 0x0000000000027941 */ /* 0x000fea0003800200 */
.L_x_5184:
        /* <DEDUP_REMOVED lines=9> */
.L_x_5180:
        /* <DEDUP_REMOVED lines=41> */
.L_x_5187:
[----:B------:R-:W-:Y:S05]  /*106cd0*/  BSYNC.RECONVERGENT B2 ;  /* 0x0000000000027941 */ /* 0x000fea0003800200 */
.L_x_5186:
        /* <DEDUP_REMOVED lines=37> */
.L_x_5189:
[----:B------:R-:W-:Y:S05]  /*106f30*/  BSYNC.RECONVERGENT B2 ;  /* 0x0000000000027941 */ /* 0x000fea0003800200 */
.L_x_5188:
        /* <DEDUP_REMOVED lines=9> */
.L_x_5179:
        /* <DEDUP_REMOVED lines=57> */
.L_x_5191:
[----:B------:R-:W-:Y:S05]  /*107360*/  BSYNC.RECONVERGENT B2 ;  /* 0x0000000000027941 */ /* 0x000fea0003800200 */
.L_x_5190:
        /* <DEDUP_REMOVED lines=37> */
.L_x_5193:
[----:B------:R-:W-:Y:S05]  /*1075c0*/  BSYNC.RECONVERGENT B2 ;  /* 0x0000000000027941 */ /* 0x000fea0003800200 */
.L_x_5192:
        /* <DEDUP_REMOVED lines=8> */
.L_x_5183:
[----:B------:R-:W-:Y:S05]  /*107650*/  BSYNC.RECONVERGENT B0 ;  /* 0x0000000000007941 */ /* 0x000fea0003800200 */
.L_x_5178:
        /* <DEDUP_REMOVED lines=35> */
.L_x_5195:
[----:B------:R-:W-:Y:S05]  /*107890*/  BSYNC.RECONVERGENT B0 ;  /* 0x0000000000007941 */ /* 0x000fea0003800200 */
.L_x_5194:
[----:B------:R-:W-:-:S06]  /*1078a0*/  DSETP.GEU.AND P2, PT, R82, R12, PT ;  /* 0x0000000c5200722a */ /* 0x000fcc0003f4e000 */
[----:B------:R-:W-:Y:S02]  /*1078b0*/  FSEL R204, R204, R22, !P2 ;  /* 0x00000016cccc7208 */ /* 0x000fe40005000000 */
[----:B------:R-:W-:Y:S02]  /*1078c0*/  FSEL R206, R206, R198, !P2 ;  /* 0x000000c6cece7208 */ /* 0x000fe40005000000 */
[----:B------:R-:W-:Y:S02]  /*1078d0*/  FSEL R22, R205, R23, !P2 ;  /* 0x00000017cd167208 */ /* 0x000fe40005000000 */
[----:B------:R-:W-:-:S03]  /*1078e0*/  FSEL R198, R207, R199, !P2 ;  /* 0x000000c7cfc67208 */ /* 0x000fc60005000000 */
[----:B------:R-:W-:Y:S02]  /*1078f0*/  IMAD.MOV.U32 R205, RZ, RZ, R22 ;  /* 0x000000ffffcd7224 */ /* 0x000fe400078e0016 */
[----:B------:R-:W-:-:S07]  /*107900*/  IMAD.MOV.U32 R207, RZ, RZ, R198 ;  /* 0x000000ffffcf7224 */ /* 0x000fce00078e00c6 */
.L_x_5177:
[----:B------:R-:W-:Y:S05]  /*107910*/  BSYNC.RECONVERGENT B1 ;  /* 0x0000000000017941 */ /* 0x000fea0003800200 */
.L_x_5175:
[----:B------:R-:W3:Y:S01]  /*107920*/  LDC.64 R22, c[0x0][0x428] ;  /* 0x00010a00ff167b82 */ /* 0x000ee20000000a00 */
[----:B------:R-:W-:Y:S01]  /*107930*/  VIADD R19, R3, 0xffffffff ;  /* 0xffffffff03137836 */ /* 0x000fe20000000000 */
[----:B------:R-:W-:Y:S01]  /*107940*/  R2UR UR6, R212 ;  /* 0x00000000d40672ca */ /* 0x000fe200000e0000 */
[----:B------:R-:W-:Y:S01]  /*107950*/  IMAD.IADD R203, R16, 0x1, R0 ;  /* 0x0000000110cb7824 */ /* 0x000fe200078e0200 */
[----:B------:R-:W-:Y:S01]  /*107960*/  R2UR UR7, R213 ;  /* 0x00000000d50772ca */ /* 0x000fe200000e0000 */
[----:B------:R-:W-:-:S04]  /*107970*/  IMAD R202, R30, R19, RZ ;  /* 0x000000131eca7224 */ /* 0x000fc800078e02ff */
[----:B--2---:R-:W-:-:S04]  /*107980*/  IMAD.IADD R12, R202, 0x1, R203 ;  /* 0x00000001ca0c7824 */ /* 0x004fc800078e02cb */
[----:B---3--:R-:W-:-:S05]  /*107990*/  IMAD.WIDE R12, R12, 0x8, R22 ;  /* 0x000000080c0c7825 */ /* 0x008fca00078e0216 */
[----:B------:R-:W2:Y:S01]  /*1079a0*/  LDG.E.64 R10, desc[UR6][R12.64] ;  /* 0x000000060c0a7981 */ /* 0x000ea2000c1e1b00 */
[----:B------:R-:W-:Y:S01]  /*1079b0*/  IMAD.MOV.U32 R8, RZ, RZ, -0x771c970f ;  /* 0x88e368f1ff087424 */ /* 0x000fe200078e00ff */
[----:B------:R-:W-:Y:S01]  /*1079c0*/  BSSY.RELIABLE B0, `(.L_x_5196) ;  /* 0x0000021000007945 */ /* 0x000fe20003800100 */
[----:B------:R-:W-:Y:S02]  /*1079d0*/  IMAD.MOV.U32 R9, RZ, RZ, 0x3ee4f8b5 ;  /* 0x3ee4f8b5ff097424 */ /* 0x000fe400078e00ff */
[----:B------:R-:W-:Y:S01]  /*1079e0*/  IMAD.MOV.U32 R200, RZ, RZ, R206 ;  /* 0x000000ffffc87224 */ /* 0x000fe200078e00ce */
[C-C-:B--2---:R-:W-:Y:S02]  /*1079f0*/  DADD R198, R10.reuse, -R206.reuse ;  /* 0x000000000ac67229 */ /* 0x144fe400000008ce */
[----:B------:R-:W-:-:S06]  /*107a00*/  DSETP.MAX.AND P3, P6, |R10|, |R206|, PT ;  /* 0x400000ce0a00722a */ /* 0x000fcc0003e6f200 */
[----:B------:R-:W-:Y:S01]  /*107a10*/  DSETP.GEU.AND P2, PT, |R198|, R8, PT ;  /* 0x00000008c600722a */ /* 0x000fe20003f4e200 */
[----:B------:R-:W-:Y:S02]  /*107a20*/  IMAD.MOV.U32 R198, RZ, RZ, R207 ;  /* 0x000000ffffc67224 */ /* 0x000fe400078e00cf */
[----:B------:R-:W-:-:S05]  /*107a30*/  IMAD.MOV.U32 R199, RZ, RZ, R11 ;  /* 0x000000ffffc77224 */ /* 0x000fca00078e000b */
[----:B------:R-:W-:Y:S01]  /*107a40*/  FSEL R201, |R199|, |R198|, P3 ;  /* 0x400000c6c7c97208 */ /* 0x000fe20001800200 */
[----:B------:R-:W-:Y:S01]  /*107a50*/  IMAD.MOV.U32 R199, RZ, RZ, 0x41cdcd64 ;  /* 0x41cdcd64ffc77424 */ /* 0x000fe200078e00ff */
[----:B------:R-:W-:Y:S01]  /*107a60*/  @P6 LOP3.LUT R201, R198, 0x80000, RZ, 0xfc, !PT ;  /* 0x00080000c6c96812 */ /* 0x000fe200078efcff */
[----:B------:R-:W-:-:S05]  /*107a70*/  IMAD.MOV.U32 R198, RZ, RZ, R10 ;  /* 0x000000ffffc67224 */ /* 0x000fca00078e000a */
[----:B------:R-:W-:Y:S01]  /*107a80*/  SEL R200, R198, R200, P3 ;  /* 0x000000c8c6c87207 */ /* 0x000fe20001800000 */
[----:B------:R-:W-:-:S06]  /*107a90*/  IMAD.MOV.U32 R198, RZ, RZ, -0x800000 ;  /* 0xff800000ffc67424 */ /* 0x000fcc00078e00ff */
        /* <DEDUP_REMOVED lines=9> */
[----:B------:R-:W-:Y:S01]  /*107b30*/  DADD R12, R12, -R204 ;  /* 0x000000000c0c7229 */ /* 0x000fe200000008cc */
[----:B------:R-:W-:Y:S01]  /*107b40*/  IMAD.MOV.U32 R205, RZ, RZ, R204 ;  /* 0x000000ffffcd7224 */ /* 0x000fe200078e00cc */
[----:B------:R-:W-:-:S04]  /*107b50*/  FSEL R204, |R200|, |R206|, P2 ;  /* 0x400000cec8cc7208 */ /* 0x000fc80001000200 */
[----:B------:R-:W-:Y:S02]  /*107b60*/  SEL R200, R201, R205, P2 ;  /* 0x000000cdc9c87207 */ /* 0x000fe40001000000 */
[----:B------:R-:W-:Y:S02]  /*107b70*/  DSETP.GEU.AND P2, PT, |R12|, R8, PT ;  /* 0x000000080c00722a */ /* 0x000fe40003f4e200 */
[----:B------:R-:W-:-:S05]  /*107b80*/  @P3 LOP3.LUT R204, R206, 0x80000, RZ, 0xfc, !PT ;  /* 0x00080000cecc3812 */ /* 0x000fca00078efcff */
[----:B------:R-:W-:-:S06]  /*107b90*/  IMAD.MOV.U32 R201, RZ, RZ, R204 ;  /* 0x000000ffffc97224 */ /* 0x000fcc00078e00cc */
[----:B------:R-:W-:-:S14]  /*107ba0*/  DSETP.LEU.AND P3, PT, R200, R198, PT ;  /* 0x000000c6c800722a */ /* 0x000fdc0003f6b000 */
[----:B------:R-:W-:Y:S05]  /*107bb0*/  @!P2 BREAK.RELIABLE P3, B0 ;  /* 0x000000000000a942 */ /* 0x000fea0001800100 */
[----:B------:R-:W-:Y:S05]  /*107bc0*/  @!P2 BRA P3, `(.L_x_5198) ;  /* 0x0000001c00a0a947 */ /* 0x000fea0001800000 */
.L_x_5197:
[----:B------:R-:W-:Y:S05]  /*107bd0*/  BSYNC.RELIABLE B0 ;  /* 0x0000000000007941 */ /* 0x000fea0003800100 */
.L_x_5196:
        /* <DEDUP_REMOVED lines=10> */
[----:B------:R-:W2:Y:S01]  /*107c80*/  LDL.U8 R201, [R201] ;  /* 0x00000000c9c97983 */ /* 0x000ea20000100000 */
[----:B------:R-:W-:-:S02]  /*107c90*/  IMAD.IADD R206, R13, 0x1, R0 ;  /* 0x000000010dce7824 */ /* 0x000fc400078e0200 */
[----:B------:R-:W3:Y:S01]  /*107ca0*/  LDC.64 R12, c[0x0][0x410] ;  /* 0x00010400ff0c7b82 */ /* 0x000ee20000000a00 */
[----:B------:R-:W2:Y:S04]  /*107cb0*/  LDL.U8 R204, [R204] ;  /* 0x00000000cccc7983 */ /* 0x000ea80000100000 */
[----:B------:R-:W4:Y:S04]  /*107cc0*/  LDL.U8 R205, [R205+0x1b] ;  /* 0x00001b00cdcd7983 */ /* 0x000f280000100000 */
[----:B------:R-:W5:Y:S01]  /*107cd0*/  LDL.S8 R206, [R206+0x1b] ;  /* 0x00001b00cece7983 */ /* 0x000f620000100200 */
[----:B------:R-:W-:Y:S01]  /*107ce0*/  IADD3 R202, PT, PT, R203, R202, -R30 ;  /* 0x000000cacbca7210 */ /* 0x000fe20007ffe81e */
[----:B------:R-:W-:Y:S01]  /*107cf0*/  UMOV UR6, 0x57d19 ;  /* 0x00057d1900067882 */ /* 0x000fe20000000000 */
[----:B------:R-:W-:-:S02]  /*107d00*/  R2UR UR10, R212 ;  /* 0x00000000d40a72ca */ /* 0x000fc400000e0000 */
[C---:B------:R-:W-:Y:S01]  /*107d10*/  R2UR UR11, R213.reuse ;  /* 0x00000000d50b72ca */ /* 0x040fe200000e0000 */
[----:B------:R-:W-:Y:S01]  /*107d20*/  VIADD R202, R202, 0xffffffff ;  /* 0xffffffffcaca7836 */ /* 0x000fe20000000000 */
[----:B------:R-:W-:Y:S02]  /*107d30*/  R2UR UR8, R212 ;  /* 0x00000000d40872ca */ /* 0x000fe400000e0000 */
[----:B------:R-:W-:Y:S01]  /*107d40*/  R2UR UR9, R213 ;  /* 0x00000000d50972ca */ /* 0x000fe200000e0000 */
[----:B------:R-:W-:-:S08]  /*107d50*/  IMAD.WIDE R22, R202, 0x8, R22 ;  /* 0x00000008ca167825 */ /* 0x000fd000078e0216 */
[----:B------:R-:W3:Y:S01]  /*107d60*/  LDG.E.64 R22, desc[UR10][R22.64] ;  /* 0x0000000a16167981 */ /* 0x000ee2000c1e1b00 */
[----:B--2---:R-:W-:Y:S02]  /*107d70*/  PRMT R201, R201, 0x3340, R204 ;  /* 0x00003340c9c97816 */ /* 0x004fe400000000cc */
[----:B----4-:R-:W-:-:S04]  /*107d80*/  PRMT R205, R205, 0x3340, RZ ;  /* 0x00003340cdcd7816 */ /* 0x010fc800000000ff */
[----:B------:R-:W-:-:S05]  /*107d90*/  PRMT R201, R201, 0x5410, R205 ;  /* 0x00005410c9c97816 */ /* 0x000fca00000000cd */
[----:B-----5:R-:W-:-:S04]  /*107da0*/  IDP.4A.S8.U8 R201, R201, UR6, R206 ;  /* 0x00000006c9c97c26 */ /* 0x020fc800080002ce */
[----:B---3--:R-:W-:-:S06]  /*107db0*/  IMAD.WIDE R12, R201, 0x8, R12 ;  /* 0x00000008c90c7825 */ /* 0x008fcc00078e020c */
        /* <DEDUP_REMOVED lines=13> */
[----:B------:R-:W2:Y:S01]  /*107e90*/  @!P3 LDC.64 R10, c[0x0][0x430] ;  /* 0x00010c00ff0abb82 */ /* 0x000ea20000000a00 */
[C---:B------:R-:W-:Y:S02]  /*107ea0*/  @!P3 R2UR UR6, R212.reuse ;  /* 0x00000000d406b2ca */ /* 0x040fe400000e0000 */
[C---:B------:R-:W-:Y:S02]  /*107eb0*/  @!P3 R2UR UR7, R213.reuse ;  /* 0x00000000d507b2ca */ /* 0x040fe400000e0000 */
[----:B------:R-:W-:Y:S02]  /*107ec0*/  @!P3 R2UR UR8, R212 ;  /* 0x00000000d408b2ca */ /* 0x000fe400000e0000 */
[----:B------:R-:W-:Y:S01]  /*107ed0*/  @!P3 R2UR UR9, R213 ;  /* 0x00000000d509b2ca */ /* 0x000fe200000e0000 */
[C---:B------:R-:W-:Y:S01]  /*107ee0*/  @!P3 IMAD.IADD R8, R15.reuse, 0x1, R19 ;  /* 0x000000010f08b824 */ /* 0x040fe200078e0213 */
[----:B------:R-:W-:-:S03]  /*107ef0*/  @!P3 IADD3 R12, PT, PT, R15, 0x19, R200 ;  /* 0x000000190f0cb810 */ /* 0x000fc60007ffe0c8 */
[----:B--2---:R-:W-:-:S04]  /*107f00*/  @!P3 IMAD.WIDE R8, R8, 0x4, R10 ;  /* 0x000000040808b825 */ /* 0x004fc800078e020a */
[----:B------:R-:W-:Y:S01]  /*107f10*/  @!P3 IMAD.WIDE R10, R12, 0x4, R10 ;  /* 0x000000040c0ab825 */ /* 0x000fe200078e020a */
[----:B------:R2:W-:Y:S04]  /*107f20*/  @!P3 STG.E desc[UR6][R8.64], R200 ;  /* 0x000000c80800b986 */ /* 0x0005e8000c101906 */
[----:B------:R2:W-:Y:S01]  /*107f30*/  @!P3 STG.E desc[UR8][R10.64], R19 ;  /* 0x000000130a00b986 */ /* 0x0005e2000c101908 */
[----:B------:R-:W-:Y:S01]  /*107f40*/  @!P3 PLOP3.LUT P2, PT, PT, PT, PT, 0x8, 0x80 ;  /* 0x000000000080b81c */ /* 0x000fe20003f4e170 */
[----:B------:R-:W-:Y:S02]  /*107f50*/  @!P3 IMAD.MOV.U32 R0, RZ, RZ, R200 ;  /* 0x000000ffff00b224 */ /* 0x000fe400078e00c8 */
[----:B------:R-:W-:-:S10]  /*107f60*/  @!P3 IMAD.MOV.U32 R3, RZ, RZ, R19 ;  /* 0x000000ffff03b224 */ /* 0x000fd400078e0013 */
.L_x_5200:
[----:B------:R-:W-:Y:S05]  /*107f70*/  BSYNC.RECONVERGENT B0 ;  /* 0x0000000000007941 */ /* 0x000fea0003800200 */
.L_x_5199:
[----:B------:R-:W-:Y:S04]  /*107f80*/  BSSY.RECONVERGENT B2, `(.L_x_5201) ;  /* 0x00001a6000027945 */ /* 0x000fe80003800200 */
[----:B------:R-:W-:Y:S05]  /*107f90*/  @!P2 BRA `(.L_x_5202) ;  /* 0x000000180090a947 */ /* 0x000fea0003800000 */
[----:B--2---:R-:W-:-:S07]  /*107fa0*/  IMAD.MOV.U32 R8, RZ, RZ, 0x3 ;  /* 0x00000003ff087424 */ /* 0x004fce00078e00ff */
.L_x_5220:
[----:B--2---:R-:W-:Y:S01]  /*107fb0*/  IMAD.IADD R19, R0, 0x1, -R8 ;  /* 0x0000000100137824 */ /* 0x004fe200078e0a08 */
        /* <DEDUP_REMOVED lines=12> */
[----:B------:R-:W2:Y:S01]  /*108080*/  LDC.64 R198, c[0x0][0x428] ;  /* 0x00010a00ffc67b82 */ /* 0x000ea20000000a00 */
[----:B------:R-:W-:Y:S01]  /*108090*/  IMAD.IADD R11, R17, 0x1, R0 ;  /* 0x00000001110b7824 */ /* 0x000fe200078e0200 */
[----:B------:R-:W-:Y:S02]  /*1080a0*/  R2UR UR6, R212 ;  /* 0x00000000d40672ca */ /* 0x000fe400000e0000 */
[----:B------:R-:W-:Y:S01]  /*1080b0*/  R2UR UR7, R213 ;  /* 0x00000000d50772ca */ /* 0x000fe200000e0000 */
[----:B------:R-:W-:-:S03]  /*1080c0*/  IMAD R11, R30, R10, R11 ;  /* 0x0000000a1e0b7224 */ /* 0x000fc600078e020b */
[----:B------:R-:W3:Y:S01]  /*1080d0*/  LDC.64 R206, c[0x0][0x410] ;  /* 0x00010400ffce7b82 */ /* 0x000ee20000000a00 */
[----:B--2---:R-:W-:-:S08]  /*1080e0*/  IMAD.WIDE R198, R11, 0x8, R198 ;  /* 0x000000080bc67825 */ /* 0x004fd000078e02c6 */
[----:B------:R-:W2:Y:S01]  /*1080f0*/  LDG.E.64 R200, desc[UR6][R198.64+0x1388] ;  /* 0x00138806c6c87981 */ /* 0x000ea2000c1e1b00 */
[----:B------:R-:W-:Y:S01]  /*108100*/  UMOV UR6, 0xcccccccd ;  /* 0xcccccccd00067882 */ /* 0x000fe20000000000 */
[----:B------:R-:W-:Y:S01]  /*108110*/  UMOV UR7, 0x4016cccc ;  /* 0x4016cccc00077882 */ /* 0x000fe20000000000 */
[----:B------:R-:W-:Y:S01]  /*108120*/  LOP3.LUT R10, RZ, R19, RZ, 0x33, !PT ;  /* 0x00000013ff0a7212 */ /* 0x000fe200078e33ff */
[----:B------:R-:W-:-:S03]  /*108130*/  VIADD R12, R1, 0x86 ;  /* 0x00000086010c7836 */ /* 0x000fc60000000000 */
[--C-:B------:R-:W-:Y:S01]  /*108140*/  IADD3 R9, PT, PT, R10, R9, R0.reuse ;  /* 0x000000090a097210 */ /* 0x100fe20007ffe000 */
[C---:B------:R-:W-:Y:S02]  /*108150*/  IMAD.IADD R223, R12.reuse, 0x1, R0 ;  /* 0x000000010cdf7824 */ /* 0x040fe400078e0200 */
[----:B------:R-:W-:Y:S02]  /*108160*/  IMAD.IADD R224, R12, 0x1, R3 ;  /* 0x000000010ce07824 */ /* 0x000fe400078e0203 */
[----:B---3--:R-:W-:-:S04]  /*108170*/  IMAD.WIDE R202, R9, 0x8, R206 ;  /* 0x0000000809ca7825 */ /* 0x008fc800078e02ce */
[----:B------:R-:W-:Y:S01]  /*108180*/  IMAD.WIDE.U32 R206, R9, 0x8, R206 ;  /* 0x0000000809ce7825 */ /* 0x000fe200078e00ce */
[----:B--2---:R-:W-:Y:S01]  /*108190*/  DADD R204, R200, -UR6 ;  /* 0x80000006c8cc7e29 */ /* 0x004fe20008000000 */
[----:B------:R-:W-:Y:S01]  /*1081a0*/  UMOV UR6, 0x3a29c77a ;  /* 0x3a29c77a00067882 */ /* 0x000fe20000000000 */
[----:B------:R-:W-:-:S06]  /*1081b0*/  UMOV UR7, 0x3fffcb92 ;  /* 0x3fffcb9200077882 */ /* 0x000fcc0000000000 */
[----:B------:R-:W-:-:S11]  /*1081c0*/  DFMA R204, R36, UR6, R204 ;  /* 0x0000000624cc7c2b */ /* 0x000fd600080000cc */
.L_x_5219:
        /* <DEDUP_REMOVED lines=14> */
[----:B------:R-:W2:Y:S01]  /*1082b0*/  LDC.64 R214, c[0x0][0x428] ;  /* 0x00010a00ffd67b82 */ /* 0x000ea20000000a00 */
        /* <DEDUP_REMOVED lines=10> */
[----:B------:R-:W3:Y:S03]  /*108360*/  LDL.U8 R10, [R224] ;  /* 0x00000000e00a7983 */ /* 0x000ee60000100000 */
[C---:B------:R-:W-:Y:S02]  /*108370*/  IMAD.IADD R13, R12.reuse, 0x1, R222 ;  /* 0x000000010c0d7824 */ /* 0x040fe400078e02de */
[----:B------:R-:W-:Y:S02]  /*108380*/  IMAD.IADD R9, R12, 0x1, R19 ;  /* 0x000000010c097824 */ /* 0x000fe400078e0213 */
[----:B------:R-:W4:Y:S04]  /*108390*/  LDL.S8 R12, [R223+0x1b] ;  /* 0x00001b00df0c7983 */ /* 0x000f280000100200 */
[----:B------:R-:W3:Y:S04]  /*1083a0*/  LDL.U8 R13, [R13] ;  /* 0x000000000d0d7983 */ /* 0x000ee80000100000 */
[----:B------:R-:W5:Y:S01]  /*1083b0*/  LDL.U8 R9, [R9+0x1b] ;  /* 0x00001b0009097983 */ /* 0x000f620000100000 */
        /* <DEDUP_REMOVED lines=8> */
[----:B---3--:R-:W-:Y:S02]  /*108440*/  PRMT R13, R13, 0x3340, R10 ;  /* 0x000033400d0d7816 */ /* 0x008fe4000000000a */
[----:B------:R-:W3:Y:S01]  /*108450*/  LDC.64 R10, c[0x0][0x410] ;  /* 0x00010400ff0a7b82 */ /* 0x000ee20000000a00 */
[----:B-----5:R-:W-:-:S04]  /*108460*/  PRMT R9, R9, 0x3340, RZ ;  /* 0x0000334009097816 */ /* 0x020fc800000000ff */
[----:B------:R-:W-:-:S05]  /*108470*/  PRMT R9, R13, 0x5410, R9 ;  /* 0x000054100d097816 */ /* 0x000fca0000000009 */
[----:B----4-:R-:W-:Y:S01]  /*108480*/  IDP.4A.S8.U8 R9, R9, UR6, R12 ;  /* 0x0000000609097c26 */ /* 0x010fe2000800020c */
[----:B------:R-:W-:Y:S01]  /*108490*/  R2UR UR6, R212 ;  /* 0x00000000d40672ca */ /* 0x000fe200000e0000 */
[----:B------:R-:W4:Y:S02]  /*1084a0*/  LDG.E.64 R12, desc[UR10][R206.64+0x5f98] ;  /* 0x005f980ace0c7981 */ /* 0x000f24000c1e1b00 */
[----:B---3--:R-:W-:-:S10]  /*1084b0*/  IMAD.WIDE R10, R9, 0x8, R10 ;  /* 0x00000008090a7825 */ /* 0x008fd400078e020a */
[----:B------:R-:W3:Y:S04]  /*1084c0*/  LDG.E.64 R208, desc[UR6][R206.64+0x6268] ;  /* 0x00626806ced07981 */ /* 0x000ee8000c1e1b00 */
[----:B------:R-:W3:Y:S04]  /*1084d0*/  LDG.E.64 R22, desc[UR8][R10.64+0x1388] ;  /* 0x001388080a167981 */ /* 0x000ee8000c1e1b00 */
[----:B------:R-:W4:Y:S01]  /*1084e0*/  LDG.E.64 R10, desc[UR12][R10.64] ;  /* 0x0000000c0a0a7981 */ /* 0x000f22000c1e1b00 */
[----:B---3--:R-:W-:Y:S02]  /*1084f0*/  DADD R22, R208, R22 ;  /* 0x00000000d0167229 */ /* 0x008fe40000000016 */
[----:B----4-:R-:W-:-:S11]  /*108500*/  DADD R10, R12, R10 ;  /* 0x000000000c0a7229 */ /* 0x010fd6000000000a */
.L_x_5209:
[----:B------:R-:W-:Y:S05]  /*108510*/  BSYNC.RECONVERGENT B5 ;  /* 0x0000000000057941 */ /* 0x000fea0003800200 */
.L_x_5208:
[----:B------:R-:W-:Y:S01]  /*108520*/  R2UR UR6, R212 ;  /* 0x00000000d40672ca */ /* 0x000fe200000e0000 */
[----:B------:R-:W-:Y:S01]  /*108530*/  VIADD R9, R222, 0xffffffff ;  /* 0xffffffffde097836 */ /* 0x000fe20000000000 */
[----:B------:R-:W-:Y:S01]  /*108540*/  R2UR UR7, R213 ;  /* 0x00000000d50772ca */ /* 0x000fe200000e0000 */
[----:B------:R-:W-:Y:S01]  /*108550*/  IMAD.IADD R12, R17, 0x1, R19 ;  /* 0x00000001110c7824 */ /* 0x000fe200078e0213 */
[----:B------:R-:W-:Y:S02]  /*108560*/  R2UR UR8, R212 ;  /* 0x00000000d40872ca */ /* 0x000fe400000e0000 */
[----:B------:R-:W-:Y:S01]  /*108570*/  R2UR UR9, R213 ;  /* 0x00000000d50972ca */ /* 0x000fe200000e0000 */
[----:B------:R-:W-:-:S04]  /*108580*/  IMAD R9, R30, R9, R12 ;  /* 0x000000091e097224 */ /* 0x000fc800078e020c */
[----:B--2---:R-:W-:-:S05]  /*108590*/  IMAD.WIDE R208, R9, 0x8, R214 ;  /* 0x0000000809d07825 */ /* 0x004fca00078e02d6 */
        /* <DEDUP_REMOVED lines=12> */
.L_x_5207:
[----:B------:R-:W-:Y:S01]  /*108660*/  VIADD R9, R1, 0x86 ;  /* 0x0000008601097836 */ /* 0x000fe20000000000 */
[----:B------:R-:W2:Y:S01]  /*108670*/  LDL.S8 R12, [R223+0x1b] ;  /* 0x00001b00df0c7983 */ /* 0x000ea20000100200 */
[----:B------:R-:W3:Y:S01]  /*108680*/  LDCU.64 UR6, c[0x0][0x410] ;  /* 0x00008200ff0677ac */ /* 0x000ee20008000a00 */
[----:B------:R-:W4:Y:S01]  /*108690*/  LDC.64 R214, c[0x0][0x428] ;  /* 0x00010a00ffd67b82 */ /* 0x000f220000000a00 */
[C---:B------:R-:W-:Y:S02]  /*1086a0*/  IMAD.IADD R10, R9.reuse, 0x1, R19 ;  /* 0x00000001090a7824 */ /* 0x040fe400078e0213 */
[----:B------:R-:W-:Y:S02]  /*1086b0*/  IMAD.IADD R13, R9, 0x1, R222 ;  /* 0x00000001090d7824 */ /* 0x000fe400078e02de */
[----:B------:R-:W5:Y:S04]  /*1086c0*/  LDL.S8 R9, [R224] ;  /* 0x00000000e0097983 */ /* 0x000f680000100200 */
[----:B------:R-:W3:Y:S04]  /*1086d0*/  LDL.S8 R10, [R10+0x1b] ;  /* 0x00001b000a0a7983 */ /* 0x000ee80000100200 */
        /* <DEDUP_REMOVED lines=12> */
[----:B------:R-:W5:Y:S01]  /*1087a0*/  LDG.E.64 R216, desc[UR8][R202.64+0x6268] ;  /* 0x00626808cad87981 */ /* 0x000f62000c1e1b00 */
[C---:B------:R-:W-:Y:S01]  /*1087b0*/  R2UR UR19, R213.reuse ;  /* 0x00000000d51372ca */ /* 0x040fe200000e0000 */
[----:B------:R-:W-:Y:S01]  /*1087c0*/  IMAD R220, R30, R220, R22 ;  /* 0x000000dc1edc7224 */ /* 0x000fe200078e0216 */
[----:B------:R-:W-:Y:S02]  /*1087d0*/  R2UR UR12, R212 ;  /* 0x00000000d40c72ca */ /* 0x000fe400000e0000 */
[----:B------:R-:W-:Y:S01]  /*1087e0*/  R2UR UR13, R213 ;  /* 0x00000000d50d72ca */ /* 0x000fe200000e0000 */
[----:B----4-:R-:W-:-:S02]  /*1087f0*/  IMAD.WIDE R220, R220, 0x8, R214 ;  /* 0x00000008dcdc7825 */ /* 0x010fc400078e02d6 */
[----:B------:R-:W4:Y:S01]  /*108800*/  LDG.E.64 R214, desc[UR14][R202.64+0x5f98] ;  /* 0x005f980ecad67981 */ /* 0x000f22000c1e1b00 */
[----:B------:R-:W-:Y:S02]  /*108810*/  R2UR UR20, R212 ;  /* 0x00000000d41472ca */ /* 0x000fe400000e0000 */
[----:B------:R-:W-:Y:S02]  /*108820*/  R2UR UR21, R213 ;  /* 0x00000000d51572ca */ /* 0x000fe400000e0000 */
[----:B---3--:R-:W-:-:S03]  /*108830*/  SHF.R.S32.HI R11, RZ, 0x1f, R10 ;  /* 0x0000001fff0b7819 */ /* 0x008fc6000001140a */
[----:B--2---:R-:W-:Y:S01]  /*108840*/  IMAD.WIDE R10, R13, 0x5, R10 ;  /* 0x000000050d0a7825 */ /* 0x004fe200078e020a */
[--C-:B------:R-:W-:Y:S02]  /*108850*/  SHF.R.S32.HI R13, RZ, 0x1f, R12.reuse ;  /* 0x0000001fff0d7819 */ /* 0x100fe4000001140c */
[----:B------:R-:W-:Y:S01]  /*108860*/  LEA R208, P3, R10, UR6, 0x3 ;  /* 0x000000060ad07c11 */ /* 0x000fe2000f8618ff */
[----:B-----5:R-:W-:-:S03]  /*108870*/  IMAD.WIDE R12, R9, 0x5, R12 ;  /* 0x00000005090c7825 */ /* 0x020fc600078e020c */
        /* <DEDUP_REMOVED lines=25> */
.L_x_5206:
[----:B------:R-:W-:-:S04]  /*108a10*/  ISETP.NE.AND P3, PT, R9, 0x1, PT ;  /* 0x000000010900780c */ /* 0x000fc80003f65270 */
[----:B------:R-:W-:-:S13]  /*108a20*/  ISETP.NE.OR P3, PT, R225, 0x1, P3 ;  /* 0x00000001e100780c */ /* 0x000fda0001f65670 */
[----:B------:R-:W-:Y:S05]  /*108a30*/  @P3 BRA `(.L_x_5211) ;  /* 0x0000000400e43947 */ /* 0x000fea0003800000 */
[----:B------:R-:W-:Y:S01]  /*108a40*/  VIADD R209, R1, 0x86 ;  /* 0x0000008601d17836 */ /* 0x000fe20000000000 */
[----:B------:R-:W2:Y:S01]  /*108a50*/  LDL.U8 R23, [R224] ;  /* 0x00000000e0177983 */ /* 0x000ea20000100000 */
[----:B------:R-:W3:Y:S02]  /*108a60*/  LDC.64 R216, c[0x0][0x428] ;  /* 0x00010a00ffd87b82 */ /* 0x000ee40000000a00 */
[C---:B------:R-:W-:Y:S01]  /*108a70*/  IMAD.IADD R208, R209.reuse, 0x1, R222 ;  /* 0x00000001d1d07824 */ /* 0x040fe200078e02de */
[----:B------:R-:W4:Y:S04]  /*108a80*/  LDL.U8 R12, [R223+0x1b] ;  /* 0x00001b00df0c7983 */ /* 0x000f280000100000 */
[----:B------:R-:W4:Y:S04]  /*108a90*/  LDL.U8 R13, [R223+0x1a] ;  /* 0x00001a00df0d7983 */ /* 0x000f280000100000 */
[----:B------:R-:W5:Y:S04]  /*108aa0*/  LDL.U8 R22, [R208+0x1] ;  /* 0x00000100d0167983 */ /* 0x000f680000100000 */
[----:B------:R-:W3:Y:S04]  /*108ab0*/  LDL.S8 R10, [R224+-0x1] ;  /* 0xffffff00e00a7983 */ /* 0x000ee80000100200 */
[----:B------:R-:W5:Y:S01]  /*108ac0*/  LDL.U8 R208, [R208] ;  /* 0x00000000d0d07983 */ /* 0x000f620000100000 */
[----:B------:R-:W-:-:S05]  /*108ad0*/  IMAD.IADD R11, R209, 0x1, R19 ;  /* 0x00000001d10b7824 */ /* 0x000fca00078e0213 */
[----:B------:R-:W3:Y:S04]  /*108ae0*/  LDL.U8 R9, [R11+0x1b] ;  /* 0x00001b000b097983 */ /* 0x000ee80000100000 */
[----:B------:R-:W3:Y:S01]  /*108af0*/  LDL.S8 R11, [R11+0x1c] ;  /* 0x00001c000b0b7983 */ /* 0x000ee20000100200 */
        /* <DEDUP_REMOVED lines=13> */
[----:B----4-:R-:W-:-:S04]  /*108bd0*/  PRMT R12, R13, 0x3340, R12 ;  /* 0x000033400d0c7816 */ /* 0x010fc8000000000c */
[----:B------:R-:W-:Y:S02]  /*108be0*/  PRMT R12, R12, 0x5410, R23 ;  /* 0x000054100c0c7816 */ /* 0x000fe40000000017 */
[----:B-----5:R-:W-:Y:S02]  /*108bf0*/  PRMT R208, R208, 0x3340, R22 ;  /* 0x00003340d0d07816 */ /* 0x020fe40000000016 */
[----:B------:R-:W2:Y:S01]  /*108c00*/  LDC.64 R22, c[0x0][0x410] ;  /* 0x00010400ff167b82 */ /* 0x000ea20000000a00 */
[----:B---3--:R-:W-:Y:S01]  /*108c10*/  PRMT R9, R9, 0x3340, RZ ;  /* 0x0000334009097816 */ /* 0x008fe200000000ff */
        /* <DEDUP_REMOVED lines=13> */
[----:B------:R-:W-:Y:S01]  /*108cf0*/  IMAD.WIDE R216, R9, 0x8, R216 ;  /* 0x0000000809d87825 */ /* 0x000fe200078e02d8 */
        /* <DEDUP_REMOVED lines=22> */
[----:B------:R-:W-:Y:S01]  /*108e60*/  DFMA R214, R214, R214, R214 ;  /* 0x000000d6d6d6722b */ /* 0x000fe200000000d6 */
[----:B------:R-:W-:-:S07]  /*108e70*/  FSEL R216, R12, RZ, !P3 ;  /* 0x000000ff0cd87208 */ /* 0x000fce0005800000 */
[----:B------:R-:W-:Y:S01]  /*108e80*/  DFMA R22, R22, R214, R22 ;  /* 0x000000d61616722b */ /* 0x000fe20000000016 */
[----:B------:R-:W-:-:S07]  /*108e90*/  FSEL R217, R13, +QNAN , !P3 ;  /* 0x7ff000000dd97808 */ /* 0x000fce0005800000 */
        /* <DEDUP_REMOVED lines=15> */
.L_x_5213:
[----:B------:R-:W-:Y:S05]  /*108f90*/  BSYNC.RECONVERGENT B5 ;  /* 0x0000000000057941 */ /* 0x000fea0003800200 */
.L_x_5212:
[----:B------:R-:W-:Y:S02]  /*108fa0*/  R2UR UR6, R212 ;  /* 0x00000000d40672ca */ /* 0x000fe400000e0000 */
[----:B------:R-:W-:-:S13]  /*108fb0*/  R2UR UR7, R213 ;  /* 0x00000000d50772ca */ /* 0x000fda00000e0000 */
[----:B------:R-:W2:Y:S01]  /*108fc0*/  LDG.E.64 R10, desc[UR6][R198.64] ;  /* 0x00000006c60a7981 */ /* 0x000ea2000c1e1b00 */
[----:B------:R-:W3:Y:S01]  /*108fd0*/  MUFU.RCP64H R13, R205 ;  /* 0x000000cd000d7308 */ /* 0x000ee20000001800 */
[----:B------:R-:W-:Y:S01]  /*108fe0*/  IMAD.MOV.U32 R12, RZ, RZ, 0x1 ;  /* 0x00000001ff0c7424 */ /* 0x000fe200078e00ff */
[----:B------:R-:W-:Y:S05]  /*108ff0*/  BSSY.RECONVERGENT B5, `(.L_x_5214) ;  /* 0x0000017000057945 */ /* 0x000fea0003800200 */
[----:B---3--:R-:W-:-:S08]  /*109000*/  DFMA R214, -R204, R12, 1 ;  /* 0x3ff00000ccd6742b */ /* 0x008fd0000000010c */
        /* <DEDUP_REMOVED lines=18> */
[----:B01----:R-:W-:Y:S05]  /*109130*/  CALL.REL.NOINC `($__internal_0_$__cuda_sm20_div_rn_f64_full) ;  /* 0x0000072c00b87944 */ /* 0x003fea0003c00000 */
[----:B------:R-:W-:Y:S02]  /*109140*/  IMAD.MOV.U32 R12, RZ, RZ, R10 ;  /* 0x000000ffff0c7224 */ /* 0x000fe400078e000a */
[----:B------:R-:W-:-:S07]  /*109150*/  IMAD.MOV.U32 R13, RZ, RZ, R11 ;  /* 0x000000ffff0d7224 */ /* 0x000fce00078e000b */
.L_x_5215:
[----:B------:R-:W-:Y:S05]  /*109160*/  BSYNC.RECONVERGENT B5 ;  /* 0x0000000000057941 */ /* 0x000fea0003800200 */
.L_x_5214:
[----:B------:R-:W-:-:S06]  /*109170*/  DSETP.GE.AND P3, PT, R22, R12, PT ;  /* 0x0000000c1600722a */ /* 0x000fcc0003f66000 */
[----:B------:R-:W-:Y:S02]  /*109180*/  FSEL R10, R216, RZ, P3 ;  /* 0x000000ffd80a7208 */ /* 0x000fe40001800000 */
[----:B------:R-:W-:Y:S02]  /*109190*/  FSEL R11, R217, +QNAN , P3 ;  /* 0x7ff00000d90b7808 */ /* 0x000fe40001800000 */
[----:B------:R-:W-:Y:S02]  /*1091a0*/  FSEL R22, R208, RZ, P3 ;  /* 0x000000ffd0167208 */ /* 0x000fe40001800000 */
[----:B------:R-:W-:Y:S01]  /*1091b0*/  FSEL R23, R209, -1.875, P3 ;  /* 0xbff00000d1177808 */ /* 0x000fe20001800000 */
[----:B------:R-:W-:Y:S06]  /*1091c0*/  BRA `(.L_x_5210) ;  /* 0x0000000400107947 */ /* 0x000fec0003800000 */
.L_x_5211:
[----:B------:R-:W-:Y:S01]  /*1091d0*/  VIADD R13, R1, 0x86 ;  /* 0x00000086010d7836 */ /* 0x000fe20000000000 */
[----:B------:R-:W2:Y:S04]  /*1091e0*/  LDL.U8 R23, [R223+0x1b] ;  /* 0x00001b00df177983 */ /* 0x000ea80000100000 */
[----:B------:R-:W2:Y:S01]  /*1091f0*/  LDL.U8 R208, [R223+0x1a] ;  /* 0x00001a00dfd07983 */ /* 0x000ea20000100000 */
[----:B------:R-:W-:-:S03]  /*109200*/  IMAD.IADD R12, R13, 0x1, R222 ;  /* 0x000000010d0c7824 */ /* 0x000fc600078e02de */
[----:B------:R-:W3:Y:S04]  /*109210*/  LDL.U8 R22, [R224] ;  /* 0x00000000e0167983 */ /* 0x000ee80000100000 */
[----:B------:R-:W4:Y:S01]  /*109220*/  LDL.S8 R11, [R224+-0x1] ;  /* 0xffffff00e00b7983 */ /* 0x000f220000100200 */
[C---:B------:R-:W-:Y:S01]  /*109230*/  R2UR UR10, R212.reuse ;  /* 0x00000000d40a72ca */ /* 0x040fe200000e0000 */
[----:B------:R-:W-:Y:S01]  /*109240*/  UMOV UR6, 0x5197d ;  /* 0x0005197d00067882 */ /* 0x000fe20000000000 */
[----:B------:R-:W-:Y:S01]  /*109250*/  R2UR UR11, R213 ;  /* 0x00000000d50b72ca */ /* 0x000fe200000e0000 */
[----:B------:R-:W5:Y:S01]  /*109260*/  LDL.U8 R209, [R12+0x1] ;  /* 0x000001000cd17983 */ /* 0x000f620000100000 */
[----:B------:R-:W-:Y:S01]  /*109270*/  IMAD.IADD R10, R13, 0x1, R19 ;  /* 0x000000010d0a7824 */ /* 0x000fe200078e0213 */
[----:B------:R-:W-:Y:S01]  /*109280*/  R2UR UR14, R212 ;  /* 0x00000000d40e72ca */ /* 0x000fe200000e0000 */
[----:B------:R-:W0:Y:S03]  /*109290*/  LDC.64 R228, c[0x0][0x428] ;  /* 0x00010a00ffe47b82 */ /* 0x000e260000000a00 */
        /* <DEDUP_REMOVED lines=27> */
[----:B------:R-:W-:-:S04]  /*109450*/  IMAD.WIDE R12, R11, 0x8, R12 ;  /* 0x000000080b0c7825 */ /* 0x000fc800078e020c */
[----:B------:R-:W-:Y:S01]  /*109460*/  IMAD.IADD R10, R17, 0x1, R19 ;  /* 0x00000001110a7824 */ /* 0x000fe200078e0213 */
[----:B------:R-:W3:Y:S04]  /*109470*/  LDG.E.64 R22, desc[UR16][R12.64+0x6360] ;  /* 0x006360100c167981 */ /* 0x000ee8000c1e1b00 */
[----:B------:R-:W4:Y:S01]  /*109480*/  LDG.E.64 R208, desc[UR14][R208.64+0x6360] ;  /* 0x0063600ed0d07981 */ /* 0x000f22000c1e1b00 */
[----:B------:R-:W-:-:S03]  /*109490*/  IMAD R220, R30, R220, R10 ;  /* 0x000000dc1edc7224 */ /* 0x000fc600078e020a */
[----:B------:R-:W5:Y:S01]  /*1094a0*/  LDG.E.64 R12, desc[UR6][R12.64+0x76e8] ;  /* 0x0076e8060c0c7981 */ /* 0x000f62000c1e1b00 */
[----:B0-----:R-:W-:-:S05]  /*1094b0*/  IMAD.WIDE R220, R220, 0x8, R228 ;  /* 0x00000008dcdc7825 */ /* 0x001fca00078e02e4 */
[----:B------:R-:W5:Y:S04]  /*1094c0*/  LDG.E.64 R10, desc[UR8][R220.64] ;  /* 0x00000008dc0a7981 */ /* 0x000f68000c1e1b00 */
[----:B------:R-:W5:Y:S01]  /*1094d0*/  LDG.E.64 R220, desc[UR10][R220.64+0x1388] ;  /* 0x0013880adcdc7981 */ /* 0x000f62000c1e1b00 */
[----:B------:R-:W-:-:S05]  /*1094e0*/  IMAD.IADD R9, R225, 0x1, -R9 ;  /* 0x00000001e1097824 */ /* 0x000fca00078e0a09 */
[----:B------:R-:W-:Y:S01]  /*1094f0*/  IABS R9, R9 ;  /* 0x0000000900097213 */ /* 0x000fe20000000000 */
[----:B------:R-:W-:Y:S01]  /*109500*/  UMOV UR6, 0x64b31d04 ;  /* 0x64b31d0400067882 */ /* 0x000fe20000000000 */
[----:B------:R-:W-:Y:S01]  /*109510*/  UMOV UR7, 0x3feef3e8 ;  /* 0x3feef3e800077882 */ /* 0x000fe20000000000 */
[----:B--2---:R-:W-:Y:S02]  /*109520*/  DADD R214, R218, R214 ;  /* 0x00000000dad67229 */ /* 0x004fe400000000d6 */
[----:B----4-:R-:W-:Y:S01]  /*109530*/  DADD R208, R216, R208 ;  /* 0x00000000d8d07229 */ /* 0x010fe200000000d0 */
[----:B------:R-:W0:Y:S07]  /*109540*/  I2F.F64 R216, R9 ;  /* 0x0000000900d87312 */ /* 0x000e2e0000201c00 */
[----:B---3--:R-:W-:-:S02]  /*109550*/  DADD R22, R208, R22 ;  /* 0x00000000d0167229 */ /* 0x008fc40000000016 */
        /* <DEDUP_REMOVED lines=11> */
.L_x_5210:
[----:B------:R-:W-:Y:S05]  /*109610*/  BSYNC.RECONVERGENT B0 ;  /* 0x0000000000007941 */ /* 0x000fea0003800200 */
.L_x_5205:
        /* <DEDUP_REMOVED lines=33> */
.L_x_5217:
[----:B------:R-:W-:-:S13]  /*109830*/  ISETP.GT.AND P3, PT, R222, 0x1, PT ;  /* 0x00000001de00780c */ /* 0x000fda0003f64270 */
[----:B------:R-:W-:Y:S05]  /*109840*/  @!P3 BREAK.RELIABLE B0 ;  /* 0x000000000000b942 */ /* 0x000fea0003800100 */
[----:B------:R-:W-:Y:S05]  /*109850*/  @!P3 BRA `(.L_x_5204) ;  /* 0x000000000050b947 */ /* 0x000fea0003800000 */
[----:B------:R-:W-:Y:S05]  /*109860*/  BSYNC.RELIABLE B0 ;  /* 0x0000000000007941 */ /* 0x000fea0003800100 */
.L_x_5216:
[----:B------:R-:W-:Y:S02]  /*109870*/  VIADD R19, R19, 0x1 ;  /* 0x0000000113137836 */ /* 0x000fe40000000000 */
[----:B------:R-:W-:-:S03]  /*109880*/  VIADD R222, R222, 0xffffffff ;  /* 0xffffffffdede7836 */ /* 0x000fc60000000000 */
[----:B------:R-:W-:-:S13]  /*109890*/  ISETP.GE.AND P3, PT, R19, R0, PT ;  /* 0x000000001300720c */ /* 0x000fda0003f66270 */
[----:B------:R-:W-:Y:S05]  /*1098a0*/  @!P3 BRA `(.L_x_5219) ;  /* 0xffffffe80048b947 */ /* 0x000fea000383ffff */
[----:B------:R-:W-:Y:S05]  /*1098b0*/  BRA `(.L_x_5204) ;  /* 0x0000000000387947 */ /* 0x000fea0003800000 */
.L_x_5218:
[----:B------:R-:W2:Y:S01]  /*1098c0*/  LDC.64 R12, c[0x0][0x430] ;  /* 0x00010c00ff0c7b82 */ /* 0x000ea20000000a00 */
        /* <DEDUP_REMOVED lines=8> */
[----:B--2---:R-:W-:-:S04]  /*109950*/  IMAD.WIDE R10, R10, 0x4, R12 ;  /* 0x000000040a0a7825 */ /* 0x004fc800078e020c */
[----:B------:R-:W-:Y:S01]  /*109960*/  IMAD.WIDE R12, R0, 0x4, R12 ;  /* 0x00000004000c7825 */ /* 0x000fe200078e020c */
[----:B------:R2:W-:Y:S03]  /*109970*/  STG.E desc[UR6][R10.64], R19 ;  /* 0x000000130a007986 */ /* 0x0005e6000c101906 */
[----:B------:R-:W-:Y:S01]  /*109980*/  IMAD.MOV.U32 R0, RZ, RZ, R19 ;  /* 0x000000ffff007224 */ /* 0x000fe200078e0013 */
[----:B------:R2:W-:Y:S06]  /*109990*/  STG.E desc[UR8][R12.64], R222 ;  /* 0x000000de0c007986 */ /* 0x0005ec000c101908 */
.L_x_5204:
[----:B------:R-:W-:Y:S05]  /*1099a0*/  BSYNC.RECONVERGENT B1 ;  /* 0x0000000000017941 */ /* 0x000fea0003800200 */
.L_x_5203:
[C---:B------:R-:W-:Y:S01]  /*1099b0*/  ISETP.LT.U32.AND P3, PT, R8.reuse, 0x20, PT ;  /* 0x000000200800780c */ /* 0x040fe20003f61070 */
[----:B------:R-:W-:-:S12]  /*1099c0*/  VIADD R8, R8, 0x1 ;  /* 0x0000000108087836 */ /* 0x000fd80000000000 */
[----:B------:R-:W-:Y:S05]  /*1099d0*/  @P2 BRA P3, `(.L_x_5220) ;  /* 0xffffffe400742947 */ /* 0x000fea000183ffff */
.L_x_5202:
[----:B------:R-:W-:Y:S05]  /*1099e0*/  BSYNC.RECONVERGENT B2 ;  /* 0x0000000000027941 */ /* 0x000fea0003800200 */
.L_x_5201:
[----:B--2---:R-:W-:-:S04]  /*1099f0*/  VIADD R9, R1, 0x86 ;  /* 0x0000008601097836 */ /* 0x004fc80000000000 */
[C---:B------:R-:W-:Y:S02]  /*109a00*/  IMAD.IADD R8, R9.reuse, 0x1, R3 ;  /* 0x0000000109087824 */ /* 0x040fe400078e0203 */
[----:B------:R-:W-:-:S04]  /*109a10*/  IMAD.IADD R19, R9, 0x1, R0 ;  /* 0x0000000109137824 */ /* 0x000fc800078e0200 */
[----:B------:R-:W5:Y:S04]  /*109a20*/  LDL.U8 R8, [R8] ;  /* 0x0000000008087983 */ /* 0x000f680000100000 */
[----:B------:R-:W5:Y:S01]  /*109a30*/  LDL.U8 R19, [R19+0x1b] ;  /* 0x00001b0013137983 */ /* 0x000f620000100000 */
[----:B------:R-:W-:Y:S05]  /*109a40*/  BRA `(.L_x_5221) ;  /* 0xffffffc4001c7947 */ /* 0x000fea000383ffff */
.L_x_5198:
[----:B------:R-:W-:Y:S05]  /*109a50*/  BSYNC.RECONVERGENT B3 ;  /* 0x0000000000037941 */ /* 0x000fea0003800200 */
.L_x_5174:
        /* <DEDUP_REMOVED lines=25> */
.L_x_5228:
[----:B------:R-:W2:Y:S01]  /*109bf0*/  LDC.64 R10, c[0x0][0x430] ;  /* 0x00010c00ff0a7b82 */ /* 0x000ea20000000a00 */
[----:B------:R-:W-:Y:S01]  /*109c00*/  R2UR UR6, R212 ;  /* 0x00000000d40672ca */ /* 0x000fe200000e0000 */
[----:B------:R-:W-:Y:S01]  /*109c10*/  IMAD.IADD R19, R18, 0x1, R12 ;  /* 0x0000000112137824 */ /* 0x000fe200078e020c */
[C---:B------:R-:W-:Y:S02]  /*109c20*/  R2UR UR7, R213.reuse ;  /* 0x00000000d50772ca */ /* 0x040fe400000e0000 */
[----:B------:R-:W-:Y:S02]  /*109c30*/  R2UR UR8, R212 ;  /* 0x00000000d40872ca */ /* 0x000fe400000e0000 */
[----:B------:R-:W-:Y:S01]  /*109c40*/  R2UR UR9, R213 ;  /* 0x00000000d50972ca */ /* 0x000fe200000e0000 */
[----:B--2---:R-:W-:-:S08]  /*109c50*/  IMAD.WIDE R10, R19, 0x4, R10 ;  /* 0x00000004130a7825 */ /* 0x004fd000078e020a */
        /* <DEDUP_REMOVED lines=67> */
.L_x_5227:
[----:B------:R-:W-:Y:S05]  /*10a090*/  BSYNC.RECONVERGENT B2 ;  /* 0x0000000000027941 */ /* 0x000fea0003800200 */
.L_x_5226:
[----:B------:R-:W-:Y:S05]  /*10a0a0*/  @!P0 BRA `(.L_x_5225) ;  /* 0x0000000400a48947 */ /* 0x000fea0003800000 */
[----:B------:R-:W-:Y:S01]  /*10a0b0*/  ISETP.GE.U32.AND P1, PT, R13, 0x8, PT ;  /* 0x000000080d00780c */ /* 0x000fe20003f26070 */
[----:B------:R-:W-:Y:S01]  /*10a0c0*/  BSSY.RECONVERGENT B2, `(.L_x_5229) ;  /* 0x000002c000027945 */ /* 0x000fe20003800200 */
[----:B------:R-:W-:-:S04]  /*10a0d0*/  LOP3.LUT R12, R31, 0x7, RZ, 0xc0, !PT ;  /* 0x000000071f0c7812 */ /* 0x000fc800078ec0ff */
[----:B------:R-:W-:-:S07]  /*10a0e0*/  ISETP.NE.AND P0, PT, R12, RZ, PT ;  /* 0x000000ff0c00720c */ /* 0x000fce0003f05270 */
[----:B------:R-:W-:Y:S06]  /*10a0f0*/  @!P1 BRA `(.L_x_5230) ;  /* 0x0000000000a09947 */ /* 0x000fec0003800000 */
        /* <DEDUP_REMOVED lines=40> */
.L_x_5230:
[----:B------:R-:W-:Y:S05]  /*10a380*/  BSYNC.RECONVERGENT B2 ;  /* 0x0000000000027941 */ /* 0x000fea0003800200 */
.L_x_5229:
        /* <DEDUP_REMOVED lines=16> */
[----:B------:R5:W4:Y:S01]  /*10a490*/  LDG.E R10, desc[UR8][R10.64+0xc] ;  /* 0x00000c080a0a7981 */ /* 0x000b22000c1e1900 */
[----:B------:R-:W-:-:S02]  /*10a4a0*/  VIADD R3, R3, 0x4 ;  /* 0x0000000403037836 */ /* 0x000fc40000000000 */
[----:B-----5:R-:W-:Y:S01]  /*10a4b0*/  VIADD R11, R0, 0x1 ;  /* 0x00000001000b7836 */ /* 0x020fe20000000000 */
[----:B--2---:R-:W-:Y:S02]  /*10a4c0*/  ISETP.GT.AND P1, PT, R12, RZ, PT ;  /* 0x000000ff0c00720c */ /* 0x004fe40003f24270 */
[----:B---3--:R-:W-:-:S11]  /*10a4d0*/  ISETP.GT.AND P2, PT, R13, RZ, PT ;  /* 0x000000ff0d00720c */ /* 0x008fd60003f44270 */
[----:B------:R-:W-:Y:S01]  /*10a4e0*/  @!P1 IMAD.MOV R11, RZ, RZ, R0 ;  /* 0x000000ffff0b9224 */ /* 0x000fe200078e0200 */
[----:B----4-:R-:W-:-:S03]  /*10a4f0*/  ISETP.GT.AND P1, PT, R19, RZ, PT ;  /* 0x000000ff1300720c */ /* 0x010fc60003f24270 */
[----:B------:R-:W-:Y:S02]  /*10a500*/  VIADD R0, R11, 0x1 ;  /* 0x000000010b007836 */ /* 0x000fe40000000000 */
[----:B------:R-:W-:Y:S01]  /*10a510*/  @!P2 IMAD.MOV R0, RZ, RZ, R11 ;  /* 0x000000ffff00a224 */ /* 0x000fe200078e020b */
[----:B------:R-:W-:-:S03]  /*10a520*/  ISETP.GT.AND P2, PT, R10, RZ, PT ;  /* 0x000000ff0a00720c */ /* 0x000fc60003f44270 */
[----:B------:R-:W-:-:S04]  /*10a530*/  VIADD R10, R0, 0x1 ;  /* 0x00000001000a7836 */ /* 0x000fc80000000000 */
[----:B------:R-:W-:-:S04]  /*10a540*/  @!P1 IMAD.MOV R10, RZ, RZ, R0 ;  /* 0x000000ffff0a9224 */ /* 0x000fc800078e0200 */
[----:B------:R-:W-:Y:S02]  /*10a550*/  VIADD R0, R10, 0x1 ;  /* 0x000000010a007836 */ /* 0x000fe40000000000 */
[----:B------:R-:W-:-:S07]  /*10a560*/  @!P2 IMAD.MOV R0, RZ, RZ, R10 ;  /* 0x000000ffff00a224 */ /* 0x000fce00078e020a */
.L_x_5232:
[----:B------:R-:W-:Y:S05]  /*10a570*/  BSYNC.RECONVERGENT B2 ;  /* 0x0000000000027941 */ /* 0x000fea0003800200 */
.L_x_5231:
[----:B------:R-:W-:Y:S05]  /*10a580*/  @!P0 BRA `(.L_x_5225) ;  /* 0x00000000006c8947 */ /* 0x000fea0003800000 */
[----:B------:R-:W2:Y:S01]  /*10a590*/  LDC.64 R10, c[0x0][0x430] ;  /* 0x00010c00ff0a7b82 */ /* 0x000ea20000000a00 */
[----:B------:R-:W-:Y:S01]  /*10a5a0*/  R2UR UR6, R212 ;  /* 0x00000000d40672ca */ /* 0x000fe200000e0000 */
[----:B------:R-:W-:Y:S01]  /*10a5b0*/  IMAD.IADD R3, R18, 0x1, R3 ;  /* 0x0000000112037824 */ /* 0x000fe200078e0203 */
[----:B------:R-:W-:-:S03]  /*10a5c0*/  R2UR UR7, R213 ;  /* 0x00000000d50772ca */ /* 0x000fc600000e0000 */
[----:B--2---:R-:W-:-:S10]  /*10a5d0*/  IMAD.WIDE R10, R3, 0x4, R10 ;  /* 0x00000004030a7825 */ /* 0x004fd400078e020a */
        /* <DEDUP_REMOVED lines=22> */
.L_x_5225:
[----:B------:R-:W-:Y:S05]  /*10a740*/  BSYNC.RECONVERGENT B0 ;  /* 0x0000000000007941 */ /* 0x000fea0003800200 */
.L_x_5224:
        /* <DEDUP_REMOVED lines=12> */
.L_x_5237:
[----:B------:R-:W2:Y:S01]  /*10a810*/  LDCU.64 UR6, c[0x0][0x430] ;  /* 0x00008600ff0677ac */ /* 0x000ea20008000a00 */
[----:B------:R-:W3:Y:S01]  /*10a820*/  LDC.64 R10, c[0x0][0x430] ;  /* 0x00010c00ff0a7b82 */ /* 0x000ee20000000a00 */
[----:B------:R-:W-:Y:S02]  /*10a830*/  IADD3 R13, P1, PT, R18, R19, RZ ;  /* 0x00000013120d7210 */ /* 0x000fe40007f3e0ff */
[C---:B------:R-:W-:Y:S02]  /*10a840*/  R2UR UR8, R212.reuse ;  /* 0x00000000d40872ca */ /* 0x040fe400000e0000 */
[----:B------:R-:W-:Y:S01]  /*10a850*/  R2UR UR9, R213 ;  /* 0x00000000d50972ca */ /* 0x000fe200000e0000 */
[----:B------:R-:W-:Y:S01]  /*10a860*/  IMAD.X R24, RZ, RZ, R23, P1 ;  /* 0x000000ffff187224 */ /* 0x000fe200008e0617 */
[----:B--2---:R-:W-:Y:S02]  /*10a870*/  LEA R12, P1, R13, UR6, 0x2 ;  /* 0x000000060d0c7c11 */ /* 0x004fe4000f8210ff */
[----:B------:R-:W-:-:S02]  /*10a880*/  R2UR UR6, R212 ;  /* 0x00000000d40672ca */ /* 0x000fc400000e0000 */
[----:B------:R-:W-:Y:S01]  /*10a890*/  LEA.HI.X R13, R13, UR7, R24, 0x2, P1 ;  /* 0x000000070d0d7c11 */ /* 0x000fe200088f1418 */
[----:B------:R-:W-:Y:S01]  /*10a8a0*/  IMAD.IADD R24, R14, 0x1, R19 ;  /* 0x000000010e187824 */ /* 0x000fe200078e0213 */
[----:B------:R-:W-:-:S05]  /*10a8b0*/  R2UR UR7, R213 ;  /* 0x00000000d50772ca */ /* 0x000fca00000e0000 */
[----:B------:R-:W2:Y:S01]  /*10a8c0*/  LDG.E R12, desc[UR8][R12.64+0x64] ;  /* 0x000064080c0c7981 */ /* 0x000ea2000c1e1900 */
[----:B---3--:R-:W-:-:S05]  /*10a8d0*/  IMAD.WIDE R10, R24, 0x4, R10 ;  /* 0x00000004180a7825 */ /* 0x008fca00078e020a */
        /* <DEDUP_REMOVED lines=66> */
.L_x_5236:
[----:B------:R-:W-:Y:S05]  /*10ad00*/  BSYNC.RECONVERGENT B2 ;  /* 0x0000000000027941 */ /* 0x000fea0003800200 */
.L_x_5235:
[----:B------:R-:W-:Y:S05]  /*10ad10*/  @!P0 BRA `(.L_x_5234) ;  /* 0x0000000400e08947 */ /* 0x000fea0003800000 */
[----:B------:R-:W-:Y:S01]  /*10ad20*/  ISETP.GE.U32.AND P1, PT, R22, 0x8, PT ;  /* 0x000000081600780c */ /* 0x000fe20003f26070 */
[----:B------:R-:W-:Y:S01]  /*10ad30*/  BSSY.RECONVERGENT B2, `(.L_x_5238) ;  /* 0x0000031000027945 */ /* 0x000fe20003800200 */
[----:B------:R-:W-:-:S04]  /*10ad40*/  LOP3.LUT R19, R30, 0x7, RZ, 0xc0, !PT ;  /* 0x000000071e137812 */ /* 0x000fc800078ec0ff */
[----:B------:R-:W-:-:S07]  /*10ad50*/  ISETP.NE.AND P0, PT, R19, RZ, PT ;  /* 0x000000ff1300720c */ /* 0x000fce0003f05270 */
[----:B------:R-:W-:Y:S06]  /*10ad60*/  @!P1 BRA `(.L_x_5239) ;  /* 0x0000000000b49947 */ /* 0x000fec0003800000 */
[----:B------:R-:W2:Y:S01]  /*10ad70*/  LDCU.64 UR6, c[0x0][0x430] ;  /* 0x00008600ff0677ac */ /* 0x000ea20008000a00 */
[----:B------:R-:W3:Y:S01]  /*10ad80*/  LDC.64 R10, c[0x0][0x430] ;  /* 0x00010c00ff0a7b82 */ /* 0x000ee20000000a00 */
[----:B------:R-:W-:Y:S02]  /*10ad90*/  IADD3 R13, P1, PT, R18, R3, RZ ;  /* 0x00000003120d7210 */ /* 0x000fe40007f3e0ff */
[----:B------:R-:W-:Y:S02]  /*10ada0*/  R2UR UR8, R212 ;  /* 0x00000000d40872ca */ /* 0x000fe400000e0000 */
[----:B------:R-:W-:Y:S02]  /*10adb0*/  LEA.HI.X.SX32 R22, R18, RZ, 0x1, P1 ;  /* 0x000000ff12167211 */ /* 0x000fe400008f0eff */
[----:B------:R-:W-:Y:S02]  /*10adc0*/  R2UR UR9, R213 ;  /* 0x00000000d50972ca */ /* 0x000fe400000e0000 */
[----:B--2---:R-:W-:-:S02]  /*10add0*/  LEA R12, P1, R13, UR6, 0x2 ;  /* 0x000000060d0c7c11 */ /* 0x004fc4000f8210ff */
[----:B------:R-:W-:Y:S02]  /*10ade0*/  R2UR UR6, R212 ;  /* 0x00000000d40672ca */ /* 0x000fe400000e0000 */
        /* <DEDUP_REMOVED lines=37> */
.L_x_5239:
[----:B------:R-:W-:Y:S05]  /*10b040*/  BSYNC.RECONVERGENT B2 ;  /* 0x0000000000027941 */ /* 0x000fea0003800200 */
.L_x_5238:
        /* <DEDUP_REMOVED lines=21> */
[----:B------:R5:W3:Y:S02]  /*10b1a0*/  LDG.E R10, desc[UR6][R10.64+0x8] ;  /* 0x000008060a0a7981 */ /* 0x000ae4000c1e1900 */
[----:B-----5:R-:W-:-:S02]  /*10b1b0*/  VIADD R11, R0, 0x1 ;  /* 0x00000001000b7836 */ /* 0x020fc40000000000 */
[----:B------:R-:W-:Y:S01]  /*10b1c0*/  VIADD R3, R3, 0x4 ;  /* 0x0000000403037836 */ /* 0x000fe20000000000 */
[----:B--2---:R-:W-:Y:S02]  /*10b1d0*/  ISETP.GT.AND P1, PT, R12, RZ, PT ;  /* 0x000000ff0c00720c */ /* 0x004fe40003f24270 */
[----:B----4-:R-:W-:-:S11]  /*10b1e0*/  ISETP.GT.AND P2, PT, R13, RZ, PT ;  /* 0x000000ff0d00720c */ /* 0x010fd60003f44270 */
[----:B------:R-:W-:Y:S01]  /*10b1f0*/  @!P1 IMAD.MOV R11, RZ, RZ, R0 ;  /* 0x000000ffff0b9224 */ /* 0x000fe200078e0200 */
[----:B---3--:R-:W-:-:S03]  /*10b200*/  ISETP.GT.AND P1, PT, R19, RZ, PT ;  /* 0x000000ff1300720c */ /* 0x008fc60003f24270 */
[----:B------:R-:W-:Y:S02]  /*10b210*/  VIADD R0, R11, 0x1 ;  /* 0x000000010b007836 */ /* 0x000fe40000000000 */
[----:B------:R-:W-:Y:S01]  /*10b220*/  @!P2 IMAD.MOV R0, RZ, RZ, R11 ;  /* 0x000000ffff00a224 */ /* 0x000fe200078e020b */
[----:B------:R-:W-:-:S03]  /*10b230*/  ISETP.GT.AND P2, PT, R10, RZ, PT ;  /* 0x000000ff0a00720c */ /* 0x000fc60003f44270 */
[----:B------:R-:W-:-:S04]  /*10b240*/  VIADD R10, R0, 0x1 ;  /* 0x00000001000a7836 */ /* 0x000fc80000000000 */
[----:B------:R-:W-:-:S04]  /*10b250*/  @!P1 IMAD.MOV R10, RZ, RZ, R0 ;  /* 0x000000ffff0a9224 */ /* 0x000fc800078e0200 */
[----:B------:R-:W-:Y:S02]  /*10b260*/  VIADD R0, R10, 0x1 ;  /* 0x000000010a007836 */ /* 0x000fe40000000000 */
[----:B------:R-:W-:-:S07]  /*10b270*/  @!P2 IMAD.MOV R0, RZ, RZ, R10 ;  /* 0x000000ffff00a224 */ /* 0x000fce00078e020a */
.L_x_5241:
[----:B------:R-:W-:Y:S05]  /*10b280*/  BSYNC.RECONVERGENT B2 ;  /* 0x0000000000027941 */ /* 0x000fea0003800200 */
.L_x_5240:
[----:B------:R-:W-:Y:S05]  /*10b290*/  @!P0 BRA `(.L_x_5234) ;  /* 0x0000000000808947 */ /* 0x000fea0003800000 */
[----:B------:R-:W2:Y:S01]  /*10b2a0*/  LDCU.64 UR6, c[0x0][0x430] ;  /* 0x00008600ff0677ac */ /* 0x000ea20008000a00 */
[----:B------:R-:W-:Y:S02]  /*10b2b0*/  IADD3 R11, P0, PT, R18, R3, RZ ;  /* 0x00000003120b7210 */ /* 0x000fe40007f1e0ff */
[----:B------:R-:W-:Y:S02]  /*10b2c0*/  R2UR UR8, R212 ;  /* 0x00000000d40872ca */ /* 0x000fe400000e0000 */
[----:B------:R-:W-:Y:S02]  /*10b2d0*/  R2UR UR9, R213 ;  /* 0x00000000d50972ca */ /* 0x000fe400000e0000 */
[----:B------:R-:W-:Y:S02]  /*10b2e0*/  LEA.HI.X.SX32 R12, R18, RZ, 0x1, P0 ;  /* 0x000000ff120c7211 */ /* 0x000fe400000f0eff */
[----:B--2---:R-:W-:-:S04]  /*10b2f0*/  LEA R10, P0, R11, UR6, 0x2 ;  /* 0x000000060b0a7c11 */ /* 0x004fc8000f8010ff */
        /* <DEDUP_REMOVED lines=8> */
[----:B------:R-:W2:Y:S01]  /*10b380*/  LDC.64 R10, c[0x0][0x430] ;  /* 0x00010c00ff0a7b82 */ /* 0x000ea20000000a00 */
[----:B------:R-:W-:Y:S01]  /*10b390*/  ISETP.NE.AND P1, PT, R30, 0x2, PT ;  /* 0x000000021e00780c */ /* 0x000fe20003f25270 */
[----:B------:R-:W-:Y:S01]  /*10b3a0*/  IMAD.IADD R3, R14, 0x1, R3 ;  /* 0x000000010e037824 */ /* 0x000fe200078e0203 */
[----:B------:R-:W-:Y:S02]  /*10b3b0*/  R2UR UR6, R212 ;  /* 0x00000000d40672ca */ /* 0x000fe400000e0000 */
[----:B------:R-:W-:-:S09]  /*10b3c0*/  R2UR UR7, R213 ;  /* 0x00000000d50772ca */ /* 0x000fd200000e0000 */
[----:B------:R-:W-:Y:S02]  /*10b3d0*/  @P1 R2UR UR8, R212 ;  /* 0x00000000d40812ca */ /* 0x000fe400000e0000 */
[----:B------:R-:W-:Y:S01]  /*10b3e0*/  @P1 R2UR UR9, R213 ;  /* 0x00000000d50912ca */ /* 0x000fe200000e0000 */
[----:B--2---:R-:W-:-:S05]  /*10b3f0*/  IMAD.WIDE R10, R3, 0x4, R10 ;  /* 0x00000004030a7825 */ /* 0x004fca00078e020a */
        /* <DEDUP_REMOVED lines=10> */
.L_x_5234:
[----:B------:R-:W-:Y:S05]  /*10b4a0*/  BSYNC.RECONVERGENT B0 ;  /* 0x0000000000007941 */ /* 0x000fea0003800200 */
.L_x_5233:
[----:B------:R-:W-:Y:S01]  /*10b4b0*/  LEA.HI R10, R0, 0xffffffff, RZ, 0x1f ;  /* 0xffffffff000a7811 */ /* 0x000fe200078ff8ff */
[----:B------:R-:W-:Y:S01]  /*10b4c0*/  UMOV UR6, 0xcccccccd ;  /* 0xcccccccd00067882 */ /* 0x000fe20000000000 */
[----:B------:R-:W-:Y:S01]  /*10b4d0*/  UMOV UR7, 0x4016cccc ;  /* 0x4016cccc00077882 */ /* 0x000fe20000000000 */
[----:B------:R-:W-:Y:S01]  /*10b4e0*/  DADD R8, R8, 200 ;  /* 0x4069000008087429 */ /* 0x000fe20000000000 */
[----:B------:R-:W-:Y:S01]  /*10b4f0*/  BSSY.RECONVERGENT B0, `(.L_x_5242) ;  /* 0x000001e000007945 */ /* 0x000fe20003800200 */
[----:B------:R-:W-:Y:S01]  /*10b500*/  DADD R40, R40, -UR6 ;  /* 0x8000000628287e29 */ /* 0x000fe20008000000 */
[----:B------:R-:W2:Y:S01]  /*10b510*/  I2F.F64 R10, R10 ;  /* 0x0000000a000a7312 */ /* 0x000ea20000201c00 */
[----:B------:R-:W-:Y:S01]  /*10b520*/  UMOV UR6, 0x704ff434 ;  /* 0x704ff43400067882 */ /* 0x000fe20000000000 */
[----:B------:R-:W-:-:S05]  /*10b530*/  UMOV UR7, 0x3fe0a2b1 ;  /* 0x3fe0a2b100077882 */ /* 0x000fca0000000000 */
[----:B------:R-:W-:Y:S01]  /*10b540*/  FSETP.GEU.AND P1, PT, |R9|, 6.5827683646048100446e-37, PT ;  /* 0x036000000900780b */ /* 0x000fe20003f2e200 */
[----:B--2---:R-:W-:Y:S01]  /*10b550*/  DFMA R10, R10, -UR6, R40 ;  /* 0x800000060a0a7c2b */ /* 0x004fe20008000028 */
[----:B------:R-:W-:Y:S01]  /*10b560*/  UMOV UR6, 0x3a29c77a ;  /* 0x3a29c77a00067882 */ /* 0x000fe20000000000 */
[----:B------:R-:W-:-:S06]  /*10b570*/  UMOV UR7, 0x3fffcb92 ;  /* 0x3fffcb9200077882 */ /* 0x000fcc0000000000 */
[----:B------:R-:W-:Y:S01]  /*10b580*/  DFMA R36, R36, UR6, R10 ;  /* 0x0000000624247c2b */ /* 0x000fe2000800000a */
[----:B------:R-:W-:-:S05]  /*10b590*/  IMAD.MOV.U32 R10, RZ, RZ, 0x1 ;  /* 0x00000001ff0a7424 */ /* 0x000fca00078e00ff */
        /* <DEDUP_REMOVED lines=19> */
.L_x_5243:
[----:B------:R-:W-:Y:S05]  /*10b6d0*/  BSYNC.RECONVERGENT B0 ;  /* 0x0000000000007941 */ /* 0x000fea0003800200 */
.L_x_5242:
[----:B------:R-:W-:Y:S01]  /*10b6e0*/  UMOV UR6, 0x66666666 ;  /* 0x6666666600067882 */ /* 0x000fe20000000000 */
[----:B------:R-:W-:Y:S01]  /*10b6f0*/  UMOV UR7, 0x40711266 ;  /* 0x4071126600077882 */ /* 0x000fe20000000000 */
[----:B------:R-:W-:Y:S01]  /*10b700*/  IMAD.MOV.U32 R8, RZ, RZ, 0x0 ;  /* 0x00000000ff087424 */ /* 0x000fe200078e00ff */
[----:B------:R-:W-:Y:S01]  /*10b710*/  DADD R10, R10, -UR6 ;  /* 0x800000060a0a7e29 */ /* 0x000fe20008000000 */
[----:B------:R-:W-:-:S07]  /*10b720*/  IMAD.MOV.U32 R9, RZ, RZ, 0x40590000 ;  /* 0x40590000ff097424 */ /* 0x000fce00078e00ff */
[----:B------:R-:W-:-:S11]  /*10b730*/  DFMA R10, R10, R8, 0.5 ;  /* 0x3fe000000a0a742b */ /* 0x000fd60000000008 */
.L_x_5223:
[----:B------:R-:W-:Y:S05]  /*10b740*/  BSYNC.RECONVERGENT B1 ;  /* 0x0000000000017941 */ /* 0x000fea0003800200 */
.L_x_5222:
[----:B------:R-:W2:Y:S01]  /*10b750*/  MUFU.RCP64H R13, 100 ;  /* 0x40590000000d7908 */ /* 0x000ea20000001800 */
[----:B------:R-:W-:Y:S01]  /*10b760*/  IMAD.MOV.U32 R8, RZ, RZ, 0x0 ;  /* 0x00000000ff087424 */ /* 0x000fe200078e00ff */
[----:B------:R-:W-:Y:S01]  /*10b770*/  BSSY.RECONVERGENT B0, `(.L_x_5173) ;  /* 0x0000018000007945 */ /* 0x000fe20003800200 */
[----:B------:R-:W-:Y:S02]  /*10b780*/  IMAD.MOV.U32 R9, RZ, RZ, 0x40590000 ;  /* 0x40590000ff097424 */ /* 0x000fe400078e00ff */
[----:B------:R-:W-:-:S03]  /*10b790*/  IMAD.MOV.U32 R12, RZ, RZ, 0x1 ;  /* 0x00000001ff0c7424 */ /* 0x000fc600078e00ff */
[----:B------:R3:W4:Y:S03]  /*10b7a0*/  F2I.F64.TRUNC R0, R10 ;  /* 0x0000000a00007311 */ /* 0x000726000030d100 */
[----:B--2---:R-:W-:-:S08]  /*10b7b0*/  DFMA R22, R12, -R8, 1 ;  /* 0x3ff000000c16742b */ /* 0x004fd00000000808 */
[----:B------:R-:W-:-:S08]  /*10b7c0*/  DFMA R22, R22, R22, R22 ;  /* 0x000000161616722b */ /* 0x000fd00000000016 */
[----:B------:R-:W-:-:S08]  /*10b7d0*/  DFMA R22, R12, R22, R12 ;  /* 0x000000160c16722b */ /* 0x000fd0000000000c */
[C---:B---3--:R-:W-:Y:S01]  /*10b7e0*/  DFMA R10, R22.reuse, -R8, 1 ;  /* 0x3ff00000160a742b */ /* 0x048fe20000000808 */
[----:B----4-:R-:W2:Y:S07]  /*10b7f0*/  I2F.F64 R8, R0 ;  /* 0x0000000000087312 */ /* 0x010eae0000201c00 */
[----:B------:R-:W-:-:S08]  /*10b800*/  DFMA R10, R22, R10, R22 ;  /* 0x0000000a160a722b */ /* 0x000fd00000000016 */
[----:B--2---:R-:W-:Y:S01]  /*10b810*/  DMUL R12, R10, R8 ;  /* 0x000000080a0c7228 */ /* 0x004fe20000000000 */
        /* <DEDUP_REMOVED lines=12> */
[----:B01----:R-:W-:Y:S05]  /*10b8e0*/  CALL.REL.NOINC `($__internal_0_$__cuda_sm20_div_rn_f64_full) ;  /* 0x0000070400cc7944 */ /* 0x003fea0003c00000 */
.L_x_5244:
[----:B------:R-:W-:Y:S05]  /*10b8f0*/  BSYNC.RECONVERGENT B0 ;  /* 0x0000000000007941 */ /* 0x000fea0003800200 */
.L_x_5173:
[----:B------:R-:W-:Y:S05]  /*10b900*/  BSYNC.RECONVERGENT B4 ;  /* 0x0000000000047941 */ /* 0x000fea0003800200 */
.L_x_5172:
[----:B------:R-:W2:Y:S01]  /*10b910*/  LDC.64 R8, c[0x0][0x3f8] ;  /* 0x0000fe00ff087b82 */ /* 0x000ea20000000a00 */
[----:B------:R-:W-:Y:S02]  /*10b920*/  R2UR UR6, R212 ;  /* 0x00000000d40672ca */ /* 0x000fe400000e0000 */
[----:B------:R-:W-:-:S13]  /*10b930*/  R2UR UR7, R213 ;  /* 0x00000000d50772ca */ /* 0x000fda00000e0000 */
[----:B--2---:R-:W2:Y:S01]  /*10b940*/  LDG.E R8, desc[UR6][R8.64+0x24] ;  /* 0x0000240608087981 */ /* 0x004ea2000c1e1900 */
[----:B------:R-:W-:Y:S02]  /*10b950*/  IMAD.MOV.U32 R3, RZ, RZ, 0x5 ;  /* 0x00000005ff037424 */ /* 0x000fe400078e00ff */
[----:B------:R-:W-:Y:S02]  /*10b960*/  IMAD.MOV.U32 R19, RZ, RZ, RZ ;  /* 0x000000ffff137224 */ /* 0x000fe400078e00ff */
[----:B--2---:R-:W-:-:S04]  /*10b970*/  IMAD R0, R8, R3, 0x2c ;  /* 0x0000002c08007424 */ /* 0x004fc800078e0203 */
[----:B------:R-:W2:Y:S02]  /*10b980*/  I2F.F64 R8, R0 ;  /* 0x0000000000087312 */ /* 0x000ea40000201c00 */
[----:B--2---:R-:W-:-:S14]  /*10b990*/  DSETP.GT.AND P0, PT, R10, R8, PT ;  /* 0x000000080a00722a */ /* 0x004fdc0003f04000 */
[----:B------:R-:W-:Y:S05]  /*10b9a0*/  @P0 BREAK.RELIABLE B6 ;  /* 0x0000000000060942 */ /* 0x000fea0003800100 */
[----:B------:R-:W-:Y:S05]  /*10b9b0*/  @P0 BRA `(.L_x_4909) ;  /* 0x000005a8000c0947 */ /* 0x000fea0003800000 */
[----:B------:R-:W2:Y:S01]  /*10b9c0*/  LDL R0, [R227] ;  /* 0x00000000e3007983 */ /* 0x000ea20000100800 */
[----:B------:R-:W3:Y:S01]  /*10b9d0*/  LDC.64 R30, c[0x0][0x388] ;  /* 0x0000e200ff1e7b82 */ /* 0x000ee20000000a00 */
[----:B------:R-:W-:Y:S02]  /*10b9e0*/  R2UR UR6, R212 ;  /* 0x00000000d40672ca */ /* 0x000fe400000e0000 */
[----:B------:R-:W-:Y:S01]  /*10b9f0*/  R2UR UR7, R213 ;  /* 0x00000000d50772ca */ /* 0x000fe200000e0000 */
[----:B--2---:R-:W-:Y:S01]  /*10ba00*/  IMAD.SHL.U32 R3, R0, 0x4, RZ ;  /* 0x0000000400037824 */ /* 0x004fe200078e00ff */
[----:B------:R-:W-:-:S11]  /*10ba10*/  R2UR UR8, R212 ;  /* 0x00000000d40872ca */ /* 0x000fd600000e0000 */
[----:B------:R2:W5:Y:S01]  /*10ba20*/  LDG.E R0, desc[UR6][R34.64+0x2c] ;  /* 0x00002c0622007981 */ /* 0x000562000c1e1900 */
[----:B---3--:R-:W-:-:S05]  /*10ba30*/  IMAD.WIDE R30, R3, 0x4, R30 ;  /* 0x00000004031e7825 */ /* 0x008fca00078e021e */
[----:B------:R-:W3:Y:S01]  /*10ba40*/  LDG.E R204, desc[UR6][R30.64+0x4] ;  /* 0x000004061ecc7981 */ /* 0x000ee2000c1e1900 */
[----:B------:R-:W-:Y:S01]  /*10ba50*/  R2UR UR9, R213 ;  /* 0x00000000d50972ca */ /* 0x000fe200000e0000 */
[----:B------:R-:W-:-:S12]  /*10ba60*/  BSSY.RECONVERGENT B0, `(.L_x_5245) ;  /* 0x00000d1000007945 */ /* 0x000fd80003800200 */
        /* <DEDUP_REMOVED lines=10> */
.L_x_5248:
[----:B------:R-:W2:Y:S01]  /*10bb10*/  LDCU.64 UR6, c[0x0][0x380] ;  /* 0x00007000ff0677ac */ /* 0x000ea20008000a00 */
[----:B------:R-:W-:Y:S01]  /*10bb20*/  LOP3.LUT R11, RZ, R13, RZ, 0x33, !PT ;  /* 0x0000000dff0b7212 */ /* 0x000fe200078e33ff */
[----:B------:R-:W-:Y:S01]  /*10bb30*/  IMAD.IADD R9, R3, 0x1, R13 ;  /* 0x0000000103097824 */ /* 0x000fe200078e020d */
[----:B------:R-:W-:Y:S02]  /*10bb40*/  R2UR UR8, R212 ;  /* 0x00000000d40872ca */ /* 0x000fe400000e0000 */
[C---:B------:R-:W-:Y:S01]  /*10bb50*/  R2UR UR9, R213.reuse ;  /* 0x00000000d50972ca */ /* 0x040fe200000e0000 */
[----:B------:R-:W-:Y:S01]  /*10bb60*/  IMAD.IADD R11, R12, 0x1, R11 ;  /* 0x000000010c0b7824 */ /* 0x000fe200078e020b */
[----:B------:R-:W-:Y:S02]  /*10bb70*/  R2UR UR10, R212 ;  /* 0x00000000d40a72ca */ /* 0x000fe400000e0000 */
[----:B------:R-:W-:Y:S02]  /*10bb80*/  R2UR UR11, R213 ;  /* 0x00000000d50b72ca */ /* 0x000fe400000e0000 */
[----:B--2---:R-:W-:-:S02]  /*10bb90*/  IADD3 R8, P0, PT, R9, UR6, RZ ;  /* 0x0000000609087c10 */ /* 0x004fc4000ff1e0ff */
        /* <DEDUP_REMOVED lines=27> */
.L_x_5247:
        /* <DEDUP_REMOVED lines=15> */
.L_x_5250:
        /* <DEDUP_REMOVED lines=36> */
.L_x_5249:
[----:B------:R-:W2:Y:S01]  /*10c080*/  MUFU.RCP64H R9, 2.2750682830810546875 ;  /* 0x4002335700097908 */ /* 0x000ea20000001800 */
        /* <DEDUP_REMOVED lines=14> */
[----:B--2---:R-:W-:Y:S01]  /*10c170*/  DFMA R10, R8, -R10, 1 ;  /* 0x3ff00000080a742b */ /* 0x004fe2000000080a */
        /* <DEDUP_REMOVED lines=40> */
.L_x_5246:
        /* <DEDUP_REMOVED lines=55> */
.L_x_5251:
[----:B------:R-:W-:Y:S05]  /*10c770*/  BSYNC.RECONVERGENT B0 ;  /* 0x0000000000007941 */ /* 0x000fea0003800200 */
.L_x_5245:
        /* <DEDUP_REMOVED lines=16> */
.L_x_5276:
[----:B------:R-:W3:Y:S01]  /*10c880*/  LDCU.64 UR6, c[0x0][0x380] ;  /* 0x00007000ff0677ac */ /* 0x000ee20008000a00 */
[----:B-----5:R-:W-:Y:S02]  /*10c890*/  IADD3 R9, PT, PT, R25, R22, -R10 ;  /* 0x0000001619097210 */ /* 0x020fe40007ffe80a */
[----:B------:R-:W-:Y:S02]  /*10c8a0*/  R2UR UR8, R212 ;  /* 0x00000000d40872ca */ /* 0x000fe400000e0000 */
[----:B------:R-:W-:Y:S02]  /*10c8b0*/  R2UR UR9, R213 ;  /* 0x00000000d50972ca */ /* 0x000fe400000e0000 */
[----:B---3--:R-:W-:-:S04]  /*10c8c0*/  IADD3 R8, P1, PT, R9, UR6, RZ ;  /* 0x0000000609087c10 */ /* 0x008fc8000ff3e0ff */
[----:B------:R-:W-:-:S07]  /*10c8d0*/  LEA.HI.X.SX32 R9, R9, UR7, 0x1, P1 ;  /* 0x0000000709097c11 */ /* 0x000fce00088f0eff */
[----:B------:R-:W3:Y:S01]  /*10c8e0*/  LDG.E.U8 R13, desc[UR8][R8.64] ;  /* 0x00000008080d7981 */ /* 0x000ee2000c1e1100 */
[----:B------:R-:W-:Y:S01]  /*10c8f0*/  BSSY.RECONVERGENT B2, `(.L_x_5256) ;  /* 0x0000012000027945 */ /* 0x000fe20003800200 */
[----:B------:R-:W-:Y:S02]  /*10c900*/  PRMT R12, RZ, 0x7610, R12 ;  /* 0x00007610ff0c7816 */ /* 0x000fe4000000000c */
        /* <DEDUP_REMOVED lines=8> */
.L_x_5258:
[----:B------:R-:W-:Y:S01]  /*10c990*/  IMAD.MOV.U32 R12, RZ, RZ, 0x3 ;  /* 0x00000003ff0c7424 */ /* 0x000fe200078e00ff */
[----:B------:R-:W-:Y:S06]  /*10c9a0*/  BRA `(.L_x_5260) ;  /* 0x0000000000187947 */ /* 0x000fec0003800000 */
.L_x_5257:
[----:B------:R-:W-:-:S13]  /*10c9b0*/  ISETP.NE.AND P1, PT, R13, 0x54, PT ;  /* 0x000000540d00780c */ /* 0x000fda0003f25270 */
[----:B------:R-:W-:Y:S05]  /*10c9c0*/  @!P1 BRA `(.L_x_5260) ;  /* 0x0000000000109947 */ /* 0x000fea0003800000 */
[----:B------:R-:W-:Y:S01]  /*10c9d0*/  ISETP.NE.AND P1, PT, R13, 0x47, PT ;  /* 0x000000470d00780c */ /* 0x000fe20003f25270 */
[----:B------:R-:W-:-:S12]  /*10c9e0*/  IMAD.MOV.U32 R12, RZ, RZ, 0x1 ;  /* 0x00000001ff0c7424 */ /* 0x000fd800078e00ff */
[----:B------:R-:W-:Y:S05]  /*10c9f0*/  @!P1 BRA `(.L_x_5260) ;  /* 0x0000000000049947 */ /* 0x000fea0003800000 */
.L_x_5259:
[----:B------:R-:W-:-:S07]  /*10ca00*/  IMAD.MOV.U32 R12, RZ, RZ, 0x4 ;  /* 0x00000004ff0c7424 */ /* 0x000fce00078e00ff */
.L_x_5260:
[----:B------:R-:W-:Y:S05]  /*10ca10*/  BSYNC.RECONVERGENT B2 ;  /* 0x0000000000027941 */ /* 0x000fea0003800200 */
.L_x_5256:
[----:B------:R-:W-:Y:S01]  /*10ca20*/  R2UR UR6, R212 ;  /* 0x00000000d40672ca */ /* 0x000fe200000e0000 */
[----:B------:R-:W-:Y:S01]  /*10ca30*/  VIADD R13, R1, 0x86 ;  /* 0x00000086010d7836 */ /* 0x000fe20000000000 */
[----:B------:R-:W-:-:S13]  /*10ca40*/  R2UR UR7, R213 ;  /* 0x00000000d50772ca */ /* 0x000fda00000e0000 */
[----:B------:R-:W3:Y:S01]  /*10ca50*/  LDG.E.U8 R23, desc[UR6][R8.64+-0x1] ;  /* 0xffffff0608177981 */ /* 0x000ee2000c1e1100 */
[----:B------:R-:W-:Y:S01]  /*10ca60*/  IMAD.IADD R13, R13, 0x1, R10 ;  /* 0x000000010d0d7824 */ /* 0x000fe200078e020a */
[----:B------:R-:W-:Y:S04]  /*10ca70*/  BSSY.RECONVERGENT B2, `(.L_x_5261) ;  /* 0x0000013000027945 */ /* 0x000fe80003800200 */
[----:B------:R4:W-:Y:S02]  /*10ca80*/  STL.U8 [R13], R12 ;  /* 0x0000000c0d007387 */ /* 0x0009e40000100000 */
[----:B----4-:R-:W-:Y:S02]  /*10ca90*/  PRMT R12, RZ, 0x7610, R12 ;  /* 0x00007610ff0c7816 */ /* 0x010fe4000000000c */
        /* <DEDUP_REMOVED lines=8> */
.L_x_5263:
[----:B------:R-:W-:Y:S01]  /*10cb20*/  IMAD.MOV.U32 R12, RZ, RZ, 0x3 ;  /* 0x00000003ff0c7424 */ /* 0x000fe200078e00ff */
[----:B------:R-:W-:Y:S06]  /*10cb30*/  BRA `(.L_x_5265) ;  /* 0x0000000000187947 */ /* 0x000fec0003800000 */
.L_x_5262:
[----:B------:R-:W-:-:S13]  /*10cb40*/  ISETP.NE.AND P1, PT, R23, 0x54, PT ;  /* 0x000000541700780c */ /* 0x000fda0003f25270 */
[----:B------:R-:W-:Y:S05]  /*10cb50*/  @!P1 BRA `(.L_x_5265) ;  /* 0x0000000000109947 */ /* 0x000fea0003800000 */
[----:B------:R-:W-:Y:S01]  /*10cb60*/  ISETP.NE.AND P1, PT, R23, 0x47, PT ;  /* 0x000000471700780c */ /* 0x000fe20003f25270 */
[----:B------:R-:W-:-:S12]  /*10cb70*/  IMAD.MOV.U32 R12, RZ, RZ, 0x1 ;  /* 0x00000001ff0c7424 */ /* 0x000fd800078e00ff */
[----:B------:R-:W-:Y:S05]  /*10cb80*/  @!P1 BRA `(.L_x_5265) ;  /* 0x0000000000049947 */ /* 0x000fea0003800000 */
.L_x_5264:
[----:B------:R-:W-:-:S07]  /*10cb90*/  IMAD.MOV.U32 R12, RZ, RZ, 0x4 ;  /* 0x00000004ff0c7424 */ /* 0x000fce00078e00ff */
.L_x_5265:
[----:B------:R-:W-:Y:S05]  /*10cba0*/  BSYNC.RECONVERGENT B2 ;  /* 0x0000000000027941 */ /* 0x000fea0003800200 */
.L_x_5261:
[----:B------:R-:W-:Y:S02]  /*10cbb0*/  R2UR UR6, R212 ;  /* 0x00000000d40672ca */ /* 0x000fe400000e0000 */
[----:B------:R-:W-:-:S13]  /*10cbc0*/  R2UR UR7, R213 ;  /* 0x00000000d50772ca */ /* 0x000fda00000e0000 */
[----:B------:R-:W3:Y:S01]  /*10cbd0*/  LDG.E.U8 R23, desc[UR6][R8.64+-0x2] ;  /* 0xfffffe0608177981 */ /* 0x000ee2000c1e1100 */
[----:B------:R-:W-:Y:S03]  /*10cbe0*/  BSSY.RECONVERGENT B2, `(.L_x_5266) ;  /* 0x0000013000027945 */ /* 0x000fe60003800200 */
[----:B------:R4:W-:Y:S02]  /*10cbf0*/  STL.U8 [R13+0x1], R12 ;  /* 0x0000010c0d007387 */ /* 0x0009e40000100000 */
        /* <DEDUP_REMOVED lines=9> */
.L_x_5268:
[----:B------:R-:W-:Y:S01]  /*10cc90*/  IMAD.MOV.U32 R12, RZ, RZ, 0x3 ;  /* 0x00000003ff0c7424 */ /* 0x000fe200078e00ff */
[----:B------:R-:W-:Y:S06]  /*10cca0*/  BRA `(.L_x_5270) ;  /* 0x0000000000187947 */ /* 0x000fec0003800000 */
.L_x_5267:
[----:B------:R-:W-:-:S13]  /*10ccb0*/  ISETP.NE.AND P1, PT, R23, 0x54, PT ;  /* 0x000000541700780c */ /* 0x000fda0003f25270 */
[----:B------:R-:W-:Y:S05]  /*10ccc0*/  @!P1 BRA `(.L_x_5270) ;  /* 0x0000000000109947 */ /* 0x000fea0003800000 */
[----:B------:R-:W-:Y:S01]  /*10ccd0*/  ISETP.NE.AND P1, PT, R23, 0x47, PT ;  /* 0x000000471700780c */ /* 0x000fe20003f25270 */
[----:B------:R-:W-:-:S12]  /*10cce0*/  IMAD.MOV.U32 R12, RZ, RZ, 0x1 ;  /* 0x00000001ff0c7424 */ /* 0x000fd800078e00ff */
[----:B------:R-:W-:Y:S05]  /*10ccf0*/  @!P1 BRA `(.L_x_5270) ;  /* 0x0000000000049947 */ /* 0x000fea0003800000 */
.L_x_5269:
[----:B------:R-:W-:-:S07]  /*10cd00*/  IMAD.MOV.U32 R12, RZ, RZ, 0x4 ;  /* 0x00000004ff0c7424 */ /* 0x000fce00078e00ff */
.L_x_5270:
[----:B------:R-:W-:Y:S05]  /*10cd10*/  BSYNC.RECONVERGENT B2 ;  /* 0x0000000000027941 */ /* 0x000fea0003800200 */
.L_x_5266:
[----:B------:R-:W-:Y:S02]  /*10cd20*/  R2UR UR6, R212 ;  /* 0x00000000d40672ca */ /* 0x000fe400000e0000 */
[----:B------:R-:W-:-:S13]  /*10cd30*/  R2UR UR7, R213 ;  /* 0x00000000d50772ca */ /* 0x000fda00000e0000 */
[----:B------:R3:W4:Y:S01]  /*10cd40*/  LDG.E.U8 R8, desc[UR6][R8.64+-0x3] ;  /* 0xfffffd0608087981 */ /* 0x000722000c1e1100 */
[----:B------:R-:W-:Y:S03]  /*10cd50*/  BSSY.RECONVERGENT B2, `(.L_x_5271) ;  /* 0x0000013000027945 */ /* 0x000fe60003800200 */
[----:B------:R0:W-:Y:S01]  /*10cd60*/  STL.U8 [R13+0x2], R12 ;  /* 0x0000020c0d007387 */ /* 0x0001e20000100000 */
[----:B---3--:R-:W-:Y:S02]  /*10cd70*/  PRMT R9, RZ, 0x7610, R9 ;  /* 0x00007610ff097816 */ /* 0x008fe40000000009 */
[----:B----4-:R-:W-:-:S13]  /*10cd80*/  ISETP.GT.AND P1, PT, R8, 0x46, PT ;  /* 0x000000460800780c */ /* 0x010fda0003f24270 */
[----:B0-----:R-:W-:Y:S05]  /*10cd90*/  @P1 BRA `(.L_x_5272) ;  /* 0x0000000000201947 */ /* 0x001fea0003800000 */
[----:B------:R-:W-:-:S13]  /*10cda0*/  ISETP.NE.AND P1, PT, R8, 0x41, PT ;  /* 0x000000410800780c */ /* 0x000fda0003f25270 */
[----:B------:R-:W-:Y:S05]  /*10cdb0*/  @!P1 BRA `(.L_x_5273) ;  /* 0x0000000000109947 */ /* 0x000fea0003800000 */
[----:B------:R-:W-:-:S13]  /*10cdc0*/  ISETP.NE.AND P1, PT, R8, 0x43, PT ;  /* 0x000000430800780c */ /* 0x000fda0003f25270 */
[----:B------:R-:W-:Y:S05]  /*10cdd0*/  @P1 BRA `(.L_x_5274) ;  /* 0x0000000000241947 */ /* 0x000fea0003800000 */
[----:B------:R-:W-:Y:S01]  /*10cde0*/  IMAD.MOV.U32 R9, RZ, RZ, 0x2 ;  /* 0x00000002ff097424 */ /* 0x000fe200078e00ff */
[----:B------:R-:W-:Y:S06]  /*10cdf0*/  BRA `(.L_x_5275) ;  /* 0x0000000000207947 */ /* 0x000fec0003800000 */
.L_x_5273:
[----:B------:R-:W-:Y:S01]  /*10ce00*/  IMAD.MOV.U32 R9, RZ, RZ, 0x3 ;  /* 0x00000003ff097424 */ /* 0x000fe200078e00ff */
[----:B------:R-:W-:Y:S06]  /*10ce10*/  BRA `(.L_x_5275) ;  /* 0x0000000000187947 */ /* 0x000fec0003800000 */
.L_x_5272:
[----:B------:R-:W-:-:S13]  /*10ce20*/  ISETP.NE.AND P1, PT, R8, 0x54, PT ;  /* 0x000000540800780c */ /* 0x000fda0003f25270 */
[----:B------:R-:W-:Y:S05]  /*10ce30*/  @!P1 BRA `(.L_x_5275) ;  /* 0x0000000000109947 */ /* 0x000fea0003800000 */
[----:B------:R-:W-:Y:S01]  /*10ce40*/  ISETP.NE.AND P1, PT, R8, 0x47, PT ;  /* 0x000000470800780c */ /* 0x000fe20003f25270 */
[----:B------:R-:W-:-:S12]  /*10ce50*/  IMAD.MOV.U32 R9, RZ, RZ, 0x1 ;  /* 0x00000001ff097424 */ /* 0x000fd800078e00ff */
[----:B------:R-:W-:Y:S05]  /*10ce60*/  @!P1 BRA `(.L_x_5275) ;  /* 0x0000000000049947 */ /* 0x000fea0003800000 */
.L_x_5274:
[----:B------:R-:W-:-:S07]  /*10ce70*/  IMAD.MOV.U32 R9, RZ, RZ, 0x4 ;  /* 0x00000004ff097424 */ /* 0x000fce00078e00ff */
.L_x_5275:
[----:B------:R-:W-:Y:S05]  /*10ce80*/  BSYNC.RECONVERGENT B2 ;  /* 0x0000000000027941 */ /* 0x000fea0003800200 */
.L_x_5271:
[----:B------:R3:W-:Y:S01]  /*10ce90*/  STL.U8 [R13+0x3], R9 ;  /* 0x000003090d007387 */ /* 0x0007e20000100000 */
[C---:B------:R-:W-:Y:S02]  /*10cea0*/  VIADD R8, R10.reuse, 0x3 ;  /* 0x000000030a087836 */ /* 0x040fe40000000000 */
[----:B------:R-:W-:-:S03]  /*10ceb0*/  VIADD R10, R10, 0x4 ;  /* 0x000000040a0a7836 */ /* 0x000fc60000000000 */
[----:B------:R-:W-:-:S13]  /*10cec0*/  ISETP.NE.AND P1, PT, R8, R19, PT ;  /* 0x000000130800720c */ /* 0x000fda0003f25270 */
[----:B---3--:R-:W-:Y:S05]  /*10ced0*/  @P1 BRA `(.L_x_5276) ;  /* 0xfffffff800681947 */ /* 0x008fea000383ffff */
.L_x_5255:
[----:B------:R-:W-:Y:S05]  /*10cee0*/  BSYNC.RECONVERGENT B0 ;  /* 0x0000000000007941 */ /* 0x000fea0003800200 */
.L_x_5254:
[----:B------:R-:W-:-:S13]  /*10cef0*/  ISETP.NE.AND P1, PT, R11, RZ, PT ;  /* 0x000000ff0b00720c */ /* 0x000fda0003f25270 */
[----:B------:R-:W-:Y:S05]  /*10cf00*/  @!P1 BRA `(.L_x_5253) ;  /* 0x00000004003c9947 */ /* 0x000fea0003800000 */
        /* <DEDUP_REMOVED lines=17> */
.L_x_5279:
[----:B------:R-:W-:Y:S01]  /*10d020*/  IMAD.MOV.U32 R12, RZ, RZ, 0x3 ;  /* 0x00000003ff0c7424 */ /* 0x000fe200078e00ff */
[----:B------:R-:W-:Y:S06]  /*10d030*/  BRA `(.L_x_5281) ;  /* 0x0000000000187947 */ /* 0x000fec0003800000 */
.L_x_5278:
[----:B------:R-:W-:-:S13]  /*10d040*/  ISETP.NE.AND P1, PT, R13, 0x54, PT ;  /* 0x000000540d00780c */ /* 0x000fda0003f25270 */
[----:B------:R-:W-:Y:S05]  /*10d050*/  @!P1 BRA `(.L_x_5281) ;  /* 0x0000000000109947 */ /* 0x000fea0003800000 */
[----:B------:R-:W-:Y:S01]  /*10d060*/  ISETP.NE.AND P1, PT, R13, 0x47, PT ;  /* 0x000000470d00780c */ /* 0x000fe20003f25270 */
[----:B------:R-:W-:-:S12]  /*10d070*/  IMAD.MOV.U32 R12, RZ, RZ, 0x1 ;  /* 0x00000001ff0c7424 */ /* 0x000fd800078e00ff */
[----:B------:R-:W-:Y:S05]  /*10d080*/  @!P1 BRA `(.L_x_5281) ;  /* 0x0000000000049947 */ /* 0x000fea0003800000 */
.L_x_5280:
[----:B------:R-:W-:-:S07]  /*10d090*/  IMAD.MOV.U32 R12, RZ, RZ, 0x4 ;  /* 0x00000004ff0c7424 */ /* 0x000fce00078e00ff */
.L_x_5281:
[----:B------:R-:W-:Y:S05]  /*10d0a0*/  BSYNC.RECONVERGENT B0 ;  /* 0x0000000000007941 */ /* 0x000fea0003800200 */
.L_x_5277:
[----:B------:R-:W-:Y:S01]  /*10d0b0*/  VIADD R13, R1, 0x86 ;  /* 0x00000086010d7836 */ /* 0x000fe20000000000 */
[----:B------:R-:W-:-:S03]  /*10d0c0*/  ISETP.NE.AND P1, PT, R11, 0x1, PT ;  /* 0x000000010b00780c */ /* 0x000fc60003f25270 */
[----:B------:R-:W-:-:S05]  /*10d0d0*/  IMAD.IADD R10, R13, 0x1, R10 ;  /* 0x000000010d0a7824 */ /* 0x000fca00078e020a */
[----:B------:R3:W-:Y:S05]  /*10d0e0*/  STL.U8 [R10], R12 ;  /* 0x0000000c0a007387 */ /* 0x0007ea0000100000 */
[----:B------:R-:W-:Y:S05]  /*10d0f0*/  @!P1 BRA `(.L_x_5253) ;  /* 0x0000000000c09947 */ /* 0x000fea0003800000 */
[----:B------:R-:W-:Y:S02]  /*10d100*/  R2UR UR6, R212 ;  /* 0x00000000d40672ca */ /* 0x000fe400000e0000 */
[----:B------:R-:W-:-:S13]  /*10d110*/  R2UR UR7, R213 ;  /* 0x00000000d50772ca */ /* 0x000fda00000e0000 */
[----:B------:R-:W4:Y:S01]  /*10d120*/  LDG.E.U8 R13, desc[UR6][R8.64+-0x1] ;  /* 0xffffff06080d7981 */ /* 0x000f22000c1e1100 */
[----:B------:R-:W-:Y:S01]  /*10d130*/  BSSY.RECONVERGENT B0, `(.L_x_5282) ;  /* 0x0000012000007945 */ /* 0x000fe20003800200 */
[----:B---3--:R-:W-:Y:S02]  /*10d140*/  PRMT R12, RZ, 0x7610, R12 ;  /* 0x00007610ff0c7816 */ /* 0x008fe4000000000c */
[----:B----4-:R-:W-:-:S13]  /*10d150*/  ISETP.GT.AND P1, PT, R13, 0x46, PT ;  /* 0x000000460d00780c */ /* 0x010fda0003f24270 */
[----:B------:R-:W-:Y:S05]  /*10d160*/  @P1 BRA `(.L_x_5283) ;  /* 0x0000000000201947 */ /* 0x000fea0003800000 */
[----:B------:R-:W-:-:S13]  /*10d170*/  ISETP.NE.AND P1, PT, R13, 0x41, PT ;  /* 0x000000410d00780c */ /* 0x000fda0003f25270 */
[----:B------:R-:W-:Y:S05]  /*10d180*/  @!P1 BRA `(.L_x_5284) ;  /* 0x0000000000109947 */ /* 0x000fea0003800000 */
[----:B------:R-:W-:-:S13]  /*10d190*/  ISETP.NE.AND P1, PT, R13, 0x43, PT ;  /* 0x000000430d00780c */ /* 0x000fda0003f25270 */
[----:B------:R-:W-:Y:S05]  /*10d1a0*/  @P1 BRA `(.L_x_5285) ;  /* 0x0000000000241947 */ /* 0x000fea0003800000 */
[----:B------:R-:W-:Y:S01]  /*10d1b0*/  IMAD.MOV.U32 R12, RZ, RZ, 0x2 ;  /* 0x00000002ff0c7424 */ /* 0x000fe200078e00ff */
[----:B------:R-:W-:Y:S06]  /*10d1c0*/  BRA `(.L_x_5286) ;  /* 0x0000000000207947 */ /* 0x000fec0003800000 */
.L_x_5284:
[----:B------:R-:W-:Y:S01]  /*10d1d0*/  IMAD.MOV.U32 R12, RZ, RZ, 0x3 ;  /* 0x00000003ff0c7424 */ /* 0x000fe200078e00ff */
[----:B------:R-:W-:Y:S06]  /*10d1e0*/  BRA `(.L_x_5286) ;  /* 0x0000000000187947 */ /* 0x000fec0003800000 */
.L_x_5283:
[----:B------:R-:W-:-:S13]  /*10d1f0*/  ISETP.NE.AND P1, PT, R13, 0x54, PT ;  /* 0x000000540d00780c */ /* 0x000fda0003f25270 */
[----:B------:R-:W-:Y:S05]  /*10d200*/  @!P1 BRA `(.L_x_5286) ;  /* 0x0000000000109947 */ /* 0x000fea0003800000 */
[----:B------:R-:W-:Y:S01]  /*10d210*/  ISETP.NE.AND P1, PT, R13, 0x47, PT ;  /* 0x000000470d00780c */ /* 0x000fe20003f25270 */
[----:B------:R-:W-:-:S12]  /*10d220*/  IMAD.MOV.U32 R12, RZ, RZ, 0x1 ;  /* 0x00000001ff0c7424 */ /* 0x000fd800078e00ff */
[----:B------:R-:W-:Y:S05]  /*10d230*/  @!P1 BRA `(.L_x_5286) ;  /* 0x0000000000049947 */ /* 0x000fea0003800000 */
.L_x_5285:
[----:B------:R-:W-:-:S07]  /*10d240*/  IMAD.MOV.U32 R12, RZ, RZ, 0x4 ;  /* 0x00000004ff0c7424 */ /* 0x000fce00078e00ff */
.L_x_5286:
[----:B------:R-:W-:Y:S05]  /*10d250*/  BSYNC.RECONVERGENT B0 ;  /* 0x0000000000007941 */ /* 0x000fea0003800200 */
.L_x_5282:
[----:B------:R4:W-:Y:S01]  /*10d260*/  STL.U8 [R10+0x1], R12 ;  /* 0x0000010c0a007387 */ /* 0x0009e20000100000 */
[----:B------:R-:W-:-:S13]  /*10d270*/  ISETP.NE.AND P1, PT, R11, 0x2, PT ;  /* 0x000000020b00780c */ /* 0x000fda0003f25270 */
[----:B----4-:R-:W-:Y:S05]  /*10d280*/  @!P1 BRA `(.L_x_5253) ;  /* 0x00000000005c9947 */ /* 0x010fea0003800000 */
[----:B------:R-:W-:Y:S02]  /*10d290*/  R2UR UR6, R212 ;  /* 0x00000000d40672ca */ /* 0x000fe400000e0000 */
[----:B------:R-:W-:-:S13]  /*10d2a0*/  R2UR UR7, R213 ;  /* 0x00000000d50772ca */ /* 0x000fda00000e0000 */
[----:B------:R3:W4:Y:S01]  /*10d2b0*/  LDG.E.U8 R9, desc[UR6][R8.64+-0x2] ;  /* 0xfffffe0608097981 */ /* 0x000722000c1e1100 */
        /* <DEDUP_REMOVED lines=10> */
.L_x_5289:
[----:B------:R-:W-:Y:S01]  /*10d360*/  IMAD.MOV.U32 R8, RZ, RZ, 0x3 ;  /* 0x00000003ff087424 */ /* 0x000fe200078e00ff */
[----:B------:R-:W-:Y:S06]  /*10d370*/  BRA `(.L_x_5291) ;  /* 0x0000000000187947 */ /* 0x000fec0003800000 */
.L_x_5288:
[----:B------:R-:W-:-:S13]  /*10d380*/  ISETP.NE.AND P1, PT, R9, 0x54, PT ;  /* 0x000000540900780c */ /* 0x000fda0003f25270 */
[----:B------:R-:W-:Y:S05]  /*10d390*/  @!P1 BRA `(.L_x_5291) ;  /* 0x0000000000109947 */ /* 0x000fea0003800000 */
[----:B------:R-:W-:Y:S01]  /*10d3a0*/  ISETP.NE.AND P1, PT, R9, 0x47, PT ;  /* 0x000000470900780c */ /* 0x000fe20003f25270 */
[----:B------:R-:W-:-:S12]  /*10d3b0*/  IMAD.MOV.U32 R8, RZ, RZ, 0x1 ;  /* 0x00000001ff087424 */ /* 0x000fd800078e00ff */
[----:B------:R-:W-:Y:S05]  /*10d3c0*/  @!P1 BRA `(.L_x_5291) ;  /* 0x0000000000049947 */ /* 0x000fea0003800000 */
.L_x_5290:
[----:B------:R-:W-:-:S07]  /*10d3d0*/  IMAD.MOV.U32 R8, RZ, RZ, 0x4 ;  /* 0x00000004ff087424 */ /* 0x000fce00078e00ff */
.L_x_5291:
[----:B------:R-:W-:Y:S05]  /*10d3e0*/  BSYNC.RECONVERGENT B0 ;  /* 0x0000000000007941 */ /* 0x000fea0003800200 */
.L_x_5287:
[----:B------:R4:W-:Y:S02]  /*10d3f0*/  STL.U8 [R10+0x2], R8 ;  /* 0x000002080a007387 */ /* 0x0009e40000100000 */
.L_x_5253:
[----:B------:R-:W-:Y:S05]  /*10d400*/  BSYNC.RECONVERGENT B1 ;  /* 0x0000000000017941 */ /* 0x000fea0003800200 */
.L_x_5252:
[----:B-----5:R-:W-:Y:S01]  /*10d410*/  ISETP.NE.AND P1, PT, R0, RZ, PT ;  /* 0x000000ff0000720c */ /* 0x020fe20003f25270 */
[----:B------:R-:W-:-:S12]  /*10d420*/  BSSY.RECONVERGENT B1, `(.L_x_5292) ;  /* 0x0000186000017945 */ /* 0x000fd80003800200 */
[----:B------:R-:W-:Y:S05]  /*10d430*/  @!P1 BRA `(.L_x_5293) ;  /* 0x0000000c000c9947 */ /* 0x000fea0003800000 */
[----:B------:R-:W-:-:S13]  /*10d440*/  ISETP.GE.AND P1, PT, R204, 0x1, PT ;  /* 0x00000001cc00780c */ /* 0x000fda0003f26270 */
[----:B------:R-:W-:Y:S05]  /*10d450*/  @!P1 BRA `(.L_x_5294) ;  /* 0x0000001800089947 */ /* 0x000fea0003800000 */
[C---:B------:R-:W-:Y:S01]  /*10d460*/  ISETP.GE.U32.AND P1, PT, R204.reuse, 0x4, PT ;  /* 0x00000004cc00780c */ /* 0x040fe20003f26070 */
[----:B------:R-:W-:Y:S01]  /*10d470*/  BSSY.RECONVERGENT B0, `(.L_x_5295) ;  /* 0x000006d000007945 */ /* 0x000fe20003800200 */
[----:B------:R-:W-:Y:S01]  /*10d480*/  VIADD R13, R3, 0xffffffff ;  /* 0xffffffff030d7836 */ /* 0x000fe20000000000 */
[----:B------:R-:W-:Y:S01]  /*10d490*/  LOP3.LUT R3, R204, 0x3, RZ, 0xc0, !PT ;  /* 0x00000003cc037812 */ /* 0x000fe200078ec0ff */
[----:B------:R-:W-:-:S09]  /*10d4a0*/  IMAD.MOV.U32 R0, RZ, RZ, 0x1 ;  /* 0x00000001ff007424 */ /* 0x000fd200078e00ff */
[----:B------:R-:W-:Y:S05]  /*10d4b0*/  @!P1 BRA `(.L_x_5296) ;  /* 0x0000000400a09947 */ /* 0x000fea0003800000 */
[----:B---3--:R-:W-:Y:S01]  /*10d4c0*/  LOP3.LUT R12, R204, 0x7ffffffc, RZ, 0xc0, !PT ;  /* 0x7ffffffccc0c7812 */ /* 0x008fe200078ec0ff */
[----:B------:R-:W-:-:S07]  /*10d4d0*/  IMAD.MOV.U32 R0, RZ, RZ, 0x1 ;  /* 0x00000001ff007424 */ /* 0x000fce00078e00ff */
.L_x_5317:
[----:B------:R-:W4:Y:S01]  /*10d4e0*/  LDCU.64 UR6, c[0x0][0x380] ;  /* 0x00007000ff0677ac */ /* 0x000f220008000a00 */
[----:B------:R-:W-:Y:S01]  /*10d4f0*/  IMAD.IADD R9, R13, 0x1, R0 ;  /* 0x000000010d097824 */ /* 0x000fe200078e0200 */
[----:B------:R-:W-:Y:S02]  /*10d500*/  R2UR UR8, R212 ;  /* 0x00000000d40872ca */ /* 0x000fe400000e0000 */
[----:B------:R-:W-:Y:S02]  /*10d510*/  R2UR UR9, R213 ;  /* 0x00000000d50972ca */ /* 0x000fe400000e0000 */
[----:B----4-:R-:W-:-:S04]  /*10d520*/  IADD3 R8, P1, PT, R9, UR6, RZ ;  /* 0x0000000609087c10 */ /* 0x010fc8000ff3e0ff */
        /* <DEDUP_REMOVED lines=12> */
.L_x_5299:
[----:B------:R-:W-:Y:S01]  /*10d5f0*/  IMAD.MOV.U32 R10, RZ, RZ, 0x3 ;  /* 0x00000003ff0a7424 */ /* 0x000fe200078e00ff */
[----:B------:R-:W-:Y:S06]  /*10d600*/  BRA `(.L_x_5301) ;  /* 0x0000000000187947 */ /* 0x000fec0003800000 */
.L_x_5298:
[----:B------:R-:W-:-:S13]  /*10d610*/  ISETP.NE.AND P1, PT, R11, 0x54, PT ;  /* 0x000000540b00780c */ /* 0x000fda0003f25270 */
[----:B------:R-:W-:Y:S05]  /*10d620*/  @!P1 BRA `(.L_x_5301) ;  /* 0x0000000000109947 */ /* 0x000fea0003800000 */
[----:B------:R-:W-:Y:S01]  /*10d630*/  ISETP.NE.AND P1, PT, R11, 0x47, PT ;  /* 0x000000470b00780c */ /* 0x000fe20003f25270 */
[----:B------:R-:W-:-:S12]  /*10d640*/  IMAD.MOV.U32 R10, RZ, RZ, 0x1 ;  /* 0x00000001ff0a7424 */ /* 0x000fd800078e00ff */
[----:B------:R-:W-:Y:S05]  /*10d650*/  @!P1 BRA `(.L_x_5301) ;  /* 0x0000000000049947 */ /* 0x000fea0003800000 */
.L_x_5300:
[----:B------:R-:W-:-:S07]  /*10d660*/  IMAD.MOV.U32 R10, RZ, RZ, 0x4 ;  /* 0x00000004ff0a7424 */ /* 0x000fce00078e00ff */
.L_x_5301:
[----:B------:R-:W-:Y:S05]  /*10d670*/  BSYNC.RECONVERGENT B2 ;  /* 0x0000000000027941 */ /* 0x000fea0003800200 */
.L_x_5297:
[----:B------:R-:W-:Y:S01]  /*10d680*/  R2UR UR6, R212 ;  /* 0x00000000d40672ca */ /* 0x000fe200000e0000 */
[----:B------:R-:W-:Y:S01]  /*10d690*/  VIADD R11, R1, 0x86 ;  /* 0x00000086010b7836 */ /* 0x000fe20000000000 */
[----:B------:R-:W-:-:S13]  /*10d6a0*/  R2UR UR7, R213 ;  /* 0x00000000d50772ca */ /* 0x000fda00000e0000 */
[----:B------:R-:W3:Y:S01]  /*10d6b0*/  LDG.E.U8 R19, desc[UR6][R8.64+0x1] ;  /* 0x0000010608137981 */ /* 0x000ee2000c1e1100 */
[----:B------:R-:W-:Y:S01]  /*10d6c0*/  IMAD.IADD R11, R11, 0x1, R0 ;  /* 0x000000010b0b7824 */ /* 0x000fe200078e0200 */
[----:B------:R-:W-:Y:S04]  /*10d6d0*/  BSSY.RECONVERGENT B2, `(.L_x_5302) ;  /* 0x0000013000027945 */ /* 0x000fe80003800200 */
        /* <DEDUP_REMOVED lines=10> */
.L_x_5304:
[----:B------:R-:W-:Y:S01]  /*10d780*/  IMAD.MOV.U32 R10, RZ, RZ, 0x3 ;  /* 0x00000003ff0a7424 */ /* 0x000fe200078e00ff */
[----:B------:R-:W-:Y:S06]  /*10d790*/  BRA `(.L_x_5306) ;  /* 0x0000000000187947 */ /* 0x000fec0003800000 */
.L_x_5303:
[----:B------:R-:W-:-:S13]  /*10d7a0*/  ISETP.NE.AND P1, PT, R19, 0x54, PT ;  /* 0x000000541300780c */ /* 0x000fda0003f25270 */
[----:B------:R-:W-:Y:S05]  /*10d7b0*/  @!P1 BRA `(.L_x_5306) ;  /* 0x0000000000109947 */ /* 0x000fea0003800000 */
[----:B------:R-:W-:Y:S01]  /*10d7c0*/  ISETP.NE.AND P1, PT, R19, 0x47, PT ;  /* 0x000000471300780c */ /* 0x000fe20003f25270 */
[----:B------:R-:W-:-:S12]  /*10d7d0*/  IMAD.MOV.U32 R10, RZ, RZ, 0x1 ;  /* 0x00000001ff0a7424 */ /* 0x000fd800078e00ff */
[----:B------:R-:W-:Y:S05]  /*10d7e0*/  @!P1 BRA `(.L_x_5306) ;  /* 0x0000000000049947 */ /* 0x000fea0003800000 */
.L_x_5305:
[----:B------:R-:W-:-:S07]  /*10d7f0*/  IMAD.MOV.U32 R10, RZ, RZ, 0x4 ;  /* 0x00000004ff0a7424 */ /* 0x000fce00078e00ff */
.L_x_5306:
[----:B------:R-:W-:Y:S05]  /*10d800*/  BSYNC.RECONVERGENT B2 ;  /* 0x0000000000027941 */ /* 0x000fea0003800200 */
.L_x_5302:
        /* <DEDUP_REMOVED lines=14> */
.L_x_5309:
[----:B------:R-:W-:Y:S01]  /*10d8f0*/  IMAD.MOV.U32 R10, RZ, RZ, 0x3 ;  /* 0x00000003ff0a7424 */ /* 0x000fe200078e00ff */
[----:B------:R-:W-:Y:S06]  /*10d900*/  BRA `(.L_x_5311) ;  /* 0x0000000000187947 */ /* 0x000fec0003800000 */
.L_x_5308:
[----:B------:R-:W-:-:S13]  /*10d910*/  ISETP.NE.AND P1, PT, R19, 0x54, PT ;  /* 0x000000541300780c */ /* 0x000fda0003f25270 */
[----:B------:R-:W-:Y:S05]  /*10d920*/  @!P1 BRA `(.L_x_5311) ;  /* 0x0000000000109947 */ /* 0x000fea0003800000 */
[----:B------:R-:W-:Y:S01]  /*10d930*/  ISETP.NE.AND P1, PT, R19, 0x47, PT ;  /* 0x000000471300780c */ /* 0x000fe20003f25270 */
[----:B------:R-:W-:-:S12]  /*10d940*/  IMAD.MOV.U32 R10, RZ, RZ, 0x1 ;  /* 0x00000001ff0a7424 */ /* 0x000fd800078e00ff */
[----:B------:R-:W-:Y:S05]  /*10d950*/  @!P1 BRA `(.L_x_5311) ;  /* 0x0000000000049947 */ /* 0x000fea0003800000 */
.L_x_5310:
[----:B------:R-:W-:-:S07]  /*10d960*/  IMAD.MOV.U32 R10, RZ, RZ, 0x4 ;  /* 0x00000004ff0a7424 */ /* 0x000fce00078e00ff */
.L_x_5311:
[----:B------:R-:W-:Y:S05]  /*10d970*/  BSYNC.RECONVERGENT B2 ;  /* 0x0000000000027941 */ /* 0x000fea0003800200 */
.L_x_5307:
        /* <DEDUP_REMOVED lines=14> */
.L_x_5314:
[----:B------:R-:W-:Y:S01]  /*10da60*/  IMAD.MOV.U32 R9, RZ, RZ, 0x3 ;  /* 0x00000003ff097424 */ /* 0x000fe200078e00ff */
[----:B------:R-:W-:Y:S06]  /*10da70*/  BRA `(.L_x_5316) ;  /* 0x0000000000187947 */ /* 0x000fec0003800000 */
.L_x_5313:
[----:B------:R-:W-:-:S13]  /*10da80*/  ISETP.NE.AND P1, PT, R8, 0x54, PT ;  /* 0x000000540800780c */ /* 0x000fda0003f25270 */
[----:B------:R-:W-:Y:S05]  /*10da90*/  @!P1 BRA `(.L_x_5316) ;  /* 0x0000000000109947 */ /* 0x000fea0003800000 */
[----:B------:R-:W-:Y:S01]  /*10daa0*/  ISETP.NE.AND P1, PT, R8, 0x47, PT ;  /* 0x000000470800780c */ /* 0x000fe20003f25270 */
[----:B------:R-:W-:-:S12]  /*10dab0*/  IMAD.MOV.U32 R9, RZ, RZ, 0x1 ;  /* 0x00000001ff097424 */ /* 0x000fd800078e00ff */
[----:B------:R-:W-:Y:S05]  /*10dac0*/  @!P1 BRA `(.L_x_5316) ;  /* 0x0000000000049947 */ /* 0x000fea0003800000 */
.L_x_5315:
[----:B------:R-:W-:-:S07]  /*10dad0*/  IMAD.MOV.U32 R9, RZ, RZ, 0x4 ;  /* 0x00000004ff097424 */ /* 0x000fce00078e00ff */
.L_x_5316:
[----:B------:R-:W-:Y:S05]  /*10dae0*/  BSYNC.RECONVERGENT B2 ;  /* 0x0000000000027941 */ /* 0x000fea0003800200 */
.L_x_5312:
[----:B------:R0:W-:Y:S01]  /*10daf0*/  STL.U8 [R11+0x1e], R9 ;  /* 0x00001e090b007387 */ /* 0x0001e20000100000 */
[C---:B------:R-:W-:Y:S02]  /*10db00*/  VIADD R8, R0.reuse, 0x3 ;  /* 0x0000000300087836 */ /* 0x040fe40000000000 */
[----:B------:R-:W-:-:S03]  /*10db10*/  VIADD R0, R0, 0x4 ;  /* 0x0000000400007836 */ /* 0x000fc60000000000 */
[----:B------:R-:W-:-:S13]  /*10db20*/  ISETP.NE.AND P1, PT, R8, R12, PT ;  /* 0x0000000c0800720c */ /* 0x000fda0003f25270 */
[----:B0-----:R-:W-:Y:S05]  /*10db30*/  @P1 BRA `(.L_x_5317) ;  /* 0xfffffff800681947 */ /* 0x001fea000383ffff */
.L_x_5296:
[----:B------:R-:W-:Y:S05]  /*10db40*/  BSYNC.RECONVERGENT B0 ;  /* 0x0000000000007941 */ /* 0x000fea0003800200 */
.L_x_5295:
[----:B------:R-:W-:-:S13]  /*10db50*/  ISETP.NE.AND P1, PT, R3, RZ, PT ;  /* 0x000000ff0300720c */ /* 0x000fda0003f25270 */
[----:B------:R-:W-:Y:S05]  /*10db60*/  @!P1 BRA `(.L_x_5294) ;  /* 0x0000001000449947 */ /* 0x000fea0003800000 */
[----:B------:R-:W4:Y:S01]  /*10db70*/  LDCU.64 UR6, c[0x0][0x380] ;  /* 0x00007000ff0677ac */ /* 0x000f220008000a00 */
[----:B------:R-:W-:Y:S01]  /*10db80*/  IMAD.IADD R13, R13, 0x1, R0 ;  /* 0x000000010d0d7824 */ /* 0x000fe200078e0200 */
[----:B------:R-:W-:Y:S02]  /*10db90*/  R2UR UR8, R212 ;  /* 0x00000000d40872ca */ /* 0x000fe400000e0000 */
[----:B------:R-:W-:Y:S02]  /*10dba0*/  R2UR UR9, R213 ;  /* 0x00000000d50972ca */ /* 0x000fe400000e0000 */
[----:B----4-:R-:W-:-:S04]  /*10dbb0*/  IADD3 R8, P1, PT, R13, UR6, RZ ;  /* 0x000000060d087c10 */ /* 0x010fc8000ff3e0ff */
[----:B------:R-:W-:-:S07]  /*10dbc0*/  LEA.HI.X.SX32 R9, R13, UR7, 0x1, P1 ;  /* 0x000000070d097c11 */ /* 0x000fce00088f0eff */
        /* <DEDUP_REMOVED lines=11> */
.L_x_5320:
[----:B------:R-:W-:Y:S01]  /*10dc80*/  IMAD.MOV.U32 R10, RZ, RZ, 0x3 ;  /* 0x00000003ff0a7424 */ /* 0x000fe200078e00ff */
[----:B------:R-:W-:Y:S06]  /*10dc90*/  BRA `(.L_x_5322) ;  /* 0x0000000000187947 */ /* 0x000fec0003800000 */
.L_x_5319:
[----:B------:R-:W-:-:S13]  /*10dca0*/  ISETP.NE.AND P1, PT, R11, 0x54, PT ;  /* 0x000000540b00780c */ /* 0x000fda0003f25270 */
[----:B------:R-:W-:Y:S05]  /*10dcb0*/  @!P1 BRA `(.L_x_5322) ;  /* 0x0000000000109947 */ /* 0x000fea0003800000 */
[----:B------:R-:W-:Y:S01]  /*10dcc0*/  ISETP.NE.AND P1, PT, R11, 0x47, PT ;  /* 0x000000470b00780c */ /* 0x000fe20003f25270 */
[----:B------:R-:W-:-:S12]  /*10dcd0*/  IMAD.MOV.U32 R10, RZ, RZ, 0x1 ;  /* 0x00000001ff0a7424 */ /* 0x000fd800078e00ff */
[----:B------:R-:W-:Y:S05]  /*10dce0*/  @!P1 BRA `(.L_x_5322) ;  /* 0x0000000000049947 */ /* 0x000fea0003800000 */
.L_x_5321:
[----:B------:R-:W-:-:S07]  /*10dcf0*/  IMAD.MOV.U32 R10, RZ, RZ, 0x4 ;  /* 0x00000004ff0a7424 */ /* 0x000fce00078e00ff */
.L_x_5322:
[----:B------:R-:W-:Y:S05]  /*10dd00*/  BSYNC.RECONVERGENT B0 ;  /* 0x0000000000007941 */ /* 0x000fea0003800200 */
.L_x_5318:
[----:B------:R-:W-:Y:S01]  /*10dd10*/  VIADD R11, R1, 0x86 ;  /* 0x00000086010b7836 */ /* 0x000fe20000000000 */
[----:B------:R-:W-:-:S03]  /*10dd20*/  ISETP.NE.AND P1, PT, R3, 0x1, PT ;  /* 0x000000010300780c */ /* 0x000fc60003f25270 */
[----:B------:R-:W-:-:S05]  /*10dd30*/  IMAD.IADD R0, R11, 0x1, R0 ;  /* 0x000000010b007824 */ /* 0x000fca00078e0200 */
[----:B------:R3:W-:Y:S05]  /*10dd40*/  STL.U8 [R0+0x1b], R10 ;  /* 0x00001b0a00007387 */ /* 0x0007ea0000100000 */
        /* <DEDUP_REMOVED lines=14> */
.L_x_5325:
[----:B------:R-:W-:Y:S01]  /*10de30*/  IMAD.MOV.U32 R10, RZ, RZ, 0x3 ;  /* 0x00000003ff0a7424 */ /* 0x000fe200078e00ff */
[----:B------:R-:W-:Y:S06]  /*10de40*/  BRA `(.L_x_5327) ;  /* 0x0000000000187947 */ /* 0x000fec0003800000 */
.L_x_5324:
[----:B------:R-:W-:-:S13]  /*10de50*/  ISETP.NE.AND P1, PT, R11, 0x54, PT ;  /* 0x000000540b00780c */ /* 0x000fda0003f25270 */
[----:B------:R-:W-:Y:S05]  /*10de60*/  @!P1 BRA `(.L_x_5327) ;  /* 0x0000000000109947 */ /* 0x000fea0003800000 */
[----:B------:R-:W-:Y:S01]  /*10de70*/  ISETP.NE.AND P1, PT, R11, 0x47, PT ;  /* 0x000000470b00780c */ /* 0x000fe20003f25270 */
[----:B------:R-:W-:-:S12]  /*10de80*/  IMAD.MOV.U32 R10, RZ, RZ, 0x1 ;  /* 0x00000001ff0a7424 */ /* 0x000fd800078e00ff */
[----:B------:R-:W-:Y:S05]  /*10de90*/  @!P1 BRA `(.L_x_5327) ;  /* 0x0000000000049947 */ /* 0x000fea0003800000 */
.L_x_5326:
[----:B------:R-:W-:-:S07]  /*10dea0*/  IMAD.MOV.U32 R10, RZ, RZ, 0x4 ;  /* 0x00000004ff0a7424 */ /* 0x000fce00078e00ff */
.L_x_5327:
[----:B------:R-:W-:Y:S05]  /*10deb0*/  BSYNC.RECONVERGENT B0 ;  /* 0x0000000000007941 */ /* 0x000fea0003800200 */
.L_x_5323:
[----:B------:R3:W-:Y:S01]  /*10dec0*/  STL.U8 [R0+0x1c], R10 ;  /* 0x00001c0a00007387 */ /* 0x0007e20000100000 */
[----:B------:R-:W-:-:S13]  /*10ded0*/  ISETP.NE.AND P1, PT, R3, 0x2, PT ;  /* 0x000000020300780c */ /* 0x000fda0003f25270 */
[----:B---3--:R-:W-:Y:S05]  /*10dee0*/  @!P1 BRA `(.L_x_5294) ;  /* 0x0000000c00649947 */ /* 0x008fea0003800000 */
[----:B------:R-:W-:Y:S02]  /*10def0*/  R2UR UR6, R212 ;  /* 0x00000000d40672ca */ /* 0x000fe400000e0000 */
[----:B------:R-:W-:-:S13]  /*10df00*/  R2UR UR7, R213 ;  /* 0x00000000d50772ca */ /* 0x000fda00000e0000 */
        /* <DEDUP_REMOVED lines=11> */
.L_x_5330:
[----:B------:R-:W-:Y:S01]  /*10dfc0*/  IMAD.MOV.U32 R3, RZ, RZ, 0x3 ;  /* 0x00000003ff037424 */ /* 0x000fe200078e00ff */
[----:B------:R-:W-:Y:S06]  /*10dfd0*/  BRA `(.L_x_5332) ;  /* 0x0000000000187947 */ /* 0x000fec0003800000 */
.L_x_5329:
[----:B------:R-:W-:-:S13]  /*10dfe0*/  ISETP.NE.AND P1, PT, R8, 0x54, PT ;  /* 0x000000540800780c */ /* 0x000fda0003f25270 */
[----:B------:R-:W-:Y:S05]  /*10dff0*/  @!P1 BRA `(.L_x_5332) ;  /* 0x0000000000109947 */ /* 0x000fea0003800000 */
[----:B------:R-:W-:Y:S01]  /*10e000*/  ISETP.NE.AND P1, PT, R8, 0x47, PT ;  /* 0x000000470800780c */ /* 0x000fe20003f25270 */
[----:B------:R-:W-:-:S12]  /*10e010*/  IMAD.MOV.U32 R3, RZ, RZ, 0x1 ;  /* 0x00000001ff037424 */ /* 0x000fd800078e00ff */
[----:B------:R-:W-:Y:S05]  /*10e020*/  @!P1 BRA `(.L_x_5332) ;  /* 0x0000000000049947 */ /* 0x000fea0003800000 */
.L_x_5331:
[----:B------:R-:W-:-:S07]  /*10e030*/  IMAD.MOV.U32 R3, RZ, RZ, 0x4 ;  /* 0x00000004ff037424 */ /* 0x000fce00078e00ff */
.L_x_5332:
[----:B------:R-:W-:Y:S05]  /*10e040*/  BSYNC.RECONVERGENT B0 ;  /* 0x0000000000007941 */ /* 0x000fea0003800200 */
.L_x_5328:
[----:B------:R3:W-:Y:S01]  /*10e050*/  STL.U8 [R0+0x1d], R3 ;  /* 0x00001d0300007387 */ /* 0x0007e20000100000 */
[----:B------:R-:W-:Y:S05]  /*10e060*/  BRA `(.L_x_5294) ;  /* 0x0000000c00047947 */ /* 0x000fea0003800000 */
.L_x_5293:
[----:B------:R-:W-:-:S13]  /*10e070*/  ISETP.GE.AND P1, PT, R204, 0x1, PT ;  /* 0x00000001cc00780c */ /* 0x000fda0003f26270 */
[----:B------:R-:W-:Y:S05]  /*10e080*/  @!P1 BRA `(.L_x_5294) ;  /* 0x0000000800fc9947 */ /* 0x000fea0003800000 */
[C---:B------:R-:W-:Y:S01]  /*10e090*/  ISETP.GE.U32.AND P1, PT, R204.reuse, 0x4, PT ;  /* 0x00000004cc00780c */ /* 0x040fe20003f26070 */
[----:B------:R-:W-:Y:S01]  /*10e0a0*/  BSSY.RECONVERGENT B0, `(.L_x_5333) ;  /* 0x000006c000007945 */ /* 0x000fe20003800200 */
[----:B---34-:R-:W-:Y:S01]  /*10e0b0*/  LOP3.LUT R10, R204, 0x3, RZ, 0xc0, !PT ;  /* 0x00000003cc0a7812 */ /* 0x018fe200078ec0ff */
[----:B------:R-:W-:-:S10]  /*10e0c0*/  IMAD.MOV.U32 R0, RZ, RZ, 0x1 ;  /* 0x00000001ff007424 */ /* 0x000fd400078e00ff */
[----:B------:R-:W-:Y:S05]  /*10e0d0*/  @!P1 BRA `(.L_x_5334) ;  /* 0x0000000400a09947 */ /* 0x000fea0003800000 */
[----:B------:R-:W-:Y:S01]  /*10e0e0*/  LOP3.LUT R13, R204, 0x7ffffffc, RZ, 0xc0, !PT ;  /* 0x7ffffffccc0d7812 */ /* 0x000fe200078ec0ff */
[----:B------:R-:W-:-:S07]  /*10e0f0*/  IMAD.MOV.U32 R0, RZ, RZ, 0x1 ;  /* 0x00000001ff007424 */ /* 0x000fce00078e00ff */
.L_x_5355:
[----:B------:R-:W3:Y:S01]  /*10e100*/  LDCU.64 UR6, c[0x0][0x380] ;  /* 0x00007000ff0677ac */ /* 0x000ee20008000a00 */
[----:B------:R-:W-:Y:S02]  /*10e110*/  IADD3 R9, PT, PT, R204, R3, -R0 ;  /* 0x00000003cc097210 */ /* 0x000fe40007ffe800 */
[----:B------:R-:W-:Y:S02]  /*10e120*/  R2UR UR8, R212 ;  /* 0x00000000d40872ca */ /* 0x000fe400000e0000 */
[----:B------:R-:W-:Y:S02]  /*10e130*/  R2UR UR9, R213 ;  /* 0x00000000d50972ca */ /* 0x000fe400000e0000 */
[----:B---3--:R-:W-:-:S04]  /*10e140*/  IADD3 R8, P1, PT, R9, UR6, RZ ;  /* 0x0000000609087c10 */ /* 0x008fc8000ff3e0ff */
[----:B------:R-:W-:-:S07]  /*10e150*/  LEA.HI.X.SX32 R9, R9, UR7, 0x1, P1 ;  /* 0x0000000709097c11 */ /* 0x000fce00088f0eff */
[----:B------:R-:W3:Y:S01]  /*10e160*/  LDG.E.U8 R12, desc[UR8][R8.64] ;  /* 0x00000008080c7981 */ /* 0x000ee2000c1e1100 */
[----:B------:R-:W-:Y:S01]  /*10e170*/  BSSY.RECONVERGENT B2, `(.L_x_5335) ;  /* 0x0000012000027945 */ /* 0x000fe20003800200 */
[----:B---3--:R-:W-:-:S13]  /*10e180*/  ISETP.GT.AND P1, PT, R12, 0x46, PT ;  /* 0x000000460c00780c */ /* 0x008fda0003f24270 */
        /* <DEDUP_REMOVED lines=8> */
.L_x_5336:
[----:B------:R-:W-:Y:S01]  /*10e210*/  ISETP.NE.AND P1, PT, R12, 0x47, PT ;  /* 0x000000470c00780c */ /* 0x000fe20003f25270 */
[----:B------:R-:W-:-:S12]  /*10e220*/  IMAD.MOV.U32 R11, RZ, RZ, 0x2 ;  /* 0x00000002ff0b7424 */ /* 0x000fd800078e00ff */
[----:B------:R-:W-:Y:S05]  /*10e230*/  @!P1 BRA `(.L_x_5337) ;  /* 0x0000000000149947 */ /* 0x000fea0003800000 */
[----:B------:R-:W-:-:S13]  /*10e240*/  ISETP.NE.AND P1, PT, R12, 0x54, PT ;  /* 0x000000540c00780c */ /* 0x000fda0003f25270 */
[----:B------:R-:W-:Y:S05]  /*10e250*/  @!P1 BRA `(.L_x_5339) ;  /* 0x0000000000089947 */ /* 0x000fea0003800000 */
.L_x_5338:
[----:B------:R-:W-:Y:S01]  /*10e260*/  IMAD.MOV.U32 R11, RZ, RZ, 0x4 ;  /* 0x00000004ff0b7424 */ /* 0x000fe200078e00ff */
[----:B------:R-:W-:Y:S06]  /*10e270*/  BRA `(.L_x_5337) ;  /* 0x0000000000047947 */ /* 0x000fec0003800000 */
.L_x_5339:
[----:B------:R-:W-:-:S07]  /*10e280*/  IMAD.MOV.U32 R11, RZ, RZ, 0x3 ;  /* 0x00000003ff0b7424 */ /* 0x000fce00078e00ff */
.L_x_5337:
[----:B------:R-:W-:Y:S05]  /*10e290*/  BSYNC.RECONVERGENT B2 ;  /* 0x0000000000027941 */ /* 0x000fea0003800200 */
.L_x_5335:
[----:B------:R-:W-:Y:S01]  /*10e2a0*/  R2UR UR6, R212 ;  /* 0x00000000d40672ca */ /* 0x000fe200000e0000 */
[----:B------:R-:W-:Y:S01]  /*10e2b0*/  VIADD R12, R1, 0x86 ;  /* 0x00000086010c7836 */ /* 0x000fe20000000000 */
[----:B------:R-:W-:-:S13]  /*10e2c0*/  R2UR UR7, R213 ;  /* 0x00000000d50772ca */ /* 0x000fda00000e0000 */
[----:B------:R-:W3:Y:S01]  /*10e2d0*/  LDG.E.U8 R19, desc[UR6][R8.64+-0x1] ;  /* 0xffffff0608137981 */ /* 0x000ee2000c1e1100 */
[----:B------:R-:W-:Y:S01]  /*10e2e0*/  IMAD.IADD R12, R12, 0x1, R0 ;  /* 0x000000010c0c7824 */ /* 0x000fe200078e0200 */
[----:B------:R-:W-:Y:S04]  /*10e2f0*/  BSSY.RECONVERGENT B2, `(.L_x_5340) ;  /* 0x0000013000027945 */ /* 0x000fe80003800200 */
[----:B------:R4:W-:Y:S01]  /*10e300*/  STL.U8 [R12+0x1b], R11 ;  /* 0x00001b0b0c007387 */ /* 0x0009e20000100000 */
[----:B---3--:R-:W-:-:S13]  /*10e310*/  ISETP.GT.AND P1, PT, R19, 0x46, PT ;  /* 0x000000461300780c */ /* 0x008fda0003f24270 */
[----:B----4-:R-:W-:Y:S05]  /*10e320*/  @P1 BRA `(.L_x_5341) ;  /* 0x00000000001c1947 */ /* 0x010fea0003800000 */
[----:B------:R-:W-:Y:S02]  /*10e330*/  ISETP.NE.AND P1, PT, R19, 0x41, PT ;  /* 0x000000411300780c */ /* 0x000fe40003f25270 */
[----:B------:R-:W-:-:S11]  /*10e340*/  PRMT R11, RZ, 0x7610, R11 ;  /* 0x00007610ff0b7816 */ /* 0x000fd6000000000b */
[----:B------:R-:W-:Y:S05]  /*10e350*/  @!P1 BRA `(.L_x_5342) ;  /* 0x0000000000309947 */ /* 0x000fea0003800000 */
[----:B------:R-:W-:-:S13]  /*10e360*/  ISETP.NE.AND P1, PT, R19, 0x43, PT ;  /* 0x000000431300780c */ /* 0x000fda0003f25270 */
[----:B------:R-:W-:Y:S05]  /*10e370*/  @P1 BRA `(.L_x_5343) ;  /* 0x00000000001c1947 */ /* 0x000fea0003800000 */
[----:B------:R-:W-:Y:S01]  /*10e380*/  IMAD.MOV.U32 R11, RZ, RZ, 0x1 ;  /* 0x00000001ff0b7424 */ /* 0x000fe200078e00ff */
[----:B------:R-:W-:Y:S06]  /*10e390*/  BRA `(.L_x_5342) ;  /* 0x0000000000207947 */ /* 0x000fec0003800000 */
.L_x_5341:
[----:B------:R-:W-:-:S13]  /*10e3a0*/  ISETP.NE.AND P1, PT, R19, 0x47, PT ;  /* 0x000000471300780c */ /* 0x000fda0003f25270 */
[----:B------:R-:W-:Y:S05]  /*10e3b0*/  @!P1 BRA `(.L_x_5344) ;  /* 0x0000000000149947 */ /* 0x000fea0003800000 */
[----:B------:R-:W-:Y:S01]  /*10e3c0*/  ISETP.NE.AND P1, PT, R19, 0x54, PT ;  /* 0x000000541300780c */ /* 0x000fe20003f25270 */
[----:B------:R-:W-:-:S12]  /*10e3d0*/  IMAD.MOV.U32 R11, RZ, RZ, 0x3 ;  /* 0x00000003ff0b7424 */ /* 0x000fd800078e00ff */
[----:B------:R-:W-:Y:S05]  /*10e3e0*/  @!P1 BRA `(.L_x_5342) ;  /* 0x00000000000c9947 */ /* 0x000fea0003800000 */
.L_x_5343:
[----:B------:R-:W-:Y:S01]  /*10e3f0*/  IMAD.MOV.U32 R11, RZ, RZ, 0x4 ;  /* 0x00000004ff0b7424 */ /* 0x000fe200078e00ff */
[----:B------:R-:W-:Y:S06]  /*10e400*/  BRA `(.L_x_5342) ;  /* 0x0000000000047947 */ /* 0x000fec0003800000 */
.L_x_5344:
[----:B------:R-:W-:-:S07]  /*10e410*/  IMAD.MOV.U32 R11, RZ, RZ, 0x2 ;  /* 0x00000002ff0b7424 */ /* 0x000fce00078e00ff */
.L_x_5342:
[----:B------:R-:W-:Y:S05]  /*10e420*/  BSYNC.RECONVERGENT B2 ;  /* 0x0000000000027941 */ /* 0x000fea0003800200 */
.L_x_5340:
[----:B------:R-:W-:Y:S02]  /*10e430*/  R2UR UR6, R212 ;  /* 0x00000000d40672ca */ /* 0x000fe400000e0000 */
[----:B------:R-:W-:-:S13]  /*10e440*/  R2UR UR7, R213 ;  /* 0x00000000d50772ca */ /* 0x000fda00000e0000 */
[----:B------:R-:W3:Y:S01]  /*10e450*/  LDG.E.U8 R19, desc[UR6][R8.64+-0x2] ;  /* 0xfffffe0608137981 */ /* 0x000ee2000c1e1100 */
[----:B------:R-:W-:Y:S03]  /*10e460*/  BSSY.RECONVERGENT B2, `(.L_x_5345) ;  /* 0x0000013000027945 */ /* 0x000fe60003800200 */
        /* <DEDUP_REMOVED lines=10> */
.L_x_5346:
[----:B------:R-:W-:-:S13]  /*10e510*/  ISETP.NE.AND P1, PT, R19, 0x47, PT ;  /* 0x000000471300780c */ /* 0x000fda0003f25270 */
[----:B------:R-:W-:Y:S05]  /*10e520*/  @!P1 BRA `(.L_x_5349) ;  /* 0x0000000000149947 */ /* 0x000fea0003800000 */
[----:B------:R-:W-:Y:S01]  /*10e530*/  ISETP.NE.AND P1, PT, R19, 0x54, PT ;  /* 0x000000541300780c */ /* 0x000fe20003f25270 */
[----:B------:R-:W-:-:S12]  /*10e540*/  IMAD.MOV.U32 R11, RZ, RZ, 0x3 ;  /* 0x00000003ff0b7424 */ /* 0x000fd800078e00ff */
[----:B------:R-:W-:Y:S05]  /*10e550*/  @!P1 BRA `(.L_x_5347) ;  /* 0x00000000000c9947 */ /* 0x000fea0003800000 */
.L_x_5348:
[----:B------:R-:W-:Y:S01]  /*10e560*/  IMAD.MOV.U32 R11, RZ, RZ, 0x4 ;  /* 0x00000004ff0b7424 */ /* 0x000fe200078e00ff */
[----:B------:R-:W-:Y:S06]  /*10e570*/  BRA `(.L_x_5347) ;  /* 0x0000000000047947 */ /* 0x000fec0003800000 */
.L_x_5349:
[----:B------:R-:W-:-:S07]  /*10e580*/  IMAD.MOV.U32 R11, RZ, RZ, 0x2 ;  /* 0x00000002ff0b7424 */ /* 0x000fce00078e00ff */
.L_x_5347:
[----:B------:R-:W-:Y:S05]  /*10e590*/  BSYNC.RECONVERGENT B2 ;  /* 0x0000000000027941 */ /* 0x000fea0003800200 */
.L_x_5345:
        /* <DEDUP_REMOVED lines=14> */
.L_x_5351:
[----:B------:R-:W-:-:S13]  /*10e680*/  ISETP.NE.AND P1, PT, R8, 0x47, PT ;  /* 0x000000470800780c */ /* 0x000fda0003f25270 */
[----:B------:R-:W-:Y:S05]  /*10e690*/  @!P1 BRA `(.L_x_5354) ;  /* 0x0000000000149947 */ /* 0x000fea0003800000 */
[----:B------:R-:W-:Y:S01]  /*10e6a0*/  ISETP.NE.AND P1, PT, R8, 0x54, PT ;  /* 0x000000540800780c */ /* 0x000fe20003f25270 */
[----:B------:R-:W-:-:S12]  /*10e6b0*/  IMAD.MOV.U32 R9, RZ, RZ, 0x3 ;  /* 0x00000003ff097424 */ /* 0x000fd800078e00ff */
[----:B------:R-:W-:Y:S05]  /*10e6c0*/  @!P1 BRA `(.L_x_5352) ;  /* 0x00000000000c9947 */ /* 0x000fea0003800000 */
.L_x_5353:
[----:B------:R-:W-:Y:S01]  /*10e6d0*/  IMAD.MOV.U32 R9, RZ, RZ, 0x4 ;  /* 0x00000004ff097424 */ /* 0x000fe200078e00ff */
[----:B------:R-:W-:Y:S06]  /*10e6e0*/  BRA `(.L_x_5352) ;  /* 0x0000000000047947 */ /* 0x000fec0003800000 */
.L_x_5354:
[----:B------:R-:W-:-:S07]  /*10e6f0*/  IMAD.MOV.U32 R9, RZ, RZ, 0x2 ;  /* 0x00000002ff097424 */ /* 0x000fce00078e00ff */
.L_x_5352:
[----:B------:R-:W-:Y:S05]  /*10e700*/  BSYNC.RECONVERGENT B2 ;  /* 0x0000000000027941 */ /* 0x000fea0003800200 */
.L_x_5350:
[----:B------:R3:W-:Y:S01]  /*10e710*/  STL.U8 [R12+0x1e], R9 ;  /* 0x00001e090c007387 */ /* 0x0007e20000100000 */
[C---:B------:R-:W-:Y:S02]  /*10e720*/  VIADD R8, R0.reuse, 0x3 ;  /* 0x0000000300087836 */ /* 0x040fe40000000000 */
[----:B------:R-:W-:-:S03]  /*10e730*/  VIADD R0, R0, 0x4 ;  /* 0x0000000400007836 */ /* 0x000fc60000000000 */
[----:B------:R-:W-:-:S13]  /*10e740*/  ISETP.NE.AND P1, PT, R8, R13, PT ;  /* 0x0000000d0800720c */ /* 0x000fda0003f25270 */
[----:B---3--:R-:W-:Y:S05]  /*10e750*/  @P1 BRA `(.L_x_5355) ;  /* 0xfffffff800681947 */ /* 0x008fea000383ffff */
.L_x_5334:
[----:B------:R-:W-:Y:S05]  /*10e760*/  BSYNC.RECONVERGENT B0 ;  /* 0x0000000000007941 */ /* 0x000fea0003800200 */
.L_x_5333:
[----:B------:R-:W-:-:S13]  /*10e770*/  ISETP.NE.AND P1, PT, R10, RZ, PT ;  /* 0x000000ff0a00720c */ /* 0x000fda0003f25270 */
[----:B------:R-:W-:Y:S05]  /*10e780*/  @!P1 BRA `(.L_x_5294) ;  /* 0x00000004003c9947 */ /* 0x000fea0003800000 */
        /* <DEDUP_REMOVED lines=17> */
.L_x_5357:
[----:B------:R-:W-:-:S13]  /*10e8a0*/  ISETP.NE.AND P1, PT, R11, 0x47, PT ;  /* 0x000000470b00780c */ /* 0x000fda0003f25270 */
[----:B------:R-:W-:Y:S05]  /*10e8b0*/  @!P1 BRA `(.L_x_5360) ;  /* 0x0000000000149947 */ /* 0x000fea0003800000 */
[----:B------:R-:W-:Y:S01]  /*10e8c0*/  ISETP.NE.AND P1, PT, R11, 0x54, PT ;  /* 0x000000540b00780c */ /* 0x000fe20003f25270 */
[----:B------:R-:W-:-:S12]  /*10e8d0*/  IMAD.MOV.U32 R3, RZ, RZ, 0x3 ;  /* 0x00000003ff037424 */ /* 0x000fd800078e00ff */
[----:B------:R-:W-:Y:S05]  /*10e8e0*/  @!P1 BRA `(.L_x_5358) ;  /* 0x00000000000c9947 */ /* 0x000fea0003800000 */
.L_x_5359:
[----:B------:R-:W-:Y:S01]  /*10e8f0*/  IMAD.MOV.U32 R3, RZ, RZ, 0x4 ;  /* 0x00000004ff037424 */ /* 0x000fe200078e00ff */
[----:B------:R-:W-:Y:S06]  /*10e900*/  BRA `(.L_x_5358) ;  /* 0x0000000000047947 */ /* 0x000fec0003800000 */
.L_x_5360:
[----:B------:R-:W-:-:S07]  /*10e910*/  IMAD.MOV.U32 R3, RZ, RZ, 0x2 ;  /* 0x00000002ff037424 */ /* 0x000fce00078e00ff */
.L_x_5358:
[----:B------:R-:W-:Y:S05]  /*10e920*/  BSYNC.RECONVERGENT B0 ;  /* 0x0000000000007941 */ /* 0x000fea0003800200 */
.L_x_5356:
        /* <DEDUP_REMOVED lines=9> */
[----:B----4-:R-:W-:-:S13]  /*10e9c0*/  ISETP.GT.AND P1, PT, R11, 0x46, PT ;  /* 0x000000460b00780c */ /* 0x010fda0003f24270 */
        /* <DEDUP_REMOVED lines=8> */
.L_x_5362:
[----:B------:R-:W-:-:S13]  /*10ea50*/  ISETP.NE.AND P1, PT, R11, 0x47, PT ;  /* 0x000000470b00780c */ /* 0x000fda0003f25270 */
[----:B------:R-:W-:Y:S05]  /*10ea60*/  @!P1 BRA `(.L_x_5365) ;  /* 0x0000000000149947 */ /* 0x000fea0003800000 */
[----:B------:R-:W-:Y:S01]  /*10ea70*/  ISETP.NE.AND P1, PT, R11, 0x54, PT ;  /* 0x000000540b00780c */ /* 0x000fe20003f25270 */
[----:B---3--:R-:W-:-:S12]  /*10ea80*/  IMAD.MOV.U32 R3, RZ, RZ, 0x3 ;  /* 0x00000003ff037424 */ /* 0x008fd800078e00ff */
[----:B------:R-:W-:Y:S05]  /*10ea90*/  @!P1 BRA `(.L_x_5363) ;  /* 0x00000000000c9947 */ /* 0x000fea0003800000 */
.L_x_5364:
[----:B------:R-:W-:Y:S01]  /*10eaa0*/  IMAD.MOV.U32 R3, RZ, RZ, 0x4 ;  /* 0x00000004ff037424 */ /* 0x000fe200078e00ff */
[----:B------:R-:W-:Y:S06]  /*10eab0*/  BRA `(.L_x_5363) ;  /* 0x0000000000047947 */ /* 0x000fec0003800000 */
.L_x_5365:
[----:B---3--:R-:W-:-:S07]  /*10eac0*/  IMAD.MOV.U32 R3, RZ, RZ, 0x2 ;  /* 0x00000002ff037424 */ /* 0x008fce00078e00ff */
.L_x_5363:
[----:B------:R-:W-:Y:S05]  /*10ead0*/  BSYNC.RECONVERGENT B0 ;  /* 0x0000000000007941 */ /* 0x000fea0003800200 */
.L_x_5361:
[----:B------:R3:W-:Y:S01]  /*10eae0*/  STL.U8 [R0+0x1c], R3 ;  /* 0x00001c0300007387 */ /* 0x0007e20000100000 */
[----:B------:R-:W-:-:S13]  /*10eaf0*/  ISETP.NE.AND P1, PT, R10, 0x2, PT ;  /* 0x000000020a00780c */ /* 0x000fda0003f25270 */
[----:B---3--:R-:W-:Y:S05]  /*10eb00*/  @!P1 BRA `(.L_x_5294) ;  /* 0x00000000005c9947 */ /* 0x008fea0003800000 */
[----:B------:R-:W-:Y:S02]  /*10eb10*/  R2UR UR6, R212 ;  /* 0x00000000d40672ca */ /* 0x000fe400000e0000 */
[----:B------:R-:W-:-:S13]  /*10eb20*/  R2UR UR7, R213 ;  /* 0x00000000d50772ca */ /* 0x000fda00000e0000 */
        /* <DEDUP_REMOVED lines=11> */
.L_x_5367:
[----:B------:R-:W-:-:S13]  /*10ebe0*/  ISETP.NE.AND P1, PT, R8, 0x47, PT ;  /* 0x000000470800780c */ /* 0x000fda0003f25270 */
[----:B------:R-:W-:Y:S05]  /*10ebf0*/  @!P1 BRA `(.L_x_5370) ;  /* 0x0000000000149947 */ /* 0x000fea0003800000 */
[----:B------:R-:W-:Y:S01]  /*10ec00*/  ISETP.NE.AND P1, PT, R8, 0x54, PT ;  /* 0x000000540800780c */ /* 0x000fe20003f25270 */
[----:B------:R-:W-:-:S12]  /*10ec10*/  IMAD.MOV.U32 R3, RZ, RZ, 0x3 ;  /* 0x00000003ff037424 */ /* 0x000fd800078e00ff */
[----:B------:R-:W-:Y:S05]  /*10ec20*/  @!P1 BRA `(.L_x_5368) ;  /* 0x00000000000c9947 */ /* 0x000fea0003800000 */
.L_x_5369:
[----:B------:R-:W-:Y:S01]  /*10ec30*/  IMAD.MOV.U32 R3, RZ, RZ, 0x4 ;  /* 0x00000004ff037424 */ /* 0x000fe200078e00ff */
[----:B------:R-:W-:Y:S06]  /*10ec40*/  BRA `(.L_x_5368) ;  /* 0x0000000000047947 */ /* 0x000fec0003800000 */
.L_x_5370:
[----:B------:R-:W-:-:S07]  /*10ec50*/  IMAD.MOV.U32 R3, RZ, RZ, 0x2 ;  /* 0x00000002ff037424 */ /* 0x000fce00078e00ff */
.L_x_5368:
[----:B------:R-:W-:Y:S05]  /*10ec60*/  BSYNC.RECONVERGENT B0 ;  /* 0x0000000000007941 */ /* 0x000fea0003800200 */
.L_x_5366:
[----:B------:R3:W-:Y:S02]  /*10ec70*/  STL.U8 [R0+0x1d], R3 ;  /* 0x00001d0300007387 */ /* 0x0007e40000100000 */
.L_x_5294:
[----:B------:R-:W-:Y:S05]  /*10ec80*/  BSYNC.RECONVERGENT B1 ;  /* 0x0000000000017941 */ /* 0x000fea0003800200 */
.L_x_5292:
[----:B----4-:R-:W-:Y:S01]  /*10ec90*/  VIADD R8, R1, 0x86 ;  /* 0x0000008601087836 */ /* 0x010fe20000000000 */
[----:B------:R-:W-:Y:S01]  /*10eca0*/  BSSY.RECONVERGENT B5, `(.L_x_5371) ;  /* 0x000050c000057945 */ /* 0x000fe20003800200 */
[----:B---3--:R-:W-:Y:S02]  /*10ecb0*/  IMAD.MOV.U32 R0, RZ, RZ, 0x4 ;  /* 0x00000004ff007424 */ /* 0x008fe400078e00ff */
[C---:B------:R-:W-:Y:S02]  /*10ecc0*/  IMAD.IADD R3, R8.reuse, 0x1, R204 ;  /* 0x0000000108037824 */ /* 0x040fe400078e02cc */
[----:B------:R-:W-:-:S03]  /*10ecd0*/  IMAD.IADD R8, R8, 0x1, R25 ;  /* 0x0000000108087824 */ /* 0x000fc600078e0219 */
[----:B------:R3:W-:Y:S04]  /*10ece0*/  STL.U8 [R3+0x1c], R0 ;  /* 0x00001c0003007387 */ /* 0x0007e80000100000 */
[----:B------:R3:W-:Y:S04]  /*10ecf0*/  STL.U8 [R1+0xa1], R0 ;  /* 0x0000a10001007387 */ /* 0x0007e80000100000 */
[----:B------:R3:W-:Y:S04]  /*10ed00*/  STL.U8 [R8+0x1], R0 ;  /* 0x0000010008007387 */ /* 0x0007e80000100000 */
[----:B------:R3:W-:Y:S01]  /*10ed10*/  STL.U8 [R1+0x86], R0 ;  /* 0x0000860001007387 */ /* 0x0007e20000100000 */
[----:B------:R-:W-:Y:S05]  /*10ed20*/  @!P0 BRA `(.L_x_5372) ;  /* 0x00000050000c8947 */ /* 0x000fea0003800000 */
[C---:B---3--:R-:W-:Y:S01]  /*10ed30*/  VIADD R0, R204.reuse, 0xffffffff ;  /* 0xffffffffcc007836 */ /* 0x048fe20000000000 */
[----:B------:R-:W-:Y:S01]  /*10ed40*/  BSSY.RECONVERGENT B0, `(.L_x_5373) ;  /* 0x00000c0000007945 */ /* 0x000fe20003800200 */
[----:B------:R-:W-:Y:S01]  /*10ed50*/  LOP3.LUT R3, R204, 0x7ffffffc, RZ, 0xc0, !PT ;  /* 0x7ffffffccc037812 */ /* 0x000fe200078ec0ff */
[----:B------:R-:W-:Y:S02]  /*10ed60*/  IMAD.MOV.U32 R19, RZ, RZ, 0x1 ;  /* 0x00000001ff137424 */ /* 0x000fe400078e00ff */
[----:B------:R-:W-:Y:S02]  /*10ed70*/  ISETP.GE.U32.AND P1, PT, R0, 0x3, PT ;  /* 0x000000030000780c */ /* 0x000fe40003f26070 */
[----:B------:R-:W-:-:S11]  /*10ed80*/  LOP3.LUT R0, R204, 0x3, RZ, 0xc0, !PT ;  /* 0x00000003cc007812 */ /* 0x000fd600078ec0ff */
.L_x_5379:
[----:B------:R-:W-:Y:S01]  /*10ed90*/  ISETP.GE.AND P0, PT, R204, 0x1, PT ;  /* 0x00000001cc00780c */ /* 0x000fe20003f06270 */
[----:B------:R-:W-:-:S12]  /*10eda0*/  BSSY.RECONVERGENT B1, `(.L_x_5374) ;  /* 0x00000b6000017945 */ /* 0x000fd80003800200 */
[----:B---3-5:R-:W-:Y:S05]  /*10edb0*/  @!P0 BRA `(.L_x_5375) ;  /* 0x0000000800d08947 */ /* 0x028fea0003800000 */
[----:B------:R-:W-:-:S04]  /*10edc0*/  VIADD R8, R1, 0x86 ;  /* 0x0000008601087836 */ /* 0x000fc80000000000 */
        /* <DEDUP_REMOVED lines=9> */
.L_x_5378:
[----:B------:R-:W-:-:S04]  /*10ee60*/  VIADD R8, R1, 0x86 ;  /* 0x0000008601087836 */ /* 0x000fc80000000000 */
[----:B------:R-:W-:Y:S02]  /*10ee70*/  IMAD.IADD R22, R8, 0x1, R41 ;  /* 0x0000000108167824 */ /* 0x000fe400078e0229 */
[----:B------:R-:W3:Y:S03]  /*10ee80*/  LDC.64 R8, c[0x0][0x428] ;  /* 0x00010a00ff087b82 */ /* 0x000ee60000000a00 */
[----:B------:R-:W4:Y:S04]  /*10ee90*/  LDL.S8 R12, [R22+0x1b] ;  /* 0x00001b00160c7983 */ /* 0x000f280000100200 */
[----:B------:R-:W2:Y:S04]  /*10eea0*/  LDL.S8 R11, [R22+0x1c] ;  /* 0x00001c00160b7983 */ /* 0x000ea80000100200 */
[----:B------:R-:W3:Y:S04]  /*10eeb0*/  LDL.S8 R10, [R22+0x1d] ;  /* 0x00001d00160a7983 */ /* 0x000ee80000100200 */
[----:B------:R-:W3:Y:S01]  /*10eec0*/  LDL.S8 R22, [R22+0x1e] ;  /* 0x00001e0016167983 */ /* 0x000ee20000100200 */
[----:B----45:R-:W-:-:S05]  /*10eed0*/  IMAD.IADD R12, R24, 0x1, R12 ;  /* 0x00000001180c7824 */ /* 0x030fca00078e020c */
[----:B------:R-:W-:Y:S01]  /*10eee0*/  ISETP.NE.AND P6, PT, R12, 0x3, PT ;  /* 0x000000030c00780c */ /* 0x000fe20003fc5270 */
[----:B--2---:R-:W-:Y:S02]  /*10eef0*/  IMAD.IADD R12, R24, 0x1, R11 ;  /* 0x00000001180c7824 */ /* 0x004fe400078e020b */
[----:B------:R-:W-:Y:S02]  /*10ef00*/  IMAD.IADD R11, R40, 0x1, R41 ;  /* 0x00000001280b7824 */ /* 0x000fe400078e0229 */
[----:B---3--:R-:W-:Y:S01]  /*10ef10*/  IMAD.IADD R10, R24, 0x1, R10 ;  /* 0x00000001180a7824 */ /* 0x008fe200078e020a */
[----:B------:R-:W-:Y:S01]  /*10ef20*/  ISETP.NE.AND P3, PT, R12, 0x3, PT ;  /* 0x000000030c00780c */ /* 0x000fe20003f65270 */
[----:B------:R-:W-:-:S03]  /*10ef30*/  IMAD.WIDE R8, R11, 0x8, R8 ;  /* 0x000000080b087825 */ /* 0x000fc600078e0208 */
[----:B------:R-:W-:Y:S01]  /*10ef40*/  ISETP.NE.AND P2, PT, R10, 0x3, PT ;  /* 0x000000030a00780c */ /* 0x000fe20003f45270 */
[----:B------:R-:W-:Y:S02]  /*10ef50*/  IMAD.IADD R22, R24, 0x1, R22 ;  /* 0x0000000118167824 */ /* 0x000fe400078e0216 */
[C---:B------:R-:W-:Y:S01]  /*10ef60*/  @P6 R2UR UR6, R212.reuse ;  /* 0x00000000d40662ca */ /* 0x040fe200000e0000 */
[----:B------:R-:W-:Y:S01]  /*10ef70*/  @P6 IMAD.MOV.U32 R12, RZ, RZ, 0x0 ;  /* 0x00000000ff0c6424 */ /* 0x000fe200078e00ff */
[C---:B------:R-:W-:Y:S01]  /*10ef80*/  @P6 R2UR UR7, R213.reuse ;  /* 0x00000000d50762ca */ /* 0x040fe200000e0000 */
[----:B------:R-:W-:Y:S01]  /*10ef90*/  @P6 IMAD.MOV.U32 R13, RZ, RZ, 0x7ff00000 ;  /* 0x7ff00000ff0d6424 */ /* 0x000fe200078e00ff */
[C---:B------:R-:W-:Y:S01]  /*10efa0*/  @P6 R2UR UR8, R212.reuse ;  /* 0x00000000d40862ca */ /* 0x040fe200000e0000 */
[----:B------:R-:W-:Y:S01]  /*10efb0*/  @P6 IMAD.MOV.U32 R10, RZ, RZ, 0x0 ;  /* 0x00000000ff0a6424 */ /* 0x000fe200078e00ff */
[----:B------:R-:W-:Y:S01]  /*10efc0*/  @P6 R2UR UR9, R213 ;  /* 0x00000000d50962ca */ /* 0x000fe200000e0000 */
[----:B------:R-:W-:Y:S01]  /*10efd0*/  @P6 IMAD.MOV.U32 R11, RZ, RZ, -0x40100000 ;  /* 0xbff00000ff0b6424 */ /* 0x000fe200078e00ff */
[----:B------:R-:W-:-:S02]  /*10efe0*/  @!P6 R2UR UR10, R212 ;  /* 0x00000000d40ae2ca */ /* 0x000fc400000e0000 */
[C---:B------:R-:W-:Y:S01]  /*10eff0*/  @!P6 R2UR UR11, R213.reuse ;  /* 0x00000000d50be2ca */ /* 0x040fe200000e0000 */
[----:B------:R-:W-:Y:S01]  /*10f000*/  @P2 IMAD.MOV.U32 R23, RZ, RZ, 0x7ff00000 ;  /* 0x7ff00000ff172424 */ /* 0x000fe200078e00ff */
[C---:B------:R-:W-:Y:S02]  /*10f010*/  @!P6 R2UR UR12, R212.reuse ;  /* 0x00000000d40ce2ca */ /* 0x040fe400000e0000 */
[C---:B------:R-:W-:Y:S01]  /*10f020*/  @!P6 R2UR UR13, R213.reuse ;  /* 0x00000000d50de2ca */ /* 0x040fe200000e0000 */
[----:B------:R-:W-:Y:S01]  /*10f030*/  @P6 STG.E.64 desc[UR6][R8.64], R12 ;  /* 0x0000000c08006986 */ /* 0x000fe2000c101b06 */
[C---:B------:R-:W-:Y:S02]  /*10f040*/  @P3 R2UR UR6, R212.reuse ;  /* 0x00000000d40632ca */ /* 0x040fe400000e0000 */
[----:B------:R-:W-:Y:S01]  /*10f050*/  @P3 R2UR UR7, R213 ;  /* 0x00000000d50732ca */ /* 0x000fe200000e0000 */
[----:B------:R2:W-:Y:S01]  /*10f060*/  @P6 STG.E.64 desc[UR8][R8.64+0x1388], R10 ;  /* 0x0013880a08006986 */ /* 0x0005e2000c101b08 */
[----:B------:R-:W-:-:S02]  /*10f070*/  @P3 R2UR UR8, R212 ;  /* 0x00000000d40832ca */ /* 0x000fc400000e0000 */
[C---:B------:R-:W-:Y:S01]  /*10f080*/  @P3 R2UR UR9, R213.reuse ;  /* 0x00000000d50932ca */ /* 0x040fe200000e0000 */
[----:B------:R-:W-:Y:S01]  /*10f090*/  @!P6 STG.E.64 desc[UR10][R8.64], RZ ;  /* 0x000000ff0800e986 */ /* 0x000fe2000c101b0a */
[C---:B------:R-:W-:Y:S02]  /*10f0a0*/  @P2 R2UR UR10, R212.reuse ;  /* 0x00000000d40a22ca */ /* 0x040fe400000e0000 */
[C---:B------:R-:W-:Y:S02]  /*10f0b0*/  @P2 R2UR UR11, R213.reuse ;  /* 0x00000000d50b22ca */ /* 0x040fe400000e0000 */
[----:B------:R-:W-:Y:S01]  /*10f0c0*/  @!P2 R2UR UR14, R212 ;  /* 0x00000000d40ea2ca */ /* 0x000fe200000e0000 */
[----:B------:R-:W-:Y:S01]  /*10f0d0*/  @!P6 IMAD.MOV.U32 R12, RZ, RZ, 0x0 ;  /* 0x00000000ff0ce424 */ /* 0x000fe200078e00ff */
[----:B------:R-:W-:Y:S01]  /*10f0e0*/  @!P2 R2UR UR15, R213 ;  /* 0x00000000d50fa2ca */ /* 0x000fe200000e0000 */
[----:B------:R-:W-:Y:S02]  /*10f0f0*/  @!P6 IMAD.MOV.U32 R13, RZ, RZ, -0x3f56d000 ;  /* 0xc0a93000ff0de424 */ /* 0x000fe400078e00ff */
[----:B--2---:R-:W-:-:S02]  /*10f100*/  @P3 IMAD.MOV.U32 R10, RZ, RZ, 0x0 ;  /* 0x00000000ff0a3424 */ /* 0x004fc400078e00ff */
[----:B------:R-:W-:Y:S01]  /*10f110*/  @P3 IMAD.MOV.U32 R11, RZ, RZ, 0x7ff00000 ;  /* 0x7ff00000ff0b3424 */ /* 0x000fe200078e00ff */
[----:B------:R2:W-:Y:S01]  /*10f120*/  @!P6 STG.E.64 desc[UR12][R8.64+0x1388], R12 ;  /* 0x0013880c0800e986 */ /* 0x0005e2000c101b0c */
[----:B------:R-:W-:Y:S01]  /*10f130*/  ISETP.NE.AND P6, PT, R22, 0x3, PT ;  /* 0x000000031600780c */ /* 0x000fe20003fc5270 */
[----:B------:R-:W-:Y:S01]  /*10f140*/  @P2 IMAD.MOV.U32 R22, RZ, RZ, 0x0 ;  /* 0x00000000ff162424 */ /* 0x000fe200078e00ff */
[C---:B------:R-:W-:Y:S01]  /*10f150*/  @P2 R2UR UR12, R212.reuse ;  /* 0x00000000d40c22ca */ /* 0x040fe200000e0000 */
[----:B------:R3:W-:Y:S01]  /*10f160*/  @P3 STG.E.64 desc[UR6][R8.64+0x8], R10 ;  /* 0x0000080a08003986 */ /* 0x0007e2000c101b06 */
[C---:B------:R-:W-:Y:S02]  /*10f170*/  @P2 R2UR UR13, R213.reuse ;  /* 0x00000000d50d22ca */ /* 0x040fe400000e0000 */
[----:B------:R-:W-:Y:S01]  /*10f180*/  @!P3 R2UR UR6, R212 ;  /* 0x00000000d406b2ca */ /* 0x000fe200000e0000 */
[----:B------:R-:W-:Y:S01]  /*10f190*/  @P2 STG.E.64 desc[UR10][R8.64+0x10], R22 ;  /* 0x0000101608002986 */ /* 0x000fe2000c101b0a */
[----:B------:R-:W-:-:S02]  /*10f1a0*/  @!P3 R2UR UR7, R213 ;  /* 0x00000000d507b2ca */ /* 0x000fc400000e0000 */
[C---:B------:R-:W-:Y:S02]  /*10f1b0*/  @!P2 R2UR UR10, R212.reuse ;  /* 0x00000000d40aa2ca */ /* 0x040fe400000e0000 */
[C---:B------:R-:W-:Y:S01]  /*10f1c0*/  @!P2 R2UR UR11, R213.reuse ;  /* 0x00000000d50ba2ca */ /* 0x040fe200000e0000 */
[----:B--2---:R-:W-:Y:S01]  /*10f1d0*/  @P3 IMAD.MOV.U32 R12, RZ, RZ, 0x0 ;  /* 0x00000000ff0c3424 */ /* 0x004fe200078e00ff */
[C---:B------:R-:W-:Y:S01]  /*10f1e0*/  @P6 R2UR UR16, R212.reuse ;  /* 0x00000000d41062ca */ /* 0x040fe200000e0000 */
[----:B------:R-:W-:Y:S01]  /*10f1f0*/  @P3 IMAD.MOV.U32 R13, RZ, RZ, -0x40100000 ;  /* 0xbff00000ff0d3424 */ /* 0x000fe200078e00ff */
[C---:B------:R-:W-:Y:S01]  /*10f200*/  @P6 R2UR UR17, R213.reuse ;  /* 0x00000000d51162ca */ /* 0x040fe200000e0000 */
[----:B---3--:R-:W-:Y:S01]  /*10f210*/  @P2 IMAD.MOV.U32 R10, RZ, RZ, 0x0 ;  /* 0x00000000ff0a2424 */ /* 0x008fe200078e00ff */
[C---:B------:R-:W-:Y:S01]  /*10f220*/  @P6 R2UR UR18, R212.reuse ;  /* 0x00000000d41262ca */ /* 0x040fe200000e0000 */
[----:B------:R-:W-:Y:S01]  /*10f230*/  @P2 IMAD.MOV.U32 R11, RZ, RZ, -0x40100000 ;  /* 0xbff00000ff0b2424 */ /* 0x000fe200078e00ff */
[----:B------:R2:W-:Y:S01]  /*10f240*/  @P3 STG.E.64 desc[UR8][R8.64+0x1390], R12 ;  /* 0x0013900c08003986 */ /* 0x0005e2000c101b08 */
[C---:B------:R-:W-:Y:S01]  /*10f250*/  @P6 R2UR UR19, R213.reuse ;  /* 0x00000000d51362ca */ /* 0x040fe200000e0000 */
[----:B------:R-:W-:Y:S01]  /*10f260*/  @!P2 IMAD.MOV.U32 R22, RZ, RZ, 0x0 ;  /* 0x00000000ff16a424 */ /* 0x000fe200078e00ff */
[C---:B------:R-:W-:Y:S01]  /*10f270*/  @!P3 R2UR UR8, R212.reuse ;  /* 0x00000000d408b2ca */ /* 0x040fe200000e0000 */
[----:B------:R3:W-:Y:S01]  /*10f280*/  @P2 STG.E.64 desc[UR12][R8.64+0x1398], R10 ;  /* 0x0013980a08002986 */ /* 0x0007e2000c101b0c */
[C---:B------:R-:W-:Y:S01]  /*10f290*/  @!P3 R2UR UR9, R213.reuse ;  /* 0x00000000d509b2ca */ /* 0x040fe200000e0000 */
[----:B------:R-:W-:Y:S01]  /*10f2a0*/  @!P2 IMAD.MOV.U32 R23, RZ, RZ, -0x3f56d000 ;  /* 0xc0a93000ff17a424 */ /* 0x000fe200078e00ff */
[C---:B------:R-:W-:Y:S01]  /*10f2b0*/  @!P6 R2UR UR22, R212.reuse ;  /* 0x00000000d416e2ca */ /* 0x040fe200000e0000 */
[----:B------:R-:W-:Y:S01]  /*10f2c0*/  @!P6 IMAD.MOV.U32 R38, RZ, RZ, 0x0 ;  /* 0x00000000ff26e424 */ /* 0x000fe200078e00ff */
[C---:B------:R-:W-:Y:S01]  /*10f2d0*/  @!P6 R2UR UR23, R213.reuse ;  /* 0x00000000d517e2ca */ /* 0x040fe200000e0000 */
[----:B------:R-:W-:Y:S01]  /*10f2e0*/  @!P6 IMAD.MOV.U32 R39, RZ, RZ, -0x3f56d000 ;  /* 0xc0a93000ff27e424 */ /* 0x000fe200078e00ff */
[----:B------:R-:W-:Y:S01]  /*10f2f0*/  @!P6 R2UR UR20, R212 ;  /* 0x00000000d414e2ca */ /* 0x000fe200000e0000 */
[----:B------:R-:W-:Y:S01]  /*10f300*/  @!P3 STG.E.64 desc[UR6][R8.64+0x8], RZ ;  /* 0x000008ff0800b986 */ /* 0x000fe2000c101b06 */
[----:B------:R-:W-:Y:S01]  /*10f310*/  @!P6 R2UR UR21, R213 ;  /* 0x00000000d515e2ca */ /* 0x000fe200000e0000 */
[----:B--2---:R-:W-:-:S02]  /*10f320*/  @P6 IMAD.MOV.U32 R12, RZ, RZ, 0x0 ;  /* 0x00000000ff0c6424 */ /* 0x004fc400078e00ff */
[----:B------:R-:W-:Y:S01]  /*10f330*/  @P6 IMAD.MOV.U32 R13, RZ, RZ, 0x7ff00000 ;  /* 0x7ff00000ff0d6424 */ /* 0x000fe200078e00ff */
[----:B------:R-:W-:Y:S01]  /*10f340*/  @!P2 STG.E.64 desc[UR14][R8.64+0x1398], R22 ;  /* 0x001398160800a986 */ /* 0x000fe2000c101b0e */
[----:B---3--:R-:W-:Y:S02]  /*10f350*/  @P6 IMAD.MOV.U32 R10, RZ, RZ, 0x0 ;  /* 0x00000000ff0a6424 */ /* 0x008fe400078e00ff */
[----:B------:R-:W-:Y:S01]  /*10f360*/  @P6 IMAD.MOV.U32 R11, RZ, RZ, -0x40100000 ;  /* 0xbff00000ff0b6424 */ /* 0x000fe200078e00ff */
[----:B------:R2:W-:Y:S04]  /*10f370*/  @P6 STG.E.64 desc[UR16][R8.64+0x18], R12 ;  /* 0x0000180c08006986 */ /* 0x0005e8000c101b10 */
[----:B------:R3:W-:Y:S04]  /*10f380*/  @P6 STG.E.64 desc[UR18][R8.64+0x13a0], R10 ;  /* 0x0013a00a08006986 */ /* 0x0007e8000c101b12 */
[----:B------:R-:W-:Y:S04]  /*10f390*/  @!P6 STG.E.64 desc[UR22][R8.64+0x13a0], R38 ;  /* 0x0013a0260800e986 */ /* 0x000fe8000c101b16 */
[----:B------:R-:W-:Y:S01]  /*10f3a0*/  @!P2 STG.E.64 desc[UR10][R8.64+0x10], RZ ;  /* 0x000010ff0800a986 */ /* 0x000fe2000c101b0a */
[----:B--2---:R-:W-:-:S02]  /*10f3b0*/  @!P3 IMAD.MOV.U32 R12, RZ, RZ, 0x0 ;  /* 0x00000000ff0cb424 */ /* 0x004fc400078e00ff */
[----:B------:R-:W-:Y:S01]  /*10f3c0*/  @!P3 IMAD.MOV.U32 R13, RZ, RZ, -0x3f56d000 ;  /* 0xc0a93000ff0db424 */ /* 0x000fe200078e00ff */
[----:B------:R-:W-:Y:S01]  /*10f3d0*/  @!P6 STG.E.64 desc[UR20][R8.64+0x18], RZ ;  /* 0x000018ff0800e986 */ /* 0x000fe2000c101b14 */
[----:B---3--:R-:W-:-:S03]  /*10f3e0*/  VIADD R10, R41, 0x4 ;  /* 0x00000004290a7836 */ /* 0x008fc60000000000 */
[----:B------:R2:W-:Y:S02]  /*10f3f0*/  @!P3 STG.E.64 desc[UR8][R8.64+0x1390], R12 ;  /* 0x0013900c0800b986 */ /* 0x0005e4000c101b08 */
[----:B--2---:R-:W-:Y:S02]  /*10f400*/  VIADD R8, R41, 0x3 ;  /* 0x0000000329087836 */ /* 0x004fe40000000000 */
[----:B------:R-:W-:-:S03]  /*10f410*/  IMAD.MOV.U32 R41, RZ, RZ, R10 ;  /* 0x000000ffff297224 */ /* 0x000fc600078e000a */
[----:B------:R-:W-:-:S13]  /*10f420*/  ISETP.NE.AND P2, PT, R8, R3, PT ;  /* 0x000000030800720c */ /* 0x000fda0003f45270 */
[----:B------:R-:W-:Y:S05]  /*10f430*/  @P2 BRA `(.L_x_5378) ;  /* 0xfffffff800882947 */ /* 0x000fea000383ffff */
[----:B------:R-:W-:Y:S05]  /*10f440*/  BSYNC.RECONVERGENT B3 ;  /* 0x0000000000037941 */ /* 0x000fea0003800200 */
.L_x_5377:
[----:B------:R-:W-:Y:S05]  /*10f450*/  BSYNC.RECONVERGENT B2 ;  /* 0x0000000000027941 */ /* 0x000fea0003800200 */
.L_x_5376:
[----:B------:R-:W-:-:S13]  /*10f460*/  ISETP.NE.AND P2, PT, R0, RZ, PT ;  /* 0x000000ff0000720c */ /* 0x000fda0003f45270 */
[----:B------:R-:W-:Y:S05]  /*10f470*/  @!P2 BRA `(.L_x_5375) ;  /* 0x000000040020a947 */ /* 0x000fea0003800000 */
[----:B------:R-:W-:-:S04]  /*10f480*/  VIADD R8, R1, 0x86 ;  /* 0x0000008601087836 */ /* 0x000fc80000000000 */
[--C-:B------:R-:W-:Y:S02]  /*10f490*/  IMAD.IADD R38, R8, 0x1, R10.reuse ;  /* 0x0000000108267824 */ /* 0x100fe400078e020a */
[----:B------:R-:W3:Y:S03]  /*10f4a0*/  LDC.64 R8, c[0x0][0x428] ;  /* 0x00010a00ff087b82 */ /* 0x000ee60000000a00 */
[----:B------:R-:W4:Y:S01]  /*10f4b0*/  LDL.S8 R11, [R38+0x1b] ;  /* 0x00001b00260b7983 */ /* 0x000f220000100200 */
[----:B------:R-:W-:-:S04]  /*10f4c0*/  IMAD.IADD R10, R40, 0x1, R10 ;  /* 0x00000001280a7824 */ /* 0x000fc800078e020a */
[----:B---3--:R-:W-:-:S04]  /*10f4d0*/  IMAD.WIDE R8, R10, 0x8, R8 ;  /* 0x000000080a087825 */ /* 0x008fc800078e0208 */
[----:B----45:R-:W-:-:S05]  /*10f4e0*/  IMAD.IADD R11, R24, 0x1, R11 ;  /* 0x00000001180b7824 */ /* 0x030fca00078e020b */
        /* <DEDUP_REMOVED lines=20> */
[----:B---3--:R-:W-:Y:S05]  /*10f630*/  @!P2 BRA `(.L_x_5375) ;  /* 0x0000000000b0a947 */ /* 0x008fea0003800000 */
[----:B------:R-:W3:Y:S02]  /*10f640*/  LDL.S8 R10, [R38+0x1c] ;  /* 0x00001c00260a7983 */ /* 0x000ee40000100200 */
[----:B---3--:R-:W-:-:S05]  /*10f650*/  IMAD.IADD R10, R24, 0x1, R10 ;  /* 0x00000001180a7824 */ /* 0x008fca00078e020a */
        /* <DEDUP_REMOVED lines=42> */
.L_x_5375:
[----:B------:R-:W-:Y:S05]  /*10f900*/  BSYNC.RECONVERGENT B1 ;  /* 0x0000000000017941 */ /* 0x000fea0003800200 */
.L_x_5374:
[C---:B------:R-:W-:Y:S01]  /*10f910*/  ISETP.NE.AND P2, PT, R19.reuse, R25, PT ;  /* 0x000000191300720c */ /* 0x040fe20003f45270 */
[----:B------:R-:W-:-:S12]  /*10f920*/  VIADD R19, R19, 0x1 ;  /* 0x0000000113137836 */ /* 0x000fd80000000000 */
[----:B------:R-:W-:Y:S05]  /*10f930*/  @P2 BRA `(.L_x_5379) ;  /* 0xfffffff400142947 */ /* 0x000fea000383ffff */
[----:B------:R-:W-:Y:S05]  /*10f940*/  BSYNC.RECONVERGENT B0 ;  /* 0x0000000000007941 */ /* 0x000fea0003800200 */
.L_x_5373:
[----:B-----5:R-:W-:-:S07]  /*10f950*/  IMAD.MOV.U32 R24, RZ, RZ, 0x1 ;  /* 0x00000001ff187424 */ /* 0x020fce00078e00ff */
.L_x_5442:
[----:B------:R-:W-:Y:S04]  /*10f960*/  BSSY.RECONVERGENT B4, `(.L_x_5380) ;  /* 0x000043c000047945 */ /* 0x000fe80003800200 */
[----:B---34-:R-:W-:Y:S05]  /*10f970*/  @!P0 BRA `(.L_x_5381) ;  /* 0x0000004000e88947 */ /* 0x018fea0003800000 */
[----:B------:R-:W-:Y:S02]  /*10f980*/  VIADD R0, R1, 0x86 ;  /* 0x0000008601007836 */ /* 0x000fe40000000000 */
[----:B------:R-:W-:Y:S02]  /*10f990*/  VIADD R216, R24, 0xffffffff ;  /* 0xffffffff18d87836 */ /* 0x000fe40000000000 */
[----:B------:R-:W-:Y:S02]  /*10f9a0*/  IMAD.IADD R205, R0, 0x1, R24 ;  /* 0x0000000100cd7824 */ /* 0x000fe400078e0218 */
[----:B------:R-:W-:-:S07]  /*10f9b0*/  IMAD.MOV.U32 R19, RZ, RZ, 0x1 ;  /* 0x00000001ff137424 */ /* 0x000fce00078e00ff */
.L_x_5441:
[----:B---34-:R-:W4:Y:S01]  /*10f9c0*/  LDC.64 R38, c[0x0][0x428] ;  /* 0x00010a00ff267b82 */ /* 0x018f220000000a00 */
[----:B------:R-:W-:Y:S01]  /*10f9d0*/  IMAD R0, R204, R216, R17 ;  /* 0x000000d8cc007224 */ /* 0x000fe200078e0211 */
[----:B------:R-:W-:Y:S02]  /*10f9e0*/  R2UR UR6, R212 ;  /* 0x00000000d40672ca */ /* 0x000fe400000e0000 */
[----:B------:R-:W-:Y:S01]  /*10f9f0*/  R2UR UR7, R213 ;  /* 0x00000000d50772ca */ /* 0x000fe200000e0000 */
[----:B------:R-:W-:-:S04]  /*10fa00*/  IMAD.IADD R0, R0, 0x1, R19 ;  /* 0x0000000100007824 */ /* 0x000fc800078e0213 */
[----:B----4-:R-:W-:-:S08]  /*10fa10*/  IMAD.WIDE R38, R0, 0x8, R38 ;  /* 0x0000000800267825 */ /* 0x010fd000078e0226 */
[----:B---3--:R-:W3:Y:S01]  /*10fa20*/  LDG.E.64 R22, desc[UR6][R38.64] ;  /* 0x0000000626167981 */ /* 0x008ee2000c1e1b00 */
[----:B------:R-:W-:Y:S01]  /*10fa30*/  IMAD.MOV.U32 R10, RZ, RZ, -0x800000 ;  /* 0xff800000ff0a7424 */ /* 0x000fe200078e00ff */
[----:B------:R-:W-:Y:S01]  /*10fa40*/  BSSY.RECONVERGENT B3, `(.L_x_5382) ;  /* 0x000042a000037945 */ /* 0x000fe20003800200 */
[----:B------:R-:W-:-:S06]  /*10fa50*/  IMAD.MOV.U32 R11, RZ, RZ, 0x41cdcd64 ;  /* 0x41cdcd64ff0b7424 */ /* 0x000fcc00078e00ff */
[----:B---3--:R-:W-:-:S14]  /*10fa60*/  DSETP.GEU.AND P1, PT, |R22|, R10, PT ;  /* 0x0000000a1600722a */ /* 0x008fdc0003f2e200 */
[----:B------:R-:W-:Y:S05]  /*10fa70*/  @P1 BRA `(.L_x_5383) ;  /* 0x0000004000981947 */ /* 0x000fea0003800000 */
[----:B------:R-:W-:-:S04]  /*10fa80*/  VIADD R3, R1, 0x86 ;  /* 0x0000008601037836 */ /* 0x000fc80000000000 */
[----:B------:R-:W-:Y:S02]  /*10fa90*/  IMAD.IADD R8, R3, 0x1, R19 ;  /* 0x0000000103087824 */ /* 0x000fe400078e0213 */
[----:B------:R-:W3:Y:S04]  /*10faa0*/  LDL.U8 R3, [R205] ;  /* 0x00000000cd037983 */ /* 0x000ee80000100000 */
[----:B------:R-:W4:Y:S01]  /*10fab0*/  LDL.U8 R0, [R8+0x1b] ;  /* 0x00001b0008007983 */ /* 0x000f220000100000 */
[----:B------:R-:W-:Y:S01]  /*10fac0*/  BSSY.RECONVERGENT B1, `(.L_x_5384) ;  /* 0x0000179000017945 */ /* 0x000fe20003800200 */
[----:B---3--:R-:W-:Y:S02]  /*10fad0*/  PRMT R200, R3, 0x8880, RZ ;  /* 0x0000888003c87816 */ /* 0x008fe400000000ff */
[----:B----4-:R-:W-:-:S05]  /*10fae0*/  PRMT R9, R0, 0x8880, RZ ;  /* 0x0000888000097816 */ /* 0x010fca00000000ff */
        /* <DEDUP_REMOVED lines=16> */
[----:B---3--:R-:W-:Y:S01]  /*10fbf0*/  @P1 IMAD.MOV.U32 R41, RZ, RZ, -0x40100000 ;  /* 0xbff00000ff291424 */ /* 0x008fe200078e00ff */
[----:B------:R-:W-:Y:S06]  /*10fc00*/  @P1 BRA `(.L_x_5385) ;  /* 0x0000001400901947 */ /* 0x000fec0003800000 */
[----:B------:R-:W3:Y:S04]  /*10fc10*/  LDL.S8 R40, [R8+0x1a] ;  /* 0x00001a0008287983 */ /* 0x000ee80000100200 */
[----:B------:R-:W4:Y:S01]  /*10fc20*/  LDL.U8 R217, [R205+-0x1] ;  /* 0xffffff00cdd97983 */ /* 0x000f220000100000 */
[C---:B------:R-:W-:Y:S01]  /*10fc30*/  PRMT R214, R0.reuse, 0x8880, RZ ;  /* 0x0000888000d67816 */ /* 0x040fe200000000ff */
[----:B------:R-:W5:Y:S01]  /*10fc40*/  LDC.64 R12, c[0x0][0x410] ;  /* 0x00010400ff0c7b82 */ /* 0x000f620000000a00 */
[----:B------:R-:W-:Y:S01]  /*10fc50*/  PRMT R206, R0, 0x8880, RZ ;  /* 0x0000888000ce7816 */ /* 0x000fe200000000ff */
[----:B------:R-:W-:Y:S01]  /*10fc60*/  UMOV UR6, 0x1905 ;  /* 0x0000190500067882 */ /* 0x000fe20000000000 */
[----:B------:R-:W-:Y:S02]  /*10fc70*/  PRMT R214, R214, 0x7710, RZ ;  /* 0x00007710d6d67816 */ /* 0x000fe400000000ff */
[----:B------:R-:W-:-:S02]  /*10fc80*/  PRMT R198, R3, 0x3340, RZ ;  /* 0x0000334003c67816 */ /* 0x000fc400000000ff */
[--C-:B------:R-:W-:Y:S01]  /*10fc90*/  SHF.R.S32.HI R207, RZ, 0x1f, R206.reuse ;  /* 0x0000001fffcf7819 */ /* 0x100fe200000114ce */
[----:B------:R-:W0:Y:S01]  /*10fca0*/  LDC.64 R208, c[0x0][0x410] ;  /* 0x00010400ffd07b82 */ /* 0x000e220000000a00 */
[----:B------:R-:W-:Y:S02]  /*10fcb0*/  R2UR UR10, R212 ;  /* 0x00000000d40a72ca */ /* 0x000fe400000e0000 */
[C---:B------:R-:W-:Y:S01]  /*10fcc0*/  R2UR UR11, R213.reuse ;  /* 0x00000000d50b72ca */ /* 0x040fe200000e0000 */
[----:B------:R-:W-:Y:S01]  /*10fcd0*/  IMAD.WIDE R206, R200, 0x5, R206 ;  /* 0x00000005c8ce7825 */ /* 0x000fe200078e02ce */
[----:B------:R-:W-:Y:S02]  /*10fce0*/  R2UR UR12, R212 ;  /* 0x00000000d40c72ca */ /* 0x000fe400000e0000 */
[C---:B------:R-:W-:Y:S02]  /*10fcf0*/  R2UR UR13, R213.reuse ;  /* 0x00000000d50d72ca */ /* 0x040fe400000e0000 */
[----:B------:R-:W-:-:S02]  /*10fd00*/  R2UR UR7, R213 ;  /* 0x00000000d50772ca */ /* 0x000fc400000e0000 */
[----:B------:R-:W-:Y:S02]  /*10fd10*/  R2UR UR8, R212 ;  /* 0x00000000d40872ca */ /* 0x000fe400000e0000 */
[----:B------:R-:W-:Y:S02]  /*10fd20*/  R2UR UR9, R213 ;  /* 0x00000000d50972ca */ /* 0x000fe400000e0000 */
[C---:B---3--:R-:W-:Y:S02]  /*10fd30*/  PRMT R214, R40.reuse, 0x5410, R214 ;  /* 0x0000541028d67816 */ /* 0x048fe400000000d6 */
[----:B------:R-:W-:-:S03]  /*10fd40*/  LOP3.LUT R40, R40, 0xffff, RZ, 0xc0, !PT ;  /* 0x0000ffff28287812 */ /* 0x000fc600078ec0ff */
[----:B------:R-:W-:Y:S01]  /*10fd50*/  IDP.2A.LO.S16.U8 R214, R214, UR6, R200 ;  /* 0x00000006d6d67c26 */ /* 0x000fe200080012c8 */
[----:B------:R-:W-:Y:S01]  /*10fd60*/  PRMT R41, R40, 0x3340, R0 ;  /* 0x0000334028297816 */ /* 0x000fe20000000000 */
[----:B------:R-:W-:Y:S01]  /*10fd70*/  UMOV UR6, 0x57d19 ;  /* 0x00057d1900067882 */ /* 0x000fe20000000000 */
[----:B----4-:R-:W-:Y:S02]  /*10fd80*/  PRMT R40, R217, 0x8880, RZ ;  /* 0x00008880d9287816 */ /* 0x010fe400000000ff */
[----:B------:R-:W-:-:S05]  /*10fd90*/  PRMT R41, R41, 0x5410, R198 ;  /* 0x0000541029297816 */ /* 0x000fca00000000c6 */
[----:B------:R-:W-:Y:S01]  /*10fda0*/  IDP.4A.S8.U8 R202, R41, UR6, R40 ;  /* 0x0000000629ca7c26 */ /* 0x000fe20008000228 */
[----:B-----5:R-:W-:Y:S02]  /*10fdb0*/  LEA R40, P1, R206, R12, 0x3 ;  /* 0x0000000cce287211 */ /* 0x020fe400078218ff */
[----:B------:R-:W-:Y:S01]  /*10fdc0*/  R2UR UR6, R212 ;  /* 0x00000000d40672ca */ /* 0x000fe200000e0000 */
[----:B0-----:R-:W-:Y:S01]  /*10fdd0*/  IMAD.WIDE R202, R202, 0x8, R208 ;  /* 0x00000008caca7825 */ /* 0x001fe200078e02d0 */
[----:B------:R-:W-:-:S03]  /*10fde0*/  LEA.HI.X R41, R206, R13, R207, 0x3, P1 ;  /* 0x0000000dce297211 */ /* 0x000fc600008f1ccf */
[----:B------:R-:W-:Y:S01]  /*10fdf0*/  IMAD.WIDE R208, R214, 0x8, R208 ;  /* 0x00000008d6d07825 */ /* 0x000fe200078e02d0 */
[----:B------:R-:W3:Y:S04]  /*10fe00*/  LDG.E.64 R200, desc[UR12][R202.64+0x9df8] ;  /* 0x009df80ccac87981 */ /* 0x000ee8000c1e1b00 */
[----:B------:R-:W4:Y:S04]  /*10fe10*/  LDG.E.64 R214, desc[UR10][R208.64+0x5208] ;  /* 0x0052080ad0d67981 */ /* 0x000f28000c1e1b00 */
[----:B------:R-:W3:Y:S04]  /*10fe20*/  LDG.E.64 R198, desc[UR10][R40.64+0xb248] ;  /* 0x00b2480a28c67981 */ /* 0x000ee8000c1e1b00 */
[----:B------:R-:W5:Y:S04]  /*10fe30*/  LDG.E.64 R202, desc[UR8][R202.64+0x8a70] ;  /* 0x008a7008caca7981 */ /* 0x000f68000c1e1b00 */
[----:B------:R-:W5:Y:S01]  /*10fe40*/  LDG.E.64 R40, desc[UR6][R40.64+0xb180] ;  /* 0x00b1800628287981 */ /* 0x000f62000c1e1b00 */
[----:B------:R-:W-:Y:S01]  /*10fe50*/  PRMT R217, R217, 0x8880, RZ ;  /* 0x00008880d9d97816 */ /* 0x000fe200000000ff */
[----:B------:R-:W-:Y:S03]  /*10fe60*/  BSSY.RECONVERGENT B0, `(.L_x_5386) ;  /* 0x0000119000007945 */ /* 0x000fe60003800200 */
[----:B------:R-:W-:Y:S01]  /*10fe70*/  SHF.R.S32.HI R218, RZ, 0x1f, R217 ;  /* 0x0000001fffda7819 */ /* 0x000fe200000114d9 */
[----:B----4-:R-:W-:-:S02]  /*10fe80*/  DSETP.GEU.AND P2, PT, |R214|, R10, PT ;  /* 0x0000000ad600722a */ /* 0x010fc40003f4e200 */
[----:B---3--:R-:W-:Y:S02]  /*10fe90*/  DADD R200, R198, R200 ;  /* 0x00000000c6c87229 */ /* 0x008fe400000000c8 */
[----:B-----5:R-:W-:-:S06]  /*10fea0*/  DADD R202, R40, R202 ;  /* 0x0000000028ca7229 */ /* 0x020fcc00000000ca */
        /* <DEDUP_REMOVED lines=13> */
[----:B------:R-:W3:Y:S02]  /*10ff80*/  LDG.E.64 R80, desc[UR6][R12.64+0x59d8] ;  /* 0x0059d8060c507981 */ /* 0x000ee4000c1e1b00 */
[----:B---3--:R-:W-:-:S14]  /*10ff90*/  DSETP.GEU.AND P1, PT, |R80|, R10, PT ;  /* 0x0000000a5000722a */ /* 0x008fdc0003f2e200 */
[----:B------:R-:W-:Y:S05]  /*10ffa0*/  @P1 BRA `(.L_x_5388) ;  /* 0x0000000400501947 */ /* 0x000fea0003800000 */
[C---:B------:R-:W-:Y:S02]  /*10ffb0*/  R2UR UR6, R212.reuse ;  /* 0x00000000d40672ca */ /* 0x040fe400000e0000 */
[C---:B------:R-:W-:Y:S02]  /*10ffc0*/  R2UR UR7, R213.reuse ;  /* 0x00000000d50772ca */ /* 0x040fe400000e0000 */
[----:B------:R-:W-:Y:S02]  /*10ffd0*/  R2UR UR8, R212 ;  /* 0x00000000d40872ca */ /* 0x000fe400000e0000 */
[----:B------:R-:W-:-:S09]  /*10ffe0*/  R2UR UR9, R213 ;  /* 0x00000000d50972ca */ /* 0x000fd200000e0000 */
[----:B------:R-:W3:Y:S04]  /*10fff0*/  LDG.E.64 R208, desc[UR6][R208.64+0x4e20] ;  /* 0x004e2006d0d07981 */ /* 0x000ee8000c1e1b00 */
[----:B------:R-:W4:Y:S01]  /*110000*/  LDG.E.64 R12, desc[UR8][R12.64+0x55f0] ;  /* 0x0055f0080c0c7981 */ /* 0x000f22000c1e1b00 */
[----:B------:R-:W-:Y:S01]  /*110010*/  DADD R214, R198, R214 ;  /* 0x00000000c6d67229 */ /* 0x000fe200000000d6 */
[----:B------:R-:W-:Y:S01]  /*110020*/  UMOV UR6, 0xcccccccd ;  /* 0xcccccccd00067882 */ /* 0x000fe20000000000 */
[----:B------:R-:W-:Y:S01]  /*110030*/  UMOV UR7, 0x4016cccc ;  /* 0x4016cccc00077882 */ /* 0x000fe20000000000 */
[----:B------:R-:W-:Y:S05]  /*110040*/  BSSY.RECONVERGENT B2, `(.L_x_5389) ;  /* 0x0000021000027945 */ /* 0x000fea0003800200 */
[----:B------:R-:W-:-:S08]  /*110050*/  DADD R80, R80, R214 ;  /* 0x0000000050507229 */ /* 0x000fd000000000d6 */
[----:B------:R-:W-:Y:S02]  /*110060*/  DSETP.GT.AND P1, PT, |R80|, R10, PT ;  /* 0x0000000a5000722a */ /* 0x000fe40003f24200 */
[----:B---3--:R-:W-:-:S08]  /*110070*/  DADD R208, R40, R208 ;  /* 0x0000000028d07229 */ /* 0x008fd000000000d0 */
[----:B----4-:R-:W-:-:S10]  /*110080*/  DADD R12, R208, R12 ;  /* 0x00000000d00c7229 */ /* 0x010fd4000000000c */
        /* <DEDUP_REMOVED lines=25> */
[----:B-12---:R-:W-:Y:S05]  /*110220*/  CALL.REL.NOINC `($__internal_0_$__cuda_sm20_div_rn_f64_full) ;  /* 0x000006bc007c7944 */ /* 0x006fea0003c00000 */
[----:B------:R-:W-:Y:S02]  /*110230*/  IMAD.MOV.U32 R80, RZ, RZ, R10 ;  /* 0x000000ffff507224 */ /* 0x000fe400078e000a */
[----:B------:R-:W-:-:S07]  /*110240*/  IMAD.MOV.U32 R81, RZ, RZ, R11 ;  /* 0x000000ffff517224 */ /* 0x000fce00078e000b */
.L_x_5390:
[----:B------:R-:W-:Y:S05]  /*110250*/  BSYNC.RECONVERGENT B2 ;  /* 0x0000000000027941 */ /* 0x000fea0003800200 */
.L_x_5389:
        /* <DEDUP_REMOVED lines=31> */
.L_x_5393:
[----:B------:R-:W-:Y:S05]  /*110450*/  BSYNC.RECONVERGENT B2 ;  /* 0x0000000000027941 */ /* 0x000fea0003800200 */
.L_x_5392:
        /* <DEDUP_REMOVED lines=9> */
.L_x_5388:
[----:B------:R-:W-:Y:S02]  /*1104f0*/  R2UR UR6, R212 ;  /* 0x00000000d40672ca */ /* 0x000fe400000e0000 */
[----:B------:R-:W-:-:S13]  /*110500*/  R2UR UR7, R213 ;  /* 0x00000000d50772ca */ /* 0x000fda00000e0000 */
[----:B------:R-:W3:Y:S01]  /*110510*/  LDG.E.64 R208, desc[UR6][R208.64+0x4e20] ;  /* 0x004e2006d0d07981 */ /* 0x000ee2000c1e1b00 */
[----:B------:R-:W-:Y:S01]  /*110520*/  DADD R214, R198, R214 ;  /* 0x00000000c6d67229 */ /* 0x000fe200000000d6 */
[----:B------:R-:W-:Y:S01]  /*110530*/  UMOV UR6, 0xcccccccd ;  /* 0xcccccccd00067882 */ /* 0x000fe20000000000 */
[----:B------:R-:W-:Y:S01]  /*110540*/  UMOV UR7, 0x4016cccc ;  /* 0x4016cccc00077882 */ /* 0x000fe20000000000 */
[----:B------:R-:W-:Y:S01]  /*110550*/  IMAD.MOV.U32 R12, RZ, RZ, 0x1 ;  /* 0x00000001ff0c7424 */ /* 0x000fe200078e00ff */
[----:B------:R-:W-:Y:S04]  /*110560*/  BSSY.RECONVERGENT B2, `(.L_x_5394) ;  /* 0x000001e000027945 */ /* 0x000fe80003800200 */
[----:B------:R-:W-:Y:S02]  /*110570*/  DSETP.GT.AND P1, PT, |R214|, R10, PT ;  /* 0x0000000ad600722a */ /* 0x000fe40003f24200 */
[----:B---3--:R-:W-:-:S10]  /*110580*/  DADD R208, R40, R208 ;  /* 0x0000000028d07229 */ /* 0x008fd400000000d0 */
        /* <DEDUP_REMOVED lines=27> */
.L_x_5395:
[----:B------:R-:W-:Y:S05]  /*110740*/  BSYNC.RECONVERGENT B2 ;  /* 0x0000000000027941 */ /* 0x000fea0003800200 */
.L_x_5394:
        /* <DEDUP_REMOVED lines=33> */
.L_x_5397:
[----:B------:R-:W-:Y:S05]  /*110960*/  BSYNC.RECONVERGENT B2 ;  /* 0x0000000000027941 */ /* 0x000fea0003800200 */
.L_x_5396:
        /* <DEDUP_REMOVED lines=9> */
.L_x_5387:
[----:B------:R-:W-:Y:S01]  /*110a00*/  IMAD.WIDE R206, R9, 0x18, R206 ;  /* 0x0000001809ce7825 */ /* 0x000fe200078e02ce */
[----:B------:R-:W-:Y:S02]  /*110a10*/  R2UR UR6, R212 ;  /* 0x00000000d40672ca */ /* 0x000fe400000e0000 */
[----:B------:R-:W-:Y:S02]  /*110a20*/  R2UR UR7, R213 ;  /* 0x00000000d50772ca */ /* 0x000fe400000e0000 */
[----:B------:R-:W-:-:S05]  /*110a30*/  IADD3 R217, P1, PT, R206, R217, RZ ;  /* 0x000000d9ced97210 */ /* 0x000fca0007f3e0ff */
[----:B------:R-:W-:Y:S01]  /*110a40*/  IMAD.X R206, R207, 0x1, R218, P1 ;  /* 0x00000001cfce7824 */ /* 0x000fe200008e06da */
[----:B------:R-:W-:-:S04]  /*110a50*/  LEA R12, P1, R217, R12, 0x3 ;  /* 0x0000000cd90c7211 */ /* 0x000fc800078218ff */
[----:B------:R-:W-:-:S05]  /*110a60*/  LEA.HI.X R13, R217, R13, R206, 0x3, P1 ;  /* 0x0000000dd90d7211 */ /* 0x000fca00008f1cce */
[----:B------:R-:W3:Y:S01]  /*110a70*/  LDG.E.64 R214, desc[UR6][R12.64+0x59d8] ;  /* 0x0059d8060cd67981 */ /* 0x000ee2000c1e1b00 */
[----:B------:R-:W-:Y:S02]  /*110a80*/  IMAD.MOV.U32 R208, RZ, RZ, R200 ;  /* 0x000000ffffd07224 */ /* 0x000fe400078e00c8 */
[----:B------:R-:W-:Y:S02]  /*110a90*/  IMAD.MOV.U32 R209, RZ, RZ, R201 ;  /* 0x000000ffffd17224 */ /* 0x000fe400078e00c9 */
[----:B------:R-:W-:Y:S02]  /*110aa0*/  IMAD.MOV.U32 R206, RZ, RZ, R202 ;  /* 0x000000ffffce7224 */ /* 0x000fe400078e00ca */
[----:B------:R-:W-:Y:S01]  /*110ab0*/  IMAD.MOV.U32 R207, RZ, RZ, R203 ;  /* 0x000000ffffcf7224 */ /* 0x000fe200078e00cb */
[----:B---3--:R-:W-:-:S14]  /*110ac0*/  DSETP.GEU.AND P1, PT, |R214|, R10, PT ;  /* 0x0000000ad600722a */ /* 0x008fdc0003f2e200 */
[----:B------:R-:W-:Y:S05]  /*110ad0*/  @P1 BRA `(.L_x_5391) ;  /* 0x0000000400441947 */ /* 0x000fea0003800000 */
[----:B------:R-:W-:Y:S02]  /*110ae0*/  R2UR UR6, R212 ;  /* 0x00000000d40672ca */ /* 0x000fe400000e0000 */
[----:B------:R-:W-:-:S13]  /*110af0*/  R2UR UR7, R213 ;  /* 0x00000000d50772ca */ /* 0x000fda00000e0000 */
[----:B------:R-:W3:Y:S01]  /*110b00*/  LDG.E.64 R12, desc[UR6][R12.64+0x55f0] ;  /* 0x0055f0060c0c7981 */ /* 0x000ee2000c1e1b00 */
[----:B------:R-:W-:Y:S01]  /*110b10*/  DADD R214, R198, R214 ;  /* 0x00000000c6d67229 */ /* 0x000fe200000000d6 */
[----:B------:R-:W-:Y:S01]  /*110b20*/  UMOV UR6, 0xcccccccd ;  /* 0xcccccccd00067882 */ /* 0x000fe20000000000 */
[----:B------:R-:W-:Y:S01]  /*110b30*/  UMOV UR7, 0x4016cccc ;  /* 0x4016cccc00077882 */ /* 0x000fe20000000000 */
[----:B------:R-:W-:Y:S05]  /*110b40*/  BSSY.RECONVERGENT B2, `(.L_x_5398) ;  /* 0x0000020000027945 */ /* 0x000fea0003800200 */
[----:B------:R-:W-:-:S06]  /*110b50*/  DSETP.GT.AND P1, PT, |R214|, R10, PT ;  /* 0x0000000ad600722a */ /* 0x000fcc0003f24200 */
[----:B------:R-:W-:Y:S02]  /*110b60*/  FSEL R208, R214, RZ, !P1 ;  /* 0x000000ffd6d07208 */ /* 0x000fe40004800000 */
[----:B------:R-:W-:Y:S01]  /*110b70*/  FSEL R209, R215, +QNAN , !P1 ;  /* 0x7ff00000d7d17808 */ /* 0x000fe20004800000 */
[----:B---3--:R-:W-:-:S10]  /*110b80*/  DADD R12, R40, R12 ;  /* 0x00000000280c7229 */ /* 0x008fd4000000000c */
        /* <DEDUP_REMOVED lines=27> */
.L_x_5399:
[----:B------:R-:W-:Y:S05]  /*110d40*/  BSYNC.RECONVERGENT B2 ;  /* 0x0000000000027941 */ /* 0x000fea0003800200 */
.L_x_5398:
        /* <DEDUP_REMOVED lines=33> */
.L_x_5401:
[----:B------:R-:W-:Y:S05]  /*110f60*/  BSYNC.RECONVERGENT B2 ;  /* 0x0000000000027941 */ /* 0x000fea0003800200 */
.L_x_5400:
        /* <DEDUP_REMOVED lines=8> */
.L_x_5391:
[----:B------:R-:W-:Y:S05]  /*110ff0*/  BSYNC.RECONVERGENT B0 ;  /* 0x0000000000007941 */ /* 0x000fea0003800200 */
.L_x_5386:
        /* <DEDUP_REMOVED lines=31> */
.L_x_5403:
[----:B------:R-:W-:Y:S05]  /*1111f0*/  BSYNC.RECONVERGENT B0 ;  /* 0x0000000000007941 */ /* 0x000fea0003800200 */
.L_x_5402:
[----:B------:R-:W-:-:S06]  /*111200*/  DSETP.GEU.AND P1, PT, R80, R200, PT ;  /* 0x000000c85000722a */ /* 0x000fcc0003f2e000 */
[----:B------:R-:W-:Y:S02]  /*111210*/  FSEL R40, R40, R206, !P1 ;  /* 0x000000ce28287208 */ /* 0x000fe40004800000 */
[----:B------:R-:W-:Y:S02]  /*111220*/  FSEL R41, R41, R207, !P1 ;  /* 0x000000cf29297208 */ /* 0x000fe40004800000 */
[----:B------:R-:W-:Y:S02]  /*111230*/  FSEL R198, R198, R208, !P1 ;  /* 0x000000d0c6c67208 */ /* 0x000fe40004800000 */
[----:B------:R-:W-:-:S07]  /*111240*/  FSEL R199, R199, R209, !P1 ;  /* 0x000000d1c7c77208 */ /* 0x000fce0004800000 */
.L_x_5385:
[----:B------:R-:W-:Y:S05]  /*111250*/  BSYNC.RECONVERGENT B1 ;  /* 0x0000000000017941 */ /* 0x000fea0003800200 */
.L_x_5384:
        /* <DEDUP_REMOVED lines=16> */
[----:B------:R-:W4:Y:S01]  /*111360*/  LDG.E.64 R202, desc[UR6][R38.64+0x1388] ;  /* 0x0013880626ca7981 */ /* 0x000f22000c1e1b00 */
[----:B------:R-:W-:Y:S01]  /*111370*/  UMOV UR6, 0xcccccccd ;  /* 0xcccccccd00067882 */ /* 0x000fe20000000000 */
[----:B------:R-:W-:Y:S01]  /*111380*/  UMOV UR7, 0x4016cccc ;  /* 0x4016cccc00077882 */ /* 0x000fe20000000000 */
[----:B------:R-:W-:Y:S01]  /*111390*/  IMAD.MOV.U32 R12, RZ, RZ, 0x1 ;  /* 0x00000001ff0c7424 */ /* 0x000fe200078e00ff */
[----:B------:R-:W-:Y:S01]  /*1113a0*/  BSSY.RECONVERGENT B0, `(.L_x_5404) ;  /* 0x000001c000007945 */ /* 0x000fe20003800200 */
[----:B----4-:R-:W-:Y:S01]  /*1113b0*/  DADD R10, R202, -UR6 ;  /* 0x80000006ca0a7e29 */ /* 0x010fe20008000000 */
        /* <DEDUP_REMOVED lines=23> */
[----:B012---:R-:W-:Y:S05]  /*111530*/  CALL.REL.NOINC `($__internal_0_$__cuda_sm20_div_rn_f64_full) ;  /* 0x000006a800b87944 */ /* 0x007fea0003c00000 */
[----:B------:R-:W-:Y:S02]  /*111540*/  IMAD.MOV.U32 R200, RZ, RZ, R10 ;  /* 0x000000ffffc87224 */ /* 0x000fe400078e000a */
[----:B------:R-:W-:-:S07]  /*111550*/  IMAD.MOV.U32 R201, RZ, RZ, R11 ;  /* 0x000000ffffc97224 */ /* 0x000fce00078e000b */
.L_x_5405:
[----:B------:R-:W-:Y:S05]  /*111560*/  BSYNC.RECONVERGENT B0 ;  /* 0x0000000000007941 */ /* 0x000fea0003800200 */
.L_x_5404:
[----:B------:R-:W3:Y:S01]  /*111570*/  LDC.64 R208, c[0x0][0x428] ;  /* 0x00010a00ffd07b82 */ /* 0x000ee20000000a00 */
[----:B------:R-:W-:Y:S01]  /*111580*/  IMAD R9, R204, R216, -R204 ;  /* 0x000000d8cc097224 */ /* 0x000fe200078e0acc */
[----:B------:R-:W-:Y:S02]  /*111590*/  R2UR UR6, R212 ;  /* 0x00000000d40672ca */ /* 0x000fe400000e0000 */
[----:B------:R-:W-:Y:S01]  /*1115a0*/  R2UR UR7, R213 ;  /* 0x00000000d50772ca */ /* 0x000fe200000e0000 */
[----:B------:R-:W-:-:S05]  /*1115b0*/  IMAD R9, R4, 0x4e2, R9 ;  /* 0x000004e204097824 */ /* 0x000fca00078e0209 */
[----:B------:R-:W-:-:S05]  /*1115c0*/  IADD3 R9, PT, PT, R9, -0x2, R19 ;  /* 0xfffffffe09097810 */ /* 0x000fca0007ffe013 */
[----:B---3--:R-:W-:-:S05]  /*1115d0*/  IMAD.WIDE R208, R9, 0x8, R208 ;  /* 0x0000000809d07825 */ /* 0x008fca00078e02d0 */
[----:B------:R-:W3:Y:S01]  /*1115e0*/  LDG.E.64 R206, desc[UR6][R208.64] ;  /* 0x00000006d0ce7981 */ /* 0x000ee2000c1e1b00 */
[----:B------:R-:W-:Y:S01]  /*1115f0*/  IMAD.MOV.U32 R214, RZ, RZ, -0x800000 ;  /* 0xff800000ffd67424 */ /* 0x000fe200078e00ff */
[----:B------:R-:W-:Y:S01]  /*111600*/  BSSY.RECONVERGENT B0, `(.L_x_5406) ;  /* 0x000001b000007945 */ /* 0x000fe20003800200 */
[----:B------:R-:W-:-:S06]  /*111610*/  IMAD.MOV.U32 R215, RZ, RZ, 0x41cdcd64 ;  /* 0x41cdcd64ffd77424 */ /* 0x000fcc00078e00ff */
[----:B---3--:R-:W-:-:S14]  /*111620*/  DSETP.GEU.AND P1, PT, |R206|, R214, PT ;  /* 0x000000d6ce00722a */ /* 0x008fdc0003f2e200 */
[----:B------:R-:W-:Y:S05]  /*111630*/  @P1 BRA `(.L_x_5407) ;  /* 0x00000000005c1947 */ /* 0x000fea0003800000 */
[----:B------:R-:W3:Y:S01]  /*111640*/  LDL.U8 R10, [R205+-0x1] ;  /* 0xffffff00cd0a7983 */ /* 0x000ee20000100000 */
[----:B------:R-:W4:Y:S03]  /*111650*/  LDC.64 R12, c[0x0][0x410] ;  /* 0x00010400ff0c7b82 */ /* 0x000f260000000a00 */
[----:B------:R-:W5:Y:S01]  /*111660*/  LDL.U8 R9, [R8+0x1a] ;  /* 0x00001a0008097983 */ /* 0x000f620000100000 */
[----:B------:R-:W-:Y:S01]  /*111670*/  R2UR UR8, R212 ;  /* 0x00000000d40872ca */ /* 0x000fe200000e0000 */
[----:B------:R-:W-:Y:S01]  /*111680*/  UMOV UR6, 0x5197d ;  /* 0x0005197d00067882 */ /* 0x000fe20000000000 */
[----:B------:R-:W-:Y:S02]  /*111690*/  R2UR UR9, R213 ;  /* 0x00000000d50972ca */ /* 0x000fe400000e0000 */
[----:B---3--:R-:W-:Y:S02]  /*1116a0*/  PRMT R10, R10, 0x3340, R3 ;  /* 0x000033400a0a7816 */ /* 0x008fe40000000003 */
[----:B-----5:R-:W-:-:S04]  /*1116b0*/  PRMT R9, R9, 0x3340, RZ ;  /* 0x0000334009097816 */ /* 0x020fc800000000ff */
[----:B------:R-:W-:Y:S02]  /*1116c0*/  PRMT R9, R10, 0x5410, R9 ;  /* 0x000054100a097816 */ /* 0x000fe40000000009 */
[----:B------:R-:W-:-:S05]  /*1116d0*/  PRMT R10, R0, 0x8880, RZ ;  /* 0x00008880000a7816 */ /* 0x000fca00000000ff */
[----:B------:R-:W-:-:S04]  /*1116e0*/  IDP.4A.S8.U8 R9, R9, UR6, R10 ;  /* 0x0000000609097c26 */ /* 0x000fc8000800020a */
[----:B----4-:R-:W-:-:S05]  /*1116f0*/  IMAD.WIDE R12, R9, 0x8, R12 ;  /* 0x00000008090c7825 */ /* 0x010fca00078e020c */
        /* <DEDUP_REMOVED lines=8> */
[----:B------:R-:W3:Y:S01]  /*111780*/  LDG.E.64 R12, desc[UR8][R12.64] ;  /* 0x000000080c0c7981 */ /* 0x000ee2000c1e1b00 */
[----:B------:R-:W-:Y:S02]  /*111790*/  DADD R198, R206, R10 ;  /* 0x00000000cec67229 */ /* 0x000fe4000000000a */
[----:B---3--:R-:W-:-:S11]  /*1117a0*/  DADD R40, R40, R12 ;  /* 0x0000000028287229 */ /* 0x008fd6000000000c */
.L_x_5407:
[----:B------:R-:W-:Y:S05]  /*1117b0*/  BSYNC.RECONVERGENT B0 ;  /* 0x0000000000007941 */ /* 0x000fea0003800200 */
.L_x_5406:
        /* <DEDUP_REMOVED lines=26> */
[----:B012---:R-:W-:Y:S05]  /*111960*/  CALL.REL.NOINC `($__internal_0_$__cuda_sm20_div_rn_f64_full) ;  /* 0x000006a400ac7944 */ /* 0x007fea0003c00000 */
.L_x_5409:
[----:B------:R-:W-:Y:S05]  /*111970*/  BSYNC.RECONVERGENT B0 ;  /* 0x0000000000007941 */ /* 0x000fea0003800200 */
.L_x_5408:
        /* <DEDUP_REMOVED lines=22> */
[----:B---3--:R-:W-:Y:S02]  /*111ae0*/  IMAD.MOV.U32 R40, RZ, RZ, R202 ;  /* 0x000000ffff287224 */ /* 0x008fe400078e00ca */
        /* <DEDUP_REMOVED lines=13> */
.L_x_5411:
[----:B------:R-:W-:Y:S05]  /*111bc0*/  BSYNC.RECONVERGENT B0 ;  /* 0x0000000000007941 */ /* 0x000fea0003800200 */
.L_x_5410:
[----:B------:R-:W5:Y:S01]  /*111bd0*/  LDCU.64 UR6, c[0x0][0x410] ;  /* 0x00008200ff0677ac */ /* 0x000f620008000a00 */
        /* <DEDUP_REMOVED lines=8> */
[----:B-----5:R-:W-:-:S04]  /*111c60*/  LEA R202, P1, R10, UR6, 0x3 ;  /* 0x000000060aca7c11 */ /* 0x020fc8000f8218ff */
[----:B------:R-:W-:-:S09]  /*111c70*/  LEA.HI.X R203, R10, UR7, R9, 0x3, P1 ;  /* 0x000000070acb7c11 */ /* 0x000fd200088f1c09 */
.L_x_5440:
        /* <DEDUP_REMOVED lines=11> */
[----:B----4-:R-:W-:Y:S05]  /*111d30*/  @P2 BRA `(.L_x_5413) ;  /* 0x0000001c00e02947 */ /* 0x010fea0003800000 */
[----:B------:R-:W-:-:S07]  /*111d40*/  IMAD.MOV.U32 R222, RZ, RZ, R9 ;  /* 0x000000ffffde7224 */ /* 0x000fce00078e0009 */
.L_x_5439:
[----:B----4-:R-:W5:Y:S01]  /*111d50*/  LDC.64 R10, c[0x0][0x428] ;  /* 0x00010a00ff0a7b82 */ /* 0x010f620000000a00 */
[----:B------:R-:W-:Y:S01]  /*111d60*/  IMAD.MOV.U32 R224, RZ, RZ, R222 ;  /* 0x000000ffffe07224 */ /* 0x000fe200078e00de */
[----:B------:R-:W-:Y:S01]  /*111d70*/  R2UR UR6, R212 ;  /* 0x00000000d40672ca */ /* 0x000fe200000e0000 */
[----:B------:R-:W-:Y:S01]  /*111d80*/  VIADD R222, R222, 0xffffffff ;  /* 0xffffffffdede7836 */ /* 0x000fe20000000000 */
[----:B------:R-:W-:Y:S01]  /*111d90*/  R2UR UR7, R213 ;  /* 0x00000000d50772ca */ /* 0x000fe200000e0000 */
[----:B------:R-:W-:-:S04]  /*111da0*/  IMAD.IADD R9, R17, 0x1, R223 ;  /* 0x0000000111097824 */ /* 0x000fc800078e02df */
[----:B------:R-:W-:-:S04]  /*111db0*/  IMAD R9, R204, R222, R9 ;  /* 0x000000decc097224 */ /* 0x000fc800078e0209 */
[----:B-----5:R-:W-:-:S05]  /*111dc0*/  IMAD.WIDE R10, R9, 0x8, R10 ;  /* 0x00000008090a7825 */ /* 0x020fca00078e020a */
[----:B----4-:R-:W4:Y:S01]  /*111dd0*/  LDG.E.64 R12, desc[UR6][R10.64] ;  /* 0x000000060a0c7981 */ /* 0x010f22000c1e1b00 */
[----:B------:R-:W-:Y:S01]  /*111de0*/  IMAD.MOV.U32 R228, RZ, RZ, -0x800000 ;  /* 0xff800000ffe47424 */ /* 0x000fe200078e00ff */
[----:B------:R-:W-:Y:S01]  /*111df0*/  BSSY.RECONVERGENT B1, `(.L_x_5414) ;  /* 0x00001e8000017945 */ /* 0x000fe20003800200 */
[----:B------:R-:W-:-:S06]  /*111e00*/  IMAD.MOV.U32 R229, RZ, RZ, 0x41cdcd64 ;  /* 0x41cdcd64ffe57424 */ /* 0x000fcc00078e00ff */
[----:B----4-:R-:W-:-:S14]  /*111e10*/  DSETP.GEU.AND P2, PT, |R12|, R228, PT ;  /* 0x000000e40c00722a */ /* 0x010fdc0003f4e200 */
        /* <DEDUP_REMOVED lines=26> */
[----:B------:R-:W4:Y:S03]  /*111fc0*/  LDC.64 R214, c[0x0][0x410] ;  /* 0x00010400ffd67b82 */ /* 0x000f260000000a00 */
[C---:B------:R-:W-:Y:S02]  /*111fd0*/  IMAD.IADD R22, R209.reuse, 0x1, R224 ;  /* 0x00000001d1167824 */ /* 0x040fe400078e02e0 */
[----:B------:R-:W-:-:S04]  /*111fe0*/  IMAD.IADD R9, R209, 0x1, R223 ;  /* 0x00000001d1097824 */ /* 0x000fc800078e02df */
[----:B------:R-:W5:Y:S04]  /*111ff0*/  LDL.U8 R22, [R22] ;  /* 0x0000000016167983 */ /* 0x000f680000100000 */
[----:B------:R-:W2:Y:S01]  /*112000*/  LDL.U8 R9, [R9+0x1b] ;  /* 0x00001b0009097983 */ /* 0x000ea20000100000 */
        /* <DEDUP_REMOVED lines=9> */
[----:B-----5:R-:W-:Y:S02]  /*1120a0*/  PRMT R22, R22, 0x3340, R3 ;  /* 0x0000334016167816 */ /* 0x020fe40000000003 */
[----:B--2---:R-:W-:-:S04]  /*1120b0*/  PRMT R9, R9, 0x3340, RZ ;  /* 0x0000334009097816 */ /* 0x004fc800000000ff */
[----:B------:R-:W-:Y:S01]  /*1120c0*/  PRMT R9, R22, 0x5410, R9 ;  /* 0x0000541016097816 */ /* 0x000fe20000000009 */
[----:B----4-:R-:W-:-:S04]  /*1120d0*/  IMAD.WIDE.U32 R22, R208, 0x8, R214 ;  /* 0x00000008d0167825 */ /* 0x010fc800078e00d6 */
[----:B------:R-:W-:Y:S01]  /*1120e0*/  IDP.4A.S8.U8 R9, R9, UR6, R200 ;  /* 0x0000000609097c26 */ /* 0x000fe200080002c8 */
[----:B------:R-:W2:Y:S03]  /*1120f0*/  LDG.E.64 R206, desc[UR8][R22.64+0x6268] ;  /* 0x0062680816ce7981 */ /* 0x000ea6000c1e1b00 */
[----:B------:R-:W-:-:S05]  /*112100*/  IMAD.WIDE R214, R9, 0x8, R214 ;  /* 0x0000000809d67825 */ /* 0x000fca00078e02d6 */
[----:B------:R-:W2:Y:S04]  /*112110*/  LDG.E.64 R208, desc[UR10][R214.64+0x1388] ;  /* 0x0013880ad6d07981 */ /* 0x000ea8000c1e1b00 */
[----:B------:R-:W4:Y:S04]  /*112120*/  LDG.E.64 R22, desc[UR12][R22.64+0x5f98] ;  /* 0x005f980c16167981 */ /* 0x000f28000c1e1b00 */
[----:B------:R-:W4:Y:S01]  /*112130*/  LDG.E.64 R214, desc[UR14][R214.64] ;  /* 0x0000000ed6d67981 */ /* 0x000f22000c1e1b00 */
[----:B--2---:R-:W-:Y:S02]  /*112140*/  DADD R206, R206, R208 ;  /* 0x00000000cece7229 */ /* 0x004fe400000000d0 */
[----:B----4-:R-:W-:-:S11]  /*112150*/  DADD R22, R22, R214 ;  /* 0x0000000016167229 */ /* 0x010fd600000000d6 */
.L_x_5420:
[----:B------:R-:W-:Y:S05]  /*112160*/  BSYNC.RECONVERGENT B11 ;  /* 0x00000000000b7941 */ /* 0x000fea0003800200 */
.L_x_5419:
[----:B------:R-:W-:Y:S02]  /*112170*/  R2UR UR6, R212 ;  /* 0x00000000d40672ca */ /* 0x000fe400000e0000 */
[----:B------:R-:W-:-:S13]  /*112180*/  R2UR UR7, R213 ;  /* 0x00000000d50772ca */ /* 0x000fda00000e0000 */
[----:B------:R-:W4:Y:S01]  /*112190*/  LDG.E.64 R10, desc[UR6][R10.64+0x1388] ;  /* 0x001388060a0a7981 */ /* 0x000f22000c1e1b00 */
[----:B------:R-:W-:Y:S01]  /*1121a0*/  DADD R12, R12, R206 ;  /* 0x000000000c0c7229 */ /* 0x000fe200000000ce */
[----:B------:R-:W-:Y:S01]  /*1121b0*/  UMOV UR6, 0xcccccccd ;  /* 0xcccccccd00067882 */ /* 0x000fe20000000000 */
[----:B------:R-:W-:Y:S01]  /*1121c0*/  UMOV UR7, 0x4016cccc ;  /* 0x4016cccc00077882 */ /* 0x000fe20000000000 */
[----:B------:R-:W-:Y:S05]  /*1121d0*/  BMOV.32.CLEAR RZ, B11 ;  /* 0x000000000bff7355 */ /* 0x000fea0000100000 */
[----:B------:R-:W-:Y:S01]  /*1121e0*/  DSETP.GT.AND P2, PT, |R12|, R228, PT ;  /* 0x000000e40c00722a */ /* 0x000fe20003f44200 */
[----:B------:R-:W-:Y:S01]  /*1121f0*/  BSSY.RECONVERGENT B11, `(.L_x_5421) ;  /* 0x000001d0000b7945 */ /* 0x000fe20003800200 */
[----:B----4-:R-:W-:Y:S01]  /*112200*/  DADD R10, R10, R22 ;  /* 0x000000000a0a7229 */ /* 0x010fe20000000016 */
[----:B------:R-:W-:-:S09]  /*112210*/  IMAD.MOV.U32 R22, RZ, RZ, 0x1 ;  /* 0x00000001ff167424 */ /* 0x000fd200078e00ff */
[----:B------:R-:W-:Y:S02]  /*112220*/  FSEL R206, R10, RZ, !P2 ;  /* 0x000000ff0ace7208 */ /* 0x000fe40005000000 */
[----:B------:R-:W-:-:S06]  /*112230*/  FSEL R207, R11, -1.875, !P2 ;  /* 0xbff000000bcf7808 */ /* 0x000fcc0005000000 */
[----:B------:R-:W-:Y:S01]  /*112240*/  DADD R10, R206, -UR6 ;  /* 0x80000006ce0a7e29 */ /* 0x000fe20008000000 */
[----:B------:R-:W-:Y:S01]  /*112250*/  UMOV UR6, 0x3a29c77a ;  /* 0x3a29c77a00067882 */ /* 0x000fe20000000000 */
[----:B------:R-:W-:-:S06]  /*112260*/  UMOV UR7, 0x3fffcb92 ;  /* 0x3fffcb9200077882 */ /* 0x000fcc0000000000 */
[----:B------:R-:W-:-:S06]  /*112270*/  DFMA R10, R36, UR6, R10 ;  /* 0x00000006240a7c2b */ /* 0x000fcc000800000a */
[----:B------:R-:W4:Y:S02]  /*112280*/  MUFU.RCP64H R23, R11 ;  /* 0x0000000b00177308 */ /* 0x000f240000001800 */
[----:B----4-:R-:W-:-:S08]  /*112290*/  DFMA R208, -R10, R22, 1 ;  /* 0x3ff000000ad0742b */ /* 0x010fd00000000116 */
        /* <DEDUP_REMOVED lines=15> */
[----:B0123--:R-:W-:Y:S05]  /*112390*/  CALL.REL.NOINC `($__internal_0_$__cuda_sm20_div_rn_f64_full) ;  /* 0x0000069c00207944 */ /* 0x00ffea0003c00000 */
[----:B------:R-:W-:Y:S02]  /*1123a0*/  IMAD.MOV.U32 R22, RZ, RZ, R10 ;  /* 0x000000ffff167224 */ /* 0x000fe400078e000a */
[----:B------:R-:W-:-:S07]  /*1123b0*/  IMAD.MOV.U32 R23, RZ, RZ, R11 ;  /* 0x000000ffff177224 */ /* 0x000fce00078e000b */
.L_x_5422:
[----:B------:R-:W-:Y:S05]  /*1123c0*/  BSYNC.RECONVERGENT B11 ;  /* 0x00000000000b7941 */ /* 0x000fea0003800200 */
.L_x_5421:
        /* <DEDUP_REMOVED lines=9> */
[----:B------:R-:W4:Y:S02]  /*112460*/  MUFU.RCP64H R13, R11 ;  /* 0x0000000b000d7308 */ /* 0x000f240000001800 */
[----:B----4-:R-:W-:-:S08]  /*112470*/  DFMA R214, -R10, R12, 1 ;  /* 0x3ff000000ad6742b */ /* 0x010fd0000000010c */
        /* <DEDUP_REMOVED lines=16> */
.L_x_5424:
[----:B------:R-:W-:Y:S05]  /*112580*/  BSYNC.RECONVERGENT B11 ;  /* 0x00000000000b7941 */ /* 0x000fea0003800200 */
.L_x_5423:
[----:B------:R-:W-:-:S06]  /*112590*/  DSETP.GT.AND P2, PT, R22, R214, PT ;  /* 0x000000d61600722a */ /* 0x000fcc0003f44000 */
[----:B------:R-:W-:Y:S02]  /*1125a0*/  FSEL R10, R206, RZ, P2 ;  /* 0x000000ffce0a7208 */ /* 0x000fe40001000000 */
[----:B------:R-:W-:Y:S02]  /*1125b0*/  FSEL R11, R207, -1.875, P2 ;  /* 0xbff00000cf0b7808 */ /* 0x000fe40001000000 */
[----:B------:R-:W-:Y:S02]  /*1125c0*/  FSEL R12, R208, RZ, P2 ;  /* 0x000000ffd00c7208 */ /* 0x000fe40001000000 */
[----:B------:R-:W-:Y:S01]  /*1125d0*/  FSEL R13, R209, +QNAN , P2 ;  /* 0x7ff00000d10d7808 */ /* 0x000fe20001000000 */
[----:B------:R-:W-:Y:S06]  /*1125e0*/  BRA `(.L_x_5425) ;  /* 0x0000001400547947 */ /* 0x000fec0003800000 */
.L_x_5418:
[----:B------:R-:W-:Y:S01]  /*1125f0*/  VIADD R9, R1, 0x86 ;  /* 0x0000008601097836 */ /* 0x000fe20000000000 */
[----:B------:R-:W4:Y:S01]  /*112600*/  LDC.64 R214, c[0x0][0x410] ;  /* 0x00010400ffd67b82 */ /* 0x000f220000000a00 */
[----:B------:R-:W5:Y:S02]  /*112610*/  LDCU.64 UR6, c[0x0][0x410] ;  /* 0x00008200ff0677ac */ /* 0x000f640008000a00 */
[C---:B------:R-:W-:Y:S02]  /*112620*/  IMAD.IADD R22, R9.reuse, 0x1, R223 ;  /* 0x0000000109167824 */ /* 0x040fe400078e02df */
[----:B------:R-:W-:-:S04]  /*112630*/  IMAD.IADD R9, R9, 0x1, R224 ;  /* 0x0000000109097824 */ /* 0x000fc800078e02e0 */
[----:B------:R-:W2:Y:S04]  /*112640*/  LDL.S8 R22, [R22+0x1b] ;  /* 0x00001b0016167983 */ /* 0x000ea80000100200 */
[----:B------:R-:W3:Y:S01]  /*112650*/  LDL.S8 R9, [R9] ;  /* 0x0000000009097983 */ /* 0x000ee20000100200 */
[C---:B------:R-:W-:Y:S02]  /*112660*/  R2UR UR8, R212.reuse ;  /* 0x00000000d40872ca */ /* 0x040fe400000e0000 */
[C---:B------:R-:W-:Y:S02]  /*112670*/  R2UR UR9, R213.reuse ;  /* 0x00000000d50972ca */ /* 0x040fe400000e0000 */
[----:B------:R-:W-:Y:S02]  /*112680*/  R2UR UR10, R212 ;  /* 0x00000000d40a72ca */ /* 0x000fe400000e0000 */
[----:B------:R-:W-:-:S02]  /*112690*/  R2UR UR11, R213 ;  /* 0x00000000d50b72ca */ /* 0x000fc400000e0000 */
[----:B------:R-:W-:Y:S01]  /*1126a0*/  R2UR UR12, R212 ;  /* 0x00000000d40c72ca */ /* 0x000fe200000e0000 */
[----:B----4-:R-:W-:Y:S01]  /*1126b0*/  IMAD.WIDE R214, R208, 0x8, R214 ;  /* 0x00000008d0d67825 */ /* 0x010fe200078e02d6 */
[C---:B------:R-:W-:Y:S02]  /*1126c0*/  R2UR UR13, R213.reuse ;  /* 0x00000000d50d72ca */ /* 0x040fe400000e0000 */
[C---:B------:R-:W-:Y:S02]  /*1126d0*/  R2UR UR14, R212.reuse ;  /* 0x00000000d40e72ca */ /* 0x040fe400000e0000 */
[C---:B------:R-:W-:Y:S01]  /*1126e0*/  R2UR UR15, R213.reuse ;  /* 0x00000000d50f72ca */ /* 0x040fe200000e0000 */
[----:B------:R-:W4:Y:S01]  /*1126f0*/  LDG.E.64 R218, desc[UR8][R214.64+0x6268] ;  /* 0x00626808d6da7981 */ /* 0x000f22000c1e1b00 */
[----:B------:R-:W-:Y:S02]  /*112700*/  R2UR UR16, R212 ;  /* 0x00000000d41072ca */ /* 0x000fe400000e0000 */
[----:B------:R-:W-:Y:S01]  /*112710*/  R2UR UR17, R213 ;  /* 0x00000000d51172ca */ /* 0x000fe200000e0000 */
[----:B------:R-:W4:Y:S04]  /*112720*/  LDG.E.64 R10, desc[UR8][R10.64+0x1388] ;  /* 0x001388080a0a7981 */ /* 0x000f28000c1e1b00 */
[----:B------:R-:W4:Y:S01]  /*112730*/  LDG.E.64 R214, desc[UR12][R214.64+0x5f98] ;  /* 0x005f980cd6d67981 */ /* 0x000f22000c1e1b00 */
[----:B--2---:R-:W-:-:S03]  /*112740*/  SHF.R.S32.HI R23, RZ, 0x1f, R22 ;  /* 0x0000001fff177819 */ /* 0x004fc60000011416 */
[----:B---3--:R-:W-:-:S03]  /*112750*/  IMAD.WIDE R22, R9, 0x5, R22 ;  /* 0x0000000509167825 */ /* 0x008fc600078e0216 */
[----:B-----5:R-:W-:Y:S02]  /*112760*/  LEA R208, P2, R22, UR6, 0x3 ;  /* 0x0000000616d07c11 */ /* 0x020fe4000f8418ff */
[----:B------:R-:W-:Y:S02]  /*112770*/  R2UR UR6, R212 ;  /* 0x00000000d40672ca */ /* 0x000fe400000e0000 */
[----:B------:R-:W-:Y:S02]  /*112780*/  LEA.HI.X R209, R22, UR7, R23, 0x3, P2 ;  /* 0x0000000716d17c11 */ /* 0x000fe400090f1c17 */
[----:B------:R-:W-:Y:S01]  /*112790*/  R2UR UR7, R213 ;  /* 0x00000000d50772ca */ /* 0x000fe200000e0000 */
[----:B------:R-:W2:Y:S04]  /*1127a0*/  LDG.E.64 R22, desc[UR16][R202.64+0xb180] ;  /* 0x00b18010ca167981 */ /* 0x000ea8000c1e1b00 */
[----:B------:R-:W4:Y:S08]  /*1127b0*/  LDG.E.64 R220, desc[UR10][R208.64+0xb248] ;  /* 0x00b2480ad0dc7981 */ /* 0x000f30000c1e1b00 */
[----:B------:R-:W3:Y:S04]  /*1127c0*/  LDG.E.64 R206, desc[UR6][R202.64+0xb248] ;  /* 0x00b24806cace7981 */ /* 0x000ee8000c1e1b00 */
[----:B------:R-:W5:Y:S01]  /*1127d0*/  LDG.E.64 R208, desc[UR14][R208.64+0xb180] ;  /* 0x00b1800ed0d07981 */ /* 0x000f62000c1e1b00 */
[----:B------:R-:W-:Y:S01]  /*1127e0*/  UMOV UR6, 0xcccccccd ;  /* 0xcccccccd00067882 */ /* 0x000fe20000000000 */
[----:B------:R-:W-:Y:S01]  /*1127f0*/  UMOV UR7, 0x4016cccc ;  /* 0x4016cccc00077882 */ /* 0x000fe20000000000 */
[----:B------:R-:W-:Y:S05]  /*112800*/  BMOV.32.CLEAR RZ, B11 ;  /* 0x000000000bff7355 */ /* 0x000fea0000100000 */
[----:B------:R-:W-:Y:S01]  /*112810*/  BSSY.RECONVERGENT B11, `(.L_x_5426) ;  /* 0x00000230000b7945 */ /* 0x000fe20003800200 */
[----:B----4-:R-:W-:-:S08]  /*112820*/  DADD R218, R218, R220 ;  /* 0x00000000dada7229 */ /* 0x010fd000000000dc */
[----:B---3--:R-:W-:Y:S02]  /*112830*/  DADD R206, R218, R206 ;  /* 0x00000000dace7229 */ /* 0x008fe400000000ce */
        /* <DEDUP_REMOVED lines=32> */
.L_x_5427:
[----:B------:R-:W-:Y:S05]  /*112a40*/  BSYNC.RECONVERGENT B11 ;  /* 0x00000000000b7941 */ /* 0x000fea0003800200 */
.L_x_5426:
        /* <DEDUP_REMOVED lines=27> */
.L_x_5429:
[----:B------:R-:W-:Y:S05]  /*112c00*/  BSYNC.RECONVERGENT B11 ;  /* 0x00000000000b7941 */ /* 0x000fea0003800200 */
.L_x_5428:
[----:B------:R-:W-:-:S06]  /*112c10*/  DSETP.GT.AND P2, PT, R22, R214, PT ;  /* 0x000000d61600722a */ /* 0x000fcc0003f44000 */
[----:B------:R-:W-:Y:S02]  /*112c20*/  FSEL R10, R206, RZ, P2 ;  /* 0x000000ffce0a7208 */ /* 0x000fe40001000000 */
[----:B------:R-:W-:Y:S02]  /*112c30*/  FSEL R11, R207, -1.875, P2 ;  /* 0xbff00000cf0b7808 */ /* 0x000fe40001000000 */
[----:B------:R-:W-:Y:S02]  /*112c40*/  FSEL R12, R208, RZ, P2 ;  /* 0x000000ffd00c7208 */ /* 0x000fe40001000000 */
[----:B------:R-:W-:Y:S01]  /*112c50*/  FSEL R13, R209, +QNAN , P2 ;  /* 0x7ff00000d10d7808 */ /* 0x000fe20001000000 */
[----:B------:R-:W-:Y:S06]  /*112c60*/  BRA `(.L_x_5425) ;  /* 0x0000000c00b47947 */ /* 0x000fec0003800000 */
.L_x_5417:
[----:B------:R-:W-:-:S04]  /*112c70*/  ISETP.NE.AND P2, PT, R9, 0x1, PT ;  /* 0x000000010900780c */ /* 0x000fc80003f45270 */
[----:B------:R-:W-:-:S13]  /*112c80*/  ISETP.NE.OR P2, PT, R225, 0x1, P2 ;  /* 0x00000001e100780c */ /* 0x000fda0001745670 */
[----:B------:R-:W-:Y:S05]  /*112c90*/  @P2 BRA `(.L_x_5430) ;  /* 0x0000000400d42947 */ /* 0x000fea0003800000 */
[----:B------:R-:W-:Y:S01]  /*112ca0*/  VIADD R22, R1, 0x86 ;  /* 0x0000008601167836 */ /* 0x000fe20000000000 */
[----:B------:R-:W4:Y:S01]  /*112cb0*/  LDL.U8 R207, [R8+0x1a] ;  /* 0x00001a0008cf7983 */ /* 0x000f220000100000 */
[----:B------:R-:W5:Y:S02]  /*112cc0*/  LDC.64 R214, c[0x0][0x410] ;  /* 0x00010400ffd67b82 */ /* 0x000f640000000a00 */
[C---:B------:R-:W-:Y:S02]  /*112cd0*/  IMAD.IADD R208, R22.reuse, 0x1, R224 ;  /* 0x0000000116d07824 */ /* 0x040fe400078e02e0 */
[----:B------:R-:W-:Y:S02]  /*112ce0*/  IMAD.IADD R23, R22, 0x1, R223 ;  /* 0x0000000116177824 */ /* 0x000fe400078e02df */
[----:B------:R-:W2:Y:S04]  /*112cf0*/  LDL.S8 R22, [R205+-0x1] ;  /* 0xffffff00cd167983 */ /* 0x000ea80000100200 */
[----:B------:R-:W3:Y:S04]  /*112d00*/  LDL.U8 R206, [R208+0x1] ;  /* 0x00000100d0ce7983 */ /* 0x000ee80000100000 */
[----:B------:R-:W5:Y:S04]  /*112d10*/  LDL.U8 R9, [R23+0x1b] ;  /* 0x00001b0017097983 */ /* 0x000f680000100000 */
[----:B------:R-:W3:Y:S04]  /*112d20*/  LDL.U8 R208, [R208] ;  /* 0x00000000d0d07983 */ /* 0x000ee80000100000 */
[----:B------:R-:W2:Y:S01]  /*112d30*/  LDL.S8 R23, [R23+0x1c] ;  /* 0x00001c0017177983 */ /* 0x000ea20000100200 */
        /* <DEDUP_REMOVED lines=10> */
[----:B------:R-:W2:Y:S01]  /*112de0*/  LDG.E.64 R10, desc[UR10][R10.64+0x1388] ;  /* 0x0013880a0a0a7981 */ /* 0x000ea2000c1e1b00 */
[----:B----4-:R-:W-:Y:S02]  /*112df0*/  PRMT R207, R207, 0x3340, R0 ;  /* 0x00003340cfcf7816 */ /* 0x010fe40000000000 */
[----:B-----5:R-:W-:Y:S02]  /*112e00*/  PRMT R9, R9, 0x3340, RZ ;  /* 0x0000334009097816 */ /* 0x020fe400000000ff */
[----:B---3--:R-:W-:Y:S02]  /*112e10*/  PRMT R206, R208, 0x3340, R206 ;  /* 0x00003340d0ce7816 */ /* 0x008fe400000000ce */
[----:B------:R-:W-:-:S04]  /*112e20*/  PRMT R208, R3, 0x3340, RZ ;  /* 0x0000334003d07816 */ /* 0x000fc800000000ff */
[----:B------:R-:W-:Y:S02]  /*112e30*/  PRMT R207, R207, 0x5410, R208 ;  /* 0x00005410cfcf7816 */ /* 0x000fe400000000d0 */
[----:B------:R-:W-:-:S03]  /*112e40*/  PRMT R9, R206, 0x5410, R9 ;  /* 0x00005410ce097816 */ /* 0x000fc60000000009 */
[----:B--2---:R-:W-:Y:S01]  /*112e50*/  IDP.4A.S8.U8 R207, R207, UR6, R22 ;  /* 0x00000006cfcf7c26 */ /* 0x004fe20008000216 */
        /* <DEDUP_REMOVED lines=45> */
.L_x_5432:
[----:B------:R-:W-:Y:S05]  /*113130*/  BSYNC.RECONVERGENT B11 ;  /* 0x00000000000b7941 */ /* 0x000fea0003800200 */
.L_x_5431:
        /* <DEDUP_REMOVED lines=27> */
.L_x_5434:
[----:B------:R-:W-:Y:S05]  /*1132f0*/  BSYNC.RECONVERGENT B11 ;  /* 0x00000000000b7941 */ /* 0x000fea0003800200 */
.L_x_5433:
        /* <DEDUP_REMOVED lines=15> */
.L_x_5430:
[----:B------:R-:W-:Y:S01]  /*1133f0*/  VIADD R22, R1, 0x86 ;  /* 0x0000008601167836 */ /* 0x000fe20000000000 */
[----:B------:R-:W4:Y:S01]  /*113400*/  LDL.S8 R218, [R205+-0x1] ;  /* 0xffffff00cdda7983 */ /* 0x000f220000100200 */
[----:B------:R-:W5:Y:S02]  /*113410*/  LDC.64 R220, c[0x0][0x410] ;  /* 0x00010400ffdc7b82 */ /* 0x000f640000000a00 */
[C---:B------:R-:W-:Y:S02]  /*113420*/  IMAD.IADD R209, R22.reuse, 0x1, R224 ;  /* 0x0000000116d17824 */ /* 0x040fe400078e02e0 */
[----:B------:R-:W-:Y:S02]  /*113430*/  IMAD.IADD R206, R22, 0x1, R223 ;  /* 0x0000000116ce7824 */ /* 0x000fe400078e02df */
[----:B------:R-:W2:Y:S04]  /*113440*/  LDL.U8 R22, [R8+0x1a] ;  /* 0x00001a0008167983 */ /* 0x000ea80000100000 */
[----:B------:R-:W3:Y:S04]  /*113450*/  LDL.U8 R23, [R209+0x1] ;  /* 0x00000100d1177983 */ /* 0x000ee80000100000 */
[----:B------:R-:W5:Y:S04]  /*113460*/  LDL.U8 R207, [R206+0x1b] ;  /* 0x00001b00cecf7983 */ /* 0x000f680000100000 */
[----:B------:R-:W3:Y:S04]  /*113470*/  LDL.U8 R209, [R209] ;  /* 0x00000000d1d17983 */ /* 0x000ee80000100000 */
[----:B------:R-:W4:Y:S01]  /*113480*/  LDL.S8 R206, [R206+0x1c] ;  /* 0x00001c00cece7983 */ /* 0x000f220000100200 */
        /* <DEDUP_REMOVED lines=11> */
[----:B---3--:R-:W-:-:S04]  /*113540*/  PRMT R23, R209, 0x3340, R23 ;  /* 0x00003340d1177816 */ /* 0x008fc80000000017 */
[----:B------:R-:W-:-:S05]  /*113550*/  PRMT R23, R23, 0x5410, R207 ;  /* 0x0000541017177816 */ /* 0x000fca00000000cf */
[----:B----4-:R-:W-:Y:S01]  /*113560*/  IDP.4A.S8.U8 R206, R23, UR6, R206 ;  /* 0x0000000617ce7c26 */ /* 0x010fe200080002ce */
        /* <DEDUP_REMOVED lines=59> */
.L_x_5436:
[----:B------:R-:W-:Y:S05]  /*113920*/  BSYNC.RECONVERGENT B11 ;  /* 0x00000000000b7941 */ /* 0x000fea0003800200 */
.L_x_5435:
        /* <DEDUP_REMOVED lines=27> */
.L_x_5438:
[----:B------:R-:W-:Y:S05]  /*113ae0*/  BSYNC.RECONVERGENT B11 ;  /* 0x00000000000b7941 */ /* 0x000fea0003800200 */
.L_x_5437:
[----:B------:R-:W-:-:S06]  /*113af0*/  DSETP.GT.AND P2, PT, R22, R214, PT ;  /* 0x000000d61600722a */ /* 0x000fcc0003f44000 */
[----:B------:R-:W-:Y:S02]  /*113b00*/  FSEL R10, R206, RZ, P2 ;  /* 0x000000ffce0a7208 */ /* 0x000fe40001000000 */
[----:B------:R-:W-:Y:S02]  /*113b10*/  FSEL R11, R207, -1.875, P2 ;  /* 0xbff00000cf0b7808 */ /* 0x000fe40001000000 */
[----:B------:R-:W-:Y:S02]  /*113b20*/  FSEL R12, R208, RZ, P2 ;  /* 0x000000ffd00c7208 */ /* 0x000fe40001000000 */
[----:B------:R-:W-:-:S07]  /*113b30*/  FSEL R13, R209, +QNAN , P2 ;  /* 0x7ff00000d10d7808 */ /* 0x000fce0001000000 */
.L_x_5425:
[----:B------:R-:W-:Y:S05]  /*113b40*/  BSYNC.RECONVERGENT B0 ;  /* 0x0000000000007941 */ /* 0x000fea0003800200 */
.L_x_5416:
        /* <DEDUP_REMOVED lines=9> */
[----:B---3--:R-:W-:Y:S01]  /*113be0*/  @!P3 IMAD.MOV.U32 R40, RZ, RZ, R10 ;  /* 0x000000ffff28b224 */ /* 0x008fe200078e000a */
        /* <DEDUP_REMOVED lines=8> */
.L_x_5415:
[----:B------:R-:W-:Y:S05]  /*113c70*/  BSYNC.RECONVERGENT B1 ;  /* 0x0000000000017941 */ /* 0x000fea0003800200 */
.L_x_5414:
[----:B------:R-:W-:Y:S01]  /*113c80*/  VIADD R223, R223, 0x1 ;  /* 0x00000001dfdf7836 */ /* 0x000fe20000000000 */
[----:B------:R-:W-:-:S04]  /*113c90*/  ISETP.GT.U32.AND P3, PT, R224, 0x1, PT ;  /* 0x00000001e000780c */ /* 0x000fc80003f64070 */
[----:B------:R-:W-:-:S13]  /*113ca0*/  ISETP.GE.AND P2, PT, R223, R19, PT ;  /* 0x00000013df00720c */ /* 0x000fda0003f46270 */
[----:B------:R-:W-:Y:S05]  /*113cb0*/  @!P2 BRA P3, `(.L_x_5439) ;  /* 0xffffffe00024a947 */ /* 0x000fea000183ffff */
.L_x_5413:
[----:B------:R-:W-:Y:S05]  /*113cc0*/  BSYNC.RECONVERGENT B2 ;  /* 0x0000000000027941 */ /* 0x000fea0003800200 */
.L_x_5412:
[----:B------:R-:W-:Y:S05]  /*113cd0*/  @P1 BRA `(.L_x_5440) ;  /* 0xffffffdc00e81947 */ /* 0x000fea000383ffff */
.L_x_5383:
[----:B------:R-:W-:Y:S05]  /*113ce0*/  BSYNC.RECONVERGENT B3 ;  /* 0x0000000000037941 */ /* 0x000fea0003800200 */
.L_x_5382:
[C---:B------:R-:W-:Y:S01]  /*113cf0*/  ISETP.NE.AND P1, PT, R19.reuse, R204, PT ;  /* 0x000000cc1300720c */ /* 0x040fe20003f25270 */
[----:B------:R-:W-:-:S12]  /*113d00*/  VIADD R19, R19, 0x1 ;  /* 0x0000000113137836 */ /* 0x000fd80000000000 */
[----:B------:R-:W-:Y:S05]  /*113d10*/  @P1 BRA `(.L_x_5441) ;  /* 0xffffffbc00281947 */ /* 0x000fea000383ffff */
.L_x_5381:
[----:B------:R-:W-:Y:S05]  /*113d20*/  BSYNC.RECONVERGENT B4 ;  /* 0x0000000000047941 */ /* 0x000fea0003800200 */
.L_x_5380:
[C---:B------:R-:W-:Y:S01]  /*113d30*/  ISETP.NE.AND P1, PT, R24.reuse, R25, PT ;  /* 0x000000191800720c */ /* 0x040fe20003f25270 */
[----:B------:R-:W-:-:S12]  /*113d40*/  VIADD R24, R24, 0x1 ;  /* 0x0000000118187836 */ /* 0x000fd80000000000 */
[----:B------:R-:W-:Y:S05]  /*113d50*/  @P1 BRA `(.L_x_5442) ;  /* 0xffffffbc00001947 */ /* 0x000fea000383ffff */
.L_x_5372:
[----:B------:R-:W-:Y:S05]  /*113d60*/  BSYNC.RECONVERGENT B5 ;  /* 0x0000000000057941 */ /* 0x000fea0003800200 */
.L_x_5371:
[----:B------:R-:W-:Y:S01]  /*113d70*/  ISETP.GE.AND P2, PT, R204, 0x1, PT ;  /* 0x00000001cc00780c */ /* 0x000fe20003f46270 */
[----:B------:R-:W-:Y:S01]  /*113d80*/  BSSY.RECONVERGENT B2, `(.L_x_5443) ;  /* 0x00001c3000027945 */ /* 0x000fe20003800200 */
[----:B---3--:R-:W-:Y:S02]  /*113d90*/  IMAD.MOV.U32 R0, RZ, RZ, RZ ;  /* 0x000000ffff007224 */ /* 0x008fe400078e00ff */
[----:B------:R-:W-:Y:S02]  /*113da0*/  IMAD.MOV.U32 R200, RZ, RZ, 0x0 ;  /* 0x00000000ffc87424 */ /* 0x000fe400078e00ff */
[----:B------:R-:W-:-:S07]  /*113db0*/  IMAD.MOV.U32 R201, RZ, RZ, -0x100000 ;  /* 0xfff00000ffc97424 */ /* 0x000fce00078e00ff */
[----:B------:R-:W-:Y:S05]  /*113dc0*/  @!P2 BRA `(.L_x_5444) ;  /* 0x0000001800f8a947 */ /* 0x000fea0003800000 */
[----:B------:R-:W-:-:S04]  /*113dd0*/  VIADD R3, R1, 0x86 ;  /* 0x0000008601037836 */ /* 0x000fc80000000000 */
[----:B------:R-:W-:-:S05]  /*113de0*/  IMAD.IADD R3, R3, 0x1, R25 ;  /* 0x0000000103037824 */ /* 0x000fca00078e0219 */
[----:B------:R-:W3:Y:S01]  /*113df0*/  LDL.U8 R8, [R3] ;  /* 0x0000000003087983 */ /* 0x000ee20000100000 */
[----:B------:R-:W-:Y:S02]  /*113e00*/  IMAD.MOV.U32 R0, RZ, RZ, RZ ;  /* 0x000000ffff007224 */ /* 0x000fe400078e00ff */
[----:B------:R-:W-:Y:S02]  /*113e10*/  IMAD.MOV.U32 R24, RZ, RZ, 0x1 ;  /* 0x00000001ff187424 */ /* 0x000fe400078e00ff */
[----:B------:R-:W-:Y:S02]  /*113e20*/  IMAD.MOV.U32 R200, RZ, RZ, 0x0 ;  /* 0x00000000ffc87424 */ /* 0x000fe400078e00ff */
[----:B------:R-:W-:Y:S01]  /*113e30*/  IMAD.MOV.U32 R201, RZ, RZ, -0x100000 ;  /* 0xfff00000ffc97424 */ /* 0x000fe200078e00ff */
[----:B---3--:R-:W-:-:S04]  /*113e40*/  PRMT R19, R8, 0x8880, RZ ;  /* 0x0000888008137816 */ /* 0x008fc800000000ff */
[----:B------:R-:W-:-:S07]  /*113e50*/  SHF.R.S32.HI R205, RZ, 0x1f, R19 ;  /* 0x0000001fffcd7819 */ /* 0x000fce0000011413 */
.L_x_5469:
[----:B------:R-:W-:-:S04]  /*113e60*/  VIADD R9, R1, 0x86 ;  /* 0x0000008601097836 */ /* 0x000fc80000000000 */
[----:B------:R-:W-:-:S05]  /*113e70*/  IMAD.IADD R9, R9, 0x1, R24 ;  /* 0x0000000109097824 */ /* 0x000fca00078e0218 */
[----:B------:R-:W3:Y:S01]  /*113e80*/  LDL.U8 R208, [R9+0x1b] ;  /* 0x00001b0009d07983 */ /* 0x000ee20000100000 */
[----:B----4-:R-:W-:Y:S01]  /*113e90*/  PRMT R10, R8, 0x8880, RZ ;  /* 0x00008880080a7816 */ /* 0x010fe200000000ff */
        /* <DEDUP_REMOVED lines=10> */
[----:B------:R-:W4:Y:S01]  /*113f40*/  LDC.64 R202, c[0x0][0x410] ;  /* 0x00010400ffca7b82 */ /* 0x000f220000000a00 */
[----:B------:R-:W5:Y:S02]  /*113f50*/  LDCU.64 UR6, c[0x0][0x410] ;  /* 0x00008200ff0677ac */ /* 0x000f640008000a00 */
[----:B------:R-:W2:Y:S01]  /*113f60*/  LDL.S8 R9, [R9+0x1c] ;  /* 0x00001c0009097983 */ /* 0x000ea20000100200 */
        /* <DEDUP_REMOVED lines=12> */
[----:B---3--:R-:W-:-:S04]  /*114030*/  LOP3.LUT R11, R23, 0xffff, RZ, 0xc0, !PT ;  /* 0x0000ffff170b7812 */ /* 0x008fc800078ec0ff */
[----:B------:R-:W-:Y:S02]  /*114040*/  PRMT R13, R8, 0x3340, R11 ;  /* 0x00003340080d7816 */ /* 0x000fe4000000000b */
[----:B------:R-:W-:Y:S02]  /*114050*/  SHF.R.S32.HI R11, RZ, 0x1f, R10 ;  /* 0x0000001fff0b7819 */ /* 0x000fe4000001140a */
[----:B------:R-:W-:Y:S01]  /*114060*/  PRMT R12, R13, 0x5410, R12 ;  /* 0x000054100d0c7816 */ /* 0x000fe2000000000c */
[----:B------:R-:W-:Y:S02]  /*114070*/  IMAD R13, R205, 0x5, RZ ;  /* 0x00000005cd0d7824 */ /* 0x000fe400078e02ff */
[----:B------:R-:W-:-:S04]  /*114080*/  IMAD.WIDE.U32 R10, R19, 0x5, R10 ;  /* 0x00000005130a7825 */ /* 0x000fc800078e000a */
[----:B--2---:R-:W-:Y:S01]  /*114090*/  IDP.4A.S8.U8 R12, R12, UR8, R9 ;  /* 0x000000080c0c7c26 */ /* 0x004fe20008000209 */
[----:B-----5:R-:W-:Y:S01]  /*1140a0*/  LEA R40, P0, R10, UR6, 0x3 ;  /* 0x000000060a287c11 */ /* 0x020fe2000f8018ff */
[----:B------:R-:W-:Y:S02]  /*1140b0*/  IMAD.IADD R11, R11, 0x1, R13 ;  /* 0x000000010b0b7824 */ /* 0x000fe400078e020d */
[----:B----4-:R-:W-:-:S03]  /*1140c0*/  IMAD.WIDE R12, R12, 0x8, R202 ;  /* 0x000000080c0c7825 */ /* 0x010fc600078e02ca */
[----:B------:R-:W-:Y:S02]  /*1140d0*/  LEA.HI.X R41, R10, UR7, R11, 0x3, P0 ;  /* 0x000000070a297c11 */ /* 0x000fe400080f1c0b */
[----:B------:R2:W3:Y:S01]  /*1140e0*/  LDG.E.64 R206, desc[UR12][R12.64+0x8a70] ;  /* 0x008a700c0cce7981 */ /* 0x0004e2000c1e1b00 */
[----:B------:R-:W-:-:S03]  /*1140f0*/  PRMT R23, R19, 0x5410, R23 ;  /* 0x0000541013177816 */ /* 0x000fc60000000017 */
[----:B------:R-:W2:Y:S01]  /*114100*/  LDG.E.64 R198, desc[UR14][R40.64+0xb248] ;  /* 0x00b2480e28c67981 */ /* 0x000ea2000c1e1b00 */
[----:B------:R-:W-:Y:S01]  /*114110*/  R2UR UR8, R212 ;  /* 0x00000000d40872ca */ /* 0x000fe200000e0000 */
[----:B------:R-:W-:Y:S02]  /*114120*/  UMOV UR6, 0x519 ;  /* 0x0000051900067882 */ /* 0x000fe40000000000 */
[----:B------:R-:W2:Y:S01]  /*114130*/  LDG.E.64 R12, desc[UR16][R12.64+0x9df8] ;  /* 0x009df8100c0c7981 */ /* 0x000ea2000c1e1b00 */
[----:B------:R-:W-:-:S03]  /*114140*/  IDP.2A.LO.S16.U8 R23, R23, UR6, R22 ;  /* 0x0000000617177c26 */ /* 0x000fc60008001216 */
        /* <DEDUP_REMOVED lines=15> */
[----:B------:R-:W-:Y:S02]  /*114240*/  FSEL R223, R207, -1.875, !P0 ;  /* 0xbff00000cfdf7808 */ /* 0x000fe40004000000 */
[----:B------:R-:W-:Y:S02]  /*114250*/  FSEL R216, R12, RZ, !P0 ;  /* 0x000000ff0cd87208 */ /* 0x000fe40004000000 */
        /* <DEDUP_REMOVED lines=58> */
.L_x_5450:
[----:B------:R-:W-:Y:S05]  /*114600*/  BSYNC.RECONVERGENT B3 ;  /* 0x0000000000037941 */ /* 0x000fea0003800200 */
.L_x_5449:
        /* <DEDUP_REMOVED lines=31> */
.L_x_5452:
[----:B------:R-:W-:Y:S05]  /*114800*/  BSYNC.RECONVERGENT B3 ;  /* 0x0000000000037941 */ /* 0x000fea0003800200 */
.L_x_5451:
[----:B------:R-:W-:-:S06]  /*114810*/  DSETP.GEU.AND P1, PT, R214, R78, PT ;  /* 0x0000004ed600722a */ /* 0x000fcc0003f2e000 */
[----:B------:R-:W-:Y:S02]  /*114820*/  FSEL R78, R78, R214, !P1 ;  /* 0x000000d64e4e7208 */ /* 0x000fe40004800000 */
[----:B------:R-:W-:Y:S02]  /*114830*/  FSEL R79, R79, R215, !P1 ;  /* 0x000000d74f4f7208 */ /* 0x000fe40004800000 */
[----:B------:R-:W-:Y:S02]  /*114840*/  FSEL R206, R206, R222, !P1 ;  /* 0x000000decece7208 */ /* 0x000fe40004800000 */
[----:B------:R-:W-:Y:S02]  /*114850*/  FSEL R207, R207, R223, !P1 ;  /* 0x000000dfcfcf7208 */ /* 0x000fe40004800000 */
[----:B------:R-:W-:Y:S02]  /*114860*/  FSEL R208, R208, R216, !P1 ;  /* 0x000000d8d0d07208 */ /* 0x000fe40004800000 */
[----:B------:R-:W-:-:S07]  /*114870*/  FSEL R209, R209, R217, !P1 ;  /* 0x000000d9d1d17208 */ /* 0x000fce0004800000 */
.L_x_5448:
[----:B------:R-:W-:Y:S05]  /*114880*/  BSYNC.RECONVERGENT B0 ;  /* 0x0000000000007941 */ /* 0x000fea0003800200 */
.L_x_5447:
        /* <DEDUP_REMOVED lines=45> */
.L_x_5456:
[----:B------:R-:W-:Y:S05]  /*114b60*/  BSYNC.RECONVERGENT B3 ;  /* 0x0000000000037941 */ /* 0x000fea0003800200 */
.L_x_5455:
        /* <DEDUP_REMOVED lines=31> */
.L_x_5458:
[----:B------:R-:W-:Y:S05]  /*114d60*/  BSYNC.RECONVERGENT B3 ;  /* 0x0000000000037941 */ /* 0x000fea0003800200 */
.L_x_5457:
        /* <DEDUP_REMOVED lines=8> */
.L_x_5454:
[----:B------:R-:W-:Y:S05]  /*114df0*/  BSYNC.RECONVERGENT B0 ;  /* 0x0000000000007941 */ /* 0x000fea0003800200 */
.L_x_5453:
        /* <DEDUP_REMOVED lines=49> */
.L_x_5462:
[----:B------:R-:W-:Y:S05]  /*115110*/  BSYNC.RECONVERGENT B3 ;  /* 0x0000000000037941 */ /* 0x000fea0003800200 */
.L_x_5461:
        /* <DEDUP_REMOVED lines=31> */
.L_x_5464:
[----:B------:R-:W-:Y:S05]  /*115310*/  BSYNC.RECONVERGENT B3 ;  /* 0x0000000000037941 */ /* 0x000fea0003800200 */
.L_x_5463:
[----:B------:R-:W-:-:S06]  /*115320*/  DSETP.GEU.AND P0, PT, R202, R78, PT ;  /* 0x0000004eca00722a */ /* 0x000fcc0003f0e000 */
[----:B------:R-:W-:Y:S02]  /*115330*/  FSEL R22, R22, R222, !P0 ;  /* 0x000000de16167208 */ /* 0x000fe40004000000 */
[----:B------:R-:W-:Y:S02]  /*115340*/  FSEL R23, R23, R223, !P0 ;  /* 0x000000df17177208 */ /* 0x000fe40004000000 */
[----:B------:R-:W-:Y:S02]  /*115350*/  FSEL R38, R38, R216, !P0 ;  /* 0x000000d826267208 */ /* 0x000fe40004000000 */
[----:B------:R-:W-:Y:S02]  /*115360*/  FSEL R39, R39, R217, !P0 ;  /* 0x000000d927277208 */ /* 0x000fe40004000000 */
[----:B------:R-:W-:Y:S02]  /*115370*/  FSEL R78, R78, R202, !P0 ;  /* 0x000000ca4e4e7208 */ /* 0x000fe40004000000 */
[----:B------:R-:W-:-:S07]  /*115380*/  FSEL R79, R79, R203, !P0 ;  /* 0x000000cb4f4f7208 */ /* 0x000fce0004000000 */
.L_x_5460:
[----:B------:R-:W-:Y:S05]  /*115390*/  BSYNC.RECONVERGENT B0 ;  /* 0x0000000000007941 */ /* 0x000fea0003800200 */
.L_x_5459:
        /* <DEDUP_REMOVED lines=31> */
.L_x_5466:
[----:B------:R-:W-:Y:S05]  /*115590*/  BSYNC.RECONVERGENT B0 ;  /* 0x0000000000007941 */ /* 0x000fea0003800200 */
.L_x_5465:
[----:B------:R-:W-:-:S06]  /*1155a0*/  DSETP.GEU.AND P0, PT, R78, R202, PT ;  /* 0x000000ca4e00722a */ /* 0x000fcc0003f0e000 */
[----:B------:R-:W-:Y:S02]  /*1155b0*/  FSEL R40, R40, R22, !P0 ;  /* 0x0000001628287208 */ /* 0x000fe40004000000 */
[----:B------:R-:W-:Y:S02]  /*1155c0*/  FSEL R198, R198, R38, !P0 ;  /* 0x00000026c6c67208 */ /* 0x000fe40004000000 */
[----:B------:R-:W-:Y:S02]  /*1155d0*/  FSEL R22, R41, R23, !P0 ;  /* 0x0000001729167208 */ /* 0x000fe40004000000 */
[----:B------:R-:W-:-:S03]  /*1155e0*/  FSEL R38, R199, R39, !P0 ;  /* 0x00000027c7267208 */ /* 0x000fc60004000000 */
[----:B------:R-:W-:Y:S02]  /*1155f0*/  IMAD.MOV.U32 R41, RZ, RZ, R22 ;  /* 0x000000ffff297224 */ /* 0x000fe400078e0016 */
[----:B------:R-:W-:-:S07]  /*115600*/  IMAD.MOV.U32 R199, RZ, RZ, R38 ;  /* 0x000000ffffc77224 */ /* 0x000fce00078e0026 */
.L_x_5446:
[----:B------:R-:W-:Y:S05]  /*115610*/  BSYNC.RECONVERGENT B1 ;  /* 0x0000000000017941 */ /* 0x000fea0003800200 */
.L_x_5445:
[----:B------:R-:W3:Y:S01]  /*115620*/  LDC.64 R38, c[0x0][0x428] ;  /* 0x00010a00ff267b82 */ /* 0x000ee20000000a00 */
[----:B------:R-:W-:Y:S01]  /*115630*/  VIADD R9, R25, 0xffffffff ;  /* 0xffffffff19097836 */ /* 0x000fe20000000000 */
[----:B------:R-:W-:Y:S02]  /*115640*/  R2UR UR6, R212 ;  /* 0x00000000d40672ca */ /* 0x000fe400000e0000 */
[----:B------:R-:W-:Y:S01]  /*115650*/  R2UR UR7, R213 ;  /* 0x00000000d50772ca */ /* 0x000fe200000e0000 */
[----:B------:R-:W-:-:S04]  /*115660*/  IMAD R9, R204, R9, R17 ;  /* 0x00000009cc097224 */ /* 0x000fc800078e0211 */
[----:B------:R-:W-:-:S04]  /*115670*/  IMAD.IADD R9, R9, 0x1, R24 ;  /* 0x0000000109097824 */ /* 0x000fc800078e0218 */
[----:B---3--:R-:W-:-:S05]  /*115680*/  IMAD.WIDE R38, R9, 0x8, R38 ;  /* 0x0000000809267825 */ /* 0x008fca00078e0226 */
[----:B------:R-:W3:Y:S04]  /*115690*/  LDG.E.64 R22, desc[UR6][R38.64+0x1388] ;  /* 0x0013880626167981 */ /* 0x000ee8000c1e1b00 */
[----:B------:R-:W4:Y:S01]  /*1156a0*/  LDG.E.64 R38, desc[UR6][R38.64] ;  /* 0x0000000626267981 */ /* 0x000f22000c1e1b00 */
        /* <DEDUP_REMOVED lines=8> */
[----:B---3--:R-:W-:-:S08]  /*115730*/  DADD R22, R40, R22 ;  /* 0x0000000028167229 */ /* 0x008fd00000000016 */
[----:B------:R-:W-:Y:S01]  /*115740*/  DADD R10, R22, -UR8 ;  /* 0x80000008160a7e29 */ /* 0x000fe20008000000 */
[----:B------:R-:W-:Y:S01]  /*115750*/  UMOV UR8, 0x3a29c77a ;  /* 0x3a29c77a00087882 */ /* 0x000fe20000000000 */
[----:B------:R-:W-:Y:S01]  /*115760*/  UMOV UR9, 0x3fffcb92 ;  /* 0x3fffcb9200097882 */ /* 0x000fe20000000000 */
[----:B----4-:R-:W-:-:S05]  /*115770*/  DADD R38, R198, R38 ;  /* 0x00000000c6267229 */ /* 0x010fca0000000026 */
        /* <DEDUP_REMOVED lines=20> */
.L_x_5468:
[----:B------:R-:W-:Y:S05]  /*1158c0*/  BSYNC.RECONVERGENT B0 ;  /* 0x0000000000007941 */ /* 0x000fea0003800200 */
.L_x_5467:
        /* <DEDUP_REMOVED lines=14> */
.L_x_5444:
[----:B------:R-:W-:Y:S05]  /*1159b0*/  BSYNC.RECONVERGENT B2 ;  /* 0x0000000000027941 */ /* 0x000fea0003800200 */
.L_x_5443:
[----:B----4-:R-:W-:Y:S02]  /*1159c0*/  IMAD.MOV.U32 R10, RZ, RZ, -0x800000 ;  /* 0xff800000ff0a7424 */ /* 0x010fe400078e00ff */
[----:B------:R-:W-:Y:S02]  /*1159d0*/  IMAD.MOV.U32 R11, RZ, RZ, 0x41cdcd64 ;  /* 0x41cdcd64ff0b7424 */ /* 0x000fe400078e00ff */
[----:B------:R-:W-:-:S04]  /*1159e0*/  VIADD R9, R1, 0x86 ;  /* 0x0000008601097836 */ /* 0x000fc80000000000 */
[----:B------:R-:W-:-:S06]  /*1159f0*/  DSETP.GT.AND P0, PT, |R200|, R10, PT ;  /* 0x0000000ac800722a */ /* 0x000fcc0003f04200 */
[----:B------:R-:W-:Y:S02]  /*115a00*/  SEL R3, R25, 0x1, !P0 ;  /* 0x0000000119037807 */ /* 0x000fe40004000000 */
[----:B------:R-:W-:-:S03]  /*115a10*/  SEL R0, R0, 0x1, !P0 ;  /* 0x0000000100007807 */ /* 0x000fc60004000000 */
[C---:B------:R-:W-:Y:S02]  /*115a20*/  IMAD.IADD R24, R9.reuse, 0x1, R3 ;  /* 0x0000000109187824 */ /* 0x040fe400078e0203 */
[----:B------:R-:W-:-:S03]  /*115a30*/  IMAD.IADD R9, R9, 0x1, R0 ;  /* 0x0000000109097824 */ /* 0x000fc600078e0200 */
[----:B------:R-:W3:Y:S04]  /*115a40*/  LDL.U8 R19, [R24] ;  /* 0x0000000018137983 */ /* 0x000ee80000100000 */
[----:B------:R-:W4:Y:S01]  /*115a50*/  LDL.U8 R8, [R9+0x1b] ;  /* 0x00001b0009087983 */ /* 0x000f220000100000 */
[----:B------:R-:W-:Y:S01]  /*115a60*/  BSSY.RECONVERGENT B1, `(.L_x_5470) ;  /* 0x0000178000017945 */ /* 0x000fe20003800200 */
[----:B------:R-:W-:Y:S02]  /*115a70*/  IMAD.MOV.U32 R38, RZ, RZ, 0x0 ;  /* 0x00000000ff267424 */ /* 0x000fe400078e00ff */
[----:B------:R-:W-:Y:S02]  /*115a80*/  IMAD.MOV.U32 R39, RZ, RZ, 0x7ff00000 ;  /* 0x7ff00000ff277424 */ /* 0x000fe400078e00ff */
[----:B------:R-:W-:-:S02]  /*115a90*/  IMAD.MOV.U32 R40, RZ, RZ, 0x0 ;  /* 0x00000000ff287424 */ /* 0x000fc400078e00ff */
[----:B------:R-:W-:Y:S01]  /*115aa0*/  IMAD.MOV.U32 R41, RZ, RZ, -0x40100000 ;  /* 0xbff00000ff297424 */ /* 0x000fe200078e00ff */
[----:B---3--:R-:W-:Y:S02]  /*115ab0*/  PRMT R13, R19, 0x8880, RZ ;  /* 0x00008880130d7816 */ /* 0x008fe400000000ff */
[----:B----4-:R-:W-:-:S05]  /*115ac0*/  PRMT R12, R8, 0x8880, RZ ;  /* 0x00008880080c7816 */ /* 0x010fca00000000ff */
[----:B------:R-:W-:-:S05]  /*115ad0*/  IMAD.IADD R12, R13, 0x1, R12 ;  /* 0x000000010d0c7824 */ /* 0x000fca00078e020c */
[----:B------:R-:W-:-:S13]  /*115ae0*/  ISETP.NE.AND P1, PT, R12, 0x3, PT ;  /* 0x000000030c00780c */ /* 0x000fda0003f25270 */
[----:B------:R-:W-:Y:S05]  /*115af0*/  @P1 BRA `(.L_x_5471) ;  /* 0x0000001400b81947 */ /* 0x000fea0003800000 */
[----:B------:R-:W3:Y:S01]  /*115b00*/  LDL.S8 R24, [R24+0x1] ;  /* 0x0000010018187983 */ /* 0x000ee20000100200 */
[----:B------:R-:W4:Y:S03]  /*115b10*/  LDC.64 R200, c[0x0][0x410] ;  /* 0x00010400ffc87b82 */ /* 0x000f260000000a00 */
[----:B------:R-:W5:Y:S01]  /*115b20*/  LDL.S8 R9, [R9+0x1c] ;  /* 0x00001c0009097983 */ /* 0x000f620000100200 */
[----:B------:R-:W-:Y:S01]  /*115b30*/  LOP3.LUT R199, R8, 0xffff, RZ, 0xc0, !PT ;  /* 0x0000ffff08c77812 */ /* 0x000fe200078ec0ff */
[----:B------:R-:W0:Y:S01]  /*115b40*/  LDCU.64 UR6, c[0x0][0x410] ;  /* 0x00008200ff0677ac */ /* 0x000e220008000a00 */
        /* <DEDUP_REMOVED lines=14> */
[C---:B0-----:R-:W-:Y:S02]  /*115c30*/  LEA R40, P1, R12.reuse, UR6, 0x3 ;  /* 0x000000060c287c11 */ /* 0x041fe4000f8218ff */
[----:B------:R-:W-:Y:S02]  /*115c40*/  PRMT R198, R19, 0x8880, RZ ;  /* 0x0000888013c67816 */ /* 0x000fe400000000ff */
[----:B------:R-:W-:-:S02]  /*115c50*/  LEA.HI.X R41, R12, UR7, R13, 0x3, P1 ;  /* 0x000000070c297c11 */ /* 0x000fc400088f1c0d */
[----:B------:R-:W-:-:S03]  /*115c60*/  PRMT R198, R198, 0x7710, RZ ;  /* 0x00007710c6c67816 */ /* 0x000fc600000000ff */
[----:B------:R-:W2:Y:S01]  /*115c70*/  LDG.E.64 R38, desc[UR14][R40.64+0xb248] ;  /* 0x00b2480e28267981 */ /* 0x000ea2000c1e1b00 */
[----:B------:R-:W-:Y:S01]  /*115c80*/  R2UR UR9, R213 ;  /* 0x00000000d50972ca */ /* 0x000fe200000e0000 */
[----:B------:R-:W-:Y:S02]  /*115c90*/  UMOV UR6, 0x519 ;  /* 0x0000051900067882 */ /* 0x000fe40000000000 */
[----:B------:R-:W2:Y:S01]  /*115ca0*/  LDG.E.64 R40, desc[UR10][R40.64+0xb180] ;  /* 0x00b1800a28287981 */ /* 0x000ea2000c1e1b00 */
[----:B---3--:R-:W-:-:S04]  /*115cb0*/  LOP3.LUT R23, R24, 0xffff, RZ, 0xc0, !PT ;  /* 0x0000ffff18177812 */ /* 0x008fc800078ec0ff */
[----:B------:R-:W-:Y:S02]  /*115cc0*/  PRMT R22, R22, 0x3340, R23 ;  /* 0x0000334016167816 */ /* 0x000fe40000000017 */
[C---:B------:R-:W-:Y:S02]  /*115cd0*/  PRMT R23, R199.reuse, 0x3340, RZ ;  /* 0x00003340c7177816 */ /* 0x040fe400000000ff */
[----:B------:R-:W-:Y:S02]  /*115ce0*/  PRMT R199, R199, 0x8880, RZ ;  /* 0x00008880c7c77816 */ /* 0x000fe400000000ff */
[----:B------:R-:W-:-:S05]  /*115cf0*/  PRMT R22, R22, 0x5410, R23 ;  /* 0x0000541016167816 */ /* 0x000fca0000000017 */
[----:B-----5:R-:W-:-:S04]  /*115d00*/  IDP.4A.S8.U8 R22, R22, UR8, R9 ;  /* 0x0000000816167c26 */ /* 0x020fc80008000209 */
[----:B----4-:R-:W-:Y:S01]  /*115d10*/  IMAD.WIDE R22, R22, 0x8, R200 ;  /* 0x0000000816167825 */ /* 0x010fe200078e02c8 */
[----:B------:R-:W-:Y:S02]  /*115d20*/  PRMT R24, R198, 0x5410, R24 ;  /* 0x00005410c6187816 */ /* 0x000fe40000000018 */
[----:B------:R-:W-:Y:S02]  /*115d30*/  R2UR UR8, R212 ;  /* 0x00000000d40872ca */ /* 0x000fe400000e0000 */
[----:B------:R-:W2:Y:S01]  /*115d40*/  LDG.E.64 R12, desc[UR16][R22.64+0x9df8] ;  /* 0x009df810160c7981 */ /* 0x000ea2000c1e1b00 */
[----:B------:R-:W-:-:S03]  /*115d50*/  IDP.2A.LO.S16.U8 R24, R24, UR6, R199 ;  /* 0x0000000618187c26 */ /* 0x000fc600080012c7 */
[----:B------:R-:W3:Y:S01]  /*115d60*/  LDG.E.64 R22, desc[UR12][R22.64+0x8a70] ;  /* 0x008a700c16167981 */ /* 0x000ee2000c1e1b00 */
[----:B------:R-:W-:-:S06]  /*115d70*/  IMAD.WIDE R206, R24, 0x8, R200 ;  /* 0x0000000818ce7825 */ /* 0x000fcc00078e02c8 */
[----:B------:R-:W4:Y:S01]  /*115d80*/  LDG.E.64 R202, desc[UR8][R206.64+0x5208] ;  /* 0x00520808ceca7981 */ /* 0x000f22000c1e1b00 */
        /* <DEDUP_REMOVED lines=70> */
.L_x_5475:
[----:B------:R-:W-:Y:S05]  /*1161f0*/  BSYNC.RECONVERGENT B2 ;  /* 0x0000000000027941 */ /* 0x000fea0003800200 */
.L_x_5474:
        /* <DEDUP_REMOVED lines=31> */
.L_x_5477:
[----:B------:R-:W-:Y:S05]  /*1163f0*/  BSYNC.RECONVERGENT B2 ;  /* 0x0000000000027941 */ /* 0x000fea0003800200 */
.L_x_5476:
[----:B------:R-:W-:-:S06]  /*116400*/  DSETP.GEU.AND P3, PT, R214, R76, PT ;  /* 0x0000004cd600722a */ /* 0x000fcc0003f6e000 */
[----:B------:R-:W-:Y:S02]  /*116410*/  FSEL R76, R76, R214, !P3 ;  /* 0x000000d64c4c7208 */ /* 0x000fe40005800000 */
[----:B------:R-:W-:Y:S02]  /*116420*/  FSEL R77, R77, R215, !P3 ;  /* 0x000000d74d4d7208 */ /* 0x000fe40005800000 */
[----:B------:R-:W-:Y:S02]  /*116430*/  FSEL R198, R198, R208, !P3 ;  /* 0x000000d0c6c67208 */ /* 0x000fe40005800000 */
[----:B------:R-:W-:Y:S02]  /*116440*/  FSEL R199, R199, R209, !P3 ;  /* 0x000000d1c7c77208 */ /* 0x000fe40005800000 */
[----:B------:R-:W-:Y:S02]  /*116450*/  FSEL R22, R22, R216, !P3 ;  /* 0x000000d816167208 */ /* 0x000fe40005800000 */
[----:B------:R-:W-:-:S07]  /*116460*/  FSEL R23, R23, R217, !P3 ;  /* 0x000000d917177208 */ /* 0x000fce0005800000 */
.L_x_5473:
[----:B------:R-:W-:Y:S05]  /*116470*/  BSYNC.RECONVERGENT B0 ;  /* 0x0000000000007941 */ /* 0x000fea0003800200 */
.L_x_5472:
        /* <DEDUP_REMOVED lines=45> */
.L_x_5481:
[----:B------:R-:W-:Y:S05]  /*116750*/  BSYNC.RECONVERGENT B2 ;  /* 0x0000000000027941 */ /* 0x000fea0003800200 */
.L_x_5480:
        /* <DEDUP_REMOVED lines=31> */
.L_x_5483:
[----:B------:R-:W-:Y:S05]  /*116950*/  BSYNC.RECONVERGENT B2 ;  /* 0x0000000000027941 */ /* 0x000fea0003800200 */
.L_x_5482:
[----:B------:R-:W-:-:S06]  /*116960*/  DSETP.GEU.AND P1, PT, R202, R76, PT ;  /* 0x0000004cca00722a */ /* 0x000fcc0003f2e000 */
[----:B------:R-:W-:Y:S02]  /*116970*/  FSEL R208, R208, R198, !P1 ;  /* 0x000000c6d0d07208 */ /* 0x000fe40004800000 */
[----:B------:R-:W-:Y:S02]  /*116980*/  FSEL R209, R209, R199, !P1 ;  /* 0x000000c7d1d17208 */ /* 0x000fe40004800000 */
[----:B------:R-:W-:Y:S02]  /*116990*/  FSEL R216, R216, R22, !P1 ;  /* 0x00000016d8d87208 */ /* 0x000fe40004800000 */
[----:B------:R-:W-:Y:S02]  /*1169a0*/  FSEL R217, R217, R23, !P1 ;  /* 0x00000017d9d97208 */ /* 0x000fe40004800000 */
[----:B------:R-:W-:Y:S02]  /*1169b0*/  FSEL R76, R76, R202, !P1 ;  /* 0x000000ca4c4c7208 */ /* 0x000fe40004800000 */
[----:B------:R-:W-:-:S07]  /*1169c0*/  FSEL R77, R77, R203, !P1 ;  /* 0x000000cb4d4d7208 */ /* 0x000fce0004800000 */
.L_x_5479:
[----:B------:R-:W-:Y:S05]  /*1169d0*/  BSYNC.RECONVERGENT B0 ;  /* 0x0000000000007941 */ /* 0x000fea0003800200 */
.L_x_5478:
        /* <DEDUP_REMOVED lines=49> */
.L_x_5487:
[----:B------:R-:W-:Y:S05]  /*116cf0*/  BSYNC.RECONVERGENT B2 ;  /* 0x0000000000027941 */ /* 0x000fea0003800200 */
.L_x_5486:
        /* <DEDUP_REMOVED lines=31> */
.L_x_5489:
[----:B------:R-:W-:Y:S05]  /*116ef0*/  BSYNC.RECONVERGENT B2 ;  /* 0x0000000000027941 */ /* 0x000fea0003800200 */
.L_x_5488:
[----:B------:R-:W-:-:S06]  /*116f00*/  DSETP.GEU.AND P1, PT, R200, R76, PT ;  /* 0x0000004cc800722a */ /* 0x000fcc0003f2e000 */
[----:B------:R-:W-:Y:S02]  /*116f10*/  FSEL R198, R198, R208, !P1 ;  /* 0x000000d0c6c67208 */ /* 0x000fe40004800000 */
[----:B------:R-:W-:Y:S02]  /*116f20*/  FSEL R199, R199, R209, !P1 ;  /* 0x000000d1c7c77208 */ /* 0x000fe40004800000 */
[----:B------:R-:W-:Y:S02]  /*116f30*/  FSEL R22, R22, R216, !P1 ;  /* 0x000000d816167208 */ /* 0x000fe40004800000 */
[----:B------:R-:W-:Y:S02]  /*116f40*/  FSEL R23, R23, R217, !P1 ;  /* 0x000000d917177208 */ /* 0x000fe40004800000 */
[----:B------:R-:W-:Y:S02]  /*116f50*/  FSEL R76, R76, R200, !P1 ;  /* 0x000000c84c4c7208 */ /* 0x000fe40004800000 */
[----:B------:R-:W-:-:S07]  /*116f60*/  FSEL R77, R77, R201, !P1 ;  /* 0x000000c94d4d7208 */ /* 0x000fce0004800000 */
.L_x_5485:
[----:B------:R-:W-:Y:S05]  /*116f70*/  BSYNC.RECONVERGENT B0 ;  /* 0x0000000000007941 */ /* 0x000fea0003800200 */
.L_x_5484:
        /* <DEDUP_REMOVED lines=31> */
.L_x_5491:
[----:B------:R-:W-:Y:S05]  /*117170*/  BSYNC.RECONVERGENT B0 ;  /* 0x0000000000007941 */ /* 0x000fea0003800200 */
.L_x_5490:
[----:B------:R-:W-:-:S06]  /*117180*/  DSETP.GEU.AND P1, PT, R76, R200, PT ;  /* 0x000000c84c00722a */ /* 0x000fcc0003f2e000 */
[----:B------:R-:W-:Y:S02]  /*117190*/  FSEL R38, R38, R22, !P1 ;  /* 0x0000001626267208 */ /* 0x000fe40004800000 */
[----:B------:R-:W-:Y:S02]  /*1171a0*/  FSEL R22, R39, R23, !P1 ;  /* 0x0000001727167208 */ /* 0x000fe40004800000 */
[----:B------:R-:W-:Y:S02]  /*1171b0*/  FSEL R40, R40, R198, !P1 ;  /* 0x000000c628287208 */ /* 0x000fe40004800000 */
[----:B------:R-:W-:Y:S01]  /*1171c0*/  FSEL R41, R41, R199, !P1 ;  /* 0x000000c729297208 */ /* 0x000fe20004800000 */
[----:B------:R-:W-:-:S07]  /*1171d0*/  IMAD.MOV.U32 R39, RZ, RZ, R22 ;  /* 0x000000ffff277224 */ /* 0x000fce00078e0016 */
.L_x_5471:
[----:B------:R-:W-:Y:S05]  /*1171e0*/  BSYNC.RECONVERGENT B1 ;  /* 0x0000000000017941 */ /* 0x000fea0003800200 */
.L_x_5470:
        /* <DEDUP_REMOVED lines=11> */
.L_x_5496:
[----:B---3--:R-:W3:Y:S01]  /*1172a0*/  LDC.64 R10, c[0x0][0x430] ;  /* 0x00010c00ff0a7b82 */ /* 0x008ee20000000a00 */
        /* <DEDUP_REMOVED lines=14> */
[----:B---3--:R-:W-:Y:S01]  /*117390*/  IMAD.WIDE R10, R22, 0x4, R10 ;  /* 0x00000004160a7825 */ /* 0x008fe200078e020a */
        /* <DEDUP_REMOVED lines=14> */
.L_x_5495:
[----:B------:R-:W-:Y:S05]  /*117480*/  BSYNC.RECONVERGENT B1 ;  /* 0x0000000000017941 */ /* 0x000fea0003800200 */
.L_x_5494:
[----:B------:R-:W-:Y:S05]  /*117490*/  @!P3 BRA `(.L_x_5493) ;  /* 0x00000000009cb947 */ /* 0x000fea0003800000 */
[----:B------:R-:W-:-:S13]  /*1174a0*/  ISETP.GE.U32.AND P3, PT, R12, 0x4, PT ;  /* 0x000000040c00780c */ /* 0x000fda0003f66070 */
[----:B---3--:R-:W3:Y:S01]  /*1174b0*/  @P3 LDC.64 R10, c[0x0][0x430] ;  /* 0x00010c00ff0a3b82 */ /* 0x008ee20000000a00 */
        /* <DEDUP_REMOVED lines=10> */
[----:B---3--:R-:W-:-:S05]  /*117560*/  @P3 IMAD.WIDE R10, R12, 0x4, R10 ;  /* 0x000000040c0a3825 */ /* 0x008fca00078e020a */
[----:B------:R-:W-:Y:S04]  /*117570*/  @P3 STG.E desc[UR6][R10.64], RZ ;  /* 0x000000ff0a003986 */ /* 0x000fe8000c101906 */
[----:B------:R-:W-:Y:S04]  /*117580*/  @P3 STG.E desc[UR8][R10.64+0x4], RZ ;  /* 0x000004ff0a003986 */ /* 0x000fe8000c101908 */
[----:B------:R-:W-:Y:S04]  /*117590*/  @P3 STG.E desc[UR10][R10.64+0x8], RZ ;  /* 0x000008ff0a003986 */ /* 0x000fe8000c10190a */
[----:B------:R3:W-:Y:S02]  /*1175a0*/  @P3 STG.E desc[UR12][R10.64+0xc], RZ ;  /* 0x00000cff0a003986 */ /* 0x0007e4000c10190c */
[----:B---3--:R-:W-:-:S04]  /*1175b0*/  LOP3.LUT R10, R25, 0x3, RZ, 0xc0, !PT ;  /* 0x00000003190a7812 */ /* 0x008fc800078ec0ff */
[----:B------:R-:W-:-:S13]  /*1175c0*/  ISETP.NE.AND P6, PT, R10, RZ, PT ;  /* 0x000000ff0a00720c */ /* 0x000fda0003fc5270 */
[----:B------:R-:W-:Y:S05]  /*1175d0*/  @!P6 BRA `(.L_x_5493) ;  /* 0x00000000004ce947 */ /* 0x000fea0003800000 */
[----:B------:R-:W-:Y:S02]  /*1175e0*/  LOP3.LUT R11, R25, 0x1, RZ, 0xc0, !PT ;  /* 0x00000001190b7812 */ /* 0x000fe400078ec0ff */
[----:B------:R-:W-:Y:S02]  /*1175f0*/  ISETP.NE.AND P3, PT, R10, 0x1, PT ;  /* 0x000000010a00780c */ /* 0x000fe40003f65270 */
[----:B------:R-:W-:-:S11]  /*117600*/  ISETP.NE.U32.AND P6, PT, R11, 0x1, PT ;  /* 0x000000010b00780c */ /* 0x000fd60003fc5070 */
[----:B------:R-:W3:Y:S01]  /*117610*/  @P3 LDC.64 R12, c[0x0][0x430] ;  /* 0x00010c00ff0c3b82 */ /* 0x000ee20000000a00 */
[----:B------:R-:W-:Y:S01]  /*117620*/  @P3 R2UR UR6, R212 ;  /* 0x00000000d40632ca */ /* 0x000fe200000e0000 */
[----:B------:R-:W-:Y:S01]  /*117630*/  @P3 IMAD.IADD R22, R18, 0x1, R9 ;  /* 0x0000000112163824 */ /* 0x000fe200078e0209 */
[----:B------:R-:W-:Y:S01]  /*117640*/  @P3 R2UR UR7, R213 ;  /* 0x00000000d50732ca */ /* 0x000fe200000e0000 */
[----:B------:R-:W-:Y:S01]  /*117650*/  @P3 VIADD R9, R9, 0x2 ;  /* 0x0000000209093836 */ /* 0x000fe20000000000 */
[C---:B------:R-:W-:Y:S02]  /*117660*/  @P3 R2UR UR8, R212.reuse ;  /* 0x00000000d40832ca */ /* 0x040fe400000e0000 */
[C---:B------:R-:W-:Y:S01]  /*117670*/  @P3 R2UR UR9, R213.reuse ;  /* 0x00000000d50932ca */ /* 0x040fe200000e0000 */
[----:B------:R-:W4:Y:S01]  /*117680*/  @!P6 LDC.64 R10, c[0x0][0x430] ;  /* 0x00010c00ff0aeb82 */ /* 0x000f220000000a00 */
[----:B------:R-:W-:Y:S01]  /*117690*/  @!P6 R2UR UR10, R212 ;  /* 0x00000000d40ae2ca */ /* 0x000fe200000e0000 */
[----:B------:R-:W-:Y:S01]  /*1176a0*/  @!P6 IMAD.IADD R9, R18, 0x1, R9 ;  /* 0x000000011209e824 */ /* 0x000fe200078e0209 */
[----:B------:R-:W-:Y:S01]  /*1176b0*/  @!P6 R2UR UR11, R213 ;  /* 0x00000000d50be2ca */ /* 0x000fe200000e0000 */
[----:B---3--:R-:W-:-:S05]  /*1176c0*/  @P3 IMAD.WIDE R12, R22, 0x4, R12 ;  /* 0x00000004160c3825 */ /* 0x008fca00078e020c */
[----:B------:R3:W-:Y:S01]  /*1176d0*/  @P3 STG.E desc[UR6][R12.64], RZ ;  /* 0x000000ff0c003986 */ /* 0x0007e2000c101906 */
[----:B----4-:R-:W-:-:S03]  /*1176e0*/  @!P6 IMAD.WIDE R10, R9, 0x4, R10 ;  /* 0x00000004090ae825 */ /* 0x010fc600078e020a */
[----:B------:R3:W-:Y:S04]  /*1176f0*/  @P3 STG.E desc[UR8][R12.64+0x4], RZ ;  /* 0x000004ff0c003986 */ /* 0x0007e8000c101908 */
[----:B------:R3:W-:Y:S02]  /*117700*/  @!P6 STG.E desc[UR10][R10.64], RZ ;  /* 0x000000ff0a00e986 */ /* 0x0007e4000c10190a */
.L_x_5493:
[----:B------:R-:W-:Y:S05]  /*117710*/  BSYNC.RECONVERGENT B0 ;  /* 0x0000000000007941 */ /* 0x000fea0003800200 */
.L_x_5492:
        /* <DEDUP_REMOVED lines=11> */
.L_x_5501:
[----:B----4-:R-:W4:Y:S01]  /*1177d0*/  LDCU.64 UR6, c[0x0][0x430] ;  /* 0x00008600ff0677ac */ /* 0x010f220008000a00 */
[----:B---3--:R-:W3:Y:S01]  /*1177e0*/  LDC.64 R12, c[0x0][0x430] ;  /* 0x00010c00ff0c7b82 */ /* 0x008ee20000000a00 */
        /* <DEDUP_REMOVED lines=13> */
[C---:B------:R-:W-:Y:S01]  /*1178c0*/  R2UR UR7, R213.reuse ;  /* 0x00000000d50772ca */ /* 0x040fe200000e0000 */
        /* <DEDUP_REMOVED lines=19> */
.L_x_5500:
[----:B------:R-:W-:Y:S05]  /*117a00*/  BSYNC.RECONVERGENT B1 ;  /* 0x0000000000017941 */ /* 0x000fea0003800200 */
.L_x_5499:
        /* <DEDUP_REMOVED lines=27> */
.L_x_5503:
[----:B------:R-:W-:Y:S05]  /*117bc0*/  BSYNC.RECONVERGENT B1 ;  /* 0x0000000000017941 */ /* 0x000fea0003800200 */
.L_x_5502:
[----:B------:R-:W-:Y:S05]  /*117bd0*/  @!P2 BRA `(.L_x_5498) ;  /* 0x000000000074a947 */ /* 0x000fea0003800000 */
[----:B---34-:R-:W-:Y:S01]  /*117be0*/  LOP3.LUT R10, R204, 0x1, RZ, 0xc0, !PT ;  /* 0x00000001cc0a7812 */ /* 0x018fe200078ec0ff */
[----:B------:R-:W-:Y:S01]  /*117bf0*/  BSSY.RECONVERGENT B1, `(.L_x_5504) ;  /* 0x0000014000017945 */ /* 0x000fe20003800200 */
[----:B------:R-:W-:Y:S02]  /*117c00*/  ISETP.NE.AND P3, PT, R22, 0x1, PT ;  /* 0x000000011600780c */ /* 0x000fe40003f65270 */
[----:B------:R-:W-:-:S13]  /*117c10*/  ISETP.NE.U32.AND P2, PT, R10, 0x1, PT ;  /* 0x000000010a00780c */ /* 0x000fda0003f45070 */
[----:B------:R-:W3:Y:S01]  /*117c20*/  @!P2 LDC.64 R10, c[0x0][0x430] ;  /* 0x00010c00ff0aab82 */ /* 0x000ee20000000a00 */
[----:B------:R-:W-:Y:S05]  /*117c30*/  @!P3 BRA `(.L_x_5505) ;  /* 0x00000000003cb947 */ /* 0x000fea0003800000 */
[----:B------:R-:W4:Y:S01]  /*117c40*/  LDC.64 R22, c[0x0][0x430] ;  /* 0x00010c00ff167b82 */ /* 0x000f220000000a00 */
[----:B------:R-:W5:Y:S01]  /*117c50*/  LDCU.64 UR6, c[0x0][0x430] ;  /* 0x00008600ff0677ac */ /* 0x000f620008000a00 */
        /* <DEDUP_REMOVED lines=8> */
[----:B-----5:R-:W-:-:S04]  /*117ce0*/  LEA R12, P3, R13, UR6, 0x2 ;  /* 0x000000060d0c7c11 */ /* 0x020fc8000f8610ff */
[----:B------:R-:W-:Y:S01]  /*117cf0*/  LEA.HI.X R13, R13, UR7, R24, 0x2, P3 ;  /* 0x000000070d0d7c11 */ /* 0x000fe200098f1418 */
[----:B----4-:R-:W-:-:S04]  /*117d00*/  IMAD.WIDE R22, R198, 0x4, R22 ;  /* 0x00000004c6167825 */ /* 0x010fc800078e0216 */
[----:B------:R4:W-:Y:S04]  /*117d10*/  STG.E desc[UR8][R12.64+0x64], RZ ;  /* 0x000064ff0c007986 */ /* 0x0009e8000c101908 */
[----:B------:R4:W-:Y:S02]  /*117d20*/  STG.E desc[UR10][R22.64], RZ ;  /* 0x000000ff16007986 */ /* 0x0009e4000c10190a */
.L_x_5505:
[----:B------:R-:W-:Y:S05]  /*117d30*/  BSYNC.RECONVERGENT B1 ;  /* 0x0000000000017941 */ /* 0x000fea0003800200 */
.L_x_5504:
[----:B------:R-:W-:Y:S02]  /*117d40*/  @!P2 IADD3 R9, P3, PT, R18, R9, RZ ;  /* 0x000000091209a210 */ /* 0x000fe40007f7e0ff */
[----:B------:R-:W-:Y:S02]  /*117d50*/  @!P2 R2UR UR6, R212 ;  /* 0x00000000d406a2ca */ /* 0x000fe400000e0000 */
[----:B------:R-:W-:Y:S02]  /*117d60*/  @!P2 R2UR UR7, R213 ;  /* 0x00000000d507a2ca */ /* 0x000fe400000e0000 */
[----:B----4-:R-:W-:Y:S02]  /*117d70*/  @!P2 LEA.HI.X.SX32 R12, R18, RZ, 0x1, P3 ;  /* 0x000000ff120ca211 */ /* 0x010fe400018f0eff */
[----:B---3--:R-:W-:-:S04]  /*117d80*/  @!P2 LEA R10, P3, R9, R10, 0x2 ;  /* 0x0000000a090aa211 */ /* 0x008fc800078610ff */
[----:B------:R-:W-:-:S05]  /*117d90*/  @!P2 LEA.HI.X R11, R9, R11, R12, 0x2, P3 ;  /* 0x0000000b090ba211 */ /* 0x000fca00018f140c */
[----:B------:R3:W-:Y:S04]  /*117da0*/  @!P2 STG.E desc[UR6][R10.64+0x64], RZ ;  /* 0x000064ff0a00a986 */ /* 0x0007e8000c101906 */
.L_x_5498:
[----:B------:R-:W-:Y:S05]  /*117db0*/  BSYNC.RECONVERGENT B0 ;  /* 0x0000000000007941 */ /* 0x000fea0003800200 */
.L_x_5497:
[----:B------:R-:W5:Y:S01]  /*117dc0*/  LDC.64 R198, c[0x0][0x428] ;  /* 0x00010a00ffc67b82 */ /* 0x000f620000000a00 */
[----:B------:R-:W-:Y:S01]  /*117dd0*/  VIADD R9, R3, 0xffffffff ;  /* 0xffffffff03097836 */ /* 0x000fe20000000000 */
[----:B------:R-:W-:Y:S01]  /*117de0*/  R2UR UR6, R212 ;  /* 0x00000000d40672ca */ /* 0x000fe200000e0000 */
[----:B---34-:R-:W-:Y:S01]  /*117df0*/  IMAD.IADD R10, R17, 0x1, R0 ;  /* 0x00000001110a7824 */ /* 0x018fe200078e0200 */
[----:B------:R-:W-:-:S03]  /*117e00*/  R2UR UR7, R213 ;  /* 0x00000000d50772ca */ /* 0x000fc600000e0000 */
[----:B------:R-:W-:-:S04]  /*117e10*/  IMAD R9, R204, R9, R10 ;  /* 0x00000009cc097224 */ /* 0x000fc800078e020a */
[----:B-----5:R-:W-:-:S06]  /*117e20*/  IMAD.WIDE R198, R9, 0x8, R198 ;  /* 0x0000000809c67825 */ /* 0x020fcc00078e02c6 */
[----:B------:R-:W3:Y:S01]  /*117e30*/  LDG.E.64 R10, desc[UR6][R198.64] ;  /* 0x00000006c60a7981 */ /* 0x000ee2000c1e1b00 */
[----:B------:R-:W-:Y:S01]  /*117e40*/  UMOV UR6, 0xff800000 ;  /* 0xff80000000067882 */ /* 0x000fe20000000000 */
[----:B------:R-:W-:Y:S01]  /*117e50*/  UMOV UR7, 0x41cdcd64 ;  /* 0x41cdcd6400077882 */ /* 0x000fe20000000000 */
[----:B------:R-:W-:Y:S01]  /*117e60*/  BSSY.RECONVERGENT B4, `(.L_x_5506) ;  /* 0x00005b4000047945 */ /* 0x000fe20003800200 */
[----:B---3--:R-:W-:Y:S01]  /*117e70*/  DSETP.GEU.AND P2, PT, |R10|, UR6, PT ;  /* 0x000000060a007e2a */ /* 0x008fe2000bf4e200 */
[----:B------:R-:W-:-:S13]  /*117e80*/  CS2R R10, SRZ ;  /* 0x00000000000a7805 */ /* 0x000fda000001ff00 */
[----:B------:R-:W-:Y:S05]  /*117e90*/  @P2 BRA `(.L_x_5507) ;  /* 0x0000005800c02947 */ /* 0x000fea0003800000 */
[----:B------:R-:W3:Y:S01]  /*117ea0*/  LDC.64 R12, c[0x0][0x430] ;  /* 0x00010c00ff0c7b82 */ /* 0x000ee20000000a00 */
[C---:B------:R-:W-:Y:S01]  /*117eb0*/  R2UR UR6, R212.reuse ;  /* 0x00000000d40672ca */ /* 0x040fe200000e0000 */
[----:B------:R-:W-:Y:S01]  /*117ec0*/  IMAD.IADD R10, R15, 0x1, R3 ;  /* 0x000000010f0a7824 */ /* 0x000fe200078e0203 */
[C---:B------:R-:W-:Y:S01]  /*117ed0*/  R2UR UR7, R213.reuse ;  /* 0x00000000d50772ca */ /* 0x040fe200000e0000 */
[----:B------:R-:W-:Y:S01]  /*117ee0*/  BSSY.RECONVERGENT B3, `(.L_x_5508) ;  /* 0x00003c1000037945 */ /* 0x000fe20003800200 */
[----:B------:R-:W-:Y:S02]  /*117ef0*/  R2UR UR8, R212 ;  /* 0x00000000d40872ca */ /* 0x000fe400000e0000 */
[----:B------:R-:W-:Y:S02]  /*117f00*/  R2UR UR9, R213 ;  /* 0x00000000d50972ca */ /* 0x000fe400000e0000 */
[----:B------:R-:W-:Y:S01]  /*117f10*/  IADD3 R9, PT, PT, R15, 0x19, R0 ;  /* 0x000000190f097810 */ /* 0x000fe20007ffe000 */
[----:B---3--:R-:W-:-:S04]  /*117f20*/  IMAD.WIDE R10, R10, 0x4, R12 ;  /* 0x000000040a0a7825 */ /* 0x008fc800078e020c */
[----:B------:R-:W-:Y:S02]  /*117f30*/  IMAD.WIDE R12, R9, 0x4, R12 ;  /* 0x00000004090c7825 */ /* 0x000fe400078e020c */
[----:B------:R3:W-:Y:S04]  /*117f40*/  STG.E desc[UR6][R10.64], R0 ;  /* 0x000000000a007986 */ /* 0x0007e8000c101906 */
[----:B------:R3:W-:Y:S02]  /*117f50*/  STG.E desc[UR8][R12.64], R3 ;  /* 0x000000030c007986 */ /* 0x0007e4000c101908 */
.L_x_5555:
[----:B-----5:R-:W-:Y:S01]  /*117f60*/  LOP3.LUT R23, R19, 0xffff, RZ, 0xc0, !PT ;  /* 0x0000ffff13177812 */ /* 0x020fe200078ec0ff */
[----:B------:R-:W-:Y:S01]  /*117f70*/  BSSY.RECONVERGENT B1, `(.L_x_5509) ;  /* 0x00001a5000017945 */ /* 0x000fe20003800200 */
[----:B---3--:R-:W-:Y:S02]  /*117f80*/  LOP3.LUT R12, R8, 0xffff, RZ, 0xc0, !PT ;  /* 0x0000ffff080c7812 */ /* 0x008fe400078ec0ff */
[----:B------:R-:W-:Y:S02]  /*117f90*/  PRMT R9, R23, 0x8880, RZ ;  /* 0x0000888017097816 */ /* 0x000fe400000000ff */
[----:B------:R-:W-:-:S05]  /*117fa0*/  PRMT R10, R12, 0x8880, RZ ;  /* 0x000088800c0a7816 */ /* 0x000fca00000000ff */
[----:B------:R-:W-:-:S05]  /*117fb0*/  IMAD.IADD R10, R9, 0x1, R10 ;  /* 0x00000001090a7824 */ /* 0x000fca00078e020a */
[----:B------:R-:W-:-:S13]  /*117fc0*/  ISETP.NE.AND P2, PT, R10, 0x3, PT ;  /* 0x000000030a00780c */ /* 0x000fda0003f45270 */
[----:B------:R-:W-:Y:S05]  /*117fd0*/  @!P2 BRA `(.L_x_5510) ;  /* 0x000000000050a947 */ /* 0x000fea0003800000 */
[----:B------:R-:W3:Y:S01]  /*117fe0*/  LDC.64 R8, c[0x0][0x428] ;  /* 0x00010a00ff087b82 */ /* 0x000ee20000000a00 */
        /* <DEDUP_REMOVED lines=14> */
[----:B---3--:R-:W-:-:S04]  /*1180d0*/  IMAD.WIDE R8, R10, 0x8, R8 ;  /* 0x000000080a087825 */ /* 0x008fc800078e0208 */
[----:B------:R-:W-:Y:S01]  /*1180e0*/  IMAD.MOV.U32 R10, RZ, RZ, 0x0 ;  /* 0x00000000ff0a7424 */ /* 0x000fe200078e00ff */
[----:B------:R3:W-:Y:S04]  /*1180f0*/  STG.E.64 desc[UR6][R8.64], R12 ;  /* 0x0000000c08007986 */ /* 0x0007e8000c101b06 */
[----:B------:R3:W-:Y:S01]  /*118100*/  STG.E.64 desc[UR8][R8.64+-0x1388], R10 ;  /* 0xffec780a08007986 */ /* 0x0007e2000c101b08 */
[----:B------:R-:W-:Y:S05]  /*118110*/  BRA `(.L_x_5511) ;  /* 0x0000001800287947 */ /* 0x000fea0003800000 */
.L_x_5510:
[----:B------:R-:W-:Y:S01]  /*118120*/  VIADD R10, R1, 0x86 ;  /* 0x00000086010a7836 */ /* 0x000fe20000000000 */
[----:B------:R-:W3:Y:S03]  /*118130*/  LDC.64 R214, c[0x0][0x410] ;  /* 0x00010400ffd67b82 */ /* 0x000ee60000000a00 */
[C---:B------:R-:W-:Y:S02]  /*118140*/  IMAD.IADD R22, R10.reuse, 0x1, R0 ;  /* 0x000000010a167824 */ /* 0x040fe400078e0200 */
[----:B------:R-:W-:-:S03]  /*118150*/  IMAD.IADD R19, R10, 0x1, R3 ;  /* 0x000000010a137824 */ /* 0x000fc600078e0203 */
[----:B------:R-:W4:Y:S01]  /*118160*/  LDC.64 R10, c[0x0][0x410] ;  /* 0x00010400ff0a7b82 */ /* 0x000f220000000a00 */
[----:B------:R-:W5:Y:S04]  /*118170*/  LDL.S8 R22, [R22+0x1a] ;  /* 0x00001a0016167983 */ /* 0x000f680000100200 */
[----:B------:R-:W2:Y:S01]  /*118180*/  LDL.U8 R19, [R19+-0x1] ;  /* 0xffffff0013137983 */ /* 0x000ea20000100000 */
        /* <DEDUP_REMOVED lines=11> */
[----:B-----5:R-:W-:Y:S02]  /*118240*/  LOP3.LUT R13, R22, 0xffff, RZ, 0xc0, !PT ;  /* 0x0000ffff160d7812 */ /* 0x020fe400078ec0ff */
[----:B------:R-:W-:Y:S02]  /*118250*/  PRMT R8, R8, 0x5410, R22 ;  /* 0x0000541008087816 */ /* 0x000fe40000000016 */
[C---:B------:R-:W-:Y:S02]  /*118260*/  PRMT R13, R12.reuse, 0x3340, R13 ;  /* 0x000033400c0d7816 */ /* 0x040fe4000000000d */
[----:B------:R-:W-:Y:S02]  /*118270*/  PRMT R12, R12, 0x8880, RZ ;  /* 0x000088800c0c7816 */ /* 0x000fe400000000ff */
[----:B------:R-:W-:-:S02]  /*118280*/  PRMT R23, R13, 0x5410, R23 ;  /* 0x000054100d177816 */ /* 0x000fc40000000017 */
[----:B--2---:R-:W-:Y:S02]  /*118290*/  PRMT R24, R19, 0x8880, RZ ;  /* 0x0000888013187816 */ /* 0x004fe400000000ff */
[----:B------:R-:W-:-:S03]  /*1182a0*/  SHF.R.S32.HI R13, RZ, 0x1f, R12 ;  /* 0x0000001fff0d7819 */ /* 0x000fc6000001140c */
[----:B------:R-:W-:Y:S01]  /*1182b0*/  IDP.4A.S8.U8 R206, R23, UR6, R24 ;  /* 0x0000000617ce7c26 */ /* 0x000fe20008000218 */
[----:B------:R-:W-:Y:S01]  /*1182c0*/  UMOV UR6, 0x519 ;  /* 0x0000051900067882 */ /* 0x000fe20000000000 */
[----:B------:R-:W-:-:S04]  /*1182d0*/  IMAD.WIDE R208, R9, 0x5, R12 ;  /* 0x0000000509d07825 */ /* 0x000fc800078e020c */
[----:B------:R-:W-:Y:S01]  /*1182e0*/  IDP.2A.LO.S16.U8 R8, R8, UR6, R9 ;  /* 0x0000000608087c26 */ /* 0x000fe20008001209 */
[----:B----4-:R-:W-:Y:S01]  /*1182f0*/  LEA R200, P2, R208, R10, 0x3 ;  /* 0x0000000ad0c87211 */ /* 0x010fe200078418ff */
[----:B---3--:R-:W-:Y:S01]  /*118300*/  IMAD.WIDE R206, R206, 0x8, R214 ;  /* 0x00000008cece7825 */ /* 0x008fe200078e02d6 */
[----:B------:R-:W-:Y:S02]  /*118310*/  R2UR UR6, R212 ;  /* 0x00000000d40672ca */ /* 0x000fe400000e0000 */
[----:B------:R-:W-:Y:S01]  /*118320*/  LEA.HI.X R201, R208, R11, R209, 0x3, P2 ;  /* 0x0000000bd0c97211 */ /* 0x000fe200010f1cd1 */
        /* <DEDUP_REMOVED lines=77> */
.L_x_5516:
[----:B------:R-:W-:Y:S05]  /*118800*/  BSYNC.RECONVERGENT B2 ;  /* 0x0000000000027941 */ /* 0x000fea0003800200 */
.L_x_5515:
        /* <DEDUP_REMOVED lines=35> */
.L_x_5519:
[----:B------:R-:W-:Y:S05]  /*118a40*/  BSYNC.RECONVERGENT B2 ;  /* 0x0000000000027941 */ /* 0x000fea0003800200 */
.L_x_5518:
        /* <DEDUP_REMOVED lines=10> */
.L_x_5514:
        /* <DEDUP_REMOVED lines=41> */
.L_x_5521:
[----:B------:R-:W-:Y:S05]  /*118d80*/  BSYNC.RECONVERGENT B2 ;  /* 0x0000000000027941 */ /* 0x000fea0003800200 */
.L_x_5520:
        /* <DEDUP_REMOVED lines=37> */
.L_x_5523:
[----:B------:R-:W-:Y:S05]  /*118fe0*/  BSYNC.RECONVERGENT B2 ;  /* 0x0000000000027941 */ /* 0x000fea0003800200 */
.L_x_5522:
        /* <DEDUP_REMOVED lines=10> */
.L_x_5513:
        /* <DEDUP_REMOVED lines=57> */
.L_x_5525:
[----:B------:R-:W-:Y:S05]  /*119420*/  BSYNC.RECONVERGENT B2 ;  /* 0x0000000000027941 */ /* 0x000fea0003800200 */
.L_x_5524:
        /* <DEDUP_REMOVED lines=37> */
.L_x_5527:
[----:B------:R-:W-:Y:S05]  /*119680*/  BSYNC.RECONVERGENT B2 ;  /* 0x0000000000027941 */ /* 0x000fea0003800200 */
.L_x_5526:
        /* <DEDUP_REMOVED lines=9> */
.L_x_5517:
[----:B------:R-:W-:Y:S05]  /*119720*/  BSYNC.RECONVERGENT B0 ;  /* 0x0000000000007941 */ /* 0x000fea0003800200 */
.L_x_5512:
        /* <DEDUP_REMOVED lines=35> */
.L_x_5529:
[----:B------:R-:W-:Y:S05]  /*119960*/  BSYNC.RECONVERGENT B0 ;  /* 0x0000000000007941 */ /* 0x000fea0003800200 */
.L_x_5528:
[----:B------:R-:W-:-:S06]  /*119970*/  DSETP.GEU.AND P2, PT, R74, R12, PT ;  /* 0x0000000c4a00722a */ /* 0x000fcc0003f4e000 */
[----:B------:R-:W-:Y:S02]  /*119980*/  FSEL R200, R200, R208, !P2 ;  /* 0x000000d0c8c87208 */ /* 0x000fe40005000000 */
[----:B------:R-:W-:Y:S02]  /*119990*/  FSEL R201, R201, R209, !P2 ;  /* 0x000000d1c9c97208 */ /* 0x000fe40005000000 */
[----:B------:R-:W-:Y:S02]  /*1199a0*/  FSEL R22, R22, R216, !P2 ;  /* 0x000000d816167208 */ /* 0x000fe40005000000 */
[----:B------:R-:W-:-:S07]  /*1199b0*/  FSEL R23, R23, R217, !P2 ;  /* 0x000000d917177208 */ /* 0x000fce0005000000 */
.L_x_5511:
[----:B------:R-:W-:Y:S05]  /*1199c0*/  BSYNC.RECONVERGENT B1 ;  /* 0x0000000000017941 */ /* 0x000fea0003800200 */
.L_x_5509:
[----:B------:R-:W4:Y:S01]  /*1199d0*/  LDC.64 R202, c[0x0][0x428] ;  /* 0x00010a00ffca7b82 */ /* 0x000f220000000a00 */
[----:B------:R-:W-:Y:S01]  /*1199e0*/  VIADD R19, R3, 0xffffffff ;  /* 0xffffffff03137836 */ /* 0x000fe20000000000 */
[----:B------:R-:W-:Y:S01]  /*1199f0*/  R2UR UR6, R212 ;  /* 0x00000000d40672ca */ /* 0x000fe200000e0000 */
[----:B------:R-:W-:Y:S01]  /*119a00*/  IMAD.IADD R208, R16, 0x1, R0 ;  /* 0x0000000110d07824 */ /* 0x000fe200078e0200 */
[----:B------:R-:W-:Y:S01]  /*119a10*/  R2UR UR7, R213 ;  /* 0x00000000d50772ca */ /* 0x000fe200000e0000 */
[----:B------:R-:W-:-:S04]  /*119a20*/  IMAD R205, R204, R19, RZ ;  /* 0x00000013cccd7224 */ /* 0x000fc800078e02ff */
[----:B---3--:R-:W-:-:S04]  /*119a30*/  IMAD.IADD R12, R205, 0x1, R208 ;  /* 0x00000001cd0c7824 */ /* 0x008fc800078e02d0 */
[----:B----4-:R-:W-:-:S05]  /*119a40*/  IMAD.WIDE R12, R12, 0x8, R202 ;  /* 0x000000080c0c7825 */ /* 0x010fca00078e02ca */
[----:B------:R-:W3:Y:S01]  /*119a50*/  LDG.E.64 R10, desc[UR6][R12.64] ;  /* 0x000000060c0a7981 */ /* 0x000ee2000c1e1b00 */
[----:B------:R-:W-:Y:S01]  /*119a60*/  IMAD.MOV.U32 R8, RZ, RZ, -0x771c970f ;  /* 0x88e368f1ff087424 */ /* 0x000fe200078e00ff */
[----:B------:R-:W-:Y:S01]  /*119a70*/  BSSY.RELIABLE B0, `(.L_x_5530) ;  /* 0x0000021000007945 */ /* 0x000fe20003800100 */
[----:B------:R-:W-:Y:S01]  /*119a80*/  IMAD.MOV.U32 R9, RZ, RZ, 0x3ee4f8b5 ;  /* 0x3ee4f8b5ff097424 */ /* 0x000fe200078e00ff */
[C-C-:B---3--:R-:W-:Y:S01]  /*119a90*/  DADD R206, R10.reuse, -R200.reuse ;  /* 0x000000000ace7229 */ /* 0x148fe200000008c8 */
[----:B------:R-:W-:Y:S01]  /*119aa0*/  IMAD.MOV.U32 R24, RZ, RZ, R11 ;  /* 0x000000ffff187224 */ /* 0x000fe200078e000b */
[----:B------:R-:W-:-:S06]  /*119ab0*/  DSETP.MAX.AND P3, P6, |R10|, |R200|, PT ;  /* 0x400000c80a00722a */ /* 0x000fcc0003e6f200 */
[----:B------:R-:W-:Y:S01]  /*119ac0*/  DSETP.GEU.AND P2, PT, |R206|, R8, PT ;  /* 0x00000008ce00722a */ /* 0x000fe20003f4e200 */
[----:B------:R-:W-:Y:S02]  /*119ad0*/  IMAD.MOV.U32 R206, RZ, RZ, R201 ;  /* 0x000000ffffce7224 */ /* 0x000fe400078e00c9 */
[----:B------:R-:W-:Y:S02]  /*119ae0*/  IMAD.MOV.U32 R207, RZ, RZ, R200 ;  /* 0x000000ffffcf7224 */ /* 0x000fe400078e00c8 */
[----:B------:R-:W-:Y:S01]  /*119af0*/  IMAD.MOV.U32 R200, RZ, RZ, R10 ;  /* 0x000000ffffc87224 */ /* 0x000fe200078e000a */
[----:B------:R-:W-:Y:S01]  /*119b00*/  FSEL R24, |R24|, |R206|, P3 ;  /* 0x400000ce18187208 */ /* 0x000fe20001800200 */
[----:B------:R-:W-:Y:S01]  /*119b10*/  IMAD.MOV.U32 R201, RZ, RZ, 0x41cdcd64 ;  /* 0x41cdcd64ffc97424 */ /* 0x000fe200078e00ff */
[----:B------:R-:W-:Y:S02]  /*119b20*/  @P6 LOP3.LUT R24, R206, 0x80000, RZ, 0xfc, !PT ;  /* 0x00080000ce186812 */ /* 0x000fe400078efcff */
[----:B------:R-:W-:Y:S01]  /*119b30*/  SEL R206, R200, R207, P3 ;  /* 0x000000cfc8ce7207 */ /* 0x000fe20001800000 */
[----:B------:R-:W-:-:S02]  /*119b40*/  IMAD.MOV.U32 R200, RZ, RZ, -0x800000 ;  /* 0xff800000ffc87424 */ /* 0x000fc400078e00ff */
[----:B------:R-:W-:-:S06]  /*119b50*/  IMAD.MOV.U32 R207, RZ, RZ, R24 ;  /* 0x000000ffffcf7224 */ /* 0x000fcc00078e0018 */
[----:B------:R-:W-:-:S14]  /*119b60*/  DSETP.GT.OR P2, PT, R206, R200, P2 ;  /* 0x000000c8ce00722a */ /* 0x000fdc0001744400 */
[----:B------:R-:W-:Y:S05]  /*119b70*/  @P2 BRA `(.L_x_5531) ;  /* 0x0000000000402947 */ /* 0x000fea0003800000 */
[----:B------:R-:W-:Y:S02]  /*119b80*/  R2UR UR6, R212 ;  /* 0x00000000d40672ca */ /* 0x000fe400000e0000 */
[----:B------:R-:W-:-:S13]  /*119b90*/  R2UR UR7, R213 ;  /* 0x00000000d50772ca */ /* 0x000fda00000e0000 */
[----:B------:R-:W3:Y:S01]  /*119ba0*/  LDG.E.64 R12, desc[UR6][R12.64+-0x1388] ;  /* 0xffec78060c0c7981 */ /* 0x000ee2000c1e1b00 */
[----:B------:R-:W-:Y:S01]  /*119bb0*/  IMAD.MOV.U32 R207, RZ, RZ, R23 ;  /* 0x000000ffffcf7224 */ /* 0x000fe200078e0017 */
[C-C-:B---3--:R-:W-:Y:S01]  /*119bc0*/  DSETP.MAX.AND P2, P3, |R12|.reuse, |R22|.reuse, PT ;  /* 0x400000160c00722a */ /* 0x148fe20003b4f200 */
        /* <DEDUP_REMOVED lines=11> */
.L_x_5531:
[----:B------:R-:W-:Y:S05]  /*119c80*/  BSYNC.RELIABLE B0 ;  /* 0x0000000000007941 */ /* 0x000fea0003800100 */
.L_x_5530:
        /* <DEDUP_REMOVED lines=10> */
[----:B------:R-:W3:Y:S04]  /*119d30*/  LDL.U8 R23, [R23] ;  /* 0x0000000017177983 */ /* 0x000ee80000100000 */
[----:B------:R-:W3:Y:S01]  /*119d40*/  LDL.U8 R12, [R12] ;  /* 0x000000000c0c7983 */ /* 0x000ee20000100000 */
[----:B------:R-:W-:-:S03]  /*119d50*/  IMAD.IADD R22, R13, 0x1, R0 ;  /* 0x000000010d167824 */ /* 0x000fc600078e0200 */
[----:B------:R-:W4:Y:S04]  /*119d60*/  LDL.U8 R206, [R206+0x1b] ;  /* 0x00001b00cece7983 */ /* 0x000f280000100000 */
[----:B------:R-:W5:Y:S01]  /*119d70*/  LDL.S8 R22, [R22+0x1b] ;  /* 0x00001b0016167983 */ /* 0x000f620000100200 */
[----:B------:R-:W-:Y:S01]  /*119d80*/  UMOV UR6, 0x57d19 ;  /* 0x00057d1900067882 */ /* 0x000fe20000000000 */
[----:B------:R-:W-:Y:S02]  /*119d90*/  IADD3 R205, PT, PT, R208, R205, -R204 ;  /* 0x000000cdd0cd7210 */ /* 0x000fe40007ffe8cc */
[----:B------:R-:W-:Y:S02]  /*119da0*/  R2UR UR8, R212 ;  /* 0x00000000d40872ca */ /* 0x000fe400000e0000 */
[----:B------:R-:W-:-:S02]  /*119db0*/  R2UR UR9, R213 ;  /* 0x00000000d50972ca */ /* 0x000fc400000e0000 */
[----:B------:R-:W-:Y:S02]  /*119dc0*/  R2UR UR7, R213 ;  /* 0x00000000d50772ca */ /* 0x000fe400000e0000 */
[----:B---3--:R-:W-:Y:S02]  /*119dd0*/  PRMT R23, R23, 0x3340, R12 ;  /* 0x0000334017177816 */ /* 0x008fe4000000000c */
[----:B------:R-:W3:Y:S01]  /*119de0*/  LDC.64 R12, c[0x0][0x410] ;  /* 0x00010400ff0c7b82 */ /* 0x000ee20000000a00 */
[----:B----4-:R-:W-:-:S04]  /*119df0*/  PRMT R206, R206, 0x3340, RZ ;  /* 0x00003340cece7816 */ /* 0x010fc800000000ff */
[----:B------:R-:W-:-:S05]  /*119e00*/  PRMT R23, R23, 0x5410, R206 ;  /* 0x0000541017177816 */ /* 0x000fca00000000ce */
[----:B-----5:R-:W-:Y:S01]  /*119e10*/  IDP.4A.S8.U8 R206, R23, UR6, R22 ;  /* 0x0000000617ce7c26 */ /* 0x020fe20008000216 */
[----:B------:R-:W-:Y:S01]  /*119e20*/  R2UR UR6, R212 ;  /* 0x00000000d40672ca */ /* 0x000fe200000e0000 */
[----:B------:R-:W-:-:S04]  /*119e30*/  VIADD R22, R205, 0xffffffff ;  /* 0xffffffffcd167836 */ /* 0x000fc80000000000 */
[----:B------:R-:W-:-:S06]  /*119e40*/  IMAD.WIDE R22, R22, 0x8, R202 ;  /* 0x0000000816167825 */ /* 0x000fcc00078e02ca */
[----:B------:R-:W4:Y:S01]  /*119e50*/  LDG.E.64 R22, desc[UR8][R22.64] ;  /* 0x0000000816167981 */ /* 0x000f22000c1e1b00 */
[----:B---3--:R-:W-:-:S06]  /*119e60*/  IMAD.WIDE R12, R206, 0x8, R12 ;  /* 0x00000008ce0c7825 */ /* 0x008fcc00078e020c */
[----:B------:R-:W4:Y:S02]  /*119e70*/  LDG.E.64 R12, desc[UR6][R12.64] ;  /* 0x000000060c0c7981 */ /* 0x000f24000c1e1b00 */
[----:B----4-:R-:W-:-:S08]  /*119e80*/  DADD R12, R12, R22 ;  /* 0x000000000c0c7229 */ /* 0x010fd00000000016 */
[C-C-:B------:R-:W-:Y:S01]  /*119e90*/  DSETP.MAX.AND P6, P3, |R10|.reuse, |R12|.reuse, PT ;  /* 0x4000000c0a00722a */ /* 0x140fe20003bcf200 */
[----:B------:R-:W-:Y:S02]  /*119ea0*/  IMAD.MOV.U32 R23, RZ, RZ, R11 ;  /* 0x000000ffff177224 */ /* 0x000fe400078e000b */
[----:B------:R-:W-:Y:S02]  /*119eb0*/  IMAD.MOV.U32 R202, RZ, RZ, R13 ;  /* 0x000000ffffca7224 */ /* 0x000fe400078e000d */
[----:B------:R-:W-:Y:S01]  /*119ec0*/  IMAD.MOV.U32 R22, RZ, RZ, R10 ;  /* 0x000000ffff167224 */ /* 0x000fe200078e000a */
[----:B------:R-:W-:Y:S02]  /*119ed0*/  DADD R10, R10, -R12 ;  /* 0x000000000a0a7229 */ /* 0x000fe4000000080c */
[----:B------:R-:W-:-:S06]  /*119ee0*/  FSEL R23, |R23|, |R202|, P6 ;  /* 0x400000ca17177208 */ /* 0x000fcc0003000200 */
[----:B------:R-:W-:Y:S01]  /*119ef0*/  @P3 LOP3.LUT R23, R202, 0x80000, RZ, 0xfc, !PT ;  /* 0x00080000ca173812 */ /* 0x000fe200078efcff */
[----:B------:R-:W-:Y:S01]  /*119f00*/  DSETP.GEU.AND P3, PT, |R10|, R8, PT ;  /* 0x000000080a00722a */ /* 0x000fe20003f6e200 */
[----:B------:R-:W-:-:S03]  /*119f10*/  SEL R8, R22, R12, P6 ;  /* 0x0000000c16087207 */ /* 0x000fc60003000000 */
[----:B------:R-:W-:-:S06]  /*119f20*/  IMAD.MOV.U32 R9, RZ, RZ, R23 ;  /* 0x000000ffff097224 */ /* 0x000fcc00078e0017 */
[----:B------:R-:W-:-:S14]  /*119f30*/  DSETP.GT.OR P3, PT, R8, R200, P3 ;  /* 0x000000c80800722a */ /* 0x000fdc0001f64400 */
[----:B------:R-:W3:Y:S01]  /*119f40*/  @!P3 LDC.64 R10, c[0x0][0x430] ;  /* 0x00010c00ff0abb82 */ /* 0x000ee20000000a00 */
[C---:B------:R-:W-:Y:S02]  /*119f50*/  @!P3 R2UR UR6, R212.reuse ;  /* 0x00000000d406b2ca */ /* 0x040fe400000e0000 */
[C---:B------:R-:W-:Y:S02]  /*119f60*/  @!P3 R2UR UR7, R213.reuse ;  /* 0x00000000d507b2ca */ /* 0x040fe400000e0000 */
[----:B------:R-:W-:Y:S02]  /*119f70*/  @!P3 R2UR UR8, R212 ;  /* 0x00000000d408b2ca */ /* 0x000fe400000e0000 */
[----:B------:R-:W-:Y:S01]  /*119f80*/  @!P3 R2UR UR9, R213 ;  /* 0x00000000d509b2ca */ /* 0x000fe200000e0000 */
[C---:B------:R-:W-:Y:S01]  /*119f90*/  @!P3 IMAD.IADD R8, R15.reuse, 0x1, R19 ;  /* 0x000000010f08b824 */ /* 0x040fe200078e0213 */
[----:B------:R-:W-:-:S03]  /*119fa0*/  @!P3 IADD3 R12, PT, PT, R15, 0x19, R24 ;  /* 0x000000190f0cb810 */ /* 0x000fc60007ffe018 */
[----:B---3--:R-:W-:-:S04]  /*119fb0*/  @!P3 IMAD.WIDE R8, R8, 0x4, R10 ;  /* 0x000000040808b825 */ /* 0x008fc800078e020a */
[----:B------:R-:W-:Y:S01]  /*119fc0*/  @!P3 IMAD.WIDE R10, R12, 0x4, R10 ;  /* 0x000000040c0ab825 */ /* 0x000fe200078e020a */
[----:B------:R3:W-:Y:S04]  /*119fd0*/  @!P3 STG.E desc[UR6][R8.64], R24 ;  /* 0x000000180800b986 */ /* 0x0007e8000c101906 */
[----:B------:R3:W-:Y:S01]  /*119fe0*/  @!P3 STG.E desc[UR8][R10.64], R19 ;  /* 0x000000130a00b986 */ /* 0x0007e2000c101908 */
[----:B------:R-:W-:Y:S01]  /*119ff0*/  @!P3 PLOP3.LUT P2, PT, PT, PT, PT, 0x8, 0x80 ;  /* 0x000000000080b81c */ /* 0x000fe20003f4e170 */
[----:B------:R-:W-:Y:S02]  /*11a000*/  @!P3 IMAD.MOV.U32 R0, RZ, RZ, R24 ;  /* 0x000000ffff00b224 */ /* 0x000fe400078e0018 */
[----:B------:R-:W-:-:S10]  /*11a010*/  @!P3 IMAD.MOV.U32 R3, RZ, RZ, R19 ;  /* 0x000000ffff03b224 */ /* 0x000fd400078e0013 */
.L_x_5534:
[----:B------:R-:W-:Y:S05]  /*11a020*/  BSYNC.RECONVERGENT B0 ;  /* 0x0000000000007941 */ /* 0x000fea0003800200 */
.L_x_5533:
[----:B------:R-:W-:Y:S04]  /*11a030*/  BSSY.RECONVERGENT B2, `(.L_x_5535) ;  /* 0x00001a5000027945 */ /* 0x000fe80003800200 */
[----:B------:R-:W-:Y:S05]  /*11a040*/  @!P2 BRA `(.L_x_5536) ;  /* 0x00000018008ca947 */ /* 0x000fea0003800000 */
[----:B---3--:R-:W-:-:S07]  /*11a050*/  IMAD.MOV.U32 R8, RZ, RZ, 0x3 ;  /* 0x00000003ff087424 */ /* 0x008fce00078e00ff */
.L_x_5554:
[----:B---3--:R-:W-:Y:S01]  /*11a060*/  IMAD.IADD R19, R0, 0x1, -R8 ;  /* 0x0000000100137824 */ /* 0x008fe200078e0a08 */
        /* <DEDUP_REMOVED lines=12> */
[----:B------:R-:W3:Y:S01]  /*11a130*/  LDC.64 R200, c[0x0][0x428] ;  /* 0x00010a00ffc87b82 */ /* 0x000ee20000000a00 */
[----:B------:R-:W-:Y:S01]  /*11a140*/  IMAD.IADD R11, R17, 0x1, R0 ;  /* 0x00000001110b7824 */ /* 0x000fe200078e0200 */
[----:B------:R-:W-:Y:S02]  /*11a150*/  R2UR UR6, R212 ;  /* 0x00000000d40672ca */ /* 0x000fe400000e0000 */
[----:B------:R-:W-:Y:S01]  /*11a160*/  R2UR UR7, R213 ;  /* 0x00000000d50772ca */ /* 0x000fe200000e0000 */
[----:B------:R-:W-:-:S03]  /*11a170*/  IMAD R11, R204, R10, R11 ;  /* 0x0000000acc0b7224 */ /* 0x000fc600078e020b */
[----:B------:R-:W4:Y:S01]  /*11a180*/  LDC.64 R208, c[0x0][0x410] ;  /* 0x00010400ffd07b82 */ /* 0x000f220000000a00 */
[----:B---3--:R-:W-:-:S08]  /*11a190*/  IMAD.WIDE R200, R11, 0x8, R200 ;  /* 0x000000080bc87825 */ /* 0x008fd000078e02c8 */
        /* <DEDUP_REMOVED lines=8> */
[----:B----4-:R-:W-:-:S04]  /*11a220*/  IMAD.WIDE R206, R9, 0x8, R208 ;  /* 0x0000000809ce7825 */ /* 0x010fc800078e02d0 */
[----:B------:R-:W-:Y:S01]  /*11a230*/  IMAD.WIDE.U32 R208, R9, 0x8, R208 ;  /* 0x0000000809d07825 */ /* 0x000fe200078e00d0 */
[----:B---3--:R-:W-:Y:S01]  /*11a240*/  DADD R216, R202, -UR6 ;  /* 0x80000006cad87e29 */ /* 0x008fe20008000000 */
[----:B------:R-:W-:Y:S01]  /*11a250*/  UMOV UR6, 0x3a29c77a ;  /* 0x3a29c77a00067882 */ /* 0x000fe20000000000 */
[----:B------:R-:W-:-:S06]  /*11a260*/  UMOV UR7, 0x3fffcb92 ;  /* 0x3fffcb9200077882 */ /* 0x000fcc0000000000 */
[----:B------:R-:W-:-:S11]  /*11a270*/  DFMA R216, R36, UR6, R216 ;  /* 0x0000000624d87c2b */ /* 0x000fd600080000d8 */
.L_x_5553:
        /* <DEDUP_REMOVED lines=22> */
[----:B------:R-:W-:Y:S05]  /*11a3e0*/  @!P3 BRA `(.L_x_5543) ;  /* 0x000000000070b947 */ /* 0x000fea0003800000 */
[----:B------:R-:W-:Y:S01]  /*11a3f0*/  VIADD R12, R1, 0x86 ;  /* 0x00000086010c7836 */ /* 0x000fe20000000000 */
[----:B------:R-:W3:Y:S01]  /*11a400*/  LDL.U8 R10, [R226] ;  /* 0x00000000e20a7983 */ /* 0x000ee20000100000 */
[----:B------:R-:W4:Y:S02]  /*11a410*/  LDC.64 R22, c[0x0][0x410] ;  /* 0x00010400ff167b82 */ /* 0x000f240000000a00 */
[C---:B------:R-:W-:Y:S02]  /*11a420*/  IMAD.IADD R9, R12.reuse, 0x1, R24 ;  /* 0x000000010c097824 */ /* 0x040fe400078e0218 */
[----:B------:R-:W-:Y:S02]  /*11a430*/  IMAD.IADD R11, R12, 0x1, R19 ;  /* 0x000000010c0b7824 */ /* 0x000fe400078e0213 */
[----:B------:R-:W5:Y:S04]  /*11a440*/  LDL.S8 R12, [R205+0x1b] ;  /* 0x00001b00cd0c7983 */ /* 0x000f680000100200 */
[----:B------:R-:W3:Y:S04]  /*11a450*/  LDL.U8 R9, [R9] ;  /* 0x0000000009097983 */ /* 0x000ee80000100000 */
[----:B------:R-:W2:Y:S01]  /*11a460*/  LDL.U8 R11, [R11+0x1b] ;  /* 0x00001b000b0b7983 */ /* 0x000ea20000100000 */
        /* <DEDUP_REMOVED lines=9> */
[----:B--2---:R-:W-:-:S04]  /*11a500*/  PRMT R11, R11, 0x3340, RZ ;  /* 0x000033400b0b7816 */ /* 0x004fc800000000ff */
[----:B------:R-:W-:-:S05]  /*11a510*/  PRMT R9, R9, 0x5410, R11 ;  /* 0x0000541009097816 */ /* 0x000fca000000000b */
[----:B-----5:R-:W-:Y:S01]  /*11a520*/  IDP.4A.S8.U8 R9, R9, UR6, R12 ;  /* 0x0000000609097c26 */ /* 0x020fe2000800020c */
[----:B------:R-:W-:Y:S01]  /*11a530*/  R2UR UR6, R212 ;  /* 0x00000000d40672ca */ /* 0x000fe200000e0000 */
[----:B------:R-:W2:Y:S02]  /*11a540*/  LDG.E.64 R12, desc[UR10][R208.64+0x5f98] ;  /* 0x005f980ad00c7981 */ /* 0x000ea4000c1e1b00 */
[----:B----4-:R-:W-:-:S05]  /*11a550*/  IMAD.WIDE R10, R9, 0x8, R22 ;  /* 0x00000008090a7825 */ /* 0x010fca00078e0216 */
[----:B------:R-:W3:Y:S05]  /*11a560*/  LDG.E.64 R22, desc[UR8][R10.64+0x1388] ;  /* 0x001388080a167981 */ /* 0x000eea000c1e1b00 */
[----:B------:R-:W3:Y:S04]  /*11a570*/  LDG.E.64 R214, desc[UR6][R208.64+0x6268] ;  /* 0x00626806d0d67981 */ /* 0x000ee8000c1e1b00 */
[----:B------:R-:W2:Y:S01]  /*11a580*/  LDG.E.64 R10, desc[UR12][R10.64] ;  /* 0x0000000c0a0a7981 */ /* 0x000ea2000c1e1b00 */
[----:B---3--:R-:W-:-:S02]  /*11a590*/  DADD R22, R214, R22 ;  /* 0x00000000d6167229 */ /* 0x008fc40000000016 */
[----:B--2---:R-:W-:-:S11]  /*11a5a0*/  DADD R10, R12, R10 ;  /* 0x000000000c0a7229 */ /* 0x004fd6000000000a */
.L_x_5543:
[----:B------:R-:W-:Y:S05]  /*11a5b0*/  BSYNC.RECONVERGENT B5 ;  /* 0x0000000000057941 */ /* 0x000fea0003800200 */
.L_x_5542:
[----:B------:R-:W3:Y:S01]  /*11a5c0*/  LDC.64 R214, c[0x0][0x428] ;  /* 0x00010a00ffd67b82 */ /* 0x000ee20000000a00 */
[----:B------:R-:W-:Y:S01]  /*11a5d0*/  R2UR UR6, R212 ;  /* 0x00000000d40672ca */ /* 0x000fe200000e0000 */
[----:B------:R-:W-:Y:S01]  /*11a5e0*/  VIADD R9, R24, 0xffffffff ;  /* 0xffffffff18097836 */ /* 0x000fe20000000000 */
[----:B------:R-:W-:Y:S01]  /*11a5f0*/  R2UR UR7, R213 ;  /* 0x00000000d50772ca */ /* 0x000fe200000e0000 */
[----:B------:R-:W-:Y:S01]  /*11a600*/  IMAD.IADD R12, R17, 0x1, R19 ;  /* 0x00000001110c7824 */ /* 0x000fe200078e0213 */
[----:B------:R-:W-:Y:S02]  /*11a610*/  R2UR UR8, R212 ;  /* 0x00000000d40872ca */ /* 0x000fe400000e0000 */
[----:B------:R-:W-:Y:S01]  /*11a620*/  R2UR UR9, R213 ;  /* 0x00000000d50972ca */ /* 0x000fe200000e0000 */
[----:B------:R-:W-:-:S04]  /*11a630*/  IMAD R9, R204, R9, R12 ;  /* 0x00000009cc097224 */ /* 0x000fc800078e020c */
[----:B---3--:R-:W-:-:S05]  /*11a640*/  IMAD.WIDE R214, R9, 0x8, R214 ;  /* 0x0000000809d67825 */ /* 0x008fca00078e02d6 */
[----:B------:R-:W3:Y:S04]  /*11a650*/  LDG.E.64 R12, desc[UR6][R214.64] ;  /* 0x00000006d60c7981 */ /* 0x000ee8000c1e1b00 */
[----:B------:R-:W4:Y:S01]  /*11a660*/  LDG.E.64 R214, desc[UR8][R214.64+0x1388] ;  /* 0x00138808d6d67981 */ /* 0x000f22000c1e1b00 */
[----:B------:R-:W-:Y:S01]  /*11a670*/  UMOV UR6, 0xff800000 ;  /* 0xff80000000067882 */ /* 0x000fe20000000000 */
[----:B------:R-:W-:Y:S01]  /*11a680*/  UMOV UR7, 0x41cdcd64 ;  /* 0x41cdcd6400077882 */ /* 0x000fe20000000000 */
[----:B---3--:R-:W-:-:S08]  /*11a690*/  DADD R12, R12, R22 ;  /* 0x000000000c0c7229 */ /* 0x008fd00000000016 */
[----:B------:R-:W-:Y:S02]  /*11a6a0*/  DSETP.GT.AND P3, PT, |R12|, UR6, PT ;  /* 0x000000060c007e2a */ /* 0x000fe4000bf64200 */
[----:B----4-:R-:W-:-:S04]  /*11a6b0*/  DADD R10, R214, R10 ;  /* 0x00000000d60a7229 */ /* 0x010fc8000000000a */
[----:B------:R-:W-:Y:S02]  /*11a6c0*/  FSEL R12, R12, RZ, !P3 ;  /* 0x000000ff0c0c7208 */ /* 0x000fe40005800000 */
[----:B------:R-:W-:-:S04]  /*11a6d0*/  FSEL R13, R13, +QNAN , !P3 ;  /* 0x7ff000000d0d7808 */ /* 0x000fc80005800000 */
[----:B------:R-:W-:Y:S02]  /*11a6e0*/  FSEL R10, R10, RZ, !P3 ;  /* 0x000000ff0a0a7208 */ /* 0x000fe40005800000 */
[----:B------:R-:W-:Y:S01]  /*11a6f0*/  FSEL R11, R11, -1.875, !P3 ;  /* 0xbff000000b0b7808 */ /* 0x000fe20005800000 */
[----:B------:R-:W-:Y:S06]  /*11a700*/  BRA `(.L_x_5544) ;  /* 0x0000000c00ec7947 */ /* 0x000fec0003800000 */
.L_x_5541:
[----:B------:R-:W-:Y:S01]  /*11a710*/  VIADD R9, R1, 0x86 ;  /* 0x0000008601097836 */ /* 0x000fe20000000000 */
[----:B------:R-:W3:Y:S01]  /*11a720*/  LDL.S8 R12, [R205+0x1b] ;  /* 0x00001b00cd0c7983 */ /* 0x000ee20000100200 */
[----:B------:R-:W4:Y:S01]  /*11a730*/  LDCU.64 UR6, c[0x0][0x410] ;  /* 0x00008200ff0677ac */ /* 0x000f220008000a00 */
[----:B------:R-:W5:Y:S01]  /*11a740*/  LDC.64 R218, c[0x0][0x428] ;  /* 0x00010a00ffda7b82 */ /* 0x000f620000000a00 */
[C---:B------:R-:W-:Y:S02]  /*11a750*/  IMAD.IADD R10, R9.reuse, 0x1, R19 ;  /* 0x00000001090a7824 */ /* 0x040fe400078e0213 */
[----:B------:R-:W-:Y:S02]  /*11a760*/  IMAD.IADD R13, R9, 0x1, R24 ;  /* 0x00000001090d7824 */ /* 0x000fe400078e0218 */
[----:B------:R-:W2:Y:S04]  /*11a770*/  LDL.S8 R9, [R226] ;  /* 0x00000000e2097983 */ /* 0x000ea80000100200 */
[----:B------:R-:W4:Y:S04]  /*11a780*/  LDL.S8 R10, [R10+0x1b] ;  /* 0x00001b000a0a7983 */ /* 0x000f280000100200 */
[----:B------:R-:W3:Y:S01]  /*11a790*/  LDL.S8 R13, [R13] ;  /* 0x000000000d0d7983 */ /* 0x000ee20000100200 */
        /* <DEDUP_REMOVED lines=11> */
[----:B------:R-:W2:Y:S01]  /*11a850*/  LDG.E.64 R220, desc[UR8][R206.64+0x6268] ;  /* 0x00626808cedc7981 */ /* 0x000ea2000c1e1b00 */
[C---:B------:R-:W-:Y:S01]  /*11a860*/  R2UR UR19, R213.reuse ;  /* 0x00000000d51372ca */ /* 0x040fe200000e0000 */
[----:B------:R-:W-:Y:S01]  /*11a870*/  IMAD R224, R204, R224, R22 ;  /* 0x000000e0cce07224 */ /* 0x000fe200078e0216 */
[----:B------:R-:W-:Y:S02]  /*11a880*/  R2UR UR12, R212 ;  /* 0x00000000d40c72ca */ /* 0x000fe400000e0000 */
[----:B------:R-:W-:Y:S01]  /*11a890*/  R2UR UR13, R213 ;  /* 0x00000000d50d72ca */ /* 0x000fe200000e0000 */
[----:B-----5:R-:W-:-:S02]  /*11a8a0*/  IMAD.WIDE R224, R224, 0x8, R218 ;  /* 0x00000008e0e07825 */ /* 0x020fc400078e02da */
[----:B------:R-:W5:Y:S01]  /*11a8b0*/  LDG.E.64 R218, desc[UR14][R206.64+0x5f98] ;  /* 0x005f980eceda7981 */ /* 0x000f62000c1e1b00 */
[----:B------:R-:W-:Y:S02]  /*11a8c0*/  R2UR UR20, R212 ;  /* 0x00000000d41472ca */ /* 0x000fe400000e0000 */
[----:B------:R-:W-:Y:S02]  /*11a8d0*/  R2UR UR21, R213 ;  /* 0x00000000d51572ca */ /* 0x000fe400000e0000 */
[----:B----4-:R-:W-:-:S03]  /*11a8e0*/  SHF.R.S32.HI R11, RZ, 0x1f, R10 ;  /* 0x0000001fff0b7819 */ /* 0x010fc6000001140a */
[----:B---3--:R-:W-:Y:S01]  /*11a8f0*/  IMAD.WIDE R10, R13, 0x5, R10 ;  /* 0x000000050d0a7825 */ /* 0x008fe200078e020a */
[--C-:B------:R-:W-:Y:S02]  /*11a900*/  SHF.R.S32.HI R13, RZ, 0x1f, R12.reuse ;  /* 0x0000001fff0d7819 */ /* 0x100fe4000001140c */
[----:B------:R-:W-:Y:S01]  /*11a910*/  LEA R214, P3, R10, UR6, 0x3 ;  /* 0x000000060ad67c11 */ /* 0x000fe2000f8618ff */
[----:B--2---:R-:W-:-:S03]  /*11a920*/  IMAD.WIDE R12, R9, 0x5, R12 ;  /* 0x00000005090c7825 */ /* 0x004fc600078e020c */
[----:B------:R-:W-:Y:S02]  /*11a930*/  LEA.HI.X R215, R10, UR7, R11, 0x3, P3 ;  /* 0x000000070ad77c11 */ /* 0x000fe400098f1c0b */
[----:B------:R-:W-:Y:S02]  /*11a940*/  LEA R10, P3, R12, UR6, 0x3 ;  /* 0x000000060c0a7c11 */ /* 0x000fe4000f8618ff */
[----:B------:R-:W-:Y:S01]  /*11a950*/  R2UR UR6, R212 ;  /* 0x00000000d40672ca */ /* 0x000fe200000e0000 */
[----:B------:R-:W2:Y:S01]  /*11a960*/  LDG.E.64 R222, desc[UR10][R214.64+0xb248] ;  /* 0x00b2480ad6de7981 */ /* 0x000ea2000c1e1b00 */
[----:B------:R-:W-:Y:S02]  /*11a970*/  LEA.HI.X R11, R12, UR7, R13, 0x3, P3 ;  /* 0x000000070c0b7c11 */ /* 0x000fe400098f1c0d */
[----:B------:R-:W-:Y:S01]  /*11a980*/  R2UR UR7, R213 ;  /* 0x00000000d50772ca */ /* 0x000fe200000e0000 */
[----:B------:R-:W3:Y:S04]  /*11a990*/  LDG.E.64 R12, desc[UR12][R224.64] ;  /* 0x0000000ce00c7981 */ /* 0x000ee8000c1e1b00 */
[----:B------:R-:W5:Y:S04]  /*11a9a0*/  LDG.E.64 R214, desc[UR16][R214.64+0xb180] ;  /* 0x00b18010d6d67981 */ /* 0x000f68000c1e1b00 */
[----:B------:R-:W4:Y:S04]  /*11a9b0*/  LDG.E.64 R224, desc[UR20][R224.64+0x1388] ;  /* 0x00138814e0e07981 */ /* 0x000f28000c1e1b00 */
[----:B------:R-:W3:Y:S04]  /*11a9c0*/  LDG.E.64 R22, desc[UR6][R10.64+0xb248] ;  /* 0x00b248060a167981 */ /* 0x000ee8000c1e1b00 */
[----:B------:R-:W4:Y:S01]  /*11a9d0*/  LDG.E.64 R10, desc[UR18][R10.64+0xb180] ;  /* 0x00b180120a0a7981 */ /* 0x000f22000c1e1b00 */
[----:B------:R-:W-:Y:S01]  /*11a9e0*/  UMOV UR6, 0xff800000 ;  /* 0xff80000000067882 */ /* 0x000fe20000000000 */
[----:B------:R-:W-:Y:S01]  /*11a9f0*/  UMOV UR7, 0x41cdcd64 ;  /* 0x41cdcd6400077882 */ /* 0x000fe20000000000 */
[----:B--2---:R-:W-:-:S02]  /*11aa00*/  DADD R220, R220, R222 ;  /* 0x00000000dcdc7229 */ /* 0x004fc400000000de */
[----:B-----5:R-:W-:-:S06]  /*11aa10*/  DADD R214, R218, R214 ;  /* 0x00000000dad67229 */ /* 0x020fcc00000000d6 */
[----:B---3--:R-:W-:Y:S02]  /*11aa20*/  DADD R22, R220, R22 ;  /* 0x00000000dc167229 */ /* 0x008fe40000000016 */
        /* <DEDUP_REMOVED lines=9> */
.L_x_5540:
[----:B------:R-:W-:-:S04]  /*11aac0*/  ISETP.NE.AND P3, PT, R9, 0x1, PT ;  /* 0x000000010900780c */ /* 0x000fc80003f65270 */
[----:B------:R-:W-:-:S13]  /*11aad0*/  ISETP.NE.OR P3, PT, R228, 0x1, P3 ;  /* 0x00000001e400780c */ /* 0x000fda0001f65670 */
[----:B------:R-:W-:Y:S05]  /*11aae0*/  @P3 BRA `(.L_x_5545) ;  /* 0x0000000400e43947 */ /* 0x000fea0003800000 */
[----:B------:R-:W-:Y:S01]  /*11aaf0*/  VIADD R215, R1, 0x86 ;  /* 0x0000008601d77836 */ /* 0x000fe20000000000 */
[----:B------:R-:W3:Y:S01]  /*11ab00*/  LDL.U8 R23, [R205+0x1b] ;  /* 0x00001b00cd177983 */ /* 0x000ee20000100000 */
[----:B------:R-:W4:Y:S02]  /*11ab10*/  LDC.64 R220, c[0x0][0x428] ;  /* 0x00010a00ffdc7b82 */ /* 0x000f240000000a00 */
[C---:B------:R-:W-:Y:S01]  /*11ab20*/  IMAD.IADD R13, R215.reuse, 0x1, R24 ;  /* 0x00000001d70d7824 */ /* 0x040fe200078e0218 */
[----:B------:R-:W3:Y:S04]  /*11ab30*/  LDL.U8 R214, [R205+0x1a] ;  /* 0x00001a00cdd67983 */ /* 0x000ee80000100000 */
[----:B------:R-:W5:Y:S04]  /*11ab40*/  LDL.U8 R22, [R226] ;  /* 0x00000000e2167983 */ /* 0x000f680000100000 */
[----:B------:R-:W2:Y:S04]  /*11ab50*/  LDL.U8 R12, [R13+0x1] ;  /* 0x000001000d0c7983 */ /* 0x000ea80000100000 */
[----:B------:R-:W4:Y:S04]  /*11ab60*/  LDL.S8 R10, [R226+-0x1] ;  /* 0xffffff00e20a7983 */ /* 0x000f280000100200 */
[----:B------:R-:W2:Y:S01]  /*11ab70*/  LDL.U8 R13, [R13] ;  /* 0x000000000d0d7983 */ /* 0x000ea20000100000 */
[----:B------:R-:W-:-:S05]  /*11ab80*/  IMAD.IADD R11, R215, 0x1, R19 ;  /* 0x00000001d70b7824 */ /* 0x000fca00078e0213 */
[----:B------:R-:W4:Y:S04]  /*11ab90*/  LDL.U8 R9, [R11+0x1b] ;  /* 0x00001b000b097983 */ /* 0x000f280000100000 */
[----:B------:R-:W4:Y:S01]  /*11aba0*/  LDL.S8 R11, [R11+0x1c] ;  /* 0x00001c000b0b7983 */ /* 0x000f220000100200 */
        /* <DEDUP_REMOVED lines=12> */
[----:B---3--:R-:W-:Y:S02]  /*11ac70*/  PRMT R23, R214, 0x3340, R23 ;  /* 0x00003340d6177816 */ /* 0x008fe40000000017 */
[----:B-----5:R-:W-:Y:S02]  /*11ac80*/  PRMT R22, R22, 0x3340, RZ ;  /* 0x0000334016167816 */ /* 0x020fe400000000ff */
[----:B--2---:R-:W-:Y:S02]  /*11ac90*/  PRMT R12, R13, 0x3340, R12 ;  /* 0x000033400d0c7816 */ /* 0x004fe4000000000c */
[----:B------:R-:W-:-:S02]  /*11aca0*/  PRMT R13, R23, 0x5410, R22 ;  /* 0x00005410170d7816 */ /* 0x000fc40000000016 */
[----:B------:R-:W2:Y:S01]  /*11acb0*/  LDC.64 R22, c[0x0][0x410] ;  /* 0x00010400ff167b82 */ /* 0x000ea20000000a00 */
[----:B----4-:R-:W-:Y:S02]  /*11acc0*/  PRMT R9, R9, 0x3340, RZ ;  /* 0x0000334009097816 */ /* 0x010fe400000000ff */
[----:B------:R-:W-:Y:S02]  /*11acd0*/  IDP.4A.S8.U8 R10, R13, UR6, R10 ;  /* 0x000000060d0a7c26 */ /* 0x000fe4000800020a */
        /* <DEDUP_REMOVED lines=54> */
.L_x_5547:
[----:B------:R-:W-:Y:S05]  /*11b040*/  BSYNC.RECONVERGENT B5 ;  /* 0x0000000000057941 */ /* 0x000fea0003800200 */
.L_x_5546:
        /* <DEDUP_REMOVED lines=28> */
.L_x_5549:
[----:B------:R-:W-:Y:S05]  /*11b210*/  BSYNC.RECONVERGENT B5 ;  /* 0x0000000000057941 */ /* 0x000fea0003800200 */
.L_x_5548:
[----:B------:R-:W-:-:S06]  /*11b220*/  DSETP.GE.AND P3, PT, R22, R12, PT ;  /* 0x0000000c1600722a */ /* 0x000fcc0003f66000 */
[----:B------:R-:W-:Y:S02]  /*11b230*/  FSEL R10, R222, RZ, P3 ;  /* 0x000000ffde0a7208 */ /* 0x000fe40001800000 */
[----:B------:R-:W-:Y:S02]  /*11b240*/  FSEL R11, R223, -1.875, P3 ;  /* 0xbff00000df0b7808 */ /* 0x000fe40001800000 */
[----:B------:R-:W-:Y:S02]  /*11b250*/  FSEL R12, R224, RZ, P3 ;  /* 0x000000ffe00c7208 */ /* 0x000fe40001800000 */
[----:B------:R-:W-:Y:S01]  /*11b260*/  FSEL R13, R225, +QNAN , P3 ;  /* 0x7ff00000e10d7808 */ /* 0x000fe20001800000 */
[----:B------:R-:W-:Y:S06]  /*11b270*/  BRA `(.L_x_5544) ;  /* 0x0000000400107947 */ /* 0x000fec0003800000 */
.L_x_5545:
[----:B------:R-:W-:Y:S01]  /*11b280*/  VIADD R22, R1, 0x86 ;  /* 0x0000008601167836 */ /* 0x000fe20000000000 */
[----:B------:R-:W3:Y:S04]  /*11b290*/  LDL.U8 R23, [R205+0x1b] ;  /* 0x00001b00cd177983 */ /* 0x000ee80000100000 */
[----:B------:R-:W3:Y:S01]  /*11b2a0*/  LDL.U8 R214, [R205+0x1a] ;  /* 0x00001a00cdd67983 */ /* 0x000ee20000100000 */
[----:B------:R-:W-:-:S03]  /*11b2b0*/  IMAD.IADD R12, R22, 0x1, R24 ;  /* 0x00000001160c7824 */ /* 0x000fc600078e0218 */
[----:B------:R-:W4:Y:S01]  /*11b2c0*/  LDL.S8 R11, [R226+-0x1] ;  /* 0xffffff00e20b7983 */ /* 0x000f220000100200 */
[----:B------:R-:W-:Y:S01]  /*11b2d0*/  R2UR UR10, R212 ;  /* 0x00000000d40a72ca */ /* 0x000fe200000e0000 */
[----:B------:R-:W-:Y:S01]  /*11b2e0*/  UMOV UR6, 0x5197d ;  /* 0x0005197d00067882 */ /* 0x000fe20000000000 */
[C---:B------:R-:W-:Y:S01]  /*11b2f0*/  R2UR UR11, R213.reuse ;  /* 0x00000000d50b72ca */ /* 0x040fe200000e0000 */
[----:B------:R-:W5:Y:S01]  /*11b300*/  LDL.U8 R215, [R12+0x1] ;  /* 0x000001000cd77983 */ /* 0x000f620000100000 */
[----:B------:R-:W-:Y:S01]  /*11b310*/  IMAD.IADD R10, R22, 0x1, R19 ;  /* 0x00000001160a7824 */ /* 0x000fe200078e0213 */
[----:B------:R-:W-:Y:S01]  /*11b320*/  R2UR UR14, R212 ;  /* 0x00000000d40e72ca */ /* 0x000fe200000e0000 */
[----:B------:R-:W0:Y:S01]  /*11b330*/  LDC.64 R230, c[0x0][0x428] ;  /* 0x00010a00ffe67b82 */ /* 0x000e220000000a00 */
[----:B------:R-:W2:Y:S04]  /*11b340*/  LDL.U8 R22, [R226] ;  /* 0x00000000e2167983 */ /* 0x000ea80000100000 */
[----:B------:R-:W5:Y:S04]  /*11b350*/  LDL.U8 R12, [R12] ;  /* 0x000000000c0c7983 */ /* 0x000f680000100000 */
[----:B------:R-:W3:Y:S04]  /*11b360*/  LDL.U8 R218, [R10+0x1b] ;  /* 0x00001b000ada7983 */ /* 0x000ee80000100000 */
        /* <DEDUP_REMOVED lines=12> */
[----:B-----5:R-:W-:Y:S02]  /*11b430*/  PRMT R215, R12, 0x3340, R215 ;  /* 0x000033400cd77816 */ /* 0x020fe400000000d7 */
[----:B------:R-:W5:Y:S01]  /*11b440*/  LDC.64 R12, c[0x0][0x410] ;  /* 0x00010400ff0c7b82 */ /* 0x000f620000000a00 */
[----:B---3--:R-:W-:-:S04]  /*11b450*/  PRMT R218, R218, 0x3340, RZ ;  /* 0x00003340dada7816 */ /* 0x008fc800000000ff */
[----:B------:R-:W-:Y:S02]  /*11b460*/  PRMT R215, R215, 0x5410, R218 ;  /* 0x00005410d7d77816 */ /* 0x000fe400000000da */
[----:B------:R-:W-:Y:S02]  /*11b470*/  PRMT R23, R214, 0x3340, R23 ;  /* 0x00003340d6177816 */ /* 0x000fe40000000017 */
[----:B--2---:R-:W-:Y:S01]  /*11b480*/  PRMT R22, R22, 0x3340, RZ ;  /* 0x0000334016167816 */ /* 0x004fe200000000ff */
[----:B----4-:R-:W-:-:S03]  /*11b490*/  IDP.4A.S8.U8 R215, R215, UR6, R10 ;  /* 0x00000006d7d77c26 */ /* 0x010fc6000800020a */
[----:B------:R-:W-:Y:S01]  /*11b4a0*/  PRMT R22, R23, 0x5410, R22 ;  /* 0x0000541017167816 */ /* 0x000fe20000000016 */
[----:B------:R-:W-:-:S04]  /*11b4b0*/  UMOV UR6, 0x57d19 ;  /* 0x00057d1900067882 */ /* 0x000fc80000000000 */
[----:B------:R-:W-:Y:S01]  /*11b4c0*/  IDP.4A.S8.U8 R11, R22, UR6, R11 ;  /* 0x00000006160b7c26 */ /* 0x000fe2000800020b */
[----:B------:R-:W-:Y:S01]  /*11b4d0*/  R2UR UR6, R212 ;  /* 0x00000000d40672ca */ /* 0x000fe200000e0000 */
[----:B-----5:R-:W-:-:S05]  /*11b4e0*/  IMAD.WIDE R214, R215, 0x8, R12 ;  /* 0x00000008d7d67825 */ /* 0x020fca00078e020c */
        /* <DEDUP_REMOVED lines=29> */
.L_x_5544:
[----:B------:R-:W-:Y:S05]  /*11b6c0*/  BSYNC.RECONVERGENT B0 ;  /* 0x0000000000007941 */ /* 0x000fea0003800200 */
.L_x_5539:
        /* <DEDUP_REMOVED lines=19> */
[----:B------:R-:W3:Y:S01]  /*11b800*/  LDG.E.64 R10, desc[UR6][R200.64] ;  /* 0x00000006c80a7981 */ /* 0x000ee2000c1e1b00 */
[----:B------:R-:W-:Y:S01]  /*11b810*/  IMAD.MOV.U32 R220, RZ, RZ, R13 ;  /* 0x000000ffffdc7224 */ /* 0x000fe200078e000d */
[C-C-:B---3--:R-:W-:Y:S01]  /*11b820*/  DSETP.MAX.AND P6, P3, |R10|.reuse, |R12|.reuse, PT ;  /* 0x4000000c0a00722a */ /* 0x148fe20003bcf200 */
        /* <DEDUP_REMOVED lines=10> */
.L_x_5551:
[----:B------:R-:W-:-:S13]  /*11b8d0*/  ISETP.GT.AND P3, PT, R24, 0x1, PT ;  /* 0x000000011800780c */ /* 0x000fda0003f64270 */
[----:B------:R-:W-:Y:S05]  /*11b8e0*/  @!P3 BREAK.RELIABLE B0 ;  /* 0x000000000000b942 */ /* 0x000fea0003800100 */
[----:B------:R-:W-:Y:S05]  /*11b8f0*/  @!P3 BRA `(.L_x_5538) ;  /* 0x000000000050b947 */ /* 0x000fea0003800000 */
[----:B------:R-:W-:Y:S05]  /*11b900*/  BSYNC.RELIABLE B0 ;  /* 0x0000000000007941 */ /* 0x000fea0003800100 */
.L_x_5550:
[----:B------:R-:W-:Y:S02]  /*11b910*/  VIADD R19, R19, 0x1 ;  /* 0x0000000113137836 */ /* 0x000fe40000000000 */
[----:B------:R-:W-:-:S03]  /*11b920*/  VIADD R24, R24, 0xffffffff ;  /* 0xffffffff18187836 */ /* 0x000fc60000000000 */
[----:B------:R-:W-:-:S13]  /*11b930*/  ISETP.GE.AND P3, PT, R19, R0, PT ;  /* 0x000000001300720c */ /* 0x000fda0003f66270 */
[----:B------:R-:W-:Y:S05]  /*11b940*/  @!P3 BRA `(.L_x_5553) ;  /* 0xffffffe8004cb947 */ /* 0x000fea000383ffff */
[----:B------:R-:W-:Y:S05]  /*11b950*/  BRA `(.L_x_5538) ;  /* 0x0000000000387947 */ /* 0x000fea0003800000 */
.L_x_5552:
[----:B------:R-:W3:Y:S01]  /*11b960*/  LDC.64 R12, c[0x0][0x430] ;  /* 0x00010c00ff0c7b82 */ /* 0x000ee20000000a00 */
        /* <DEDUP_REMOVED lines=8> */
[----:B---3--:R-:W-:-:S04]  /*11b9f0*/  IMAD.WIDE R10, R10, 0x4, R12 ;  /* 0x000000040a0a7825 */ /* 0x008fc800078e020c */
[----:B------:R-:W-:Y:S01]  /*11ba00*/  IMAD.WIDE R12, R0, 0x4, R12 ;  /* 0x00000004000c7825 */ /* 0x000fe200078e020c */
[----:B------:R3:W-:Y:S03]  /*11ba10*/  STG.E desc[UR6][R10.64], R19 ;  /* 0x000000130a007986 */ /* 0x0007e6000c101906 */
[----:B------:R-:W-:Y:S01]  /*11ba20*/  IMAD.MOV.U32 R0, RZ, RZ, R19 ;  /* 0x000000ffff007224 */ /* 0x000fe200078e0013 */
[----:B------:R3:W-:Y:S06]  /*11ba30*/  STG.E desc[UR8][R12.64], R24 ;  /* 0x000000180c007986 */ /* 0x0007ec000c101908 */
.L_x_5538:
[----:B------:R-:W-:Y:S05]  /*11ba40*/  BSYNC.RECONVERGENT B1 ;  /* 0x0000000000017941 */ /* 0x000fea0003800200 */
.L_x_5537:
[C---:B------:R-:W-:Y:S01]  /*11ba50*/  ISETP.LT.U32.AND P3, PT, R8.reuse, 0x20, PT ;  /* 0x000000200800780c */ /* 0x040fe20003f61070 */
[----:B------:R-:W-:-:S12]  /*11ba60*/  VIADD R8, R8, 0x1 ;  /* 0x0000000108087836 */ /* 0x000fd80000000000 */
[----:B------:R-:W-:Y:S05]  /*11ba70*/  @P2 BRA P3, `(.L_x_5554) ;  /* 0xffffffe400782947 */ /* 0x000fea000183ffff */
.L_x_5536:
[----:B------:R-:W-:Y:S05]  /*11ba80*/  BSYNC.RECONVERGENT B2 ;  /* 0x0000000000027941 */ /* 0x000fea0003800200 */
.L_x_5535:
[----:B---3--:R-:W-:-:S04]  /*11ba90*/  VIADD R9, R1, 0x86 ;  /* 0x0000008601097836 */ /* 0x008fc80000000000 */
[C---:B------:R-:W-:Y:S02]  /*11baa0*/  IMAD.IADD R19, R9.reuse, 0x1, R3 ;  /* 0x0000000109137824 */ /* 0x040fe400078e0203 */
[----:B------:R-:W-:-:S04]  /*11bab0*/  IMAD.IADD R8, R9, 0x1, R0 ;  /* 0x0000000109087824 */ /* 0x000fc800078e0200 */
[----:B------:R-:W5:Y:S04]  /*11bac0*/  LDL.U8 R19, [R19] ;  /* 0x0000000013137983 */ /* 0x000f680000100000 */
[----:B------:R-:W5:Y:S01]  /*11bad0*/  LDL.U8 R8, [R8+0x1b] ;  /* 0x00001b0008087983 */ /* 0x000f620000100000 */
[----:B------:R-:W-:Y:S05]  /*11bae0*/  BRA `(.L_x_5555) ;  /* 0xffffffc4001c7947 */ /* 0x000fea000383ffff */
.L_x_5532:
[----:B------:R-:W-:Y:S05]  /*11baf0*/  BSYNC.RECONVERGENT B3 ;  /* 0x0000000000037941 */ /* 0x000fea0003800200 */
.L_x_5508:
[C---:B------:R-:W-:Y:S02]  /*11bb00*/  R2UR UR6, R212.reuse ;  /* 0x00000000d40672ca */ /* 0x040fe400000e0000 */
[C---:B------:R-:W-:Y:S02]  /*11bb10*/  R2UR UR7, R213.reuse ;  /* 0x00000000d50772ca */ /* 0x040fe400000e0000 */
[----:B------:R-:W-:Y:S02]  /*11bb20*/  R2UR UR8, R212 ;  /* 0x00000000d40872ca */ /* 0x000fe400000e0000 */
[----:B------:R-:W-:-:S09]  /*11bb30*/  R2UR UR9, R213 ;  /* 0x00000000d50972ca */ /* 0x000fd200000e0000 */
[----:B------:R-:W3:Y:S04]  /*11bb40*/  LDG.E.64 R8, desc[UR6][R198.64] ;  /* 0x00000006c6087981 */ /* 0x000ee8000c1e1b00 */
[----:B------:R-:W4:Y:S01]  /*11bb50*/  LDG.E.64 R198, desc[UR8][R198.64+0x1388] ;  /* 0x00138808c6c67981 */ /* 0x000f22000c1e1b00 */
[----:B------:R-:W-:Y:S01]  /*11bb60*/  BSSY.RECONVERGENT B1, `(.L_x_5556) ;  /* 0x00001c8000017945 */ /* 0x000fe20003800200 */
[----:B------:R-:W-:Y:S02]  /*11bb70*/  IMAD.MOV.U32 R10, RZ, RZ, 0x0 ;  /* 0x00000000ff0a7424 */ /* 0x000fe400078e00ff */
[----:B------:R-:W-:Y:S01]  /*11bb80*/  IMAD.MOV.U32 R11, RZ, RZ, 0x3fe00000 ;  /* 0x3fe00000ff0b7424 */ /* 0x000fe200078e00ff */
[----:B---3--:R-:W-:Y:S02]  /*11bb90*/  DADD R8, R8, R38 ;  /* 0x0000000008087229 */ /* 0x008fe40000000026 */
[----:B----4-:R-:W-:Y:S01]  /*11bba0*/  DADD R198, R198, R40 ;  /* 0x00000000c6c67229 */ /* 0x010fe20000000028 */
        /* <DEDUP_REMOVED lines=14> */
.L_x_5562:
[----:B------:R-:W3:Y:S01]  /*11bc90*/  LDC.64 R10, c[0x0][0x430] ;  /* 0x00010c00ff0a7b82 */ /* 0x000ee20000000a00 */
[----:B------:R-:W-:Y:S01]  /*11bca0*/  R2UR UR6, R212 ;  /* 0x00000000d40672ca */ /* 0x000fe200000e0000 */
[----:B------:R-:W-:Y:S01]  /*11bcb0*/  IMAD.IADD R19, R18, 0x1, R12 ;  /* 0x0000000112137824 */ /* 0x000fe200078e020c */
[C---:B------:R-:W-:Y:S02]  /*11bcc0*/  R2UR UR7, R213.reuse ;  /* 0x00000000d50772ca */ /* 0x040fe400000e0000 */
[----:B------:R-:W-:Y:S02]  /*11bcd0*/  R2UR UR8, R212 ;  /* 0x00000000d40872ca */ /* 0x000fe400000e0000 */
[----:B------:R-:W-:Y:S01]  /*11bce0*/  R2UR UR9, R213 ;  /* 0x00000000d50972ca */ /* 0x000fe200000e0000 */
[----:B---3--:R-:W-:-:S08]  /*11bcf0*/  IMAD.WIDE R10, R19, 0x4, R10 ;  /* 0x00000004130a7825 */ /* 0x008fd000078e020a */
[----:B------:R-:W3:Y:S04]  /*11bd00*/  LDG.E R207, desc[UR6][R10.64] ;  /* 0x000000060acf7981 */ /* 0x000ee8000c1e1900 */
[----:B------:R-:W4:Y:S04]  /*11bd10*/  LDG.E R206, desc[UR8][R10.64+0x4] ;  /* 0x000004080ace7981 */ /* 0x000f28000c1e1900 */
[----:B------:R-:W5:Y:S04]  /*11bd20*/  LDG.E R205, desc[UR6][R10.64+0x8] ;  /* 0x000008060acd7981 */ /* 0x000f68000c1e1900 */
[----:B------:R-:W2:Y:S04]  /*11bd30*/  LDG.E R203, desc[UR8][R10.64+0xc] ;  /* 0x00000c080acb7981 */ /* 0x000ea8000c1e1900 */
        /* <DEDUP_REMOVED lines=11> */
[----:B------:R0:W2:Y:S01]  /*11bdf0*/  LDG.E R10, desc[UR8][R10.64+0x3c] ;  /* 0x00003c080a0a7981 */ /* 0x0000a2000c1e1900 */
[----:B------:R-:W-:-:S02]  /*11be00*/  VIADD R12, R12, 0x10 ;  /* 0x000000100c0c7836 */ /* 0x000fc40000000000 */
[----:B0-----:R-:W-:Y:S01]  /*11be10*/  VIADD R11, R0, 0x1 ;  /* 0x00000001000b7836 */ /* 0x001fe20000000000 */
[----:B---3--:R-:W-:Y:S02]  /*11be20*/  ISETP.GT.AND P1, PT, R207, RZ, PT ;  /* 0x000000ffcf00720c */ /* 0x008fe40003f24270 */
[----:B----4-:R-:W-:-:S11]  /*11be30*/  ISETP.GT.AND P2, PT, R206, RZ, PT ;  /* 0x000000ffce00720c */ /* 0x010fd60003f44270 */
[----:B------:R-:W-:Y:S01]  /*11be40*/  @!P1 IMAD.MOV R11, RZ, RZ, R0 ;  /* 0x000000ffff0b9224 */ /* 0x000fe200078e0200 */
[----:B-----5:R-:W-:-:S03]  /*11be50*/  ISETP.GT.AND P1, PT, R205, RZ, PT ;  /* 0x000000ffcd00720c */ /* 0x020fc60003f24270 */
[----:B------:R-:W-:Y:S02]  /*11be60*/  VIADD R0, R11, 0x1 ;  /* 0x000000010b007836 */ /* 0x000fe40000000000 */
[----:B------:R-:W-:Y:S01]  /*11be70*/  @!P2 IMAD.MOV R0, RZ, RZ, R11 ;  /* 0x000000ffff00a224 */ /* 0x000fe200078e020b */
[----:B--2---:R-:W-:-:S03]  /*11be80*/  ISETP.GT.AND P2, PT, R203, RZ, PT ;  /* 0x000000ffcb00720c */ /* 0x004fc60003f44270 */
        /* <DEDUP_REMOVED lines=42> */
.L_x_5561:
[----:B------:R-:W-:Y:S05]  /*11c130*/  BSYNC.RECONVERGENT B2 ;  /* 0x0000000000027941 */ /* 0x000fea0003800200 */
.L_x_5560:
[----:B------:R-:W-:Y:S05]  /*11c140*/  @!P0 BRA `(.L_x_5559) ;  /* 0x0000000400a48947 */ /* 0x000fea0003800000 */
[----:B------:R-:W-:Y:S01]  /*11c150*/  ISETP.GE.U32.AND P1, PT, R13, 0x8, PT ;  /* 0x000000080d00780c */ /* 0x000fe20003f26070 */
[----:B------:R-:W-:Y:S01]  /*11c160*/  BSSY.RECONVERGENT B2, `(.L_x_5563) ;  /* 0x000002c000027945 */ /* 0x000fe20003800200 */
[----:B------:R-:W-:-:S04]  /*11c170*/  LOP3.LUT R12, R25, 0x7, RZ, 0xc0, !PT ;  /* 0x00000007190c7812 */ /* 0x000fc800078ec0ff */
[----:B------:R-:W-:-:S07]  /*11c180*/  ISETP.NE.AND P0, PT, R12, RZ, PT ;  /* 0x000000ff0c00720c */ /* 0x000fce0003f05270 */
[----:B------:R-:W-:Y:S06]  /*11c190*/  @!P1 BRA `(.L_x_5564) ;  /* 0x0000000000a09947 */ /* 0x000fec0003800000 */
        /* <DEDUP_REMOVED lines=40> */
.L_x_5564:
[----:B------:R-:W-:Y:S05]  /*11c420*/  BSYNC.RECONVERGENT B2 ;  /* 0x0000000000027941 */ /* 0x000fea0003800200 */
.L_x_5563:
        /* <DEDUP_REMOVED lines=27> */
[----:B------:R-:W-:-:S04]  /*11c5e0*/  @!P1 IMAD.MOV R10, RZ, RZ, R0 ;  /* 0x000000ffff0a9224 */ /* 0x000fc800078e0200 */
[----:B------:R-:W-:Y:S02]  /*11c5f0*/  VIADD R0, R10, 0x1 ;  /* 0x000000010a007836 */ /* 0x000fe40000000000 */
[----:B------:R-:W-:-:S07]  /*11c600*/  @!P2 IMAD.MOV R0, RZ, RZ, R10 ;  /* 0x000000ffff00a224 */ /* 0x000fce00078e020a */
.L_x_5566:
[----:B------:R-:W-:Y:S05]  /*11c610*/  BSYNC.RECONVERGENT B2 ;  /* 0x0000000000027941 */ /* 0x000fea0003800200 */
.L_x_5565:
[----:B------:R-:W-:Y:S05]  /*11c620*/  @!P0 BRA `(.L_x_5559) ;  /* 0x00000000006c8947 */ /* 0x000fea0003800000 */
[----:B------:R-:W3:Y:S01]  /*11c630*/  LDC.64 R10, c[0x0][0x430] ;  /* 0x00010c00ff0a7b82 */ /* 0x000ee20000000a00 */
[----:B------:R-:W-:Y:S01]  /*11c640*/  R2UR UR6, R212 ;  /* 0x00000000d40672ca */ /* 0x000fe200000e0000 */
[----:B------:R-:W-:Y:S01]  /*11c650*/  IMAD.IADD R3, R18, 0x1, R3 ;  /* 0x0000000112037824 */ /* 0x000fe200078e0203 */
[----:B------:R-:W-:-:S03]  /*11c660*/  R2UR UR7, R213 ;  /* 0x00000000d50772ca */ /* 0x000fc600000e0000 */
[----:B---3--:R-:W-:-:S10]  /*11c670*/  IMAD.WIDE R10, R3, 0x4, R10 ;  /* 0x00000004030a7825 */ /* 0x008fd400078e020a */
[----:B------:R-:W3:Y:S01]  /*11c680*/  LDG.E R3, desc[UR6][R10.64] ;  /* 0x000000060a037981 */ /* 0x000ee2000c1e1900 */
[----:B------:R-:W-:Y:S02]  /*11c690*/  ISETP.NE.AND P1, PT, R25, 0x1, PT ;  /* 0x000000011900780c */ /* 0x000fe40003f25270 */
[----:B---3--:R-:W-:Y:S01]  /*11c6a0*/  ISETP.GT.AND P0, PT, R3, RZ, PT ;  /* 0x000000ff0300720c */ /* 0x008fe20003f04270 */
        /* <DEDUP_REMOVED lines=9> */
[----:B------:R-:W3:Y:S11]  /*11c740*/  LDG.E R3, desc[UR6][R10.64+0x4] ;  /* 0x000004060a037981 */ /* 0x000ef6000c1e1900 */
[----:B------:R-:W4:Y:S01]  /*11c750*/  @P1 LDG.E R10, desc[UR8][R10.64+0x8] ;  /* 0x000008080a0a1981 */ /* 0x000f22000c1e1900 */
[----:B---3--:R-:W-:Y:S01]  /*11c760*/  ISETP.GT.AND P0, PT, R3, RZ, PT ;  /* 0x000000ff0300720c */ /* 0x008fe20003f04270 */
[----:B------:R-:W-:Y:S01]  /*11c770*/  VIADD R3, R0, 0x1 ;  /* 0x0000000100037836 */ /* 0x000fe20000000000 */
[----:B----4-:R-:W-:-:S11]  /*11c780*/  ISETP.GT.OR P2, PT, R10, RZ, !P1 ;  /* 0x000000ff0a00720c */ /* 0x010fd60004f44670 */
[----:B------:R-:W-:-:S04]  /*11c790*/  @!P0 IMAD.MOV R3, RZ, RZ, R0 ;  /* 0x000000ffff038224 */ /* 0x000fc800078e0200 */
[----:B------:R-:W-:-:S04]  /*11c7a0*/  IMAD.MOV.U32 R0, RZ, RZ, R3 ;  /* 0x000000ffff007224 */ /* 0x000fc800078e0003 */
[----:B------:R-:W-:Y:S02]  /*11c7b0*/  @P1 VIADD R3, R0, 0x1 ;  /* 0x0000000100031836 */ /* 0x000fe40000000000 */
[----:B------:R-:W-:-:S04]  /*11c7c0*/  @!P2 IMAD.MOV R3, RZ, RZ, R0 ;  /* 0x000000ffff03a224 */ /* 0x000fc800078e0200 */
[----:B------:R-:W-:-:S07]  /*11c7d0*/  @P1 IMAD.MOV.U32 R0, RZ, RZ, R3 ;  /* 0x000000ffff001224 */ /* 0x000fce00078e0003 */
.L_x_5559:
[----:B------:R-:W-:Y:S05]  /*11c7e0*/  BSYNC.RECONVERGENT B0 ;  /* 0x0000000000007941 */ /* 0x000fea0003800200 */
.L_x_5558:
        /* <DEDUP_REMOVED lines=12> */
.L_x_5571:
[----:B------:R-:W3:Y:S01]  /*11c8b0*/  LDCU.64 UR6, c[0x0][0x430] ;  /* 0x00008600ff0677ac */ /* 0x000ee20008000a00 */
[----:B------:R-:W4:Y:S01]  /*11c8c0*/  LDC.64 R12, c[0x0][0x430] ;  /* 0x00010c00ff0c7b82 */ /* 0x000f220000000a00 */
[----:B------:R-:W-:Y:S01]  /*11c8d0*/  IADD3 R11, P1, PT, R18, R19, RZ ;  /* 0x00000013120b7210 */ /* 0x000fe20007f3e0ff */
[----:B------:R-:W-:Y:S01]  /*11c8e0*/  IMAD.IADD R25, R14, 0x1, R19 ;  /* 0x000000010e197824 */ /* 0x000fe200078e0213 */
[C---:B------:R-:W-:Y:S02]  /*11c8f0*/  R2UR UR8, R212.reuse ;  /* 0x00000000d40872ca */ /* 0x040fe400000e0000 */
[----:B------:R-:W-:Y:S01]  /*11c900*/  R2UR UR9, R213 ;  /* 0x00000000d50972ca */ /* 0x000fe200000e0000 */
[----:B------:R-:W-:Y:S01]  /*11c910*/  IMAD.X R24, RZ, RZ, R23, P1 ;  /* 0x000000ffff187224 */ /* 0x000fe200008e0617 */
[----:B---3--:R-:W-:Y:S02]  /*11c920*/  LEA R10, P1, R11, UR6, 0x2 ;  /* 0x000000060b0a7c11 */ /* 0x008fe4000f8210ff */
[----:B------:R-:W-:-:S02]  /*11c930*/  R2UR UR6, R212 ;  /* 0x00000000d40672ca */ /* 0x000fc400000e0000 */
[----:B------:R-:W-:Y:S02]  /*11c940*/  LEA.HI.X R11, R11, UR7, R24, 0x2, P1 ;  /* 0x000000070b0b7c11 */ /* 0x000fe400088f1418 */
[----:B------:R-:W-:-:S05]  /*11c950*/  R2UR UR7, R213 ;  /* 0x00000000d50772ca */ /* 0x000fca00000e0000 */
[----:B------:R4:W3:Y:S02]  /*11c960*/  LDG.E R24, desc[UR8][R10.64+0x64] ;  /* 0x000064080a187981 */ /* 0x0008e4000c1e1900 */
[----:B----4-:R-:W-:-:S06]  /*11c970*/  IMAD.WIDE R10, R25, 0x4, R12 ;  /* 0x00000004190a7825 */ /* 0x010fcc00078e020c */
        /* <DEDUP_REMOVED lines=17> */
[----:B---3--:R-:W-:-:S13]  /*11ca90*/  ISETP.GT.AND P1, PT, R24, RZ, PT ;  /* 0x000000ff1800720c */ /* 0x008fda0003f24270 */
[----:B------:R-:W-:Y:S01]  /*11caa0*/  @!P1 IMAD.MOV R11, RZ, RZ, R0 ;  /* 0x000000ffff0b9224 */ /* 0x000fe200078e0200 */
[----:B----4-:R-:W-:-:S03]  /*11cab0*/  ISETP.GT.AND P2, PT, R207, RZ, PT ;  /* 0x000000ffcf00720c */ /* 0x010fc60003f44270 */
[----:B------:R-:W-:Y:S01]  /*11cac0*/  VIADD R0, R11, 0x1 ;  /* 0x000000010b007836 */ /* 0x000fe20000000000 */
[----:B-----5:R-:W-:-:S09]  /*11cad0*/  ISETP.GT.AND P1, PT, R206, RZ, PT ;  /* 0x000000ffce00720c */ /* 0x020fd20003f24270 */
[----:B------:R-:W-:Y:S01]  /*11cae0*/  @!P2 IMAD.MOV R0, RZ, RZ, R11 ;  /* 0x000000ffff00a224 */ /* 0x000fe200078e020b */
[----:B--2---:R-:W-:-:S03]  /*11caf0*/  ISETP.GT.AND P2, PT, R205, RZ, PT ;  /* 0x000000ffcd00720c */ /* 0x004fc60003f44270 */
        /* <DEDUP_REMOVED lines=42> */
.L_x_5570:
[----:B------:R-:W-:Y:S05]  /*11cda0*/  BSYNC.RECONVERGENT B2 ;  /* 0x0000000000027941 */ /* 0x000fea0003800200 */
.L_x_5569:
[----:B------:R-:W-:Y:S05]  /*11cdb0*/  @!P0 BRA `(.L_x_5568) ;  /* 0x0000000400e08947 */ /* 0x000fea0003800000 */
[----:B------:R-:W-:Y:S01]  /*11cdc0*/  ISETP.GE.U32.AND P1, PT, R22, 0x8, PT ;  /* 0x000000081600780c */ /* 0x000fe20003f26070 */
[----:B------:R-:W-:Y:S01]  /*11cdd0*/  BSSY.RECONVERGENT B2, `(.L_x_5572) ;  /* 0x0000031000027945 */ /* 0x000fe20003800200 */
[----:B------:R-:W-:-:S04]  /*11cde0*/  LOP3.LUT R19, R204, 0x7, RZ, 0xc0, !PT ;  /* 0x00000007cc137812 */ /* 0x000fc800078ec0ff */
[----:B------:R-:W-:-:S07]  /*11cdf0*/  ISETP.NE.AND P0, PT, R19, RZ, PT ;  /* 0x000000ff1300720c */ /* 0x000fce0003f05270 */
[----:B------:R-:W-:Y:S06]  /*11ce00*/  @!P1 BRA `(.L_x_5573) ;  /* 0x0000000000b49947 */ /* 0x000fec0003800000 */
[----:B------:R-:W3:Y:S01]  /*11ce10*/  LDCU.64 UR6, c[0x0][0x430] ;  /* 0x00008600ff0677ac */ /* 0x000ee20008000a00 */
[----:B------:R-:W4:Y:S01]  /*11ce20*/  LDC.64 R12, c[0x0][0x430] ;  /* 0x00010c00ff0c7b82 */ /* 0x000f220000000a00 */
[----:B------:R-:W-:Y:S01]  /*11ce30*/  IADD3 R11, P1, PT, R18, R3, RZ ;  /* 0x00000003120b7210 */ /* 0x000fe20007f3e0ff */
[----:B------:R-:W-:Y:S01]  /*11ce40*/  IMAD.IADD R23, R14, 0x1, R3 ;  /* 0x000000010e177824 */ /* 0x000fe200078e0203 */
[----:B------:R-:W-:Y:S02]  /*11ce50*/  R2UR UR8, R212 ;  /* 0x00000000d40872ca */ /* 0x000fe400000e0000 */
[----:B------:R-:W-:Y:S02]  /*11ce60*/  R2UR UR9, R213 ;  /* 0x00000000d50972ca */ /* 0x000fe400000e0000 */
[----:B------:R-:W-:Y:S02]  /*11ce70*/  LEA.HI.X.SX32 R22, R18, RZ, 0x1, P1 ;  /* 0x000000ff12167211 */ /* 0x000fe400008f0eff */
[----:B---3--:R-:W-:-:S02]  /*11ce80*/  LEA R10, P1, R11, UR6, 0x2 ;  /* 0x000000060b0a7c11 */ /* 0x008fc4000f8210ff */
[----:B------:R-:W-:Y:S02]  /*11ce90*/  R2UR UR6, R212 ;  /* 0x00000000d40672ca */ /* 0x000fe400000e0000 */
[----:B------:R-:W-:Y:S02]  /*11cea0*/  LEA.HI.X R11, R11, UR7, R22, 0x2, P1 ;  /* 0x000000070b0b7c11 */ /* 0x000fe400088f1416 */
[----:B------:R-:W-:-:S03]  /*11ceb0*/  R2UR UR7, R213 ;  /* 0x00000000d50772ca */ /* 0x000fc600000e0000 */
[----:B------:R4:W3:Y:S02]  /*11cec0*/  LDG.E R22, desc[UR8][R10.64+0x64] ;  /* 0x000064080a167981 */ /* 0x0008e4000c1e1900 */
[----:B----4-:R-:W-:-:S08]  /*11ced0*/  IMAD.WIDE R10, R23, 0x4, R12 ;  /* 0x00000004170a7825 */ /* 0x010fd000078e020c */
        /* <DEDUP_REMOVED lines=32> */
.L_x_5573:
[----:B------:R-:W-:Y:S05]  /*11d0e0*/  BSYNC.RECONVERGENT B2 ;  /* 0x0000000000027941 */ /* 0x000fea0003800200 */
.L_x_5572:
        /* <DEDUP_REMOVED lines=8> */
[----:B------:R-:W-:Y:S02]  /*11d170*/  IADD3 R13, P1, PT, R18, R3, RZ ;  /* 0x00000003120d7210 */ /* 0x000fe40007f3e0ff */
[----:B------:R-:W-:Y:S02]  /*11d180*/  R2UR UR8, R212 ;  /* 0x00000000d40872ca */ /* 0x000fe400000e0000 */
[----:B------:R-:W-:Y:S02]  /*11d190*/  LEA.HI.X.SX32 R19, R18, RZ, 0x1, P1 ;  /* 0x000000ff12137211 */ /* 0x000fe400008f0eff */
[----:B------:R-:W-:Y:S02]  /*11d1a0*/  R2UR UR9, R213 ;  /* 0x00000000d50972ca */ /* 0x000fe400000e0000 */
[----:B---3--:R-:W-:-:S02]  /*11d1b0*/  LEA R12, P1, R13, UR6, 0x2 ;  /* 0x000000060d0c7c11 */ /* 0x008fc4000f8210ff */
[----:B------:R-:W-:Y:S02]  /*11d1c0*/  R2UR UR6, R212 ;  /* 0x00000000d40672ca */ /* 0x000fe400000e0000 */
[----:B------:R-:W-:Y:S01]  /*11d1d0*/  LEA.HI.X R13, R13, UR7, R19, 0x2, P1 ;  /* 0x000000070d0d7c11 */ /* 0x000fe200088f1413 */
[----:B------:R-:W-:Y:S01]  /*11d1e0*/  IMAD.IADD R19, R14, 0x1, R3 ;  /* 0x000000010e137824 */ /* 0x000fe200078e0203 */
[----:B------:R-:W-:-:S05]  /*11d1f0*/  R2UR UR7, R213 ;  /* 0x00000000d50772ca */ /* 0x000fca00000e0000 */
[----:B------:R-:W3:Y:S01]  /*11d200*/  LDG.E R12, desc[UR8][R12.64+0x64] ;  /* 0x000064080c0c7981 */ /* 0x000ee2000c1e1900 */
[----:B----4-:R-:W-:-:S05]  /*11d210*/  IMAD.WIDE R10, R19, 0x4, R10 ;  /* 0x00000004130a7825 */ /* 0x010fca00078e020a */
[----:B------:R-:W4:Y:S04]  /*11d220*/  LDG.E R19, desc[UR8][R10.64+0x4] ;  /* 0x000004080a137981 */ /* 0x000f28000c1e1900 */
[----:B------:R-:W5:Y:S04]  /*11d230*/  LDG.E R13, desc[UR6][R10.64] ;  /* 0x000000060a0d7981 */ /* 0x000f68000c1e1900 */
[----:B------:R0:W2:Y:S02]  /*11d240*/  LDG.E R10, desc[UR6][R10.64+0x8] ;  /* 0x000008060a0a7981 */ /* 0x0000a4000c1e1900 */
[----:B0-----:R-:W-:-:S02]  /*11d250*/  VIADD R11, R0, 0x1 ;  /* 0x00000001000b7836 */ /* 0x001fc40000000000 */
[----:B------:R-:W-:Y:S01]  /*11d260*/  VIADD R3, R3, 0x4 ;  /* 0x0000000403037836 */ /* 0x000fe20000000000 */
[----:B---3--:R-:W-:Y:S02]  /*11d270*/  ISETP.GT.AND P1, PT, R12, RZ, PT ;  /* 0x000000ff0c00720c */ /* 0x008fe40003f24270 */
[----:B-----5:R-:W-:-:S11]  /*11d280*/  ISETP.GT.AND P2, PT, R13, RZ, PT ;  /* 0x000000ff0d00720c */ /* 0x020fd60003f44270 */
[----:B------:R-:W-:Y:S01]  /*11d290*/  @!P1 IMAD.MOV R11, RZ, RZ, R0 ;  /* 0x000000ffff0b9224 */ /* 0x000fe200078e0200 */
[----:B----4-:R-:W-:-:S03]  /*11d2a0*/  ISETP.GT.AND P1, PT, R19, RZ, PT ;  /* 0x000000ff1300720c */ /* 0x010fc60003f24270 */
[----:B------:R-:W-:Y:S02]  /*11d2b0*/  VIADD R0, R11, 0x1 ;  /* 0x000000010b007836 */ /* 0x000fe40000000000 */
[----:B------:R-:W-:Y:S01]  /*11d2c0*/  @!P2 IMAD.MOV R0, RZ, RZ, R11 ;  /* 0x000000ffff00a224 */ /* 0x000fe200078e020b */
[----:B--2---:R-:W-:-:S03]  /*11d2d0*/  ISETP.GT.AND P2, PT, R10, RZ, PT ;  /* 0x000000ff0a00720c */ /* 0x004fc60003f44270 */
[----:B------:R-:W-:-:S04]  /*11d2e0*/  VIADD R10, R0, 0x1 ;  /* 0x00000001000a7836 */ /* 0x000fc80000000000 */
[----:B------:R-:W-:-:S04]  /*11d2f0*/  @!P1 IMAD.MOV R10, RZ, RZ, R0 ;  /* 0x000000ffff0a9224 */ /* 0x000fc800078e0200 */
[----:B------:R-:W-:Y:S02]  /*11d300*/  VIADD R0, R10, 0x1 ;  /* 0x000000010a007836 */ /* 0x000fe40000000000 */
[----:B------:R-:W-:-:S07]  /*11d310*/  @!P2 IMAD.MOV R0, RZ, RZ, R10 ;  /* 0x000000ffff00a224 */ /* 0x000fce00078e020a */
.L_x_5575:
[----:B------:R-:W-:Y:S05]  /*11d320*/  BSYNC.RECONVERGENT B2 ;  /* 0x0000000000027941 */ /* 0x000fea0003800200 */
.L_x_5574:
[----:B------:R-:W-:Y:S05]  /*11d330*/  @!P0 BRA `(.L_x_5568) ;  /* 0x0000000000808947 */ /* 0x000fea0003800000 */
[----:B------:R-:W3:Y:S01]  /*11d340*/  LDCU.64 UR6, c[0x0][0x430] ;  /* 0x00008600ff0677ac */ /* 0x000ee20008000a00 */
[----:B------:R-:W-:Y:S02]  /*11d350*/  IADD3 R11, P0, PT, R18, R3, RZ ;  /* 0x00000003120b7210 */ /* 0x000fe40007f1e0ff */
[----:B------:R-:W-:Y:S02]  /*11d360*/  R2UR UR8, R212 ;  /* 0x00000000d40872ca */ /* 0x000fe400000e0000 */
[----:B------:R-:W-:Y:S02]  /*11d370*/  R2UR UR9, R213 ;  /* 0x00000000d50972ca */ /* 0x000fe400000e0000 */
[----:B------:R-:W-:Y:S02]  /*11d380*/  LEA.HI.X.SX32 R12, R18, RZ, 0x1, P0 ;  /* 0x000000ff120c7211 */ /* 0x000fe400000f0eff */
[----:B---3--:R-:W-:-:S04]  /*11d390*/  LEA R10, P0, R11, UR6, 0x2 ;  /* 0x000000060b0a7c11 */ /* 0x008fc8000f8010ff */
[----:B------:R-:W-:-:S05]  /*11d3a0*/  LEA.HI.X R11, R11, UR7, R12, 0x2, P0 ;  /* 0x000000070b0b7c11 */ /* 0x000fca00080f140c */
[----:B------:R-:W3:Y:S01]  /*11d3b0*/  LDG.E R10, desc[UR8][R10.64+0x64] ;  /* 0x000064080a0a7981 */ /* 0x000ee2000c1e1900 */
[----:B------:R-:W-:Y:S02]  /*11d3c0*/  ISETP.NE.AND P1, PT, R204, 0x1, PT ;  /* 0x00000001cc00780c */ /* 0x000fe40003f25270 */
[----:B---3--:R-:W-:Y:S01]  /*11d3d0*/  ISETP.GT.AND P0, PT, R10, RZ, PT ;  /* 0x000000ff0a00720c */ /* 0x008fe20003f04270 */
[----:B------:R-:W-:-:S12]  /*11d3e0*/  VIADD R10, R0, 0x1 ;  /* 0x00000001000a7836 */ /* 0x000fd80000000000 */
[----:B------:R-:W-:-:S04]  /*11d3f0*/  @!P0 IMAD.MOV R10, RZ, RZ, R0 ;  /* 0x000000ffff0a8224 */ /* 0x000fc800078e0200 */
[----:B------:R-:W-:Y:S01]  /*11d400*/  IMAD.MOV.U32 R0, RZ, RZ, R10 ;  /* 0x000000ffff007224 */ /* 0x000fe200078e000a */
[----:B------:R-:W-:Y:S06]  /*11d410*/  @!P1 BRA `(.L_x_5568) ;  /* 0x0000000000489947 */ /* 0x000fec0003800000 */
[----:B------:R-:W3:Y:S01]  /*11d420*/  LDC.64 R10, c[0x0][0x430] ;  /* 0x00010c00ff0a7b82 */ /* 0x000ee20000000a00 */
[----:B------:R-:W-:Y:S01]  /*11d430*/  ISETP.NE.AND P1, PT, R204, 0x2, PT ;  /* 0x00000002cc00780c */ /* 0x000fe20003f25270 */
[----:B------:R-:W-:Y:S01]  /*11d440*/  IMAD.IADD R3, R14, 0x1, R3 ;  /* 0x000000010e037824 */ /* 0x000fe200078e0203 */
[----:B------:R-:W-:Y:S02]  /*11d450*/  R2UR UR6, R212 ;  /* 0x00000000d40672ca */ /* 0x000fe400000e0000 */
[----:B------:R-:W-:-:S09]  /*11d460*/  R2UR UR7, R213 ;  /* 0x00000000d50772ca */ /* 0x000fd200000e0000 */
[----:B------:R-:W-:Y:S02]  /*11d470*/  @P1 R2UR UR8, R212 ;  /* 0x00000000d40812ca */ /* 0x000fe400000e0000 */
[----:B------:R-:W-:Y:S01]  /*11d480*/  @P1 R2UR UR9, R213 ;  /* 0x00000000d50912ca */ /* 0x000fe200000e0000 */
[----:B---3--:R-:W-:-:S05]  /*11d490*/  IMAD.WIDE R10, R3, 0x4, R10 ;  /* 0x00000004030a7825 */ /* 0x008fca00078e020a */
[----:B------:R-:W3:Y:S07]  /*11d4a0*/  LDG.E R3, desc[UR6][R10.64] ;  /* 0x000000060a037981 */ /* 0x000eee000c1e1900 */
        /* <DEDUP_REMOVED lines=9> */
.L_x_5568:
[----:B------:R-:W-:Y:S05]  /*11d540*/  BSYNC.RECONVERGENT B0 ;  /* 0x0000000000007941 */ /* 0x000fea0003800200 */
.L_x_5567:
[----:B------:R-:W-:Y:S01]  /*11d550*/  LEA.HI R10, R0, 0xffffffff, RZ, 0x1f ;  /* 0xffffffff000a7811 */ /* 0x000fe200078ff8ff */
[----:B------:R-:W-:Y:S01]  /*11d560*/  UMOV UR6, 0xcccccccd ;  /* 0xcccccccd00067882 */ /* 0x000fe20000000000 */
[----:B------:R-:W-:Y:S01]  /*11d570*/  UMOV UR7, 0x4016cccc ;  /* 0x4016cccc00077882 */ /* 0x000fe20000000000 */
[----:B------:R-:W-:Y:S01]  /*11d580*/  DADD R8, R8, 200 ;  /* 0x4069000008087429 */ /* 0x000fe20000000000 */
[----:B------:R-:W-:Y:S01]  /*11d590*/  BSSY.RECONVERGENT B0, `(.L_x_5576) ;  /* 0x000001e000007945 */ /* 0x000fe20003800200 */
[----:B------:R-:W-:Y:S01]  /*11d5a0*/  DADD R198, R198, -UR6 ;  /* 0x80000006c6c67e29 */ /* 0x000fe20008000000 */
[----:B------:R-:W3:Y:S01]  /*11d5b0*/  I2F.F64 R10, R10 ;  /* 0x0000000a000a7312 */ /* 0x000ee20000201c00 */
[----:B------:R-:W-:Y:S01]  /*11d5c0*/  UMOV UR6, 0x704ff434 ;  /* 0x704ff43400067882 */ /* 0x000fe20000000000 */
[----:B------:R-:W-:-:S05]  /*11d5d0*/  UMOV UR7, 0x3fe0a2b1 ;  /* 0x3fe0a2b100077882 */ /* 0x000fca0000000000 */
[----:B------:R-:W-:Y:S01]  /*11d5e0*/  FSETP.GEU.AND P1, PT, |R9|, 6.5827683646048100446e-37, PT ;  /* 0x036000000900780b */ /* 0x000fe20003f2e200 */
[----:B---3--:R-:W-:Y:S01]  /*11d5f0*/  DFMA R10, R10, -UR6, R198 ;  /* 0x800000060a0a7c2b */ /* 0x008fe200080000c6 */
[----:B------:R-:W-:Y:S01]  /*11d600*/  UMOV UR6, 0x3a29c77a ;  /* 0x3a29c77a00067882 */ /* 0x000fe20000000000 */
[----:B------:R-:W-:-:S06]  /*11d610*/  UMOV UR7, 0x3fffcb92 ;  /* 0x3fffcb9200077882 */ /* 0x000fcc0000000000 */
[----:B------:R-:W-:Y:S01]  /*11d620*/  DFMA R36, R36, UR6, R10 ;  /* 0x0000000624247c2b */ /* 0x000fe2000800000a */
[----:B------:R-:W-:-:S05]  /*11d630*/  IMAD.MOV.U32 R10, RZ, RZ, 0x1 ;  /* 0x00000001ff0a7424 */ /* 0x000fca00078e00ff */
[----:B------:R-:W3:Y:S02]  /*11d640*/  MUFU.RCP64H R11, R37 ;  /* 0x00000025000b7308 */ /* 0x000ee40000001800 */
[----:B---3--:R-:W-:-:S08]  /*11d650*/  DFMA R12, -R36, R10, 1 ;  /* 0x3ff00000240c742b */ /* 0x008fd0000000010a */
        /* <DEDUP_REMOVED lines=16> */
[----:B012---:R-:W-:Y:S05]  /*11d760*/  CALL.REL.NOINC `($__internal_0_$__cuda_sm20_div_rn_f64_full) ;  /* 0x000005e8002c7944 */ /* 0x007fea0003c00000 */
.L_x_5577:
[----:B------:R-:W-:Y:S05]  /*11d770*/  BSYNC.RECONVERGENT B0 ;  /* 0x0000000000007941 */ /* 0x000fea0003800200 */
.L_x_5576:
[----:B------:R-:W-:Y:S01]  /*11d780*/  UMOV UR6, 0x66666666 ;  /* 0x6666666600067882 */ /* 0x000fe20000000000 */
[----:B------:R-:W-:Y:S01]  /*11d790*/  UMOV UR7, 0x40711266 ;  /* 0x4071126600077882 */ /* 0x000fe20000000000 */
[----:B------:R-:W-:Y:S01]  /*11d7a0*/  IMAD.MOV.U32 R8, RZ, RZ, 0x0 ;  /* 0x00000000ff087424 */ /* 0x000fe200078e00ff */
[----:B------:R-:W-:Y:S01]  /*11d7b0*/  DADD R10, R10, -UR6 ;  /* 0x800000060a0a7e29 */ /* 0x000fe20008000000 */
[----:B------:R-:W-:-:S07]  /*11d7c0*/  IMAD.MOV.U32 R9, RZ, RZ, 0x40590000 ;  /* 0x40590000ff097424 */ /* 0x000fce00078e00ff */
[----:B------:R-:W-:-:S11]  /*11d7d0*/  DFMA R10, R10, R8, 0.5 ;  /* 0x3fe000000a0a742b */ /* 0x000fd60000000008 */
.L_x_5557:
[----:B------:R-:W-:Y:S05]  /*11d7e0*/  BSYNC.RECONVERGENT B1 ;  /* 0x0000000000017941 */ /* 0x000fea0003800200 */
.L_x_5556:
[----:B------:R-:W3:Y:S01]  /*11d7f0*/  MUFU.RCP64H R13, 100 ;  /* 0x40590000000d7908 */ /* 0x000ee20000001800 */
[----:B------:R-:W-:Y:S01]  /*11d800*/  IMAD.MOV.U32 R8, RZ, RZ, 0x0 ;  /* 0x00000000ff087424 */ /* 0x000fe200078e00ff */
[----:B------:R-:W-:Y:S01]  /*11d810*/  BSSY.RECONVERGENT B0, `(.L_x_5507) ;  /* 0x0000018000007945 */ /* 0x000fe20003800200 */
[----:B------:R-:W-:Y:S02]  /*11d820*/  IMAD.MOV.U32 R9, RZ, RZ, 0x40590000 ;  /* 0x40590000ff097424 */ /* 0x000fe400078e00ff */
[----:B------:R-:W-:-:S03]  /*11d830*/  IMAD.MOV.U32 R12, RZ, RZ, 0x1 ;  /* 0x00000001ff0c7424 */ /* 0x000fc600078e00ff */
[----:B------:R4:W5:Y:S03]  /*11d840*/  F2I.F64.TRUNC R0, R10 ;  /* 0x0000000a00007311 */ /* 0x000966000030d100 */
[----:B---3--:R-:W-:-:S08]  /*11d850*/  DFMA R22, R12, -R8, 1 ;  /* 0x3ff000000c16742b */ /* 0x008fd00000000808 */
[----:B------:R-:W-:-:S08]  /*11d860*/  DFMA R22, R22, R22, R22 ;  /* 0x000000161616722b */ /* 0x000fd00000000016 */
[----:B------:R-:W-:-:S08]  /*11d870*/  DFMA R22, R12, R22, R12 ;  /* 0x000000160c16722b */ /* 0x000fd0000000000c */
[C---:B----4-:R-:W-:Y:S01]  /*11d880*/  DFMA R10, R22.reuse, -R8, 1 ;  /* 0x3ff00000160a742b */ /* 0x050fe20000000808 */
[----:B-----5:R-:W3:Y:S07]  /*11d890*/  I2F.F64 R8, R0 ;  /* 0x0000000000087312 */ /* 0x020eee0000201c00 */
[----:B------:R-:W-:-:S08]  /*11d8a0*/  DFMA R10, R22, R10, R22 ;  /* 0x0000000a160a722b */ /* 0x000fd00000000016 */
[----:B---3--:R-:W-:Y:S01]  /*11d8b0*/  DMUL R12, R10, R8 ;  /* 0x000000080a0c7228 */ /* 0x008fe20000000000 */
        /* <DEDUP_REMOVED lines=12> */
[----:B012---:R-:W-:Y:S05]  /*11d980*/  CALL.REL.NOINC `($__internal_0_$__cuda_sm20_div_rn_f64_full) ;  /* 0x000005e400a47944 */ /* 0x007fea0003c00000 */
.L_x_5578:
[----:B------:R-:W-:Y:S05]  /*11d990*/  BSYNC.RECONVERGENT B0 ;  /* 0x0000000000007941 */ /* 0x000fea0003800200 */
.L_x_5507:
[----:B------:R-:W-:Y:S05]  /*11d9a0*/  BSYNC.RECONVERGENT B4 ;  /* 0x0000000000047941 */ /* 0x000fea0003800200 */
.L_x_5506:
[----:B------:R-:W3:Y:S01]  /*11d9b0*/  LDC.64 R8, c[0x0][0x3f8] ;  /* 0x0000fe00ff087b82 */ /* 0x000ee20000000a00 */
[----:B------:R-:W-:Y:S02]  /*11d9c0*/  R2UR UR6, R212 ;  /* 0x00000000d40672ca */ /* 0x000fe400000e0000 */
[----:B------:R-:W-:-:S13]  /*11d9d0*/  R2UR UR7, R213 ;  /* 0x00000000d50772ca */ /* 0x000fda00000e0000 */
[----:B---3--:R-:W3:Y:S01]  /*11d9e0*/  LDG.E R8, desc[UR6][R8.64+0x24] ;  /* 0x0000240608087981 */ /* 0x008ee2000c1e1900 */
[----:B------:R-:W-:Y:S02]  /*11d9f0*/  IMAD.MOV.U32 R3, RZ, RZ, 0x5 ;  /* 0x00000005ff037424 */ /* 0x000fe400078e00ff */
[----:B------:R-:W-:Y:S02]  /*11da00*/  IMAD.MOV.U32 R19, RZ, RZ, RZ ;  /* 0x000000ffff137224 */ /* 0x000fe400078e00ff */
[----:B---3--:R-:W-:-:S04]  /*11da10*/  IMAD R0, R8, R3, 0x2c ;  /* 0x0000002c08007424 */ /* 0x008fc800078e0203 */
[----:B------:R-:W3:Y:S02]  /*11da20*/  I2F.F64 R8, R0 ;  /* 0x0000000000087312 */ /* 0x000ee40000201c00 */
[----:B---3--:R-:W-:-:S14]  /*11da30*/  DSETP.GT.AND P0, PT, R10, R8, PT ;  /* 0x000000080a00722a */ /* 0x008fdc0003f04000 */
[----:B------:R-:W-:Y:S05]  /*11da40*/  @P0 BREAK.RELIABLE B6 ;  /* 0x0000000000060942 */ /* 0x000fea0003800100 */
[----:B------:R-:W-:Y:S05]  /*11da50*/  @P0 BRA `(.L_x_4909) ;  /* 0x0000048400e40947 */ /* 0x000fea0003800000 */
[----:B------:R-:W-:Y:S02]  /*11da60*/  R2UR UR6, R212 ;  /* 0x00000000d40672ca */ /* 0x000fe400000e0000 */
[----:B------:R-:W-:-:S13]  /*11da70*/  R2UR UR7, R213 ;  /* 0x00000000d50772ca */ /* 0x000fda00000e0000 */
[----:B------:R-:W3:Y:S01]  /*11da80*/  LDG.E R3, desc[UR6][R210.64+0x4] ;  /* 0x00000406d2037981 */ /* 0x000ee2000c1e1900 */
[----:B------:R-:W-:Y:S02]  /*11da90*/  R2UR UR8, R212 ;  /* 0x00000000d40872ca */ /* 0x000fe400000e0000 */
[----:B------:R-:W-:Y:S01]  /*11daa0*/  R2UR UR9, R213 ;  /* 0x00000000d50972ca */ /* 0x000fe200000e0000 */
[----:B------:R4:W5:Y:S01]  /*11dab0*/  LDG.E R8, desc[UR6][R34.64+0x2c] ;  /* 0x00002c0622087981 */ /* 0x000962000c1e1900 */
[----:B------:R-:W-:Y:S11]  /*11dac0*/  BSSY.RECONVERGENT B0, `(.L_x_5579) ;  /* 0x00000d1000007945 */ /* 0x000ff60003800200 */
[----:B------:R4:W5:Y:S01]  /*11dad0*/  LDG.E R9, desc[UR8][R210.64] ;  /* 0x00000008d2097981 */ /* 0x000962000c1e1900 */
[----:B---3--:R-:W-:-:S04]  /*11dae0*/  LOP3.LUT R0, R3, 0x80000001, RZ, 0xc0, !PT ;  /* 0x8000000103007812 */ /* 0x008fc800078ec0ff */
[----:B------:R-:W-:-:S13]  /*11daf0*/  ISETP.NE.AND P0, PT, R0, 0x1, PT ;  /* 0x000000010000780c */ /* 0x000fda0003f05270 */
[----:B----4-:R-:W-:Y:S05]  /*11db00*/  @!P0 BRA `(.L_x_5580) ;  /* 0x0000000800548947 */ /* 0x010fea0003800000 */
[----:B------:R-:W-:-:S13]  /*11db10*/  ISETP.GE.AND P0, PT, R3, 0x2, PT ;  /* 0x000000020300780c */ /* 0x000fda0003f06270 */
[----:B------:R-:W-:Y:S05]  /*11db20*/  @!P0 BRA `(.L_x_5581) ;  /* 0x0000000000a08947 */ /* 0x000fea0003800000 */
[----:B------:R-:W-:Y:S01]  /*11db30*/  LEA.HI R22, R3, R3, RZ, 0x1 ;  /* 0x0000000303167211 */ /* 0x000fe200078f08ff */
[----:B-----5:R-:W-:Y:S02]  /*11db40*/  IMAD.IADD R0, R9, 0x1, R3 ;  /* 0x0000000109007824 */ /* 0x020fe400078e0203 */
[----:B------:R-:W-:Y:S01]  /*11db50*/  IMAD.MOV.U32 R19, RZ, RZ, RZ ;  /* 0x000000ffff137224 */ /* 0x000fe200078e00ff */
[----:B------:R-:W-:-:S07]  /*11db60*/  SHF.R.S32.HI R22, RZ, 0x1, R22 ;  /* 0x00000001ff167819 */ /* 0x000fce0000011416 */
.L_x_5582:
[----:B------:R-:W3:Y:S01]  /*11db70*/  LDCU.64 UR6, c[0x0][0x380] ;  /* 0x00007000ff0677ac */ /* 0x000ee20008000a00 */
[----:B------:R-:W-:Y:S01]  /*11db80*/  LOP3.LUT R13, RZ, R19, RZ, 0x33, !PT ;  /* 0x00000013ff0d7212 */ /* 0x000fe200078e33ff */
[----:B------:R-:W-:Y:S01]  /*11db90*/  IMAD.IADD R11, R9, 0x1, R19 ;  /* 0x00000001090b7824 */ /* 0x000fe200078e0213 */
[----:B------:R-:W-:Y:S02]  /*11dba0*/  R2UR UR8, R212 ;  /* 0x00000000d40872ca */ /* 0x000fe400000e0000 */
[C---:B------:R-:W-:Y:S01]  /*11dbb0*/  R2UR UR9, R213.reuse ;  /* 0x00000000d50972ca */ /* 0x040fe200000e0000 */
[----:B------:R-:W-:Y:S01]  /*11dbc0*/  IMAD.IADD R13, R0, 0x1, R13 ;  /* 0x00000001000d7824 */ /* 0x000fe200078e020d */
[----:B------:R-:W-:Y:S02]  /*11dbd0*/  R2UR UR10, R212 ;  /* 0x00000000d40a72ca */ /* 0x000fe400000e0000 */
[----:B------:R-:W-:Y:S02]  /*11dbe0*/  R2UR UR11, R213 ;  /* 0x00000000d50b72ca */ /* 0x000fe400000e0000 */
[----:B---3--:R-:W-:-:S02]  /*11dbf0*/  IADD3 R10, P0, PT, R11, UR6, RZ ;  /* 0x000000060b0a7c10 */ /* 0x008fc4000ff1e0ff */
[----:B------:R-:W-:Y:S02]  /*11dc00*/  IADD3 R12, P1, PT, R13, UR6, RZ ;  /* 0x000000060d0c7c10 */ /* 0x000fe4000ff3e0ff */
[----:B------:R-:W-:Y:S02]  /*11dc10*/  LEA.HI.X.SX32 R11, R11, UR7, 0x1, P0 ;  /* 0x000000070b0b7c11 */ /* 0x000fe400080f0eff */
[----:B------:R-:W-:-:S03]  /*11dc20*/  LEA.HI.X.SX32 R13, R13, UR7, 0x1, P1 ;  /* 0x000000070d0d7c11 */ /* 0x000fc600088f0eff */
[----:B------:R-:W3:Y:S04]  /*11dc30*/  LDG.E.U8 R10, desc[UR8][R10.64] ;  /* 0x000000080a0a7981 */ /* 0x000ee8000c1e1100 */
[----:B------:R-:W4:Y:S01]  /*11dc40*/  LDG.E.U8 R12, desc[UR10][R12.64] ;  /* 0x0000000a0c0c7981 */ /* 0x000f22000c1e1100 */
[----:B---3--:R-:W-:Y:S02]  /*11dc50*/  ISETP.EQ.AND P1, PT, R10, 0x41, PT ;  /* 0x000000410a00780c */ /* 0x008fe40003f22270 */
[----:B----4-:R-:W-:-:S13]  /*11dc60*/  ISETP.NE.AND P0, PT, R12, 0x54, PT ;  /* 0x000000540c00780c */ /* 0x010fda0003f05270 */
        /* <DEDUP_REMOVED lines=20> */
.L_x_5581:
[----:B------:R-:W-:Y:S02]  /*11ddb0*/  R2UR UR6, R212 ;  /* 0x00000000d40672ca */ /* 0x000fe400000e0000 */
[----:B------:R-:W-:-:S13]  /*11ddc0*/  R2UR UR7, R213 ;  /* 0x00000000d50772ca */ /* 0x000fda00000e0000 */
[----:B------:R-:W3:Y:S02]  /*11ddd0*/  LDG.E R23, desc[UR6][R30.64+0x4] ;  /* 0x000004061e177981 */ /* 0x000ee4000c1e1900 */
[----:B---3--:R-:W-:-:S04]  /*11dde0*/  LOP3.LUT R0, R23, 0x80000001, RZ, 0xc0, !PT ;  /* 0x8000000117007812 */ /* 0x008fc800078ec0ff */
[----:B------:R-:W-:-:S13]  /*11ddf0*/  ISETP.NE.AND P0, PT, R0, 0x1, PT ;  /* 0x000000010000780c */ /* 0x000fda0003f05270 */
[----:B------:R-:W-:Y:S05]  /*11de00*/  @!P0 BRA `(.L_x_5580) ;  /* 0x0000000400948947 */ /* 0x000fea0003800000 */
[----:B------:R-:W-:-:S13]  /*11de10*/  ISETP.GE.AND P0, PT, R23, 0x2, PT ;  /* 0x000000021700780c */ /* 0x000fda0003f06270 */
[----:B------:R-:W-:Y:S05]  /*11de20*/  @!P0 BRA `(.L_x_5583) ;  /* 0x0000000000ac8947 */ /* 0x000fea0003800000 */
[----:B------:R-:W-:Y:S02]  /*11de30*/  R2UR UR6, R212 ;  /* 0x00000000d40672ca */ /* 0x000fe400000e0000 */
[----:B------:R-:W-:-:S13]  /*11de40*/  R2UR UR7, R213 ;  /* 0x00000000d50772ca */ /* 0x000fda00000e0000 */
[----:B------:R-:W3:Y:S01]  /*11de50*/  LDG.E R0, desc[UR6][R30.64] ;  /* 0x000000061e007981 */ /* 0x000ee2000c1e1900 */
[----:B------:R-:W-:Y:S01]  /*11de60*/  LEA.HI R22, R23, R23, RZ, 0x1 ;  /* 0x0000001717167211 */ /* 0x000fe200078f08ff */
[----:B------:R-:W-:-:S03]  /*11de70*/  IMAD.MOV.U32 R19, RZ, RZ, RZ ;  /* 0x000000ffff137224 */ /* 0x000fc600078e00ff */
[----:B------:R-:W-:Y:S01]  /*11de80*/  SHF.R.S32.HI R22, RZ, 0x1, R22 ;  /* 0x00000001ff167819 */ /* 0x000fe20000011416 */
[----:B---3--:R-:W-:-:S07]  /*11de90*/  IMAD.IADD R23, R0, 0x1, R23 ;  /* 0x0000000100177824 */ /* 0x008fce00078e0217 */
.L_x_5584:
[----:B------:R-:W3:Y:S01]  /*11dea0*/  LDCU.64 UR6, c[0x0][0x380] ;  /* 0x00007000ff0677ac */ /* 0x000ee20008000a00 */
[----:B------:R-:W-:Y:S01]  /*11deb0*/  LOP3.LUT R13, RZ, R19, RZ, 0x33, !PT ;  /* 0x00000013ff0d7212 */ /* 0x000fe200078e33ff */
[----:B------:R-:W-:Y:S01]  /*11dec0*/  IMAD.IADD R11, R0, 0x1, R19 ;  /* 0x00000001000b7824 */ /* 0x000fe200078e0213 */
[C---:B------:R-:W-:Y:S02]  /*11ded0*/  R2UR UR8, R212.reuse ;  /* 0x00000000d40872ca */ /* 0x040fe400000e0000 */
[----:B------:R-:W-:Y:S01]  /*11dee0*/  R2UR UR9, R213 ;  /* 0x00000000d50972ca */ /* 0x000fe200000e0000 */
        /* <DEDUP_REMOVED lines=31> */
.L_x_5583:
[----:B------:R-:W3:Y:S01]  /*11e0e0*/  MUFU.RCP64H R11, 2.2750682830810546875 ;  /* 0x40023357000b7908 */ /* 0x000ee20000001800 */
        /* <DEDUP_REMOVED lines=14> */
[----:B---3--:R-:W-:Y:S01]  /*11e1d0*/  DFMA R12, R10, -R12, 1 ;  /* 0x3ff000000a0c742b */ /* 0x008fe2000000080c */
        /* <DEDUP_REMOVED lines=40> */
.L_x_5580:
        /* <DEDUP_REMOVED lines=55> */
.L_x_5585:
[----:B------:R-:W-:Y:S05]  /*11e7d0*/  BSYNC.RECONVERGENT B0 ;  /* 0x0000000000007941 */ /* 0x000fea0003800200 */
.L_x_5579:
        /* <DEDUP_REMOVED lines=14> */
.L_x_5610:
        /* <DEDUP_REMOVED lines=8> */
[----:B----4-:R-:W-:-:S13]  /*11e940*/  ISETP.GT.AND P1, PT, R19, 0x46, PT ;  /* 0x000000461300780c */ /* 0x010fda0003f24270 */
        /* <DEDUP_REMOVED lines=8> */
.L_x_5591:
[----:B------:R-:W-:Y:S01]  /*11e9d0*/  ISETP.NE.AND P1, PT, R19, 0x47, PT ;  /* 0x000000471300780c */ /* 0x000fe20003f25270 */
[----:B------:R-:W-:-:S12]  /*11e9e0*/  IMAD.MOV.U32 R13, RZ, RZ, 0x2 ;  /* 0x00000002ff0d7424 */ /* 0x000fd800078e00ff */
[----:B------:R-:W-:Y:S05]  /*11e9f0*/  @!P1 BRA `(.L_x_5592) ;  /* 0x0000000000149947 */ /* 0x000fea0003800000 */
[----:B------:R-:W-:-:S13]  /*11ea00*/  ISETP.NE.AND P1, PT, R19, 0x54, PT ;  /* 0x000000541300780c */ /* 0x000fda0003f25270 */
[----:B------:R-:W-:Y:S05]  /*11ea10*/  @!P1 BRA `(.L_x_5594) ;  /* 0x0000000000089947 */ /* 0x000fea0003800000 */
.L_x_5593:
[----:B------:R-:W-:Y:S01]  /*11ea20*/  IMAD.MOV.U32 R13, RZ, RZ, 0x4 ;  /* 0x00000004ff0d7424 */ /* 0x000fe200078e00ff */
[----:B------:R-:W-:Y:S06]  /*11ea30*/  BRA `(.L_x_5592) ;  /* 0x0000000000047947 */ /* 0x000fec0003800000 */
.L_x_5594:
[----:B------:R-:W-:-:S07]  /*11ea40*/  IMAD.MOV.U32 R13, RZ, RZ, 0x3 ;  /* 0x00000003ff0d7424 */ /* 0x000fce00078e00ff */
.L_x_5592:
[----:B------:R-:W-:Y:S05]  /*11ea50*/  BSYNC.RECONVERGENT B2 ;  /* 0x0000000000027941 */ /* 0x000fea0003800200 */
.L_x_5590:
[----:B------:R-:W-:Y:S01]  /*11ea60*/  R2UR UR6, R212 ;  /* 0x00000000d40672ca */ /* 0x000fe200000e0000 */
[----:B------:R-:W-:Y:S01]  /*11ea70*/  VIADD R19, R1, 0x86 ;  /* 0x0000008601137836 */ /* 0x000fe20000000000 */
[----:B------:R-:W-:-:S13]  /*11ea80*/  R2UR UR7, R213 ;  /* 0x00000000d50772ca */ /* 0x000fda00000e0000 */
[----:B------:R-:W4:Y:S01]  /*11ea90*/  LDG.E.U8 R24, desc[UR6][R10.64+0x1] ;  /* 0x000001060a187981 */ /* 0x000f22000c1e1100 */
[----:B------:R-:W-:Y:S01]  /*11eaa0*/  IMAD.IADD R19, R19, 0x1, R9 ;  /* 0x0000000113137824 */ /* 0x000fe200078e0209 */
[----:B------:R-:W-:Y:S04]  /*11eab0*/  BSSY.RECONVERGENT B2, `(.L_x_5595) ;  /* 0x0000013000027945 */ /* 0x000fe80003800200 */
[----:B------:R0:W-:Y:S01]  /*11eac0*/  STL.U8 [R19], R13 ;  /* 0x0000000d13007387 */ /* 0x0001e20000100000 */
[----:B----4-:R-:W-:-:S13]  /*11ead0*/  ISETP.GT.AND P1, PT, R24, 0x46, PT ;  /* 0x000000461800780c */ /* 0x010fda0003f24270 */
        /* <DEDUP_REMOVED lines=8> */
.L_x_5596:
[----:B------:R-:W-:-:S13]  /*11eb60*/  ISETP.NE.AND P1, PT, R24, 0x47, PT ;  /* 0x000000471800780c */ /* 0x000fda0003f25270 */
[----:B------:R-:W-:Y:S05]  /*11eb70*/  @!P1 BRA `(.L_x_5599) ;  /* 0x0000000000149947 */ /* 0x000fea0003800000 */
[----:B------:R-:W-:Y:S01]  /*11eb80*/  ISETP.NE.AND P1, PT, R24, 0x54, PT ;  /* 0x000000541800780c */ /* 0x000fe20003f25270 */
[----:B------:R-:W-:-:S12]  /*11eb90*/  IMAD.MOV.U32 R13, RZ, RZ, 0x3 ;  /* 0x00000003ff0d7424 */ /* 0x000fd800078e00ff */
[----:B------:R-:W-:Y:S05]  /*11eba0*/  @!P1 BRA `(.L_x_5597) ;  /* 0x00000000000c9947 */ /* 0x000fea0003800000 */
.L_x_5598:
[----:B------:R-:W-:Y:S01]  /*11ebb0*/  IMAD.MOV.U32 R13, RZ, RZ, 0x4 ;  /* 0x00000004ff0d7424 */ /* 0x000fe200078e00ff */
[----:B------:R-:W-:Y:S06]  /*11ebc0*/  BRA `(.L_x_5597) ;  /* 0x0000000000047947 */ /* 0x000fec0003800000 */
.L_x_5599:
[----:B------:R-:W-:-:S07]  /*11ebd0*/  IMAD.MOV.U32 R13, RZ, RZ, 0x2 ;  /* 0x00000002ff0d7424 */ /* 0x000fce00078e00ff */
.L_x_5597:
[----:B------:R-:W-:Y:S05]  /*11ebe0*/  BSYNC.RECONVERGENT B2 ;  /* 0x0000000000027941 */ /* 0x000fea0003800200 */
.L_x_5595:
[----:B------:R-:W-:Y:S02]  /*11ebf0*/  R2UR UR6, R212 ;  /* 0x00000000d40672ca */ /* 0x000fe400000e0000 */
[----:B------:R-:W-:-:S13]  /*11ec00*/  R2UR UR7, R213 ;  /* 0x00000000d50772ca */ /* 0x000fda00000e0000 */
[----:B------:R-:W4:Y:S01]  /*11ec10*/  LDG.E.U8 R24, desc[UR6][R10.64+0x2] ;  /* 0x000002060a187981 */ /* 0x000f22000c1e1100 */
[----:B------:R-:W-:Y:S03]  /*11ec20*/  BSSY.RECONVERGENT B2, `(.L_x_5600) ;  /* 0x0000013000027945 */ /* 0x000fe60003800200 */
[----:B------:R0:W-:Y:S01]  /*11ec30*/  STL.U8 [R19+0x1], R13 ;  /* 0x0000010d13007387 */ /* 0x0001e20000100000 */
        /* <DEDUP_REMOVED lines=9> */
.L_x_5601:
[----:B------:R-:W-:-:S13]  /*11ecd0*/  ISETP.NE.AND P1, PT, R24, 0x47, PT ;  /* 0x000000471800780c */ /* 0x000fda0003f25270 */
[----:B------:R-:W-:Y:S05]  /*11ece0*/  @!P1 BRA `(.L_x_5604) ;  /* 0x0000000000149947 */ /* 0x000fea0003800000 */
[----:B------:R-:W-:Y:S01]  /*11ecf0*/  ISETP.NE.AND P1, PT, R24, 0x54, PT ;  /* 0x000000541800780c */ /* 0x000fe20003f25270 */
[----:B------:R-:W-:-:S12]  /*11ed00*/  IMAD.MOV.U32 R13, RZ, RZ, 0x3 ;  /* 0x00000003ff0d7424 */ /* 0x000fd800078e00ff */
[----:B------:R-:W-:Y:S05]  /*11ed10*/  @!P1 BRA `(.L_x_5602) ;  /* 0x00000000000c9947 */ /* 0x000fea0003800000 */
.L_x_5603:
[----:B------:R-:W-:Y:S01]  /*11ed20*/  IMAD.MOV.U32 R13, RZ, RZ, 0x4 ;  /* 0x00000004ff0d7424 */ /* 0x000fe200078e00ff */
[----:B------:R-:W-:Y:S06]  /*11ed30*/  BRA `(.L_x_5602) ;  /* 0x0000000000047947 */ /* 0x000fec0003800000 */
.L_x_5604:
[----:B------:R-:W-:-:S07]  /*11ed40*/  IMAD.MOV.U32 R13, RZ, RZ, 0x2 ;  /* 0x00000002ff0d7424 */ /* 0x000fce00078e00ff */
.L_x_5602:
[----:B------:R-:W-:Y:S05]  /*11ed50*/  BSYNC.RECONVERGENT B2 ;  /* 0x0000000000027941 */ /* 0x000fea0003800200 */
.L_x_5600:
        /* <DEDUP_REMOVED lines=14> */
.L_x_5606:
[----:B------:R-:W-:-:S13]  /*11ee40*/  ISETP.NE.AND P1, PT, R10, 0x47, PT ;  /* 0x000000470a00780c */ /* 0x000fda0003f25270 */
[----:B------:R-:W-:Y:S05]  /*11ee50*/  @!P1 BRA `(.L_x_5609) ;  /* 0x0000000000149947 */ /* 0x000fea0003800000 */
[----:B------:R-:W-:Y:S01]  /*11ee60*/  ISETP.NE.AND P1, PT, R10, 0x54, PT ;  /* 0x000000540a00780c */ /* 0x000fe20003f25270 */
[----:B------:R-:W-:-:S12]  /*11ee70*/  IMAD.MOV.U32 R11, RZ, RZ, 0x3 ;  /* 0x00000003ff0b7424 */ /* 0x000fd800078e00ff */
[----:B------:R-:W-:Y:S05]  /*11ee80*/  @!P1 BRA `(.L_x_5607) ;  /* 0x00000000000c9947 */ /* 0x000fea0003800000 */
.L_x_5608:
[----:B------:R-:W-:Y:S01]  /*11ee90*/  IMAD.MOV.U32 R11, RZ, RZ, 0x4 ;  /* 0x00000004ff0b7424 */ /* 0x000fe200078e00ff */
[----:B------:R-:W-:Y:S06]  /*11eea0*/  BRA `(.L_x_5607) ;  /* 0x0000000000047947 */ /* 0x000fec0003800000 */
.L_x_5609:
[----:B------:R-:W-:-:S07]  /*11eeb0*/  IMAD.MOV.U32 R11, RZ, RZ, 0x2 ;  /* 0x00000002ff0b7424 */ /* 0x000fce00078e00ff */
.L_x_5607:
[----:B------:R-:W-:Y:S05]  /*11eec0*/  BSYNC.RECONVERGENT B2 ;  /* 0x0000000000027941 */ /* 0x000fea0003800200 */
.L_x_5605:
[----:B------:R4:W-:Y:S01]  /*11eed0*/  STL.U8 [R19+0x3], R11 ;  /* 0x0000030b13007387 */ /* 0x0009e20000100000 */
[C---:B------:R-:W-:Y:S02]  /*11eee0*/  VIADD R10, R9.reuse, 0x3 ;  /* 0x00000003090a7836 */ /* 0x040fe40000000000 */
[----:B------:R-:W-:-:S03]  /*11eef0*/  VIADD R9, R9, 0x4 ;  /* 0x0000000409097836 */ /* 0x000fc60000000000 */
[----:B------:R-:W-:-:S13]  /*11ef00*/  ISETP.NE.AND P1, PT, R10, R22, PT ;  /* 0x000000160a00720c */ /* 0x000fda0003f25270 */
[----:B----4-:R-:W-:Y:S05]  /*11ef10*/  @P1 BRA `(.L_x_5610) ;  /* 0xfffffff800681947 */ /* 0x010fea000383ffff */
.L_x_5589:
[----:B------:R-:W-:Y:S05]  /*11ef20*/  BSYNC.RECONVERGENT B0 ;  /* 0x0000000000007941 */ /* 0x000fea0003800200 */
.L_x_5588:
        /* <DEDUP_REMOVED lines=19> */
.L_x_5612:
[----:B------:R-:W-:-:S13]  /*11f060*/  ISETP.NE.AND P1, PT, R19, 0x47, PT ;  /* 0x000000471300780c */ /* 0x000fda0003f25270 */
[----:B------:R-:W-:Y:S05]  /*11f070*/  @!P1 BRA `(.L_x_5615) ;  /* 0x0000000000149947 */ /* 0x000fea0003800000 */
[----:B------:R-:W-:Y:S01]  /*11f080*/  ISETP.NE.AND P1, PT, R19, 0x54, PT ;  /* 0x000000541300780c */ /* 0x000fe20003f25270 */
[----:B------:R-:W-:-:S12]  /*11f090*/  IMAD.MOV.U32 R13, RZ, RZ, 0x3 ;  /* 0x00000003ff0d7424 */ /* 0x000fd800078e00ff */
[----:B------:R-:W-:Y:S05]  /*11f0a0*/  @!P1 BRA `(.L_x_5613) ;  /* 0x00000000000c9947 */ /* 0x000fea0003800000 */
.L_x_5614:
[----:B------:R-:W-:Y:S01]  /*11f0b0*/  IMAD.MOV.U32 R13, RZ, RZ, 0x4 ;  /* 0x00000004ff0d7424 */ /* 0x000fe200078e00ff */
[----:B------:R-:W-:Y:S06]  /*11f0c0*/  BRA `(.L_x_5613) ;  /* 0x0000000000047947 */ /* 0x000fec0003800000 */
.L_x_5615:
[----:B------:R-:W-:-:S07]  /*11f0d0*/  IMAD.MOV.U32 R13, RZ, RZ, 0x2 ;  /* 0x00000002ff0d7424 */ /* 0x000fce00078e00ff */
.L_x_5613:
[----:B------:R-:W-:Y:S05]  /*11f0e0*/  BSYNC.RECONVERGENT B0 ;  /* 0x0000000000007941 */ /* 0x000fea0003800200 */
.L_x_5611:
[----:B------:R-:W-:Y:S01]  /*11f0f0*/  VIADD R19, R1, 0x86 ;  /* 0x0000008601137836 */ /* 0x000fe20000000000 */
[----:B------:R-:W-:-:S03]  /*11f100*/  ISETP.NE.AND P1, PT, R12, 0x1, PT ;  /* 0x000000010c00780c */ /* 0x000fc60003f25270 */
[----:B------:R-:W-:-:S05]  /*11f110*/  IMAD.IADD R9, R19, 0x1, R9 ;  /* 0x0000000113097824 */ /* 0x000fca00078e0209 */
[----:B------:R4:W-:Y:S05]  /*11f120*/  STL.U8 [R9], R13 ;  /* 0x0000000d09007387 */ /* 0x0009ea0000100000 */
[----:B------:R-:W-:Y:S05]  /*11f130*/  @!P1 BRA `(.L_x_5587) ;  /* 0x0000000000c09947 */ /* 0x000fea0003800000 */
[----:B------:R-:W-:Y:S02]  /*11f140*/  R2UR UR6, R212 ;  /* 0x00000000d40672ca */ /* 0x000fe400000e0000 */
[----:B------:R-:W-:-:S13]  /*11f150*/  R2UR UR7, R213 ;  /* 0x00000000d50772ca */ /* 0x000fda00000e0000 */
[----:B------:R-:W5:Y:S01]  /*11f160*/  LDG.E.U8 R19, desc[UR6][R10.64+0x1] ;  /* 0x000001060a137981 */ /* 0x000f62000c1e1100 */
[----:B------:R-:W-:Y:S01]  /*11f170*/  BSSY.RECONVERGENT B0, `(.L_x_5616) ;  /* 0x0000012000007945 */ /* 0x000fe20003800200 */
[----:B-----5:R-:W-:-:S13]  /*11f180*/  ISETP.GT.AND P1, PT, R19, 0x46, PT ;  /* 0x000000461300780c */ /* 0x020fda0003f24270 */
        /* <DEDUP_REMOVED lines=8> */
.L_x_5617:
[----:B------:R-:W-:-:S13]  /*11f210*/  ISETP.NE.AND P1, PT, R19, 0x47, PT ;  /* 0x000000471300780c */ /* 0x000fda0003f25270 */
[----:B------:R-:W-:Y:S05]  /*11f220*/  @!P1 BRA `(.L_x_5620) ;  /* 0x0000000000149947 */ /* 0x000fea0003800000 */
[----:B------:R-:W-:Y:S01]  /*11f230*/  ISETP.NE.AND P1, PT, R19, 0x54, PT ;  /* 0x000000541300780c */ /* 0x000fe20003f25270 */
[----:B----4-:R-:W-:-:S12]  /*11f240*/  IMAD.MOV.U32 R13, RZ, RZ, 0x3 ;  /* 0x00000003ff0d7424 */ /* 0x010fd800078e00ff */
[----:B------:R-:W-:Y:S05]  /*11f250*/  @!P1 BRA `(.L_x_5618) ;  /* 0x00000000000c9947 */ /* 0x000fea0003800000 */
.L_x_5619:
[----:B------:R-:W-:Y:S01]  /*11f260*/  IMAD.MOV.U32 R13, RZ, RZ, 0x4 ;  /* 0x00000004ff0d7424 */ /* 0x000fe200078e00ff */
[----:B------:R-:W-:Y:S06]  /*11f270*/  BRA `(.L_x_5618) ;  /* 0x0000000000047947 */ /* 0x000fec0003800000 */
.L_x_5620:
[----:B----4-:R-:W-:-:S07]  /*11f280*/  IMAD.MOV.U32 R13, RZ, RZ, 0x2 ;  /* 0x00000002ff0d7424 */ /* 0x010fce00078e00ff */
.L_x_5618:
[----:B------:R-:W-:Y:S05]  /*11f290*/  BSYNC.RECONVERGENT B0 ;  /* 0x0000000000007941 */ /* 0x000fea0003800200 */
.L_x_5616:
[----:B------:R4:W-:Y:S01]  /*11f2a0*/  STL.U8 [R9+0x1], R13 ;  /* 0x0000010d09007387 */ /* 0x0009e20000100000 */
[----:B------:R-:W-:-:S13]  /*11f2b0*/  ISETP.NE.AND P1, PT, R12, 0x2, PT ;  /* 0x000000020c00780c */ /* 0x000fda0003f25270 */
[----:B----4-:R-:W-:Y:S05]  /*11f2c0*/  @!P1 BRA `(.L_x_5587) ;  /* 0x00000000005c9947 */ /* 0x010fea0003800000 */
[----:B------:R-:W-:Y:S02]  /*11f2d0*/  R2UR UR6, R212 ;  /* 0x00000000d40672ca */ /* 0x000fe400000e0000 */
[----:B------:R-:W-:-:S13]  /*11f2e0*/  R2UR UR7, R213 ;  /* 0x00000000d50772ca */ /* 0x000fda00000e0000 */
        /* <DEDUP_REMOVED lines=11> */
.L_x_5622:
[----:B------:R-:W-:-:S13]  /*11f3a0*/  ISETP.NE.AND P1, PT, R11, 0x47, PT ;  /* 0x000000470b00780c */ /* 0x000fda0003f25270 */
[----:B------:R-:W-:Y:S05]  /*11f3b0*/  @!P1 BRA `(.L_x_5625) ;  /* 0x0000000000149947 */ /* 0x000fea0003800000 */
[----:B------:R-:W-:Y:S01]  /*11f3c0*/  ISETP.NE.AND P1, PT, R11, 0x54, PT ;  /* 0x000000540b00780c */ /* 0x000fe20003f25270 */
[----:B------:R-:W-:-:S12]  /*11f3d0*/  IMAD.MOV.U32 R10, RZ, RZ, 0x3 ;  /* 0x00000003ff0a7424 */ /* 0x000fd800078e00ff */
[----:B------:R-:W-:Y:S05]  /*11f3e0*/  @!P1 BRA `(.L_x_5623) ;  /* 0x00000000000c9947 */ /* 0x000fea0003800000 */
.L_x_5624:
[----:B------:R-:W-:Y:S01]  /*11f3f0*/  IMAD.MOV.U32 R10, RZ, RZ, 0x4 ;  /* 0x00000004ff0a7424 */ /* 0x000fe200078e00ff */
[----:B------:R-:W-:Y:S06]  /*11f400*/  BRA `(.L_x_5623) ;  /* 0x0000000000047947 */ /* 0x000fec0003800000 */
.L_x_5625:
[----:B------:R-:W-:-:S07]  /*11f410*/  IMAD.MOV.U32 R10, RZ, RZ, 0x2 ;  /* 0x00000002ff0a7424 */ /* 0x000fce00078e00ff */
.L_x_5623:
[----:B------:R-:W-:Y:S05]  /*11f420*/  BSYNC.RECONVERGENT B0 ;  /* 0x0000000000007941 */ /* 0x000fea0003800200 */
.L_x_5621:
[----:B------:R4:W-:Y:S02]  /*11f430*/  STL.U8 [R9+0x2], R10 ;  /* 0x0000020a09007387 */ /* 0x0009e40000100000 */
.L_x_5587:
[----:B------:R-:W-:Y:S05]  /*11f440*/  BSYNC.RECONVERGENT B1 ;  /* 0x0000000000017941 */ /* 0x000fea0003800200 */
.L_x_5586:
[----:B-----5:R-:W-:Y:S01]  /*11f450*/  ISETP.NE.AND P1, PT, R8, 0x1, PT ;  /* 0x000000010800780c */ /* 0x020fe20003f25270 */
[----:B------:R-:W-:-:S12]  /*11f460*/  BSSY.RECONVERGENT B1, `(.L_x_5626) ;  /* 0x000018e000017945 */ /* 0x000fd80003800200 */
[----:B------:R-:W-:Y:S05]  /*11f470*/  @!P1 BRA `(.L_x_5627) ;  /* 0x0000000c001c9947 */ /* 0x000fea0003800000 */
[----:B------:R-:W-:-:S13]  /*11f480*/  ISETP.GE.AND P1, PT, R0, 0x1, PT ;  /* 0x000000010000780c */ /* 0x000fda0003f26270 */
[----:B------:R-:W-:Y:S05]  /*11f490*/  @!P1 BRA `(.L_x_5628) ;  /* 0x0000001800289947 */ /* 0x000fea0003800000 */
[----:B------:R-:W-:Y:S02]  /*11f4a0*/  R2UR UR6, R212 ;  /* 0x00000000d40672ca */ /* 0x000fe400000e0000 */
[----:B------:R-:W-:-:S13]  /*11f4b0*/  R2UR UR7, R213 ;  /* 0x00000000d50772ca */ /* 0x000fda00000e0000 */
[----:B------:R-:W5:Y:S01]  /*11f4c0*/  LDG.E R22, desc[UR6][R30.64] ;  /* 0x000000061e167981 */ /* 0x000f62000c1e1900 */
[C---:B------:R-:W-:Y:S01]  /*11f4d0*/  VIADD R8, R0.reuse, 0xffffffff ;  /* 0xffffffff00087836 */ /* 0x040fe20000000000 */
[----:B------:R-:W-:Y:S01]  /*11f4e0*/  BSSY.RECONVERGENT B0, `(.L_x_5629) ;  /* 0x000006e000007945 */ /* 0x000fe20003800200 */
[----:B------:R-:W-:Y:S01]  /*11f4f0*/  LOP3.LUT R11, R0, 0x3, RZ, 0xc0, !PT ;  /* 0x00000003000b7812 */ /* 0x000fe200078ec0ff */
[----:B----4-:R-:W-:Y:S02]  /*11f500*/  IMAD.MOV.U32 R10, RZ, RZ, 0x1 ;  /* 0x00000001ff0a7424 */ /* 0x010fe400078e00ff */
[----:B------:R-:W-:Y:S01]  /*11f510*/  ISETP.GE.U32.AND P1, PT, R8, 0x3, PT ;  /* 0x000000030800780c */ /* 0x000fe20003f26070 */
[----:B-----5:R-:W-:-:S12]  /*11f520*/  VIADD R22, R22, 0xffffffff ;  /* 0xffffffff16167836 */ /* 0x020fd80000000000 */
[----:B------:R-:W-:Y:S05]  /*11f530*/  @!P1 BRA `(.L_x_5630) ;  /* 0x0000000400a09947 */ /* 0x000fea0003800000 */
[----:B------:R-:W-:Y:S01]  /*11f540*/  LOP3.LUT R19, R0, 0x7ffffffc, RZ, 0xc0, !PT ;  /* 0x7ffffffc00137812 */ /* 0x000fe200078ec0ff */
[----:B------:R-:W-:-:S07]  /*11f550*/  IMAD.MOV.U32 R10, RZ, RZ, 0x1 ;  /* 0x00000001ff0a7424 */ /* 0x000fce00078e00ff */
.L_x_5651:
        /* <DEDUP_REMOVED lines=8> */
[----:B------:R-:W-:Y:S02]  /*11f5e0*/  PRMT R12, RZ, 0x7610, R12 ;  /* 0x00007610ff0c7816 */ /* 0x000fe4000000000c */
        /* <DEDUP_REMOVED lines=8> */
.L_x_5633:
[----:B------:R-:W-:Y:S01]  /*11f670*/  IMAD.MOV.U32 R12, RZ, RZ, 0x3 ;  /* 0x00000003ff0c7424 */ /* 0x000fe200078e00ff */
[----:B------:R-:W-:Y:S06]  /*11f680*/  BRA `(.L_x_5635) ;  /* 0x0000000000187947 */ /* 0x000fec0003800000 */
.L_x_5632:
[----:B------:R-:W-:-:S13]  /*11f690*/  ISETP.NE.AND P1, PT, R13, 0x54, PT ;  /* 0x000000540d00780c */ /* 0x000fda0003f25270 */
[----:B------:R-:W-:Y:S05]  /*11f6a0*/  @!P1 BRA `(.L_x_5635) ;  /* 0x0000000000109947 */ /* 0x000fea0003800000 */
[----:B------:R-:W-:Y:S01]  /*11f6b0*/  ISETP.NE.AND P1, PT, R13, 0x47, PT ;  /* 0x000000470d00780c */ /* 0x000fe20003f25270 */
[----:B------:R-:W-:-:S12]  /*11f6c0*/  IMAD.MOV.U32 R12, RZ, RZ, 0x1 ;  /* 0x00000001ff0c7424 */ /* 0x000fd800078e00ff */
[----:B------:R-:W-:Y:S05]  /*11f6d0*/  @!P1 BRA `(.L_x_5635) ;  /* 0x0000000000049947 */ /* 0x000fea0003800000 */
.L_x_5634:
[----:B------:R-:W-:-:S07]  /*11f6e0*/  IMAD.MOV.U32 R12, RZ, RZ, 0x4 ;  /* 0x00000004ff0c7424 */ /* 0x000fce00078e00ff */
.L_x_5635:
[----:B------:R-:W-:Y:S05]  /*11f6f0*/  BSYNC.RECONVERGENT B2 ;  /* 0x0000000000027941 */ /* 0x000fea0003800200 */
.L_x_5631:
[----:B------:R-:W-:Y:S01]  /*11f700*/  R2UR UR6, R212 ;  /* 0x00000000d40672ca */ /* 0x000fe200000e0000 */
[----:B------:R-:W-:Y:S01]  /*11f710*/  VIADD R13, R1, 0x86 ;  /* 0x00000086010d7836 */ /* 0x000fe20000000000 */
[----:B------:R-:W-:-:S13]  /*11f720*/  R2UR UR7, R213 ;  /* 0x00000000d50772ca */ /* 0x000fda00000e0000 */
[----:B------:R-:W4:Y:S01]  /*11f730*/  LDG.E.U8 R23, desc[UR6][R8.64+0x1] ;  /* 0x0000010608177981 */ /* 0x000f22000c1e1100 */
[----:B------:R-:W-:Y:S01]  /*11f740*/  IMAD.IADD R13, R13, 0x1, R10 ;  /* 0x000000010d0d7824 */ /* 0x000fe200078e020a */
[----:B------:R-:W-:Y:S04]  /*11f750*/  BSSY.RECONVERGENT B2, `(.L_x_5636) ;  /* 0x0000013000027945 */ /* 0x000fe80003800200 */
[----:B------:R5:W-:Y:S02]  /*11f760*/  STL.U8 [R13+0x1b], R12 ;  /* 0x00001b0c0d007387 */ /* 0x000be40000100000 */
[----:B-----5:R-:W-:Y:S02]  /*11f770*/  PRMT R12, RZ, 0x7610, R12 ;  /* 0x00007610ff0c7816 */ /* 0x020fe4000000000c */
        /* <DEDUP_REMOVED lines=8> */
.L_x_5638:
[----:B------:R-:W-:Y:S01]  /*11f800*/  IMAD.MOV.U32 R12, RZ, RZ, 0x3 ;  /* 0x00000003ff0c7424 */ /* 0x000fe200078e00ff */
[----:B------:R-:W-:Y:S06]  /*11f810*/  BRA `(.L_x_5640) ;  /* 0x0000000000187947 */ /* 0x000fec0003800000 */
.L_x_5637:
[----:B------:R-:W-:-:S13]  /*11f820*/  ISETP.NE.AND P1, PT, R23, 0x54, PT ;  /* 0x000000541700780c */ /* 0x000fda0003f25270 */
[----:B------:R-:W-:Y:S05]  /*11f830*/  @!P1 BRA `(.L_x_5640) ;  /* 0x0000000000109947 */ /* 0x000fea0003800000 */
[----:B------:R-:W-:Y:S01]  /*11f840*/  ISETP.NE.AND P1, PT, R23, 0x47, PT ;  /* 0x000000471700780c */ /* 0x000fe20003f25270 */
[----:B------:R-:W-:-:S12]  /*11f850*/  IMAD.MOV.U32 R12, RZ, RZ, 0x1 ;  /* 0x00000001ff0c7424 */ /* 0x000fd800078e00ff */
[----:B------:R-:W-:Y:S05]  /*11f860*/  @!P1 BRA `(.L_x_5640) ;  /* 0x0000000000049947 */ /* 0x000fea0003800000 */
.L_x_5639:
[----:B------:R-:W-:-:S07]  /*11f870*/  IMAD.MOV.U32 R12, RZ, RZ, 0x4 ;  /* 0x00000004ff0c7424 */ /* 0x000fce00078e00ff */
.L_x_5640:
[----:B------:R-:W-:Y:S05]  /*11f880*/  BSYNC.RECONVERGENT B2 ;  /* 0x0000000000027941 */ /* 0x000fea0003800200 */
.L_x_5636:
[----:B------:R-:W-:Y:S02]  /*11f890*/  R2UR UR6, R212 ;  /* 0x00000000d40672ca */ /* 0x000fe400000e0000 */
[----:B------:R-:W-:-:S13]  /*11f8a0*/  R2UR UR7, R213 ;  /* 0x00000000d50772ca */ /* 0x000fda00000e0000 */
[----:B------:R-:W4:Y:S01]  /*11f8b0*/  LDG.E.U8 R23, desc[UR6][R8.64+0x2] ;  /* 0x0000020608177981 */ /* 0x000f22000c1e1100 */
[----:B------:R-:W-:Y:S03]  /*11f8c0*/  BSSY.RECONVERGENT B2, `(.L_x_5641) ;  /* 0x0000013000027945 */ /* 0x000fe60003800200 */
        /* <DEDUP_REMOVED lines=10> */
.L_x_5643:
[----:B------:R-:W-:Y:S01]  /*11f970*/  IMAD.MOV.U32 R12, RZ, RZ, 0x3 ;  /* 0x00000003ff0c7424 */ /* 0x000fe200078e00ff */
[----:B------:R-:W-:Y:S06]  /*11f980*/  BRA `(.L_x_5645) ;  /* 0x0000000000187947 */ /* 0x000fec0003800000 */
.L_x_5642:
[----:B------:R-:W-:-:S13]  /*11f990*/  ISETP.NE.AND P1, PT, R23, 0x54, PT ;  /* 0x000000541700780c */ /* 0x000fda0003f25270 */
[----:B------:R-:W-:Y:S05]  /*11f9a0*/  @!P1 BRA `(.L_x_5645) ;  /* 0x0000000000109947 */ /* 0x000fea0003800000 */
[----:B------:R-:W-:Y:S01]  /*11f9b0*/  ISETP.NE.AND P1, PT, R23, 0x47, PT ;  /* 0x000000471700780c */ /* 0x000fe20003f25270 */
[----:B------:R-:W-:-:S12]  /*11f9c0*/  IMAD.MOV.U32 R12, RZ, RZ, 0x1 ;  /* 0x00000001ff0c7424 */ /* 0x000fd800078e00ff */
[----:B------:R-:W-:Y:S05]  /*11f9d0*/  @!P1 BRA `(.L_x_5645) ;  /* 0x0000000000049947 */ /* 0x000fea0003800000 */
.L_x_5644:
[----:B------:R-:W-:-:S07]  /*11f9e0*/  IMAD.MOV.U32 R12, RZ, RZ, 0x4 ;  /* 0x00000004ff0c7424 */ /* 0x000fce00078e00ff */
.L_x_5645:
[----:B------:R-:W-:Y:S05]  /*11f9f0*/  BSYNC.RECONVERGENT B2 ;  /* 0x0000000000027941 */ /* 0x000fea0003800200 */
.L_x_5641:
[----:B------:R-:W-:Y:S02]  /*11fa00*/  R2UR UR6, R212 ;  /* 0x00000000d40672ca */ /* 0x000fe400000e0000 */
[----:B------:R-:W-:-:S13]  /*11fa10*/  R2UR UR7, R213 ;  /* 0x00000000d50772ca */ /* 0x000fda00000e0000 */
[----:B------:R4:W5:Y:S01]  /*11fa20*/  LDG.E.U8 R8, desc[UR6][R8.64+0x3] ;  /* 0x0000030608087981 */ /* 0x000962000c1e1100 */
[----:B------:R-:W-:Y:S03]  /*11fa30*/  BSSY.RECONVERGENT B2, `(.L_x_5646) ;  /* 0x0000013000027945 */ /* 0x000fe60003800200 */
[----:B------:R0:W-:Y:S01]  /*11fa40*/  STL.U8 [R13+0x1d], R12 ;  /* 0x00001d0c0d007387 */ /* 0x0001e20000100000 */
[----:B----4-:R-:W-:Y:S02]  /*11fa50*/  PRMT R9, RZ, 0x7610, R9 ;  /* 0x00007610ff097816 */ /* 0x010fe40000000009 */
[----:B-----5:R-:W-:-:S13]  /*11fa60*/  ISETP.GT.AND P1, PT, R8, 0x46, PT ;  /* 0x000000460800780c */ /* 0x020fda0003f24270 */
[----:B0-----:R-:W-:Y:S05]  /*11fa70*/  @P1 BRA `(.L_x_5647) ;  /* 0x0000000000201947 */ /* 0x001fea0003800000 */
[----:B------:R-:W-:-:S13]  /*11fa80*/  ISETP.NE.AND P1, PT, R8, 0x41, PT ;  /* 0x000000410800780c */ /* 0x000fda0003f25270 */
[----:B------:R-:W-:Y:S05]  /*11fa90*/  @!P1 BRA `(.L_x_5648) ;  /* 0x0000000000109947 */ /* 0x000fea0003800000 */
[----:B------:R-:W-:-:S13]  /*11faa0*/  ISETP.NE.AND P1, PT, R8, 0x43, PT ;  /* 0x000000430800780c */ /* 0x000fda0003f25270 */
[----:B------:R-:W-:Y:S05]  /*11fab0*/  @P1 BRA `(.L_x_5649) ;  /* 0x0000000000241947 */ /* 0x000fea0003800000 */
[----:B------:R-:W-:Y:S01]  /*11fac0*/  IMAD.MOV.U32 R9, RZ, RZ, 0x2 ;  /* 0x00000002ff097424 */ /* 0x000fe200078e00ff */
[----:B------:R-:W-:Y:S06]  /*11fad0*/  BRA `(.L_x_5650) ;  /* 0x0000000000207947 */ /* 0x000fec0003800000 */
.L_x_5648:
[----:B------:R-:W-:Y:S01]  /*11fae0*/  IMAD.MOV.U32 R9, RZ, RZ, 0x3 ;  /* 0x00000003ff097424 */ /* 0x000fe200078e00ff */
[----:B------:R-:W-:Y:S06]  /*11faf0*/  BRA `(.L_x_5650) ;  /* 0x0000000000187947 */ /* 0x000fec0003800000 */
.L_x_5647:
[----:B------:R-:W-:-:S13]  /*11fb00*/  ISETP.NE.AND P1, PT, R8, 0x54, PT ;  /* 0x000000540800780c */ /* 0x000fda0003f25270 */
[----:B------:R-:W-:Y:S05]  /*11fb10*/  @!P1 BRA `(.L_x_5650) ;  /* 0x0000000000109947 */ /* 0x000fea0003800000 */
[----:B------:R-:W-:Y:S01]  /*11fb20*/  ISETP.NE.AND P1, PT, R8, 0x47, PT ;  /* 0x000000470800780c */ /* 0x000fe20003f25270 */
[----:B------:R-:W-:-:S12]  /*11fb30*/  IMAD.MOV.U32 R9, RZ, RZ, 0x1 ;  /* 0x00000001ff097424 */ /* 0x000fd800078e00ff */
[----:B------:R-:W-:Y:S05]  /*11fb40*/  @!P1 BRA `(.L_x_5650) ;  /* 0x0000000000049947 */ /* 0x000fea0003800000 */
.L_x_5649:
[----:B------:R-:W-:-:S07]  /*11fb50*/  IMAD.MOV.U32 R9, RZ, RZ, 0x4 ;  /* 0x00000004ff097424 */ /* 0x000fce00078e00ff */
.L_x_5650:
[----:B------:R-:W-:Y:S05]  /*11fb60*/  BSYNC.RECONVERGENT B2 ;  /* 0x0000000000027941 */ /* 0x000fea0003800200 */
.L_x_5646:
[----:B------:R4:W-:Y:S01]  /*11fb70*/  STL.U8 [R13+0x1e], R9 ;  /* 0x00001e090d007387 */ /* 0x0009e20000100000 */
[C---:B------:R-:W-:Y:S02]  /*11fb80*/  VIADD R8, R10.reuse, 0x3 ;  /* 0x000000030a087836 */ /* 0x040fe40000000000 */
[----:B------:R-:W-:-:S03]  /*11fb90*/  VIADD R10, R10, 0x4 ;  /* 0x000000040a0a7836 */ /* 0x000fc60000000000 */
[----:B------:R-:W-:-:S13]  /*11fba0*/  ISETP.NE.AND P1, PT, R8, R19, PT ;  /* 0x000000130800720c */ /* 0x000fda0003f25270 */
[----:B----4-:R-:W-:Y:S05]  /*11fbb0*/  @P1 BRA `(.L_x_5651) ;  /* 0xfffffff800681947 */ /* 0x010fea000383ffff */
.L_x_5630:
[----:B------:R-:W-:Y:S05]  /*11fbc0*/  BSYNC.RECONVERGENT B0 ;  /* 0x0000000000007941 */ /* 0x000fea0003800200 */
.L_x_5629:
        /* <DEDUP_REMOVED lines=19> */
.L_x_5654:
[----:B------:R-:W-:Y:S01]  /*11fd00*/  IMAD.MOV.U32 R12, RZ, RZ, 0x3 ;  /* 0x00000003ff0c7424 */ /* 0x000fe200078e00ff */
[----:B------:R-:W-:Y:S06]  /*11fd10*/  BRA `(.L_x_5656) ;  /* 0x0000000000187947 */ /* 0x000fec0003800000 */
.L_x_5653:
[----:B------:R-:W-:-:S13]  /*11fd20*/  ISETP.NE.AND P1, PT, R13, 0x54, PT ;  /* 0x000000540d00780c */ /* 0x000fda0003f25270 */
[----:B------:R-:W-:Y:S05]  /*11fd30*/  @!P1 BRA `(.L_x_5656) ;  /* 0x0000000000109947 */ /* 0x000fea0003800000 */
[----:B------:R-:W-:Y:S01]  /*11fd40*/  ISETP.NE.AND P1, PT, R13, 0x47, PT ;  /* 0x000000470d00780c */ /* 0x000fe20003f25270 */
[----:B------:R-:W-:-:S12]  /*11fd50*/  IMAD.MOV.U32 R12, RZ, RZ, 0x1 ;  /* 0x00000001ff0c7424 */ /* 0x000fd800078e00ff */
[----:B------:R-:W-:Y:S05]  /*11fd60*/  @!P1 BRA `(.L_x_5656) ;  /* 0x0000000000049947 */ /* 0x000fea0003800000 */
.L_x_5655:
[----:B------:R-:W-:-:S07]  /*11fd70*/  IMAD.MOV.U32 R12, RZ, RZ, 0x4 ;  /* 0x00000004ff0c7424 */ /* 0x000fce00078e00ff */
.L_x_5656:
[----:B------:R-:W-:Y:S05]  /*11fd80*/  BSYNC.RECONVERGENT B0 ;  /* 0x0000000000007941 */ /* 0x000fea0003800200 */
.L_x_5652:
[----:B------:R-:W-:Y:S01]  /*11fd90*/  VIADD R13, R1, 0x86 ;  /* 0x00000086010d7836 */ /* 0x000fe20000000000 */
[----:B------:R-:W-:-:S03]  /*11fda0*/  ISETP.NE.AND P1, PT, R11, 0x1, PT ;  /* 0x000000010b00780c */ /* 0x000fc60003f25270 */
[----:B------:R-:W-:-:S05]  /*11fdb0*/  IMAD.IADD R10, R13, 0x1, R10 ;  /* 0x000000010d0a7824 */ /* 0x000fca00078e020a */
[----:B------:R4:W-:Y:S05]  /*11fdc0*/  STL.U8 [R10+0x1b], R12 ;  /* 0x00001b0c0a007387 */ /* 0x0009ea0000100000 */
[----:B------:R-:W-:Y:S05]  /*11fdd0*/  @!P1 BRA `(.L_x_5628) ;  /* 0x0000000c00d89947 */ /* 0x000fea0003800000 */
[----:B------:R-:W-:Y:S02]  /*11fde0*/  R2UR UR6, R212 ;  /* 0x00000000d40672ca */ /* 0x000fe400000e0000 */
[----:B------:R-:W-:-:S13]  /*11fdf0*/  R2UR UR7, R213 ;  /* 0x00000000d50772ca */ /* 0x000fda00000e0000 */
[----:B------:R-:W5:Y:S01]  /*11fe00*/  LDG.E.U8 R13, desc[UR6][R8.64+0x1] ;  /* 0x00000106080d7981 */ /* 0x000f62000c1e1100 */
[----:B------:R-:W-:Y:S01]  /*11fe10*/  BSSY.RECONVERGENT B0, `(.L_x_5657) ;  /* 0x0000012000007945 */ /* 0x000fe20003800200 */
[----:B----4-:R-:W-:Y:S02]  /*11fe20*/  PRMT R12, RZ, 0x7610, R12 ;  /* 0x00007610ff0c7816 */ /* 0x010fe4000000000c */
[----:B-----5:R-:W-:-:S13]  /*11fe30*/  ISETP.GT.AND P1, PT, R13, 0x46, PT ;  /* 0x000000460d00780c */ /* 0x020fda0003f24270 */
[----:B------:R-:W-:Y:S05]  /*11fe40*/  @P1 BRA `(.L_x_5658) ;  /* 0x0000000000201947 */ /* 0x000fea0003800000 */
[----:B------:R-:W-:-:S13]  /*11fe50*/  ISETP.NE.AND P1, PT, R13, 0x41, PT ;  /* 0x000000410d00780c */ /* 0x000fda0003f25270 */
[----:B------:R-:W-:Y:S05]  /*11fe60*/  @!P1 BRA `(.L_x_5659) ;  /* 0x0000000000109947 */ /* 0x000fea0003800000 */
[----:B------:R-:W-:-:S13]  /*11fe70*/  ISETP.NE.AND P1, PT, R13, 0x43, PT ;  /* 0x000000430d00780c */ /* 0x000fda0003f25270 */
[----:B------:R-:W-:Y:S05]  /*11fe80*/  @P1 BRA `(.L_x_5660) ;  /* 0x0000000000241947 */ /* 0x000fea0003800000 */
[----:B------:R-:W-:Y:S01]  /*11fe90*/  IMAD.MOV.U32 R12, RZ, RZ, 0x2 ;  /* 0x00000002ff0c7424 */ /* 0x000fe200078e00ff */
[----:B------:R-:W-:Y:S06]  /*11fea0*/  BRA `(.L_x_5661) ;  /* 0x0000000000207947 */ /* 0x000fec0003800000 */
.L_x_5659:
[----:B------:R-:W-:Y:S01]  /*11feb0*/  IMAD.MOV.U32 R12, RZ, RZ, 0x3 ;  /* 0x00000003ff0c7424 */ /* 0x000fe200078e00ff */
[----:B------:R-:W-:Y:S06]  /*11fec0*/  BRA `(.L_x_5661) ;  /* 0x0000000000187947 */ /* 0x000fec0003800000 */
.L_x_5658:
[----:B------:R-:W-:-:S13]  /*11fed0*/  ISETP.NE.AND P1, PT, R13, 0x54, PT ;  /* 0x000000540d00780c */ /* 0x000fda0003f25270 */
[----:B------:R-:W-:Y:S05]  /*11fee0*/  @!P1 BRA `(.L_x_5661) ;  /* 0x0000000000109947 */ /* 0x000fea0003800000 */
[----:B------:R-:W-:Y:S01]  /*11fef0*/  ISETP.NE.AND P1, PT, R13, 0x47, PT ;  /* 0x000000470d00780c */ /* 0x000fe20003f25270 */
[----:B------:R-:W-:-:S12]  /*11ff00*/  IMAD.MOV.U32 R12, RZ, RZ, 0x1 ;  /* 0x00000001ff0c7424 */ /* 0x000fd800078e00ff */
[----:B------:R-:W-:Y:S05]  /*11ff10*/  @!P1 BRA `(.L_x_5661) ;  /* 0x0000000000049947 */ /* 0x000fea0003800000 */
.L_x_5660:
[----:B------:R-:W-:-:S07]  /*11ff20*/  IMAD.MOV.U32 R12, RZ, RZ, 0x4 ;  /* 0x00000004ff0c7424 */ /* 0x000fce00078e00ff */
.L_x_5661:
[----:B------:R-:W-:Y:S05]  /*11ff30*/  BSYNC.RECONVERGENT B0 ;  /* 0x0000000000007941 */ /* 0x000fea0003800200 */
.L_x_5657:
[----:B------:R4:W-:Y:S01]  /*11ff40*/  STL.U8 [R10+0x1c], R12 ;  /* 0x00001c0c0a007387 */ /* 0x0009e20000100000 */
[----:B------:R-:W-:-:S13]  /*11ff50*/  ISETP.NE.AND P1, PT, R11, 0x2, PT ;  /* 0x000000020b00780c */ /* 0x000fda0003f25270 */
[----:B----4-:R-:W-:Y:S05]  /*11ff60*/  @!P1 BRA `(.L_x_5628) ;  /* 0x0000000c00749947 */ /* 0x010fea0003800000 */
[----:B------:R-:W-:Y:S02]  /*11ff70*/  R2UR UR6, R212 ;  /* 0x00000000d40672ca */ /* 0x000fe400000e0000 */
[----:B------:R-:W-:-:S13]  /*11ff80*/  R2UR UR7, R213 ;  /* 0x00000000d50772ca */ /* 0x000fda00000e0000 */
[----:B------:R4:W5:Y:S01]  /*11ff90*/  LDG.E.U8 R9, desc[UR6][R8.64+0x2] ;  /* 0x0000020608097981 */ /* 0x000962000c1e1100 */
        /* <DEDUP_REMOVED lines=10> */
.L_x_5664:
[----:B------:R-:W-:Y:S01]  /*120040*/  IMAD.MOV.U32 R8, RZ, RZ, 0x3 ;  /* 0x00000003ff087424 */ /* 0x000fe200078e00ff */
[----:B------:R-:W-:Y:S06]  /*120050*/  BRA `(.L_x_5666) ;  /* 0x0000000000187947 */ /* 0x000fec0003800000 */
.L_x_5663:
[----:B------:R-:W-:-:S13]  /*120060*/  ISETP.NE.AND P1, PT, R9, 0x54, PT ;  /* 0x000000540900780c */ /* 0x000fda0003f25270 */
[----:B------:R-:W-:Y:S05]  /*120070*/  @!P1 BRA `(.L_x_5666) ;  /* 0x0000000000109947 */ /* 0x000fea0003800000 */
[----:B------:R-:W-:Y:S01]  /*120080*/  ISETP.NE.AND P1, PT, R9, 0x47, PT ;  /* 0x000000470900780c */ /* 0x000fe20003f25270 */
[----:B------:R-:W-:-:S12]  /*120090*/  IMAD.MOV.U32 R8, RZ, RZ, 0x1 ;  /* 0x00000001ff087424 */ /* 0x000fd800078e00ff */
[----:B------:R-:W-:Y:S05]  /*1200a0*/  @!P1 BRA `(.L_x_5666) ;  /* 0x0000000000049947 */ /* 0x000fea0003800000 */
.L_x_5665:
[----:B------:R-:W-:-:S07]  /*1200b0*/  IMAD.MOV.U32 R8, RZ, RZ, 0x4 ;  /* 0x00000004ff087424 */ /* 0x000fce00078e00ff */
.L_x_5666:
[----:B------:R-:W-:Y:S05]  /*1200c0*/  BSYNC.RECONVERGENT B0 ;  /* 0x0000000000007941 */ /* 0x000fea0003800200 */
.L_x_5662:
[----:B------:R4:W-:Y:S01]  /*1200d0*/  STL.U8 [R10+0x1d], R8 ;  /* 0x00001d080a007387 */ /* 0x0009e20000100000 */
[----:B------:R-:W-:Y:S05]  /*1200e0*/  BRA `(.L_x_5628) ;  /* 0x0000000c00147947 */ /* 0x000fea0003800000 */
.L_x_5627:
        /* <DEDUP_REMOVED lines=8> */
[----:B----4-:R-:W-:-:S08]  /*120170*/  IMAD.MOV.U32 R10, RZ, RZ, 0x1 ;  /* 0x00000001ff0a7424 */ /* 0x010fd000078e00ff */
[----:B---3--:R3:W5:Y:S02]  /*120180*/  LDG.E R30, desc[UR6][R30.64] ;  /* 0x000000061e1e7981 */ /* 0x008764000c1e1900 */
[----:B------:R-:W-:Y:S05]  /*120190*/  @!P1 BRA `(.L_x_5668) ;  /* 0x0000000400a09947 */ /* 0x000fea0003800000 */
[----:B------:R-:W-:Y:S01]  /*1201a0*/  LOP3.LUT R19, R0, 0x7ffffffc, RZ, 0xc0, !PT ;  /* 0x7ffffffc00137812 */ /* 0x000fe200078ec0ff */
[----:B------:R-:W-:-:S07]  /*1201b0*/  IMAD.MOV.U32 R10, RZ, RZ, 0x1 ;  /* 0x00000001ff0a7424 */ /* 0x000fce00078e00ff */
.L_x_5689:
[----:B------:R-:W4:Y:S01]  /*1201c0*/  LDCU.64 UR6, c[0x0][0x380] ;  /* 0x00007000ff0677ac */ /* 0x000f220008000a00 */
[----:B-----5:R-:W-:Y:S02]  /*1201d0*/  IADD3 R9, PT, PT, R0, R30, -R10 ;  /* 0x0000001e00097210 */ /* 0x020fe40007ffe80a */
        /* <DEDUP_REMOVED lines=15> */
.L_x_5670:
[----:B------:R-:W-:Y:S01]  /*1202d0*/  ISETP.NE.AND P1, PT, R13, 0x47, PT ;  /* 0x000000470d00780c */ /* 0x000fe20003f25270 */
[----:B------:R-:W-:-:S12]  /*1202e0*/  IMAD.MOV.U32 R12, RZ, RZ, 0x2 ;  /* 0x00000002ff0c7424 */ /* 0x000fd800078e00ff */
[----:B------:R-:W-:Y:S05]  /*1202f0*/  @!P1 BRA `(.L_x_5671) ;  /* 0x0000000000149947 */ /* 0x000fea0003800000 */
[----:B------:R-:W-:-:S13]  /*120300*/  ISETP.NE.AND P1, PT, R13, 0x54, PT ;  /* 0x000000540d00780c */ /* 0x000fda0003f25270 */
[----:B------:R-:W-:Y:S05]  /*120310*/  @!P1 BRA `(.L_x_5673) ;  /* 0x0000000000089947 */ /* 0x000fea0003800000 */
.L_x_5672:
[----:B------:R-:W-:Y:S01]  /*120320*/  IMAD.MOV.U32 R12, RZ, RZ, 0x4 ;  /* 0x00000004ff0c7424 */ /* 0x000fe200078e00ff */
[----:B------:R-:W-:Y:S06]  /*120330*/  BRA `(.L_x_5671) ;  /* 0x0000000000047947 */ /* 0x000fec0003800000 */
.L_x_5673:
[----:B------:R-:W-:-:S07]  /*120340*/  IMAD.MOV.U32 R12, RZ, RZ, 0x3 ;  /* 0x00000003ff0c7424 */ /* 0x000fce00078e00ff */
.L_x_5671:
[----:B------:R-:W-:Y:S05]  /*120350*/  BSYNC.RECONVERGENT B2 ;  /* 0x0000000000027941 */ /* 0x000fea0003800200 */
.L_x_5669:
[----:B------:R-:W-:Y:S01]  /*120360*/  R2UR UR6, R212 ;  /* 0x00000000d40672ca */ /* 0x000fe200000e0000 */
[----:B------:R-:W-:Y:S01]  /*120370*/  VIADD R13, R1, 0x86 ;  /* 0x00000086010d7836 */ /* 0x000fe20000000000 */
[----:B------:R-:W-:-:S13]  /*120380*/  R2UR UR7, R213 ;  /* 0x00000000d50772ca */ /* 0x000fda00000e0000 */
[----:B------:R-:W4:Y:S01]  /*120390*/  LDG.E.U8 R22, desc[UR6][R8.64+-0x1] ;  /* 0xffffff0608167981 */ /* 0x000f22000c1e1100 */
[----:B------:R-:W-:Y:S01]  /*1203a0*/  IMAD.IADD R13, R13, 0x1, R10 ;  /* 0x000000010d0d7824 */ /* 0x000fe200078e020a */
[----:B------:R-:W-:Y:S04]  /*1203b0*/  BSSY.RECONVERGENT B2, `(.L_x_5674) ;  /* 0x0000013000027945 */ /* 0x000fe80003800200 */
        /* <DEDUP_REMOVED lines=10> */
.L_x_5675:
[----:B------:R-:W-:-:S13]  /*120460*/  ISETP.NE.AND P1, PT, R22, 0x47, PT ;  /* 0x000000471600780c */ /* 0x000fda0003f25270 */
[----:B------:R-:W-:Y:S05]  /*120470*/  @!P1 BRA `(.L_x_5678) ;  /* 0x0000000000149947 */ /* 0x000fea0003800000 */
[----:B------:R-:W-:Y:S01]  /*120480*/  ISETP.NE.AND P1, PT, R22, 0x54, PT ;  /* 0x000000541600780c */ /* 0x000fe20003f25270 */
[----:B------:R-:W-:-:S12]  /*120490*/  IMAD.MOV.U32 R12, RZ, RZ, 0x3 ;  /* 0x00000003ff0c7424 */ /* 0x000fd800078e00ff */
[----:B------:R-:W-:Y:S05]  /*1204a0*/  @!P1 BRA `(.L_x_5676) ;  /* 0x00000000000c9947 */ /* 0x000fea0003800000 */
.L_x_5677:
[----:B------:R-:W-:Y:S01]  /*1204b0*/  IMAD.MOV.U32 R12, RZ, RZ, 0x4 ;  /* 0x00000004ff0c7424 */ /* 0x000fe200078e00ff */
[----:B------:R-:W-:Y:S06]  /*1204c0*/  BRA `(.L_x_5676) ;  /* 0x0000000000047947 */ /* 0x000fec0003800000 */
.L_x_5678:
[----:B------:R-:W-:-:S07]  /*1204d0*/  IMAD.MOV.U32 R12, RZ, RZ, 0x2 ;  /* 0x00000002ff0c7424 */ /* 0x000fce00078e00ff */
.L_x_5676:
[----:B------:R-:W-:Y:S05]  /*1204e0*/  BSYNC.RECONVERGENT B2 ;  /* 0x0000000000027941 */ /* 0x000fea0003800200 */
.L_x_5674:
        /* <DEDUP_REMOVED lines=14> */
.L_x_5680:
[----:B------:R-:W-:-:S13]  /*1205d0*/  ISETP.NE.AND P1, PT, R22, 0x47, PT ;  /* 0x000000471600780c */ /* 0x000fda0003f25270 */
[----:B------:R-:W-:Y:S05]  /*1205e0*/  @!P1 BRA `(.L_x_5683) ;  /* 0x0000000000149947 */ /* 0x000fea0003800000 */
[----:B------:R-:W-:Y:S01]  /*1205f0*/  ISETP.NE.AND P1, PT, R22, 0x54, PT ;  /* 0x000000541600780c */ /* 0x000fe20003f25270 */
[----:B------:R-:W-:-:S12]  /*120600*/  IMAD.MOV.U32 R12, RZ, RZ, 0x3 ;  /* 0x00000003ff0c7424 */ /* 0x000fd800078e00ff */
[----:B------:R-:W-:Y:S05]  /*120610*/  @!P1 BRA `(.L_x_5681) ;  /* 0x00000000000c9947 */ /* 0x000fea0003800000 */
.L_x_5682:
[----:B------:R-:W-:Y:S01]  /*120620*/  IMAD.MOV.U32 R12, RZ, RZ, 0x4 ;  /* 0x00000004ff0c7424 */ /* 0x000fe200078e00ff */
[----:B------:R-:W-:Y:S06]  /*120630*/  BRA `(.L_x_5681) ;  /* 0x0000000000047947 */ /* 0x000fec0003800000 */
.L_x_5683:
[----:B------:R-:W-:-:S07]  /*120640*/  IMAD.MOV.U32 R12, RZ, RZ, 0x2 ;  /* 0x00000002ff0c7424 */ /* 0x000fce00078e00ff */
.L_x_5681:
[----:B------:R-:W-:Y:S05]  /*120650*/  BSYNC.RECONVERGENT B2 ;  /* 0x0000000000027941 */ /* 0x000fea0003800200 */
.L_x_5679:
        /* <DEDUP_REMOVED lines=14> */
.L_x_5685:
[----:B------:R-:W-:-:S13]  /*120740*/  ISETP.NE.AND P1, PT, R8, 0x47, PT ;  /* 0x000000470800780c */ /* 0x000fda0003f25270 */
[----:B------:R-:W-:Y:S05]  /*120750*/  @!P1 BRA `(.L_x_5688) ;  /* 0x0000000000149947 */ /* 0x000fea0003800000 */
[----:B------:R-:W-:Y:S01]  /*120760*/  ISETP.NE.AND P1, PT, R8, 0x54, PT ;  /* 0x000000540800780c */ /* 0x000fe20003f25270 */
[----:B------:R-:W-:-:S12]  /*120770*/  IMAD.MOV.U32 R9, RZ, RZ, 0x3 ;  /* 0x00000003ff097424 */ /* 0x000fd800078e00ff */
[----:B------:R-:W-:Y:S05]  /*120780*/  @!P1 BRA `(.L_x_5686) ;  /* 0x00000000000c9947 */ /* 0x000fea0003800000 */
.L_x_5687:
[----:B------:R-:W-:Y:S01]  /*120790*/  IMAD.MOV.U32 R9, RZ, RZ, 0x4 ;  /* 0x00000004ff097424 */ /* 0x000fe200078e00ff */
[----:B------:R-:W-:Y:S06]  /*1207a0*/  BRA `(.L_x_5686) ;  /* 0x0000000000047947 */ /* 0x000fec0003800000 */
.L_x_5688:
[----:B------:R-:W-:-:S07]  /*1207b0*/  IMAD.MOV.U32 R9, RZ, RZ, 0x2 ;  /* 0x00000002ff097424 */ /* 0x000fce00078e00ff */
.L_x_5686:
[----:B------:R-:W-:Y:S05]  /*1207c0*/  BSYNC.RECONVERGENT B2 ;  /* 0x0000000000027941 */ /* 0x000fea0003800200 */
.L_x_5684:
[----:B------:R4:W-:Y:S01]  /*1207d0*/  STL.U8 [R13+0x1e], R9 ;  /* 0x00001e090d007387 */ /* 0x0009e20000100000 */
[C---:B------:R-:W-:Y:S02]  /*1207e0*/  VIADD R8, R10.reuse, 0x3 ;  /* 0x000000030a087836 */ /* 0x040fe40000000000 */
[----:B------:R-:W-:-:S03]  /*1207f0*/  VIADD R10, R10, 0x4 ;  /* 0x000000040a0a7836 */ /* 0x000fc60000000000 */
[----:B------:R-:W-:-:S13]  /*120800*/  ISETP.NE.AND P1, PT, R8, R19, PT ;  /* 0x000000130800720c */ /* 0x000fda0003f25270 */
[----:B----4-:R-:W-:Y:S05]  /*120810*/  @P1 BRA `(.L_x_5689) ;  /* 0xfffffff800681947 */ /* 0x010fea000383ffff */
.L_x_5668:
[----:B------:R-:W-:Y:S05]  /*120820*/  BSYNC.RECONVERGENT B0 ;  /* 0x0000000000007941 */ /* 0x000fea0003800200 */
.L_x_5667:
[----:B------:R-:W-:-:S13]  /*120830*/  ISETP.NE.AND P1, PT, R11, RZ, PT ;  /* 0x000000ff0b00720c */ /* 0x000fda0003f25270 */
[----:B------:R-:W-:Y:S05]  /*120840*/  @!P1 BRA `(.L_x_5628) ;  /* 0x00000004003c9947 */ /* 0x000fea0003800000 */
        /* <DEDUP_REMOVED lines=17> */
.L_x_5691:
[----:B------:R-:W-:-:S13]  /*120960*/  ISETP.NE.AND P1, PT, R13, 0x47, PT ;  /* 0x000000470d00780c */ /* 0x000fda0003f25270 */
[----:B------:R-:W-:Y:S05]  /*120970*/  @!P1 BRA `(.L_x_5694) ;  /* 0x0000000000149947 */ /* 0x000fea0003800000 */
[----:B------:R-:W-:Y:S01]  /*120980*/  ISETP.NE.AND P1, PT, R13, 0x54, PT ;  /* 0x000000540d00780c */ /* 0x000fe20003f25270 */
[----:B------:R-:W-:-:S12]  /*120990*/  IMAD.MOV.U32 R12, RZ, RZ, 0x3 ;  /* 0x00000003ff0c7424 */ /* 0x000fd800078e00ff */
[----:B------:R-:W-:Y:S05]  /*1209a0*/  @!P1 BRA `(.L_x_5692) ;  /* 0x00000000000c9947 */ /* 0x000fea0003800000 */
.L_x_5693:
[----:B------:R-:W-:Y:S01]  /*1209b0*/  IMAD.MOV.U32 R12, RZ, RZ, 0x4 ;  /* 0x00000004ff0c7424 */ /* 0x000fe200078e00ff */
[----:B------:R-:W-:Y:S06]  /*1209c0*/  BRA `(.L_x_5692) ;  /* 0x0000000000047947 */ /* 0x000fec0003800000 */
.L_x_5694:
[----:B------:R-:W-:-:S07]  /*1209d0*/  IMAD.MOV.U32 R12, RZ, RZ, 0x2 ;  /* 0x00000002ff0c7424 */ /* 0x000fce00078e00ff */
.L_x_5692:
[----:B------:R-:W-:Y:S05]  /*1209e0*/  BSYNC.RECONVERGENT B0 ;  /* 0x0000000000007941 */ /* 0x000fea0003800200 */
.L_x_5690:
        /* <DEDUP_REMOVED lines=18> */
.L_x_5696:
[----:B------:R-:W-:-:S13]  /*120b10*/  ISETP.NE.AND P1, PT, R13, 0x47, PT ;  /* 0x000000470d00780c */ /* 0x000fda0003f25270 */
[----:B------:R-:W-:Y:S05]  /*120b20*/  @!P1 BRA `(.L_x_5699) ;  /* 0x0000000000149947 */ /* 0x000fea0003800000 */
[----:B------:R-:W-:Y:S01]  /*120b30*/  ISETP.NE.AND P1, PT, R13, 0x54, PT ;  /* 0x000000540d00780c */ /* 0x000fe20003f25270 */
[----:B----4-:R-:W-:-:S12]  /*120b40*/  IMAD.MOV.U32 R12, RZ, RZ, 0x3 ;  /* 0x00000003ff0c7424 */ /* 0x010fd800078e00ff */
[----:B------:R-:W-:Y:S05]  /*120b50*/  @!P1 BRA `(.L_x_5697) ;  /* 0x00000000000c9947 */ /* 0x000fea0003800000 */
.L_x_5698:
[----:B------:R-:W-:Y:S01]  /*120b60*/  IMAD.MOV.U32 R12, RZ, RZ, 0x4 ;  /* 0x00000004ff0c7424 */ /* 0x000fe200078e00ff */
[----:B------:R-:W-:Y:S06]  /*120b70*/  BRA `(.L_x_5697) ;  /* 0x0000000000047947 */ /* 0x000fec0003800000 */
.L_x_5699:
[----:B----4-:R-:W-:-:S07]  /*120b80*/  IMAD.MOV.U32 R12, RZ, RZ, 0x2 ;  /* 0x00000002ff0c7424 */ /* 0x010fce00078e00ff */
.L_x_5697:
[----:B------:R-:W-:Y:S05]  /*120b90*/  BSYNC.RECONVERGENT B0 ;  /* 0x0000000000007941 */ /* 0x000fea0003800200 */
.L_x_5695:
        /* <DEDUP_REMOVED lines=16> */
.L_x_5701:
[----:B------:R-:W-:-:S13]  /*120ca0*/  ISETP.NE.AND P1, PT, R9, 0x47, PT ;  /* 0x000000470900780c */ /* 0x000fda0003f25270 */
[----:B------:R-:W-:Y:S05]  /*120cb0*/  @!P1 BRA `(.L_x_5704) ;  /* 0x0000000000149947 */ /* 0x000fea0003800000 */
[----:B------:R-:W-:Y:S01]  /*120cc0*/  ISETP.NE.AND P1, PT, R9, 0x54, PT ;  /* 0x000000540900780c */ /* 0x000fe20003f25270 */
[----:B------:R-:W-:-:S12]  /*120cd0*/  IMAD.MOV.U32 R8, RZ, RZ, 0x3 ;  /* 0x00000003ff087424 */ /* 0x000fd800078e00ff */
[----:B------:R-:W-:Y:S05]  /*120ce0*/  @!P1 BRA `(.L_x_5702) ;  /* 0x00000000000c9947 */ /* 0x000fea0003800000 */
.L_x_5703:
[----:B------:R-:W-:Y:S01]  /*120cf0*/  IMAD.MOV.U32 R8, RZ, RZ, 0x4 ;  /* 0x00000004ff087424 */ /* 0x000fe200078e00ff */
[----:B------:R-:W-:Y:S06]  /*120d00*/  BRA `(.L_x_5702) ;  /* 0x0000000000047947 */ /* 0x000fec0003800000 */
.L_x_5704:
[----:B------:R-:W-:-:S07]  /*120d10*/  IMAD.MOV.U32 R8, RZ, RZ, 0x2 ;  /* 0x00000002ff087424 */ /* 0x000fce00078e00ff */
.L_x_5702:
[----:B------:R-:W-:Y:S05]  /*120d20*/  BSYNC.RECONVERGENT B0 ;  /* 0x0000000000007941 */ /* 0x000fea0003800200 */
.L_x_5700:
[----:B------:R4:W-:Y:S02]  /*120d30*/  STL.U8 [R10+0x1d], R8 ;  /* 0x00001d080a007387 */ /* 0x0009e40000100000 */
.L_x_5628:
[----:B------:R-:W-:Y:S05]  /*120d40*/  BSYNC.RECONVERGENT B1 ;  /* 0x0000000000017941 */ /* 0x000fea0003800200 */
.L_x_5626:
[----:B----4-:R-:W-:Y:S01]  /*120d50*/  VIADD R10, R1, 0x86 ;  /* 0x00000086010a7836 */ /* 0x010fe20000000000 */
[----:B------:R-:W-:Y:S01]  /*120d60*/  BSSY.RECONVERGENT B5, `(.L_x_5705) ;  /* 0x000050d000057945 */ /* 0x000fe20003800200 */
[----:B------:R-:W-:Y:S02]  /*120d70*/  IMAD.MOV.U32 R8, RZ, RZ, 0x4 ;  /* 0x00000004ff087424 */ /* 0x000fe400078e00ff */
[C---:B------:R-:W-:Y:S02]  /*120d80*/  IMAD.IADD R9, R10.reuse, 0x1, R0 ;  /* 0x000000010a097824 */ /* 0x040fe400078e0200 */
[----:B------:R-:W-:-:S03]  /*120d90*/  IMAD.IADD R10, R10, 0x1, R3 ;  /* 0x000000010a0a7824 */ /* 0x000fc600078e0203 */
[----:B------:R4:W-:Y:S04]  /*120da0*/  STL.U8 [R9+0x1c], R8 ;  /* 0x00001c0809007387 */ /* 0x0009e80000100000 */
[----:B------:R4:W-:Y:S04]  /*120db0*/  STL.U8 [R1+0xa1], R8 ;  /* 0x0000a10801007387 */ /* 0x0009e80000100000 */
[----:B------:R4:W-:Y:S04]  /*120dc0*/  STL.U8 [R10+0x1], R8 ;  /* 0x000001080a007387 */ /* 0x0009e80000100000 */
[----:B------:R4:W-:Y:S01]  /*120dd0*/  STL.U8 [R1+0x86], R8 ;  /* 0x0000860801007387 */ /* 0x0009e20000100000 */
[----:B------:R-:W-:Y:S05]  /*120de0*/  @!P0 BRA `(.L_x_5706) ;  /* 0x0000005000108947 */ /* 0x000fea0003800000 */
[C---:B----4-:R-:W-:Y:S01]  /*120df0*/  VIADD R8, R0.reuse, 0xffffffff ;  /* 0xffffffff00087836 */ /* 0x050fe20000000000 */
[----:B------:R-:W-:Y:S01]  /*120e00*/  BSSY.RECONVERGENT B0, `(.L_x_5707) ;  /* 0x00000c0000007945 */ /* 0x000fe20003800200 */
[----:B------:R-:W-:Y:S01]  /*120e10*/  LOP3.LUT R9, R0, 0x7ffffffc, RZ, 0xc0, !PT ;  /* 0x7ffffffc00097812 */ /* 0x000fe200078ec0ff */
[----:B------:R-:W-:Y:S02]  /*120e20*/  IMAD.MOV.U32 R19, RZ, RZ, 0x1 ;  /* 0x00000001ff137424 */ /* 0x000fe400078e00ff */
[----:B------:R-:W-:Y:S02]  /*120e30*/  ISETP.GE.U32.AND P1, PT, R8, 0x3, PT ;  /* 0x000000030800780c */ /* 0x000fe40003f26070 */
[----:B------:R-:W-:-:S11]  /*120e40*/  LOP3.LUT R8, R0, 0x3, RZ, 0xc0, !PT ;  /* 0x0000000300087812 */ /* 0x000fd600078ec0ff */
.L_x_5713:
[----:B------:R-:W-:Y:S01]  /*120e50*/  ISETP.GE.AND P0, PT, R0, 0x1, PT ;  /* 0x000000010000780c */ /* 0x000fe20003f06270 */
[----:B------:R-:W-:-:S12]  /*120e60*/  BSSY.RECONVERGENT B1, `(.L_x_5708) ;  /* 0x00000b6000017945 */ /* 0x000fd80003800200 */
[----:B----45:R-:W-:Y:S05]  /*120e70*/  @!P0 BRA `(.L_x_5709) ;  /* 0x0000000800d08947 */ /* 0x030fea0003800000 */
        /* <DEDUP_REMOVED lines=10> */
.L_x_5712:
[----:B------:R-:W-:-:S04]  /*120f20*/  VIADD R10, R1, 0x86 ;  /* 0x00000086010a7836 */ /* 0x000fc80000000000 */
[----:B------:R-:W-:Y:S02]  /*120f30*/  IMAD.IADD R24, R10, 0x1, R40 ;  /* 0x000000010a187824 */ /* 0x000fe400078e0228 */
[----:B------:R-:W4:Y:S03]  /*120f40*/  LDC.64 R10, c[0x0][0x428] ;  /* 0x00010a00ff0a7b82 */ /* 0x000f260000000a00 */
[----:B------:R-:W2:Y:S04]  /*120f50*/  LDL.S8 R22, [R24+0x1b] ;  /* 0x00001b0018167983 */ /* 0x000ea80000100200 */
[----:B------:R-:W3:Y:S04]  /*120f60*/  LDL.S8 R13, [R24+0x1c] ;  /* 0x00001c00180d7983 */ /* 0x000ee80000100200 */
[----:B------:R-:W4:Y:S04]  /*120f70*/  LDL.S8 R12, [R24+0x1d] ;  /* 0x00001d00180c7983 */ /* 0x000f280000100200 */
[----:B------:R-:W4:Y:S01]  /*120f80*/  LDL.S8 R24, [R24+0x1e] ;  /* 0x00001e0018187983 */ /* 0x000f220000100200 */
[----:B--2--5:R-:W-:-:S05]  /*120f90*/  IMAD.IADD R22, R38, 0x1, R22 ;  /* 0x0000000126167824 */ /* 0x024fca00078e0216 */
[----:B------:R-:W-:Y:S01]  /*120fa0*/  ISETP.NE.AND P6, PT, R22, 0x3, PT ;  /* 0x000000031600780c */ /* 0x000fe20003fc5270 */
[C---:B---3--:R-:W-:Y:S02]  /*120fb0*/  IMAD.IADD R22, R38.reuse, 0x1, R13 ;  /* 0x0000000126167824 */ /* 0x048fe400078e020d */
[----:B------:R-:W-:Y:S02]  /*120fc0*/  IMAD.IADD R13, R39, 0x1, R40 ;  /* 0x00000001270d7824 */ /* 0x000fe400078e0228 */
[----:B----4-:R-:W-:Y:S01]  /*120fd0*/  IMAD.IADD R12, R38, 0x1, R12 ;  /* 0x00000001260c7824 */ /* 0x010fe200078e020c */
        /* <DEDUP_REMOVED lines=83> */
.L_x_5711:
[----:B------:R-:W-:Y:S05]  /*121510*/  BSYNC.RECONVERGENT B2 ;  /* 0x0000000000027941 */ /* 0x000fea0003800200 */
.L_x_5710:
[----:B------:R-:W-:-:S13]  /*121520*/  ISETP.NE.AND P2, PT, R8, RZ, PT ;  /* 0x000000ff0800720c */ /* 0x000fda0003f45270 */
[----:B------:R-:W-:Y:S05]  /*121530*/  @!P2 BRA `(.L_x_5709) ;  /* 0x000000040020a947 */ /* 0x000fea0003800000 */
[----:B------:R-:W-:-:S04]  /*121540*/  VIADD R10, R1, 0x86 ;  /* 0x00000086010a7836 */ /* 0x000fc80000000000 */
[--C-:B---3-5:R-:W-:Y:S02]  /*121550*/  IMAD.IADD R30, R10, 0x1, R12.reuse ;  /* 0x000000010a1e7824 */ /* 0x128fe400078e020c */
[----:B------:R-:W3:Y:S03]  /*121560*/  LDC.64 R10, c[0x0][0x428] ;  /* 0x00010a00ff0a7b82 */ /* 0x000ee60000000a00 */
[----:B------:R-:W4:Y:S01]  /*121570*/  LDL.S8 R13, [R30+0x1b] ;  /* 0x00001b001e0d7983 */ /* 0x000f220000100200 */
[----:B------:R-:W-:-:S04]  /*121580*/  IMAD.IADD R12, R39, 0x1, R12 ;  /* 0x00000001270c7824 */ /* 0x000fc800078e020c */
[----:B---3--:R-:W-:-:S04]  /*121590*/  IMAD.WIDE R10, R12, 0x8, R10 ;  /* 0x000000080c0a7825 */ /* 0x008fc800078e020a */
[----:B----4-:R-:W-:-:S05]  /*1215a0*/  IMAD.IADD R13, R38, 0x1, R13 ;  /* 0x00000001260d7824 */ /* 0x010fca00078e020d */
        /* <DEDUP_REMOVED lines=20> */
[----:B----4-:R-:W-:Y:S05]  /*1216f0*/  @!P2 BRA `(.L_x_5709) ;  /* 0x0000000000b0a947 */ /* 0x010fea0003800000 */
        /* <DEDUP_REMOVED lines=44> */
.L_x_5709:
[----:B------:R-:W-:Y:S05]  /*1219c0*/  BSYNC.RECONVERGENT B1 ;  /* 0x0000000000017941 */ /* 0x000fea0003800200 */
.L_x_5708:
[C---:B------:R-:W-:Y:S01]  /*1219d0*/  ISETP.NE.AND P2, PT, R19.reuse, R3, PT ;  /* 0x000000031300720c */ /* 0x040fe20003f45270 */
[----:B------:R-:W-:-:S12]  /*1219e0*/  VIADD R19, R19, 0x1 ;  /* 0x0000000113137836 */ /* 0x000fd80000000000 */
[----:B------:R-:W-:Y:S05]  /*1219f0*/  @P2 BRA `(.L_x_5713) ;  /* 0xfffffff400142947 */ /* 0x000fea000383ffff */
[----:B------:R-:W-:Y:S05]  /*121a00*/  BSYNC.RECONVERGENT B0 ;  /* 0x0000000000007941 */ /* 0x000fea0003800200 */
.L_x_5707:
[----:B---3--:R-:W-:-:S07]  /*121a10*/  IMAD.MOV.U32 R31, RZ, RZ, 0x1 ;  /* 0x00000001ff1f7424 */ /* 0x008fce00078e00ff */
.L_x_5776:
[----:B------:R-:W-:Y:S04]  /*121a20*/  BSSY.RECONVERGENT B4, `(.L_x_5714) ;  /* 0x000043d000047945 */ /* 0x000fe80003800200 */
[----:B---34-:R-:W-:Y:S05]  /*121a30*/  @!P0 BRA `(.L_x_5715) ;  /* 0x0000004000ec8947 */ /* 0x018fea0003800000 */
[----:B------:R-:W-:Y:S02]  /*121a40*/  VIADD R8, R1, 0x86 ;  /* 0x0000008601087836 */ /* 0x000fe40000000000 */
[----:B------:R-:W-:Y:S02]  /*121a50*/  VIADD R208, R31, 0xffffffff ;  /* 0xffffffff1fd07836 */ /* 0x000fe40000000000 */
[----:B-----5:R-:W-:Y:S02]  /*121a60*/  IMAD.IADD R30, R8, 0x1, R31 ;  /* 0x00000001081e7824 */ /* 0x020fe400078e021f */
[----:B----4-:R-:W-:-:S07]  /*121a70*/  IMAD.MOV.U32 R25, RZ, RZ, 0x1 ;  /* 0x00000001ff197424 */ /* 0x010fce00078e00ff */
.L_x_5775:
[----:B---34-:R-:W3:Y:S01]  /*121a80*/  LDC.64 R38, c[0x0][0x428] ;  /* 0x00010a00ff267b82 */ /* 0x018ee20000000a00 */
[----:B------:R-:W-:Y:S01]  /*121a90*/  IMAD R8, R0, R208, R17 ;  /* 0x000000d000087224 */ /* 0x000fe200078e0211 */
[----:B------:R-:W-:Y:S02]  /*121aa0*/  R2UR UR6, R212 ;  /* 0x00000000d40672ca */ /* 0x000fe400000e0000 */
[----:B------:R-:W-:Y:S01]  /*121ab0*/  R2UR UR7, R213 ;  /* 0x00000000d50772ca */ /* 0x000fe200000e0000 */
[----:B------:R-:W-:-:S04]  /*121ac0*/  IMAD.IADD R8, R8, 0x1, R25 ;  /* 0x0000000108087824 */ /* 0x000fc800078e0219 */
[----:B---3--:R-:W-:-:S08]  /*121ad0*/  IMAD.WIDE R38, R8, 0x8, R38 ;  /* 0x0000000808267825 */ /* 0x008fd000078e0226 */
[----:B------:R-:W3:Y:S01]  /*121ae0*/  LDG.E.64 R22, desc[UR6][R38.64] ;  /* 0x0000000626167981 */ /* 0x000ee2000c1e1b00 */
[----:B------:R-:W-:Y:S01]  /*121af0*/  IMAD.MOV.U32 R10, RZ, RZ, -0x800000 ;  /* 0xff800000ff0a7424 */ /* 0x000fe200078e00ff */
[----:B------:R-:W-:Y:S01]  /*121b00*/  BSSY.RECONVERGENT B3, `(.L_x_5716) ;  /* 0x000042b000037945 */ /* 0x000fe20003800200 */
[----:B------:R-:W-:-:S06]  /*121b10*/  IMAD.MOV.U32 R11, RZ, RZ, 0x41cdcd64 ;  /* 0x41cdcd64ff0b7424 */ /* 0x000fcc00078e00ff */
[----:B---3--:R-:W-:-:S14]  /*121b20*/  DSETP.GEU.AND P1, PT, |R22|, R10, PT ;  /* 0x0000000a1600722a */ /* 0x008fdc0003f2e200 */
[----:B------:R-:W-:Y:S05]  /*121b30*/  @P1 BRA `(.L_x_5717) ;  /* 0x00000040009c1947 */ /* 0x000fea0003800000 */
[----:B------:R-:W-:Y:S01]  /*121b40*/  VIADD R9, R1, 0x86 ;  /* 0x0000008601097836 */ /* 0x000fe20000000000 */
[----:B------:R-:W3:Y:S03]  /*121b50*/  LDL.U8 R19, [R30] ;  /* 0x000000001e137983 */ /* 0x000ee60000100000 */
[----:B------:R-:W-:-:S05]  /*121b60*/  IMAD.IADD R24, R9, 0x1, R25 ;  /* 0x0000000109187824 */ /* 0x000fca00078e0219 */
[----:B------:R-:W4:Y:S01]  /*121b70*/  LDL.U8 R8, [R24+0x1b] ;  /* 0x00001b0018087983 */ /* 0x000f220000100000 */
[----:B------:R-:W-:Y:S01]  /*121b80*/  BSSY.RECONVERGENT B1, `(.L_x_5718) ;  /* 0x000017a000017945 */ /* 0x000fe20003800200 */
[----:B---3--:R-:W-:Y:S02]  /*121b90*/  PRMT R206, R19, 0x8880, RZ ;  /* 0x0000888013ce7816 */ /* 0x008fe400000000ff */
[----:B----4-:R-:W-:-:S05]  /*121ba0*/  PRMT R9, R8, 0x8880, RZ ;  /* 0x0000888008097816 */ /* 0x010fca00000000ff */
[----:B------:R-:W-:-:S05]  /*121bb0*/  IMAD.IADD R9, R206, 0x1, R9 ;  /* 0x00000001ce097824 */ /* 0x000fca00078e0209 */
[----:B------:R-:W-:-:S13]  /*121bc0*/  ISETP.NE.AND P1, PT, R9, 0x3, PT ;  /* 0x000000030900780c */ /* 0x000fda0003f25270 */
[C---:B------:R-:W-:Y:S02]  /*121bd0*/  @P1 R2UR UR6, R212.reuse ;  /* 0x00000000d40612ca */ /* 0x040fe400000e0000 */
[C---:B------:R-:W-:Y:S02]  /*121be0*/  @P1 R2UR UR7, R213.reuse ;  /* 0x00000000d50712ca */ /* 0x040fe400000e0000 */
[----:B------:R-:W-:Y:S02]  /*121bf0*/  @P1 R2UR UR8, R212 ;  /* 0x00000000d40812ca */ /* 0x000fe400000e0000 */
[----:B------:R-:W-:Y:S01]  /*121c00*/  @P1 R2UR UR9, R213 ;  /* 0x00000000d50912ca */ /* 0x000fe200000e0000 */
[----:B------:R-:W-:Y:S02]  /*121c10*/  @P1 IMAD.MOV.U32 R12, RZ, RZ, 0x0 ;  /* 0x00000000ff0c1424 */ /* 0x000fe400078e00ff */
[----:B------:R-:W-:Y:S02]  /*121c20*/  @P1 IMAD.MOV.U32 R13, RZ, RZ, -0x40100000 ;  /* 0xbff00000ff0d1424 */ /* 0x000fe400078e00ff */
[----:B------:R-:W-:-:S02]  /*121c30*/  @P1 IMAD.MOV.U32 R40, RZ, RZ, 0x0 ;  /* 0x00000000ff281424 */ /* 0x000fc400078e00ff */
[----:B------:R-:W-:Y:S02]  /*121c40*/  @P1 IMAD.MOV.U32 R41, RZ, RZ, 0x7ff00000 ;  /* 0x7ff00000ff291424 */ /* 0x000fe400078e00ff */
[----:B------:R-:W-:Y:S01]  /*121c50*/  @P1 STG.E.64 desc[UR6][R38.64+0x1388], R12 ;  /* 0x0013880c26001986 */ /* 0x000fe2000c101b06 */
[----:B------:R-:W-:-:S03]  /*121c60*/  @P1 IMAD.MOV.U32 R22, RZ, RZ, 0x0 ;  /* 0x00000000ff161424 */ /* 0x000fc600078e00ff */
[----:B------:R3:W-:Y:S01]  /*121c70*/  @P1 STG.E.64 desc[UR8][R38.64], R40 ;  /* 0x0000002826001986 */ /* 0x0007e2000c101b08 */
[----:B------:R-:W-:Y:S02]  /*121c80*/  @P1 IMAD.MOV.U32 R23, RZ, RZ, 0x7ff00000 ;  /* 0x7ff00000ff171424 */ /* 0x000fe400078e00ff */
[----:B------:R-:W-:Y:S02]  /*121c90*/  @P1 IMAD.MOV.U32 R198, RZ, RZ, 0x0 ;  /* 0x00000000ffc61424 */ /* 0x000fe400078e00ff */
[----:B------:R-:W-:Y:S02]  /*121ca0*/  @P1 IMAD.MOV.U32 R199, RZ, RZ, 0x7ff00000 ;  /* 0x7ff00000ffc71424 */ /* 0x000fe400078e00ff */
[----:B---3--:R-:W-:Y:S01]  /*121cb0*/  @P1 IMAD.MOV.U32 R41, RZ, RZ, -0x40100000 ;  /* 0xbff00000ff291424 */ /* 0x008fe200078e00ff */
[----:B------:R-:W-:Y:S06]  /*121cc0*/  @P1 BRA `(.L_x_5719) ;  /* 0x0000001400941947 */ /* 0x000fec0003800000 */
[----:B------:R-:W3:Y:S01]  /*121cd0*/  LDL.S8 R216, [R24+0x1a] ;  /* 0x00001a0018d87983 */ /* 0x000ee20000100200 */
[----:B------:R-:W4:Y:S03]  /*121ce0*/  LDC.64 R12, c[0x0][0x410] ;  /* 0x00010400ff0c7b82 */ /* 0x000f260000000a00 */
[----:B------:R-:W5:Y:S01]  /*121cf0*/  LDL.U8 R209, [R30+-0x1] ;  /* 0xffffff001ed17983 */ /* 0x000f620000100000 */
[----:B------:R-:W-:Y:S01]  /*121d00*/  PRMT R9, R8, 0x8880, RZ ;  /* 0x0000888008097816 */ /* 0x000fe200000000ff */
[----:B------:R-:W-:Y:S01]  /*121d10*/  UMOV UR6, 0x1905 ;  /* 0x0000190500067882 */ /* 0x000fe20000000000 */
[----:B------:R-:W-:Y:S02]  /*121d20*/  PRMT R40, R19, 0x3340, RZ ;  /* 0x0000334013287816 */ /* 0x000fe400000000ff */
[----:B------:R-:W0:Y:S01]  /*121d30*/  LDC.64 R214, c[0x0][0x410] ;  /* 0x00010400ffd67b82 */ /* 0x000e220000000a00 */
        /* <DEDUP_REMOVED lines=9> */
[C---:B---3--:R-:W-:Y:S02]  /*121dd0*/  LOP3.LUT R41, R216.reuse, 0xffff, RZ, 0xc0, !PT ;  /* 0x0000ffffd8297812 */ /* 0x048fe400078ec0ff */
[----:B------:R-:W-:Y:S02]  /*121de0*/  PRMT R216, R216, 0x5410, R9 ;  /* 0x00005410d8d87816 */ /* 0x000fe40000000009 */
[----:B------:R-:W-:-:S03]  /*121df0*/  PRMT R41, R41, 0x3340, R8 ;  /* 0x0000334029297816 */ /* 0x000fc60000000008 */
[----:B------:R-:W-:Y:S01]  /*121e00*/  IDP.2A.LO.S16.U8 R216, R216, UR6, R206 ;  /* 0x00000006d8d87c26 */ /* 0x000fe200080012ce */
[----:B------:R-:W-:Y:S01]  /*121e10*/  PRMT R40, R41, 0x5410, R40 ;  /* 0x0000541029287816 */ /* 0x000fe20000000028 */
[----:B------:R-:W-:Y:S01]  /*121e20*/  IMAD.WIDE R206, R206, 0x5, R204 ;  /* 0x00000005cece7825 */ /* 0x000fe200078e02cc */
[----:B-----5:R-:W-:Y:S01]  /*121e30*/  PRMT R41, R209, 0x8880, RZ ;  /* 0x00008880d1297816 */ /* 0x020fe200000000ff */
[----:B------:R-:W-:-:S04]  /*121e40*/  UMOV UR6, 0x57d19 ;  /* 0x00057d1900067882 */ /* 0x000fc80000000000 */
[----:B------:R-:W-:Y:S01]  /*121e50*/  IDP.4A.S8.U8 R202, R40, UR6, R41 ;  /* 0x0000000628ca7c26 */ /* 0x000fe20008000229 */
[----:B----4-:R-:W-:Y:S02]  /*121e60*/  LEA R40, P1, R206, R12, 0x3 ;  /* 0x0000000cce287211 */ /* 0x010fe400078218ff */
        /* <DEDUP_REMOVED lines=74> */
.L_x_5724:
[----:B------:R-:W-:Y:S05]  /*122310*/  BSYNC.RECONVERGENT B2 ;  /* 0x0000000000027941 */ /* 0x000fea0003800200 */
.L_x_5723:
        /* <DEDUP_REMOVED lines=31> */
.L_x_5727:
[----:B------:R-:W-:Y:S05]  /*122510*/  BSYNC.RECONVERGENT B2 ;  /* 0x0000000000027941 */ /* 0x000fea0003800200 */
.L_x_5726:
        /* <DEDUP_REMOVED lines=9> */
.L_x_5722:
        /* <DEDUP_REMOVED lines=37> */
.L_x_5729:
[----:B------:R-:W-:Y:S05]  /*122800*/  BSYNC.RECONVERGENT B2 ;  /* 0x0000000000027941 */ /* 0x000fea0003800200 */
.L_x_5728:
        /* <DEDUP_REMOVED lines=33> */
.L_x_5731:
[----:B------:R-:W-:Y:S05]  /*122a20*/  BSYNC.RECONVERGENT B2 ;  /* 0x0000000000027941 */ /* 0x000fea0003800200 */
.L_x_5730:
        /* <DEDUP_REMOVED lines=9> */
.L_x_5721:
        /* <DEDUP_REMOVED lines=53> */
.L_x_5733:
[----:B------:R-:W-:Y:S05]  /*122e10*/  BSYNC.RECONVERGENT B2 ;  /* 0x0000000000027941 */ /* 0x000fea0003800200 */
.L_x_5732:
        /* <DEDUP_REMOVED lines=33> */
.L_x_5735:
[----:B------:R-:W-:Y:S05]  /*123030*/  BSYNC.RECONVERGENT B2 ;  /* 0x0000000000027941 */ /* 0x000fea0003800200 */
.L_x_5734:
        /* <DEDUP_REMOVED lines=8> */
.L_x_5725:
[----:B------:R-:W-:Y:S05]  /*1230c0*/  BSYNC.RECONVERGENT B0 ;  /* 0x0000000000007941 */ /* 0x000fea0003800200 */
.L_x_5720:
        /* <DEDUP_REMOVED lines=31> */
.L_x_5737:
[----:B------:R-:W-:Y:S05]  /*1232c0*/  BSYNC.RECONVERGENT B0 ;  /* 0x0000000000007941 */ /* 0x000fea0003800200 */
.L_x_5736:
[----:B------:R-:W-:-:S06]  /*1232d0*/  DSETP.GEU.AND P1, PT, R72, R200, PT ;  /* 0x000000c84800722a */ /* 0x000fcc0003f2e000 */
[----:B------:R-:W-:Y:S02]  /*1232e0*/  FSEL R40, R40, R204, !P1 ;  /* 0x000000cc28287208 */ /* 0x000fe40004800000 */
[----:B------:R-:W-:Y:S02]  /*1232f0*/  FSEL R41, R41, R205, !P1 ;  /* 0x000000cd29297208 */ /* 0x000fe40004800000 */
[----:B------:R-:W-:Y:S02]  /*123300*/  FSEL R198, R198, R206, !P1 ;  /* 0x000000cec6c67208 */ /* 0x000fe40004800000 */
[----:B------:R-:W-:-:S07]  /*123310*/  FSEL R199, R199, R207, !P1 ;  /* 0x000000cfc7c77208 */ /* 0x000fce0004800000 */
.L_x_5719:
[----:B------:R-:W-:Y:S05]  /*123320*/  BSYNC.RECONVERGENT B1 ;  /* 0x0000000000017941 */ /* 0x000fea0003800200 */
.L_x_5718:
        /* <DEDUP_REMOVED lines=25> */
[----:B------:R-:W4:Y:S02]  /*1234c0*/  MUFU.RCP64H R201, R11 ;  /* 0x0000000b00c97308 */ /* 0x000f240000001800 */
[----:B----4-:R-:W-:-:S08]  /*1234d0*/  DFMA R12, -R10, R200, 1 ;  /* 0x3ff000000a0c742b */ /* 0x010fd000000001c8 */
[----:B------:R-:W-:-:S08]  /*1234e0*/  DFMA R12, R12, R12, R12 ;  /* 0x0000000c0c0c722b */ /* 0x000fd0000000000c */
[----:B------:R-:W-:Y:S02]  /*1234f0*/  DFMA R200, R200, R12, R200 ;  /* 0x0000000cc8c8722b */ /* 0x000fe400000000c8 */
[----:B------:R-:W-:-:S06]  /*123500*/  DADD R12, R22, 200 ;  /* 0x40690000160c7429 */ /* 0x000fcc0000000000 */
[----:B---3--:R-:W-:-:S04]  /*123510*/  DFMA R40, -R10, R200, 1 ;  /* 0x3ff000000a28742b */ /* 0x008fc800000001c8 */
        /* <DEDUP_REMOVED lines=17> */
.L_x_5739:
[----:B------:R-:W-:Y:S05]  /*123630*/  BSYNC.RECONVERGENT B0 ;  /* 0x0000000000007941 */ /* 0x000fea0003800200 */
.L_x_5738:
        /* <DEDUP_REMOVED lines=36> */
.L_x_5741:
[----:B------:R-:W-:Y:S05]  /*123880*/  BSYNC.RECONVERGENT B0 ;  /* 0x0000000000007941 */ /* 0x000fea0003800200 */
.L_x_5740:
        /* <DEDUP_REMOVED lines=27> */
.L_x_5743:
[----:B------:R-:W-:Y:S05]  /*123a40*/  BSYNC.RECONVERGENT B0 ;  /* 0x0000000000007941 */ /* 0x000fea0003800200 */
.L_x_5742:
        /* <DEDUP_REMOVED lines=36> */
.L_x_5745:
[----:B------:R-:W-:Y:S05]  /*123c90*/  BSYNC.RECONVERGENT B0 ;  /* 0x0000000000007941 */ /* 0x000fea0003800200 */
.L_x_5744:
        /* <DEDUP_REMOVED lines=11> */
.L_x_5774:
        /* <DEDUP_REMOVED lines=13> */
.L_x_5773:
        /* <DEDUP_REMOVED lines=65> */
.L_x_5754:
[----:B------:R-:W-:Y:S05]  /*124230*/  BSYNC.RECONVERGENT B11 ;  /* 0x00000000000b7941 */ /* 0x000fea0003800200 */
.L_x_5753:
        /* <DEDUP_REMOVED lines=37> */
.L_x_5756:
[----:B------:R-:W-:Y:S05]  /*124490*/  BSYNC.RECONVERGENT B11 ;  /* 0x00000000000b7941 */ /* 0x000fea0003800200 */
.L_x_5755:
        /* <DEDUP_REMOVED lines=27> */
.L_x_5758:
[----:B------:R-:W-:Y:S05]  /*124650*/  BSYNC.RECONVERGENT B11 ;  /* 0x00000000000b7941 */ /* 0x000fea0003800200 */
.L_x_5757:
[----:B------:R-:W-:-:S06]  /*124660*/  DSETP.GT.AND P2, PT, R22, R214, PT ;  /* 0x000000d61600722a */ /* 0x000fcc0003f44000 */
[----:B------:R-:W-:Y:S02]  /*124670*/  FSEL R10, R204, RZ, P2 ;  /* 0x000000ffcc0a7208 */ /* 0x000fe40001000000 */
[----:B------:R-:W-:Y:S02]  /*124680*/  FSEL R11, R205, -1.875, P2 ;  /* 0xbff00000cd0b7808 */ /* 0x000fe40001000000 */
[----:B------:R-:W-:Y:S02]  /*124690*/  FSEL R12, R206, RZ, P2 ;  /* 0x000000ffce0c7208 */ /* 0x000fe40001000000 */
[----:B------:R-:W-:Y:S01]  /*1246a0*/  FSEL R13, R207, +QNAN , P2 ;  /* 0x7ff00000cf0d7808 */ /* 0x000fe20001000000 */
[----:B------:R-:W-:Y:S06]  /*1246b0*/  BRA `(.L_x_5759) ;  /* 0x0000001400547947 */ /* 0x000fec0003800000 */
.L_x_5752:
        /* <DEDUP_REMOVED lines=69> */
.L_x_5761:
[----:B------:R-:W-:Y:S05]  /*124b10*/  BSYNC.RECONVERGENT B11 ;  /* 0x00000000000b7941 */ /* 0x000fea0003800200 */
.L_x_5760:
        /* <DEDUP_REMOVED lines=27> */
.L_x_5763:
[----:B------:R-:W-:Y:S05]  /*124cd0*/  BSYNC.RECONVERGENT B11 ;  /* 0x00000000000b7941 */ /* 0x000fea0003800200 */
.L_x_5762:
[----:B------:R-:W-:-:S06]  /*124ce0*/  DSETP.GT.AND P2, PT, R22, R214, PT ;  /* 0x000000d61600722a */ /* 0x000fcc0003f44000 */
[----:B------:R-:W-:Y:S02]  /*124cf0*/  FSEL R10, R204, RZ, P2 ;  /* 0x000000ffcc0a7208 */ /* 0x000fe40001000000 */
[----:B------:R-:W-:Y:S02]  /*124d00*/  FSEL R11, R205, -1.875, P2 ;  /* 0xbff00000cd0b7808 */ /* 0x000fe40001000000 */
[----:B------:R-:W-:Y:S02]  /*124d10*/  FSEL R12, R206, RZ, P2 ;  /* 0x000000ffce0c7208 */ /* 0x000fe40001000000 */
[----:B------:R-:W-:Y:S01]  /*124d20*/  FSEL R13, R207, +QNAN , P2 ;  /* 0x7ff00000cf0d7808 */ /* 0x000fe20001000000 */
[----:B------:R-:W-:Y:S06]  /*124d30*/  BRA `(.L_x_5759) ;  /* 0x0000000c00b47947 */ /* 0x000fec0003800000 */
.L_x_5751:
        /* <DEDUP_REMOVED lines=76> */
.L_x_5766:
[----:B------:R-:W-:Y:S05]  /*125200*/  BSYNC.RECONVERGENT B11 ;  /* 0x00000000000b7941 */ /* 0x000fea0003800200 */
.L_x_5765:
        /* <DEDUP_REMOVED lines=27> */
.L_x_5768:
[----:B------:R-:W-:Y:S05]  /*1253c0*/  BSYNC.RECONVERGENT B11 ;  /* 0x00000000000b7941 */ /* 0x000fea0003800200 */
.L_x_5767:
        /* <DEDUP_REMOVED lines=15> */
.L_x_5764:
        /* <DEDUP_REMOVED lines=83> */
.L_x_5770:
[----:B------:R-:W-:Y:S05]  /*1259f0*/  BSYNC.RECONVERGENT B11 ;  /* 0x00000000000b7941 */ /* 0x000fea0003800200 */
.L_x_5769:
        /* <DEDUP_REMOVED lines=27> */
.L_x_5772:
[----:B------:R-:W-:Y:S05]  /*125bb0*/  BSYNC.RECONVERGENT B11 ;  /* 0x00000000000b7941 */ /* 0x000fea0003800200 */
.L_x_5771:
[----:B------:R-:W-:-:S06]  /*125bc0*/  DSETP.GT.AND P2, PT, R22, R214, PT ;  /* 0x000000d61600722a */ /* 0x000fcc0003f44000 */
[----:B------:R-:W-:Y:S02]  /*125bd0*/  FSEL R10, R204, RZ, P2 ;  /* 0x000000ffcc0a7208 */ /* 0x000fe40001000000 */
[----:B------:R-:W-:Y:S02]  /*125be0*/  FSEL R11, R205, -1.875, P2 ;  /* 0xbff00000cd0b7808 */ /* 0x000fe40001000000 */
[----:B------:R-:W-:Y:S02]  /*125bf0*/  FSEL R12, R206, RZ, P2 ;  /* 0x000000ffce0c7208 */ /* 0x000fe40001000000 */
[----:B------:R-:W-:-:S07]  /*125c00*/  FSEL R13, R207, +QNAN , P2 ;  /* 0x7ff00000cf0d7808 */ /* 0x000fce0001000000 */
.L_x_5759:
[----:B------:R-:W-:Y:S05]  /*125c10*/  BSYNC.RECONVERGENT B0 ;  /* 0x0000000000007941 */ /* 0x000fea0003800200 */
.L_x_5750:
        /* <DEDUP_REMOVED lines=18> */
.L_x_5749:
[----:B------:R-:W-:Y:S05]  /*125d40*/  BSYNC.RECONVERGENT B1 ;  /* 0x0000000000017941 */ /* 0x000fea0003800200 */
.L_x_5748:
[----:B------:R-:W-:Y:S01]  /*125d50*/  VIADD R216, R216, 0x1 ;  /* 0x00000001d8d87836 */ /* 0x000fe20000000000 */
[----:B------:R-:W-:-:S04]  /*125d60*/  ISETP.GT.U32.AND P3, PT, R209, 0x1, PT ;  /* 0x00000001d100780c */ /* 0x000fc80003f64070 */
[----:B------:R-:W-:-:S13]  /*125d70*/  ISETP.GE.AND P2, PT, R216, R25, PT ;  /* 0x00000019d800720c */ /* 0x000fda0003f46270 */
[----:B------:R-:W-:Y:S05]  /*125d80*/  @!P2 BRA P3, `(.L_x_5773) ;  /* 0xffffffe00024a947 */ /* 0x000fea000183ffff */
.L_x_5747:
[----:B------:R-:W-:Y:S05]  /*125d90*/  BSYNC.RECONVERGENT B2 ;  /* 0x0000000000027941 */ /* 0x000fea0003800200 */
.L_x_5746:
[----:B------:R-:W-:Y:S05]  /*125da0*/  @P1 BRA `(.L_x_5774) ;  /* 0xffffffdc00e81947 */ /* 0x000fea000383ffff */
.L_x_5717:
[----:B------:R-:W-:Y:S05]  /*125db0*/  BSYNC.RECONVERGENT B3 ;  /* 0x0000000000037941 */ /* 0x000fea0003800200 */
.L_x_5716:
[C---:B------:R-:W-:Y:S01]  /*125dc0*/  ISETP.NE.AND P1, PT, R25.reuse, R0, PT ;  /* 0x000000001900720c */ /* 0x040fe20003f25270 */
[----:B------:R-:W-:-:S12]  /*125dd0*/  VIADD R25, R25, 0x1 ;  /* 0x0000000119197836 */ /* 0x000fd80000000000 */
[----:B------:R-:W-:Y:S05]  /*125de0*/  @P1 BRA `(.L_x_5775) ;  /* 0xffffffbc00241947 */ /* 0x000fea000383ffff */
.L_x_5715:
[----:B------:R-:W-:Y:S05]  /*125df0*/  BSYNC.RECONVERGENT B4 ;  /* 0x0000000000047941 */ /* 0x000fea0003800200 */
.L_x_5714:
[C---:B------:R-:W-:Y:S01]  /*125e00*/  ISETP.NE.AND P1, PT, R31.reuse, R3, PT ;  /* 0x000000031f00720c */ /* 0x040fe20003f25270 */
[----:B------:R-:W-:-:S12]  /*125e10*/  VIADD R31, R31, 0x1 ;  /* 0x000000011f1f7836 */ /* 0x000fd80000000000 */
[----:B------:R-:W-:Y:S05]  /*125e20*/  @P1 BRA `(.L_x_5776) ;  /* 0xffffffb800fc1947 */ /* 0x000fea000383ffff */
.L_x_5706:
[----:B------:R-:W-:Y:S05]  /*125e30*/  BSYNC.RECONVERGENT B5 ;  /* 0x0000000000057941 */ /* 0x000fea0003800200 */
.L_x_5705:
[----:B------:R-:W-:Y:S01]  /*125e40*/  ISETP.GE.AND P2, PT, R0, 0x1, PT ;  /* 0x000000010000780c */ /* 0x000fe20003f46270 */
[----:B------:R-:W-:Y:S01]  /*125e50*/  BSSY.RECONVERGENT B2, `(.L_x_5777) ;  /* 0x00001c3000027945 */ /* 0x000fe20003800200 */
[----:B----4-:R-:W-:Y:S02]  /*125e60*/  IMAD.MOV.U32 R8, RZ, RZ, RZ ;  /* 0x000000ffff087224 */ /* 0x010fe400078e00ff */
[----:B---3--:R-:W-:Y:S02]  /*125e70*/  IMAD.MOV.U32 R40, RZ, RZ, 0x0 ;  /* 0x00000000ff287424 */ /* 0x008fe400078e00ff */
        /* <DEDUP_REMOVED lines=11> */
.L_x_5803:
[----:B------:R-:W-:-:S04]  /*125f30*/  VIADD R9, R1, 0x86 ;  /* 0x0000008601097836 */ /* 0x000fc80000000000 */
[----:B------:R-:W-:-:S05]  /*125f40*/  IMAD.IADD R9, R9, 0x1, R216 ;  /* 0x0000000109097824 */ /* 0x000fca00078e02d8 */
[----:B------:R-:W3:Y:S01]  /*125f50*/  LDL.U8 R202, [R9+0x1b] ;  /* 0x00001b0009ca7983 */ /* 0x000ee20000100000 */
[----:B------:R-:W-:Y:S01]  /*125f60*/  PRMT R10, R208, 0x8880, RZ ;  /* 0x00008880d00a7816 */ /* 0x000fe200000000ff */
[----:B------:R-:W-:Y:S01]  /*125f70*/  BSSY.RECONVERGENT B1, `(.L_x_5779) ;  /* 0x0000177000017945 */ /* 0x000fe20003800200 */
[----:B-----5:R-:W-:Y:S02]  /*125f80*/  IMAD.MOV.U32 R38, RZ, RZ, 0x0 ;  /* 0x00000000ff267424 */ /* 0x020fe400078e00ff */
[----:B------:R-:W-:Y:S02]  /*125f90*/  IMAD.MOV.U32 R39, RZ, RZ, -0x40100000 ;  /* 0xbff00000ff277424 */ /* 0x000fe400078e00ff */
[----:B------:R-:W-:Y:S02]  /*125fa0*/  IMAD.MOV.U32 R30, RZ, RZ, 0x0 ;  /* 0x00000000ff1e7424 */ /* 0x000fe400078e00ff */
[----:B------:R-:W-:Y:S01]  /*125fb0*/  IMAD.MOV.U32 R31, RZ, RZ, 0x7ff00000 ;  /* 0x7ff00000ff1f7424 */ /* 0x000fe200078e00ff */
        /* <DEDUP_REMOVED lines=26> */
[----:B------:R-:W-:Y:S01]  /*126160*/  IMAD.IADD R11, R11, 0x1, R12 ;  /* 0x000000010b0b7824 */ /* 0x000fe200078e020c */
[----:B-----5:R-:W-:Y:S01]  /*126170*/  LEA R38, P0, R10, UR6, 0x3 ;  /* 0x000000060a267c11 */ /* 0x020fe2000f8018ff */
[----:B--2---:R-:W-:-:S03]  /*126180*/  IDP.4A.S8.U8 R200, R200, UR8, R9 ;  /* 0x00000008c8c87c26 */ /* 0x004fc60008000209 */
[----:B------:R-:W-:Y:S01]  /*126190*/  LEA.HI.X R39, R10, UR7, R11, 0x3, P0 ;  /* 0x000000070a277c11 */ /* 0x000fe200080f1c0b */
[----:B----4-:R-:W-:Y:S01]  /*1261a0*/  IMAD.WIDE R200, R200, 0x8, R198 ;  /* 0x00000008c8c87825 */ /* 0x010fe200078e02c6 */
        /* <DEDUP_REMOVED lines=82> */
.L_x_5784:
[----:B------:R-:W-:Y:S05]  /*1266d0*/  BSYNC.RECONVERGENT B3 ;  /* 0x0000000000037941 */ /* 0x000fea0003800200 */
.L_x_5783:
        /* <DEDUP_REMOVED lines=31> */
.L_x_5786:
[----:B------:R-:W-:Y:S05]  /*1268d0*/  BSYNC.RECONVERGENT B3 ;  /* 0x0000000000037941 */ /* 0x000fea0003800200 */
.L_x_5785:
[----:B------:R-:W-:-:S06]  /*1268e0*/  DSETP.GEU.AND P1, PT, R214, R70, PT ;  /* 0x00000046d600722a */ /* 0x000fcc0003f2e000 */
[----:B------:R-:W-:Y:S02]  /*1268f0*/  FSEL R70, R70, R214, !P1 ;  /* 0x000000d646467208 */ /* 0x000fe40004800000 */
[----:B------:R-:W-:Y:S02]  /*126900*/  FSEL R71, R71, R215, !P1 ;  /* 0x000000d747477208 */ /* 0x000fe40004800000 */
[----:B------:R-:W-:Y:S02]  /*126910*/  FSEL R200, R200, R206, !P1 ;  /* 0x000000cec8c87208 */ /* 0x000fe40004800000 */
[----:B------:R-:W-:Y:S02]  /*126920*/  FSEL R201, R201, R207, !P1 ;  /* 0x000000cfc9c97208 */ /* 0x000fe40004800000 */
[----:B------:R-:W-:Y:S02]  /*126930*/  FSEL R202, R202, R204, !P1 ;  /* 0x000000cccaca7208 */ /* 0x000fe40004800000 */
[----:B------:R-:W-:-:S07]  /*126940*/  FSEL R203, R203, R205, !P1 ;  /* 0x000000cdcbcb7208 */ /* 0x000fce0004800000 */
.L_x_5782:
[----:B------:R-:W-:Y:S05]  /*126950*/  BSYNC.RECONVERGENT B0 ;  /* 0x0000000000007941 */ /* 0x000fea0003800200 */
.L_x_5781:
        /* <DEDUP_REMOVED lines=45> */
.L_x_5790:
[----:B------:R-:W-:Y:S05]  /*126c30*/  BSYNC.RECONVERGENT B3 ;  /* 0x0000000000037941 */ /* 0x000fea0003800200 */
.L_x_5789:
        /* <DEDUP_REMOVED lines=31> */
.L_x_5792:
[----:B------:R-:W-:Y:S05]  /*126e30*/  BSYNC.RECONVERGENT B3 ;  /* 0x0000000000037941 */ /* 0x000fea0003800200 */
.L_x_5791:
        /* <DEDUP_REMOVED lines=8> */
.L_x_5788:
[----:B------:R-:W-:Y:S05]  /*126ec0*/  BSYNC.RECONVERGENT B0 ;  /* 0x0000000000007941 */ /* 0x000fea0003800200 */
.L_x_5787:
        /* <DEDUP_REMOVED lines=49> */
.L_x_5796:
[----:B------:R-:W-:Y:S05]  /*1271e0*/  BSYNC.RECONVERGENT B3 ;  /* 0x0000000000037941 */ /* 0x000fea0003800200 */
.L_x_5795:
        /* <DEDUP_REMOVED lines=31> */
.L_x_5798:
[----:B------:R-:W-:Y:S05]  /*1273e0*/  BSYNC.RECONVERGENT B3 ;  /* 0x0000000000037941 */ /* 0x000fea0003800200 */
.L_x_5797:
[----:B------:R-:W-:-:S06]  /*1273f0*/  DSETP.GEU.AND P0, PT, R198, R70, PT ;  /* 0x00000046c600722a */ /* 0x000fcc0003f0e000 */
[----:B------:R-:W-:Y:S02]  /*127400*/  FSEL R22, R22, R206, !P0 ;  /* 0x000000ce16167208 */ /* 0x000fe40004000000 */
[----:B------:R-:W-:Y:S02]  /*127410*/  FSEL R23, R23, R207, !P0 ;  /* 0x000000cf17177208 */ /* 0x000fe40004000000 */
[----:B------:R-:W-:Y:S02]  /*127420*/  FSEL R24, R24, R204, !P0 ;  /* 0x000000cc18187208 */ /* 0x000fe40004000000 */
[----:B------:R-:W-:Y:S02]  /*127430*/  FSEL R25, R25, R205, !P0 ;  /* 0x000000cd19197208 */ /* 0x000fe40004000000 */
[----:B------:R-:W-:Y:S02]  /*127440*/  FSEL R70, R70, R198, !P0 ;  /* 0x000000c646467208 */ /* 0x000fe40004000000 */
[----:B------:R-:W-:-:S07]  /*127450*/  FSEL R71, R71, R199, !P0 ;  /* 0x000000c747477208 */ /* 0x000fce0004000000 */
.L_x_5794:
[----:B------:R-:W-:Y:S05]  /*127460*/  BSYNC.RECONVERGENT B0 ;  /* 0x0000000000007941 */ /* 0x000fea0003800200 */
.L_x_5793:
        /* <DEDUP_REMOVED lines=31> */
.L_x_5800:
[----:B------:R-:W-:Y:S05]  /*127660*/  BSYNC.RECONVERGENT B0 ;  /* 0x0000000000007941 */ /* 0x000fea0003800200 */
.L_x_5799:
[----:B------:R-:W-:-:S06]  /*127670*/  DSETP.GEU.AND P0, PT, R70, R198, PT ;  /* 0x000000c64600722a */ /* 0x000fcc0003f0e000 */
[----:B------:R-:W-:Y:S02]  /*127680*/  FSEL R30, R30, R24, !P0 ;  /* 0x000000181e1e7208 */ /* 0x000fe40004000000 */
[----:B------:R-:W-:Y:S02]  /*127690*/  FSEL R38, R38, R22, !P0 ;  /* 0x0000001626267208 */ /* 0x000fe40004000000 */
[----:B------:R-:W-:Y:S02]  /*1276a0*/  FSEL R24, R31, R25, !P0 ;  /* 0x000000191f187208 */ /* 0x000fe40004000000 */
[----:B------:R-:W-:-:S03]  /*1276b0*/  FSEL R22, R39, R23, !P0 ;  /* 0x0000001727167208 */ /* 0x000fc60004000000 */
[----:B------:R-:W-:Y:S02]  /*1276c0*/  IMAD.MOV.U32 R31, RZ, RZ, R24 ;  /* 0x000000ffff1f7224 */ /* 0x000fe400078e0018 */
[----:B------:R-:W-:-:S07]  /*1276d0*/  IMAD.MOV.U32 R39, RZ, RZ, R22 ;  /* 0x000000ffff277224 */ /* 0x000fce00078e0016 */
.L_x_5780:
[----:B------:R-:W-:Y:S05]  /*1276e0*/  BSYNC.RECONVERGENT B1 ;  /* 0x0000000000017941 */ /* 0x000fea0003800200 */
.L_x_5779:
        /* <DEDUP_REMOVED lines=42> */
.L_x_5802:
[----:B------:R-:W-:Y:S05]  /*127990*/  BSYNC.RECONVERGENT B0 ;  /* 0x0000000000007941 */ /* 0x000fea0003800200 */
.L_x_5801:
        /* <DEDUP_REMOVED lines=14> */
.L_x_5778:
[----:B------:R-:W-:Y:S05]  /*127a80*/  BSYNC.RECONVERGENT B2 ;  /* 0x0000000000027941 */ /* 0x000fea0003800200 */
.L_x_5777:
[----:B------:R-:W-:Y:S02]  /*127a90*/  IMAD.MOV.U32 R10, RZ, RZ, -0x800000 ;  /* 0xff800000ff0a7424 */ /* 0x000fe400078e00ff */
        /* <DEDUP_REMOVED lines=11> */
[----:B------:R-:W-:Y:S02]  /*127b50*/  IMAD.MOV.U32 R25, RZ, RZ, -0x40100000 ;  /* 0xbff00000ff197424 */ /* 0x000fe400078e00ff */
[----:B-----5:R-:W-:-:S02]  /*127b60*/  IMAD.MOV.U32 R30, RZ, RZ, 0x0 ;  /* 0x00000000ff1e7424 */ /* 0x020fc400078e00ff */
[----:B------:R-:W-:Y:S01]  /*127b70*/  IMAD.MOV.U32 R31, RZ, RZ, 0x7ff00000 ;  /* 0x7ff00000ff1f7424 */ /* 0x000fe200078e00ff */
        /* <DEDUP_REMOVED lines=25> */
[----:B---3--:R-:W-:-:S04]  /*127d10*/  LOP3.LUT R25, R22, 0xffff, RZ, 0xc0, !PT ;  /* 0x0000ffff16197812 */ /* 0x008fc800078ec0ff */
[----:B------:R-:W-:Y:S02]  /*127d20*/  PRMT R24, R24, 0x3340, R25 ;  /* 0x0000334018187816 */ /* 0x000fe40000000019 */
[C---:B------:R-:W-:Y:S02]  /*127d30*/  PRMT R25, R23.reuse, 0x3340, RZ ;  /* 0x0000334017197816 */ /* 0x040fe400000000ff */
[----:B------:R-:W-:Y:S02]  /*127d40*/  PRMT R23, R23, 0x8880, RZ ;  /* 0x0000888017177816 */ /* 0x000fe400000000ff */
[----:B------:R-:W-:-:S05]  /*127d50*/  PRMT R24, R24, 0x5410, R25 ;  /* 0x0000541018187816 */ /* 0x000fca0000000019 */
[----:B-----5:R-:W-:Y:S01]  /*127d60*/  IDP.4A.S8.U8 R198, R24, UR8, R9 ;  /* 0x0000000818c67c26 */ /* 0x020fe20008000209 */
[----:B0-----:R-:W-:Y:S02]  /*127d70*/  LEA R24, P1, R12, UR6, 0x3 ;  /* 0x000000060c187c11 */ /* 0x001fe4000f8218ff */
[----:B------:R-:W-:Y:S01]  /*127d80*/  R2UR UR8, R212 ;  /* 0x00000000d40872ca */ /* 0x000fe200000e0000 */
[----:B----4-:R-:W-:Y:S01]  /*127d90*/  IMAD.WIDE R198, R198, 0x8, R40 ;  /* 0x00000008c6c67825 */ /* 0x010fe200078e0228 */
[----:B------:R-:W-:Y:S02]  /*127da0*/  LEA.HI.X R25, R12, UR7, R13, 0x3, P1 ;  /* 0x000000070c197c11 */ /* 0x000fe400088f1c0d */
[----:B------:R-:W-:Y:S02]  /*127db0*/  PRMT R22, R200, 0x5410, R22 ;  /* 0x00005410c8167816 */ /* 0x000fe40000000016 */
[----:B------:R-:W3:Y:S04]  /*127dc0*/  LDG.E.64 R12, desc[UR14][R198.64+0x9df8] ;  /* 0x009df80ec60c7981 */ /* 0x000ee8000c1e1b00 */
[----:B------:R-:W3:Y:S01]  /*127dd0*/  LDG.E.64 R30, desc[UR12][R24.64+0xb248] ;  /* 0x00b2480c181e7981 */ /* 0x000ee2000c1e1b00 */
[----:B------:R-:W-:-:S02]  /*127de0*/  UMOV UR6, 0x519 ;  /* 0x0000051900067882 */ /* 0x000fc40000000000 */
[----:B------:R-:W-:Y:S01]  /*127df0*/  IDP.2A.LO.S16.U8 R22, R22, UR6, R23 ;  /* 0x0000000616167c26 */ /* 0x000fe20008001217 */
[----:B------:R-:W4:Y:S04]  /*127e00*/  LDG.E.64 R198, desc[UR10][R198.64+0x8a70] ;  /* 0x008a700ac6c67981 */ /* 0x000f28000c1e1b00 */
[----:B------:R-:W4:Y:S01]  /*127e10*/  LDG.E.64 R24, desc[UR8][R24.64+0xb180] ;  /* 0x00b1800818187981 */ /* 0x000f22000c1e1b00 */
[----:B------:R-:W-:-:S05]  /*127e20*/  IMAD.WIDE R38, R22, 0x8, R40 ;  /* 0x0000000816267825 */ /* 0x000fca00078e0228 */
[----:B------:R-:W5:Y:S01]  /*127e30*/  LDG.E.64 R22, desc[UR8][R38.64+0x5208] ;  /* 0x0052080826167981 */ /* 0x000f62000c1e1b00 */
[----:B------:R-:W-:Y:S01]  /*127e40*/  PRMT R201, R207, 0x8880, RZ ;  /* 0x00008880cfc97816 */ /* 0x000fe200000000ff */
[----:B------:R-:W-:Y:S03]  /*127e50*/  BSSY.RECONVERGENT B0, `(.L_x_5806) ;  /* 0x000006d000007945 */ /* 0x000fe60003800200 */
[----:B------:R-:W-:-:S04]  /*127e60*/  PRMT R201, R201, 0x7710, RZ ;  /* 0x00007710c9c97816 */ /* 0x000fc800000000ff */
[----:B------:R-:W-:-:S05]  /*127e70*/  PRMT R201, R200, 0x5410, R201 ;  /* 0x00005410c8c97816 */ /* 0x000fca00000000c9 */
[----:B------:R-:W-:-:S04]  /*127e80*/  IDP.2A.LO.S16.U8 R9, R201, UR6, R9 ;  /* 0x00000006c9097c26 */ /* 0x000fc80008001209 */
[----:B------:R-:W-:Y:S01]  /*127e90*/  IMAD.WIDE R40, R9, 0x8, R40 ;  /* 0x0000000809287825 */ /* 0x000fe200078e0228 */
[----:B---3--:R-:W-:-:S08]  /*127ea0*/  DADD R12, R30, R12 ;  /* 0x000000001e0c7229 */ /* 0x008fd0000000000c */
[----:B------:R-:W-:Y:S02]  /*127eb0*/  DSETP.GT.AND P1, PT, |R12|, R10, PT ;  /* 0x0000000a0c00722a */ /* 0x000fe40003f24200 */
[----:B----4-:R-:W-:-:S04]  /*127ec0*/  DADD R198, R24, R198 ;  /* 0x0000000018c67229 */ /* 0x010fc800000000c6 */
        /* <DEDUP_REMOVED lines=10> */
[----:B------:R-:W-:Y:S02]  /*127f70*/  R2UR UR6, R212 ;  /* 0x00000000d40672ca */ /* 0x000fe400000e0000 */
[----:B------:R-:W-:-:S13]  /*127f80*/  R2UR UR7, R213 ;  /* 0x00000000d50772ca */ /* 0x000fda00000e0000 */
[----:B------:R-:W3:Y:S01]  /*127f90*/  LDG.E.64 R12, desc[UR6][R40.64+0x59d8] ;  /* 0x0059d806280c7981 */ /* 0x000ee2000c1e1b00 */
[----:B------:R-:W-:Y:S02]  /*127fa0*/  IMAD.MOV.U32 R198, RZ, RZ, R204 ;  /* 0x000000ffffc67224 */ /* 0x000fe400078e00cc */
[----:B------:R-:W-:Y:S02]  /*127fb0*/  IMAD.MOV.U32 R199, RZ, RZ, R205 ;  /* 0x000000ffffc77224 */ /* 0x000fe400078e00cd */
[----:B------:R-:W-:Y:S02]  /*127fc0*/  IMAD.MOV.U32 R200, RZ, RZ, R202 ;  /* 0x000000ffffc87224 */ /* 0x000fe400078e00ca */
[----:B------:R-:W-:Y:S01]  /*127fd0*/  IMAD.MOV.U32 R201, RZ, RZ, R203 ;  /* 0x000000ffffc97224 */ /* 0x000fe200078e00cb */
        /* <DEDUP_REMOVED lines=44> */
.L_x_5809:
[----:B------:R-:W-:Y:S05]  /*1282a0*/  BSYNC.RECONVERGENT B2 ;  /* 0x0000000000027941 */ /* 0x000fea0003800200 */
.L_x_5808:
        /* <DEDUP_REMOVED lines=31> */
.L_x_5811:
[----:B------:R-:W-:Y:S05]  /*1284a0*/  BSYNC.RECONVERGENT B2 ;  /* 0x0000000000027941 */ /* 0x000fea0003800200 */
.L_x_5810:
[----:B------:R-:W-:-:S06]  /*1284b0*/  DSETP.GEU.AND P3, PT, R208, R68, PT ;  /* 0x00000044d000722a */ /* 0x000fcc0003f6e000 */
[----:B------:R-:W-:Y:S02]  /*1284c0*/  FSEL R68, R68, R208, !P3 ;  /* 0x000000d044447208 */ /* 0x000fe40005800000 */
[----:B------:R-:W-:Y:S02]  /*1284d0*/  FSEL R69, R69, R209, !P3 ;  /* 0x000000d145457208 */ /* 0x000fe40005800000 */
[----:B------:R-:W-:Y:S02]  /*1284e0*/  FSEL R198, R198, R204, !P3 ;  /* 0x000000ccc6c67208 */ /* 0x000fe40005800000 */
[----:B------:R-:W-:Y:S02]  /*1284f0*/  FSEL R199, R199, R205, !P3 ;  /* 0x000000cdc7c77208 */ /* 0x000fe40005800000 */
[----:B------:R-:W-:Y:S02]  /*128500*/  FSEL R200, R200, R202, !P3 ;  /* 0x000000cac8c87208 */ /* 0x000fe40005800000 */
[----:B------:R-:W-:-:S07]  /*128510*/  FSEL R201, R201, R203, !P3 ;  /* 0x000000cbc9c97208 */ /* 0x000fce0005800000 */
.L_x_5807:
[----:B------:R-:W-:Y:S05]  /*128520*/  BSYNC.RECONVERGENT B0 ;  /* 0x0000000000007941 */ /* 0x000fea0003800200 */
.L_x_5806:
        /* <DEDUP_REMOVED lines=45> */
.L_x_5815:
[----:B------:R-:W-:Y:S05]  /*128800*/  BSYNC.RECONVERGENT B2 ;  /* 0x0000000000027941 */ /* 0x000fea0003800200 */
.L_x_5814:
        /* <DEDUP_REMOVED lines=31> */
.L_x_5817:
[----:B------:R-:W-:Y:S05]  /*128a00*/  BSYNC.RECONVERGENT B2 ;  /* 0x0000000000027941 */ /* 0x000fea0003800200 */
.L_x_5816:
        /* <DEDUP_REMOVED lines=8> */
.L_x_5813:
[----:B------:R-:W-:Y:S05]  /*128a90*/  BSYNC.RECONVERGENT B0 ;  /* 0x0000000000007941 */ /* 0x000fea0003800200 */
.L_x_5812:
[----:B------:R-:W-:Y:S02]  /*128aa0*/  R2UR UR6, R212 ;  /* 0x00000000d40672ca */ /* 0x000fe400000e0000 */
[----:B------:R-:W-:-:S13]  /*128ab0*/  R2UR UR7, R213 ;  /* 0x00000000d50772ca */ /* 0x000fda00000e0000 */
[----:B------:R-:W3:Y:S01]  /*128ac0*/  LDG.E.64 R12, desc[UR6][R40.64+0x59d8] ;  /* 0x0059d806280c7981 */ /* 0x000ee2000c1e1b00 */
[----:B------:R-:W-:Y:S01]  /*128ad0*/  IMAD.MOV.U32 R10, RZ, RZ, -0x800000 ;  /* 0xff800000ff0a7424 */ /* 0x000fe200078e00ff */
[----:B------:R-:W-:Y:S01]  /*128ae0*/  BSSY.RECONVERGENT B0, `(.L_x_5818) ;  /* 0x0000056000007945 */ /* 0x000fe20003800200 */
[----:B------:R-:W-:Y:S02]  /*128af0*/  IMAD.MOV.U32 R11, RZ, RZ, 0x41cdcd64 ;  /* 0x41cdcd64ff0b7424 */ /* 0x000fe400078e00ff */
        /* <DEDUP_REMOVED lines=13> */
[----:B------:R-:W-:Y:S02]  /*128bd0*/  DSETP.GT.AND P1, PT, |R12|, R10, PT ;  /* 0x0000000a0c00722a */ /* 0x000fe40003f24200 */
        /* <DEDUP_REMOVED lines=29> */
.L_x_5821:
[----:B------:R-:W-:Y:S05]  /*128db0*/  BSYNC.RECONVERGENT B2 ;  /* 0x0000000000027941 */ /* 0x000fea0003800200 */
.L_x_5820:
        /* <DEDUP_REMOVED lines=31> */
.L_x_5823:
[----:B------:R-:W-:Y:S05]  /*128fb0*/  BSYNC.RECONVERGENT B2 ;  /* 0x0000000000027941 */ /* 0x000fea0003800200 */
.L_x_5822:
        /* <DEDUP_REMOVED lines=8> */
.L_x_5819:
[----:B------:R-:W-:Y:S05]  /*129040*/  BSYNC.RECONVERGENT B0 ;  /* 0x0000000000007941 */ /* 0x000fea0003800200 */
.L_x_5818:
        /* <DEDUP_REMOVED lines=31> */
.L_x_5825:
[----:B------:R-:W-:Y:S05]  /*129240*/  BSYNC.RECONVERGENT B0 ;  /* 0x0000000000007941 */ /* 0x000fea0003800200 */
.L_x_5824:
[----:B------:R-:W-:-:S06]  /*129250*/  DSETP.GEU.AND P1, PT, R68, R40, PT ;  /* 0x000000284400722a */ /* 0x000fcc0003f2e000 */
[----:B------:R-:W-:Y:S02]  /*129260*/  FSEL R24, R24, R22, !P1 ;  /* 0x0000001618187208 */ /* 0x000fe40004800000 */
[----:B------:R-:W-:Y:S02]  /*129270*/  FSEL R22, R25, R23, !P1 ;  /* 0x0000001719167208 */ /* 0x000fe40004800000 */
[----:B------:R-:W-:Y:S02]  /*129280*/  FSEL R30, R30, R38, !P1 ;  /* 0x000000261e1e7208 */ /* 0x000fe40004800000 */
[----:B------:R-:W-:Y:S01]  /*129290*/  FSEL R31, R31, R39, !P1 ;  /* 0x000000271f1f7208 */ /* 0x000fe20004800000 */
[----:B------:R-:W-:-:S07]  /*1292a0*/  IMAD.MOV.U32 R25, RZ, RZ, R22 ;  /* 0x000000ffff197224 */ /* 0x000fce00078e0016 */
.L_x_5805:
[----:B------:R-:W-:Y:S05]  /*1292b0*/  BSYNC.RECONVERGENT B1 ;  /* 0x0000000000017941 */ /* 0x000fea0003800200 */
.L_x_5804:
        /* <DEDUP_REMOVED lines=11> */
.L_x_5830:
        /* <DEDUP_REMOVED lines=30> */
.L_x_5829:
[----:B------:R-:W-:Y:S05]  /*129550*/  BSYNC.RECONVERGENT B1 ;  /* 0x0000000000017941 */ /* 0x000fea0003800200 */
.L_x_5828:
        /* <DEDUP_REMOVED lines=40> */
.L_x_5827:
[----:B------:R-:W-:Y:S05]  /*1297e0*/  BSYNC.RECONVERGENT B0 ;  /* 0x0000000000007941 */ /* 0x000fea0003800200 */
.L_x_5826:
        /* <DEDUP_REMOVED lines=11> */
.L_x_5835:
        /* <DEDUP_REMOVED lines=35> */
.L_x_5834:
[----:B------:R-:W-:Y:S05]  /*129ad0*/  BSYNC.RECONVERGENT B1 ;  /* 0x0000000000017941 */ /* 0x000fea0003800200 */
.L_x_5833:
        /* <DEDUP_REMOVED lines=27> */
.L_x_5837:
[----:B------:R-:W-:Y:S05]  /*129c90*/  BSYNC.RECONVERGENT B1 ;  /* 0x0000000000017941 */ /* 0x000fea0003800200 */
.L_x_5836:
        /* <DEDUP_REMOVED lines=22> */
.L_x_5839:
[----:B------:R-:W-:Y:S05]  /*129e00*/  BSYNC.RECONVERGENT B1 ;  /* 0x0000000000017941 */ /* 0x000fea0003800200 */
.L_x_5838:
[----:B------:R-:W-:Y:S02]  /*129e10*/  @!P2 IADD3 R9, P3, PT, R18, R9, RZ ;  /* 0x000000091209a210 */ /* 0x000fe40007f7e0ff */
[----:B------:R-:W-:Y:S02]  /*129e20*/  @!P2 R2UR UR6, R212 ;  /* 0x00000000d406a2ca */ /* 0x000fe400000e0000 */
[----:B------:R-:W-:Y:S02]  /*129e30*/  @!P2 R2UR UR7, R213 ;  /* 0x00000000d507a2ca */ /* 0x000fe400000e0000 */
[----:B----4-:R-:W-:Y:S02]  /*129e40*/  @!P2 LEA.HI.X.SX32 R12, R18, RZ, 0x1, P3 ;  /* 0x000000ff120ca211 */ /* 0x010fe400018f0eff */
[----:B---3--:R-:W-:-:S04]  /*129e50*/  @!P2 LEA R10, P3, R9, R10, 0x2 ;  /* 0x0000000a090aa211 */ /* 0x008fc800078610ff */
[----:B------:R-:W-:-:S05]  /*129e60*/  @!P2 LEA.HI.X R11, R9, R11, R12, 0x2, P3 ;  /* 0x0000000b090ba211 */ /* 0x000fca00018f140c */
[----:B------:R3:W-:Y:S04]  /*129e70*/  @!P2 STG.E desc[UR6][R10.64+0x64], RZ ;  /* 0x000064ff0a00a986 */ /* 0x0007e8000c101906 */
.L_x_5832:
[----:B------:R-:W-:Y:S05]  /*129e80*/  BSYNC.RECONVERGENT B0 ;  /* 0x0000000000007941 */ /* 0x000fea0003800200 */
.L_x_5831:
        /* <DEDUP_REMOVED lines=26> */
.L_x_5889:
[----:B---3-5:R-:W-:Y:S01]  /*12a030*/  LOP3.LUT R13, R206, 0xffff, RZ, 0xc0, !PT ;  /* 0x0000ffffce0d7812 */ /* 0x028fe200078ec0ff */
[----:B------:R-:W-:Y:S01]  /*12a040*/  BSSY.RECONVERGENT B1, `(.L_x_5843) ;  /* 0x0000189000017945 */ /* 0x000fe20003800200 */
[----:B------:R-:W-:Y:S02]  /*12a050*/  LOP3.LUT R199, R207, 0xffff, RZ, 0xc0, !PT ;  /* 0x0000ffffcfc77812 */ /* 0x000fe400078ec0ff */
[----:B------:R-:W-:Y:S02]  /*12a060*/  PRMT R206, R13, 0x8880, RZ ;  /* 0x000088800dce7816 */ /* 0x000fe400000000ff */
[----:B------:R-:W-:-:S05]  /*12a070*/  PRMT R9, R199, 0x8880, RZ ;  /* 0x00008880c7097816 */ /* 0x000fca00000000ff */
[----:B------:R-:W-:-:S05]  /*12a080*/  IMAD.IADD R9, R206, 0x1, R9 ;  /* 0x00000001ce097824 */ /* 0x000fca00078e0209 */
[----:B------:R-:W-:-:S13]  /*12a090*/  ISETP.NE.AND P2, PT, R9, 0x3, PT ;  /* 0x000000030900780c */ /* 0x000fda0003f45270 */
[----:B----4-:R-:W-:Y:S05]  /*12a0a0*/  @!P2 BRA `(.L_x_5844) ;  /* 0x000000000050a947 */ /* 0x010fea0003800000 */
        /* <DEDUP_REMOVED lines=16> */
[----:B---3--:R-:W-:-:S05]  /*12a1b0*/  IMAD.WIDE R10, R9, 0x8, R10 ;  /* 0x00000008090a7825 */ /* 0x008fca00078e020a */
[----:B------:R3:W-:Y:S04]  /*12a1c0*/  STG.E.64 desc[UR6][R10.64], R22 ;  /* 0x000000160a007986 */ /* 0x0007e8000c101b06 */
[----:B------:R3:W-:Y:S01]  /*12a1d0*/  STG.E.64 desc[UR8][R10.64+-0x1388], R12 ;  /* 0xffec780c0a007986 */ /* 0x0007e2000c101b08 */
[----:B------:R-:W-:Y:S05]  /*12a1e0*/  BRA `(.L_x_5845) ;  /* 0x0000001400b87947 */ /* 0x000fea0003800000 */
.L_x_5844:
        /* <DEDUP_REMOVED lines=20> */
[----:B------:R-:W-:Y:S02]  /*12a330*/  PRMT R199, R199, 0x3340, R40 ;  /* 0x00003340c7c77816 */ /* 0x000fe40000000028 */
[----:B------:R-:W-:Y:S02]  /*12a340*/  PRMT R40, R13, 0x3340, RZ ;  /* 0x000033400d287816 */ /* 0x000fe400000000ff */
[----:B------:R-:W-:-:S02]  /*12a350*/  SHF.R.S32.HI R13, RZ, 0x1f, R12 ;  /* 0x0000001fff0d7819 */ /* 0x000fc4000001140c */
[----:B------:R-:W-:Y:S02]  /*12a360*/  PRMT R199, R199, 0x5410, R40 ;  /* 0x00005410c7c77816 */ /* 0x000fe40000000028 */
[----:B--2---:R-:W-:Y:S01]  /*12a370*/  PRMT R201, R9, 0x8880, RZ ;  /* 0x0000888009c97816 */ /* 0x004fe200000000ff */
[----:B------:R-:W-:-:S04]  /*12a380*/  IMAD.WIDE R40, R206, 0x5, R12 ;  /* 0x00000005ce287825 */ /* 0x000fc800078e020c */
[----:B------:R-:W-:Y:S01]  /*12a390*/  IDP.4A.S8.U8 R199, R199, UR6, R201 ;  /* 0x00000006c7c77c26 */ /* 0x000fe200080002c9 */
[----:B------:R-:W-:Y:S01]  /*12a3a0*/  UMOV UR6, 0x519 ;  /* 0x0000051900067882 */ /* 0x000fe20000000000 */
[----:B---3--:R-:W-:Y:S01]  /*12a3b0*/  LEA R202, P2, R40, R22, 0x3 ;  /* 0x0000001628ca7211 */ /* 0x008fe200078418ff */
[----:B------:R-:W-:Y:S01]  /*12a3c0*/  IDP.2A.LO.S16.U8 R206, R200, UR6, R206 ;  /* 0x00000006c8ce7c26 */ /* 0x000fe200080012ce */
        /* <DEDUP_REMOVED lines=76> */
.L_x_5850:
[----:B------:R-:W-:Y:S05]  /*12a890*/  BSYNC.RECONVERGENT B2 ;  /* 0x0000000000027941 */ /* 0x000fea0003800200 */
.L_x_5849:
        /* <DEDUP_REMOVED lines=31> */
.L_x_5853:
[----:B------:R-:W-:Y:S05]  /*12aa90*/  BSYNC.RECONVERGENT B2 ;  /* 0x0000000000027941 */ /* 0x000fea0003800200 */
.L_x_5852:
        /* <DEDUP_REMOVED lines=8> */
.L_x_5848:
        /* <DEDUP_REMOVED lines=23> */
[----:B------:R-:W-:Y:S01]  /*12ac90*/  DFMA R66, R22, R66, R22 ;  /* 0x000000421642722b */ /* 0x000fe20000000016 */
[----:B------:R-:W-:Y:S02]  /*12aca0*/  IMAD.MOV.U32 R22, RZ, RZ, R9 ;  /* 0x000000ffff167224 */ /* 0x000fe400078e0009 */
[----:B------:R-:W-:-:S06]  /*12acb0*/  IMAD.MOV.U32 R23, RZ, RZ, R208 ;  /* 0x000000ffff177224 */ /* 0x000fcc00078e00d0 */
        /* <DEDUP_REMOVED lines=13> */
.L_x_5855:
[----:B------:R-:W-:Y:S05]  /*12ad90*/  BSYNC.RECONVERGENT B2 ;  /* 0x0000000000027941 */ /* 0x000fea0003800200 */
.L_x_5854:
        /* <DEDUP_REMOVED lines=33> */
.L_x_5857:
[----:B------:R-:W-:Y:S05]  /*12afb0*/  BSYNC.RECONVERGENT B2 ;  /* 0x0000000000027941 */ /* 0x000fea0003800200 */
.L_x_5856:
        /* <DEDUP_REMOVED lines=8> */
.L_x_5847:
        /* <DEDUP_REMOVED lines=55> */
.L_x_5859:
[----:B------:R-:W-:Y:S05]  /*12b3b0*/  BSYNC.RECONVERGENT B2 ;  /* 0x0000000000027941 */ /* 0x000fea0003800200 */
.L_x_5858:
        /* <DEDUP_REMOVED lines=33> */
.L_x_5861:
[----:B------:R-:W-:Y:S05]  /*12b5d0*/  BSYNC.RECONVERGENT B2 ;  /* 0x0000000000027941 */ /* 0x000fea0003800200 */
.L_x_5860:
[----:B------:R-:W-:-:S06]  /*12b5e0*/  DSETP.GEU.AND P2, PT, R206, R66, PT ;  /* 0x00000042ce00722a */ /* 0x000fcc0003f4e000 */
[----:B------:R-:W-:Y:S02]  /*12b5f0*/  FSEL R66, R66, R206, !P2 ;  /* 0x000000ce42427208 */ /* 0x000fe40005000000 */
[----:B------:R-:W-:Y:S02]  /*12b600*/  FSEL R67, R67, R207, !P2 ;  /* 0x000000cf43437208 */ /* 0x000fe40005000000 */
[----:B------:R-:W-:Y:S02]  /*12b610*/  FSEL R40, R40, R198, !P2 ;  /* 0x000000c628287208 */ /* 0x000fe40005000000 */
[----:B------:R-:W-:Y:S02]  /*12b620*/  FSEL R41, R41, R199, !P2 ;  /* 0x000000c729297208 */ /* 0x000fe40005000000 */
[----:B------:R-:W-:Y:S02]  /*12b630*/  FSEL R22, R22, R200, !P2 ;  /* 0x000000c816167208 */ /* 0x000fe40005000000 */
[----:B------:R-:W-:-:S07]  /*12b640*/  FSEL R23, R23, R201, !P2 ;  /* 0x000000c917177208 */ /* 0x000fce0005000000 */
.L_x_5851:
[----:B------:R-:W-:Y:S05]  /*12b650*/  BSYNC.RECONVERGENT B0 ;  /* 0x0000000000007941 */ /* 0x000fea0003800200 */
.L_x_5846:
        /* <DEDUP_REMOVED lines=31> */
.L_x_5863:
[----:B------:R-:W-:Y:S05]  /*12b850*/  BSYNC.RECONVERGENT B0 ;  /* 0x0000000000007941 */ /* 0x000fea0003800200 */
.L_x_5862:
[----:B------:R-:W-:-:S06]  /*12b860*/  DSETP.GEU.AND P2, PT, R66, R198, PT ;  /* 0x000000c64200722a */ /* 0x000fcc0003f4e000 */
[----:B------:R-:W-:Y:S02]  /*12b870*/  FSEL R202, R202, R40, !P2 ;  /* 0x00000028caca7208 */ /* 0x000fe40005000000 */
[----:B------:R-:W-:Y:S02]  /*12b880*/  FSEL R204, R204, R22, !P2 ;  /* 0x00000016cccc7208 */ /* 0x000fe40005000000 */
[----:B------:R-:W-:Y:S02]  /*12b890*/  FSEL R40, R203, R41, !P2 ;  /* 0x00000029cb287208 */ /* 0x000fe40005000000 */
[----:B------:R-:W-:-:S03]  /*12b8a0*/  FSEL R22, R205, R23, !P2 ;  /* 0x00000017cd167208 */ /* 0x000fc60005000000 */
[----:B------:R-:W-:Y:S02]  /*12b8b0*/  IMAD.MOV.U32 R203, RZ, RZ, R40 ;  /* 0x000000ffffcb7224 */ /* 0x000fe400078e0028 */
[----:B------:R-:W-:-:S07]  /*12b8c0*/  IMAD.MOV.U32 R205, RZ, RZ, R22 ;  /* 0x000000ffffcd7224 */ /* 0x000fce00078e0016 */
.L_x_5845:
[----:B------:R-:W-:Y:S05]  /*12b8d0*/  BSYNC.RECONVERGENT B1 ;  /* 0x0000000000017941 */ /* 0x000fea0003800200 */
.L_x_5843:
        /* <DEDUP_REMOVED lines=11> */
[----:B------:R-:W-:Y:S02]  /*12b990*/  IMAD.MOV.U32 R11, RZ, RZ, 0x3ee4f8b5 ;  /* 0x3ee4f8b5ff0b7424 */ /* 0x000fe400078e00ff */
[----:B------:R-:W-:Y:S01]  /*12b9a0*/  IMAD.MOV.U32 R200, RZ, RZ, R202 ;  /* 0x000000ffffc87224 */ /* 0x000fe200078e00ca */
[C-C-:B---3--:R-:W-:Y:S02]  /*12b9b0*/  DADD R198, R12.reuse, -R202.reuse ;  /* 0x000000000cc67229 */ /* 0x148fe400000008ca */
        /* <DEDUP_REMOVED lines=28> */
.L_x_5865:
[----:B------:R-:W-:Y:S05]  /*12bb80*/  BSYNC.RELIABLE B0 ;  /* 0x0000000000007941 */ /* 0x000fea0003800100 */
.L_x_5864:
        /* <DEDUP_REMOVED lines=10> */
[----:B------:R-:W3:Y:S01]  /*12bc30*/  LDL.U8 R201, [R201] ;  /* 0x00000000c9c97983 */ /* 0x000ee20000100000 */
[----:B------:R-:W-:-:S02]  /*12bc40*/  IMAD.IADD R204, R23, 0x1, R8 ;  /* 0x0000000117cc7824 */ /* 0x000fc400078e0208 */
[----:B------:R-:W4:Y:S01]  /*12bc50*/  LDC.64 R22, c[0x0][0x410] ;  /* 0x00010400ff167b82 */ /* 0x000f220000000a00 */
[----:B------:R-:W3:Y:S04]  /*12bc60*/  LDL.U8 R202, [R202] ;  /* 0x00000000caca7983 */ /* 0x000ee80000100000 */
[----:B------:R-:W5:Y:S04]  /*12bc70*/  LDL.U8 R203, [R203+0x1b] ;  /* 0x00001b00cbcb7983 */ /* 0x000f680000100000 */
[----:B------:R-:W2:Y:S01]  /*12bc80*/  LDL.S8 R204, [R204+0x1b] ;  /* 0x00001b00cccc7983 */ /* 0x000ea20000100200 */
        /* <DEDUP_REMOVED lines=8> */
[----:B------:R-:W4:Y:S01]  /*12bd10*/  LDG.E.64 R40, desc[UR10][R40.64] ;  /* 0x0000000a28287981 */ /* 0x000f22000c1e1b00 */
[----:B---3--:R-:W-:Y:S02]  /*12bd20*/  PRMT R201, R201, 0x3340, R202 ;  /* 0x00003340c9c97816 */ /* 0x008fe400000000ca */
[----:B-----5:R-:W-:-:S04]  /*12bd30*/  PRMT R203, R203, 0x3340, RZ ;  /* 0x00003340cbcb7816 */ /* 0x020fc800000000ff */
[----:B------:R-:W-:-:S05]  /*12bd40*/  PRMT R201, R201, 0x5410, R203 ;  /* 0x00005410c9c97816 */ /* 0x000fca00000000cb */
[----:B--2---:R-:W-:-:S04]  /*12bd50*/  IDP.4A.S8.U8 R201, R201, UR6, R204 ;  /* 0x00000006c9c97c26 */ /* 0x004fc800080002cc */
[----:B----4-:R-:W-:-:S06]  /*12bd60*/  IMAD.WIDE R22, R201, 0x8, R22 ;  /* 0x00000008c9167825 */ /* 0x010fcc00078e0216 */
        /* <DEDUP_REMOVED lines=27> */
.L_x_5868:
[----:B------:R-:W-:Y:S05]  /*12bf20*/  BSYNC.RECONVERGENT B0 ;  /* 0x0000000000007941 */ /* 0x000fea0003800200 */
.L_x_5867:
[----:B------:R-:W-:Y:S04]  /*12bf30*/  BSSY.RECONVERGENT B2, `(.L_x_5869) ;  /* 0x00001a5000027945 */ /* 0x000fe80003800200 */
[----:B------:R-:W-:Y:S05]  /*12bf40*/  @!P2 BRA `(.L_x_5870) ;  /* 0x00000018008ca947 */ /* 0x000fea0003800000 */
[----:B------:R-:W-:-:S07]  /*12bf50*/  IMAD.MOV.U32 R216, RZ, RZ, 0x3 ;  /* 0x00000003ffd87424 */ /* 0x000fce00078e00ff */
.L_x_5888:
[----:B------:R-:W-:Y:S01]  /*12bf60*/  IMAD.IADD R217, R8, 0x1, -R216 ;  /* 0x0000000108d97824 */ /* 0x000fe200078e0ad8 */
[----:B------:R-:W-:Y:S01]  /*12bf70*/  BSSY.RECONVERGENT B1, `(.L_x_5871) ;  /* 0x000019d000017945 */ /* 0x000fe20003800200 */
[----:B---34-:R-:W-:-:S03]  /*12bf80*/  VIADD R10, R19, 0xffffffff ;  /* 0xffffffff130a7836 */ /* 0x018fc60000000000 */
        /* <DEDUP_REMOVED lines=31> */
.L_x_5887:
        /* <DEDUP_REMOVED lines=14> */
[----:B------:R-:W3:Y:S01]  /*12c260*/  LDC.64 R208, c[0x0][0x428] ;  /* 0x00010a00ffd07b82 */ /* 0x000ee20000000a00 */
        /* <DEDUP_REMOVED lines=10> */
[----:B------:R-:W4:Y:S03]  /*12c310*/  LDL.U8 R10, [R224] ;  /* 0x00000000e00a7983 */ /* 0x000f260000100000 */
[C---:B------:R-:W-:Y:S02]  /*12c320*/  IMAD.IADD R13, R12.reuse, 0x1, R222 ;  /* 0x000000010c0d7824 */ /* 0x040fe400078e02de */
[----:B------:R-:W-:Y:S02]  /*12c330*/  IMAD.IADD R9, R12, 0x1, R217 ;  /* 0x000000010c097824 */ /* 0x000fe400078e02d9 */
[----:B------:R-:W5:Y:S04]  /*12c340*/  LDL.S8 R12, [R223+0x1b] ;  /* 0x00001b00df0c7983 */ /* 0x000f680000100200 */
[----:B------:R-:W4:Y:S04]  /*12c350*/  LDL.U8 R13, [R13] ;  /* 0x000000000d0d7983 */ /* 0x000f280000100000 */
        /* <DEDUP_REMOVED lines=9> */
[----:B----4-:R-:W-:Y:S02]  /*12c3f0*/  PRMT R13, R13, 0x3340, R10 ;  /* 0x000033400d0d7816 */ /* 0x010fe4000000000a */
[----:B------:R-:W4:Y:S01]  /*12c400*/  LDC.64 R10, c[0x0][0x410] ;  /* 0x00010400ff0a7b82 */ /* 0x000f220000000a00 */
[----:B--2---:R-:W-:-:S04]  /*12c410*/  PRMT R9, R9, 0x3340, RZ ;  /* 0x0000334009097816 */ /* 0x004fc800000000ff */
[----:B------:R-:W-:-:S05]  /*12c420*/  PRMT R9, R13, 0x5410, R9 ;  /* 0x000054100d097816 */ /* 0x000fca0000000009 */
[----:B-----5:R-:W-:Y:S01]  /*12c430*/  IDP.4A.S8.U8 R9, R9, UR6, R12 ;  /* 0x0000000609097c26 */ /* 0x020fe2000800020c */
[----:B------:R-:W-:Y:S01]  /*12c440*/  R2UR UR6, R212 ;  /* 0x00000000d40672ca */ /* 0x000fe200000e0000 */
[----:B------:R-:W2:Y:S02]  /*12c450*/  LDG.E.64 R12, desc[UR10][R204.64+0x5f98] ;  /* 0x005f980acc0c7981 */ /* 0x000ea4000c1e1b00 */
[----:B----4-:R-:W-:-:S10]  /*12c460*/  IMAD.WIDE R10, R9, 0x8, R10 ;  /* 0x00000008090a7825 */ /* 0x010fd400078e020a */
[----:B------:R-:W4:Y:S04]  /*12c470*/  LDG.E.64 R206, desc[UR6][R204.64+0x6268] ;  /* 0x00626806ccce7981 */ /* 0x000f28000c1e1b00 */
[----:B------:R-:W4:Y:S04]  /*12c480*/  LDG.E.64 R22, desc[UR8][R10.64+0x1388] ;  /* 0x001388080a167981 */ /* 0x000f28000c1e1b00 */
[----:B------:R-:W2:Y:S01]  /*12c490*/  LDG.E.64 R10, desc[UR12][R10.64] ;  /* 0x0000000c0a0a7981 */ /* 0x000ea2000c1e1b00 */
[----:B----4-:R-:W-:Y:S02]  /*12c4a0*/  DADD R22, R206, R22 ;  /* 0x00000000ce167229 */ /* 0x010fe40000000016 */
[----:B--2---:R-:W-:-:S11]  /*12c4b0*/  DADD R10, R12, R10 ;  /* 0x000000000c0a7229 */ /* 0x004fd6000000000a */
.L_x_5877:
[----:B------:R-:W-:Y:S05]  /*12c4c0*/  BSYNC.RECONVERGENT B5 ;  /* 0x0000000000057941 */ /* 0x000fea0003800200 */
.L_x_5876:
        /* <DEDUP_REMOVED lines=20> */
.L_x_5875:
        /* <DEDUP_REMOVED lines=59> */
.L_x_5874:
[----:B------:R-:W-:-:S04]  /*12c9c0*/  ISETP.NE.AND P3, PT, R9, 0x1, PT ;  /* 0x000000010900780c */ /* 0x000fc80003f65270 */
[----:B------:R-:W-:-:S13]  /*12c9d0*/  ISETP.NE.OR P3, PT, R225, 0x1, P3 ;  /* 0x00000001e100780c */ /* 0x000fda0001f65670 */
[----:B------:R-:W-:Y:S05]  /*12c9e0*/  @P3 BRA `(.L_x_5879) ;  /* 0x0000000400e43947 */ /* 0x000fea0003800000 */
[----:B------:R-:W-:Y:S01]  /*12c9f0*/  VIADD R207, R1, 0x86 ;  /* 0x0000008601cf7836 */ /* 0x000fe20000000000 */
[----:B------:R-:W3:Y:S01]  /*12ca00*/  LDL.U8 R23, [R224] ;  /* 0x00000000e0177983 */ /* 0x000ee20000100000 */
[----:B------:R-:W4:Y:S02]  /*12ca10*/  LDC.64 R214, c[0x0][0x428] ;  /* 0x00010a00ffd67b82 */ /* 0x000f240000000a00 */
[C---:B------:R-:W-:Y:S01]  /*12ca20*/  IMAD.IADD R206, R207.reuse, 0x1, R222 ;  /* 0x00000001cfce7824 */ /* 0x040fe200078e02de */
[----:B------:R-:W5:Y:S04]  /*12ca30*/  LDL.U8 R12, [R223+0x1b] ;  /* 0x00001b00df0c7983 */ /* 0x000f680000100000 */
[----:B------:R-:W5:Y:S04]  /*12ca40*/  LDL.U8 R13, [R223+0x1a] ;  /* 0x00001a00df0d7983 */ /* 0x000f680000100000 */
        /* <DEDUP_REMOVED lines=18> */
[----:B---3--:R-:W-:Y:S02]  /*12cb70*/  PRMT R23, R23, 0x3340, RZ ;  /* 0x0000334017177816 */ /* 0x008fe400000000ff */
[----:B-----5:R-:W-:-:S04]  /*12cb80*/  PRMT R12, R13, 0x3340, R12 ;  /* 0x000033400d0c7816 */ /* 0x020fc8000000000c */
[----:B------:R-:W-:Y:S02]  /*12cb90*/  PRMT R12, R12, 0x5410, R23 ;  /* 0x000054100c0c7816 */ /* 0x000fe40000000017 */
[----:B--2---:R-:W-:Y:S02]  /*12cba0*/  PRMT R206, R206, 0x3340, R22 ;  /* 0x00003340cece7816 */ /* 0x004fe40000000016 */
[----:B------:R-:W2:Y:S01]  /*12cbb0*/  LDC.64 R22, c[0x0][0x410] ;  /* 0x00010400ff167b82 */ /* 0x000ea20000000a00 */
[----:B----4-:R-:W-:Y:S01]  /*12cbc0*/  PRMT R9, R9, 0x3340, RZ ;  /* 0x0000334009097816 */ /* 0x010fe200000000ff */
        /* <DEDUP_REMOVED lines=55> */
.L_x_5881:
[----:B------:R-:W-:Y:S05]  /*12cf40*/  BSYNC.RECONVERGENT B5 ;  /* 0x0000000000057941 */ /* 0x000fea0003800200 */
.L_x_5880:
        /* <DEDUP_REMOVED lines=28> */
.L_x_5883:
[----:B------:R-:W-:Y:S05]  /*12d110*/  BSYNC.RECONVERGENT B5 ;  /* 0x0000000000057941 */ /* 0x000fea0003800200 */
.L_x_5882:
[----:B------:R-:W-:-:S06]  /*12d120*/  DSETP.GE.AND P3, PT, R22, R12, PT ;  /* 0x0000000c1600722a */ /* 0x000fcc0003f66000 */
[----:B------:R-:W-:Y:S02]  /*12d130*/  FSEL R10, R206, RZ, P3 ;  /* 0x000000ffce0a7208 */ /* 0x000fe40001800000 */
[----:B------:R-:W-:Y:S02]  /*12d140*/  FSEL R11, R207, -1.875, P3 ;  /* 0xbff00000cf0b7808 */ /* 0x000fe40001800000 */
[----:B------:R-:W-:Y:S02]  /*12d150*/  FSEL R12, R208, RZ, P3 ;  /* 0x000000ffd00c7208 */ /* 0x000fe40001800000 */
[----:B------:R-:W-:Y:S01]  /*12d160*/  FSEL R13, R209, +QNAN , P3 ;  /* 0x7ff00000d10d7808 */ /* 0x000fe20001800000 */
[----:B------:R-:W-:Y:S06]  /*12d170*/  BRA `(.L_x_5878) ;  /* 0x0000000400107947 */ /* 0x000fec0003800000 */
.L_x_5879:
        /* <DEDUP_REMOVED lines=68> */
.L_x_5878:
[----:B------:R-:W-:Y:S05]  /*12d5c0*/  BSYNC.RECONVERGENT B0 ;  /* 0x0000000000007941 */ /* 0x000fea0003800200 */
.L_x_5873:
        /* <DEDUP_REMOVED lines=32> */
.L_x_5885:
[----:B------:R-:W-:-:S13]  /*12d7d0*/  ISETP.GT.AND P3, PT, R222, 0x1, PT ;  /* 0x00000001de00780c */ /* 0x000fda0003f64270 */
[----:B------:R-:W-:Y:S05]  /*12d7e0*/  @!P3 BREAK.RELIABLE B0 ;  /* 0x000000000000b942 */ /* 0x000fea0003800100 */
[----:B------:R-:W-:Y:S05]  /*12d7f0*/  @!P3 BRA `(.L_x_5872) ;  /* 0x000000000050b947 */ /* 0x000fea0003800000 */
[----:B------:R-:W-:Y:S05]  /*12d800*/  BSYNC.RELIABLE B0 ;  /* 0x0000000000007941 */ /* 0x000fea0003800100 */
.L_x_5884:
[----:B------:R-:W-:Y:S02]  /*12d810*/  VIADD R217, R217, 0x1 ;  /* 0x00000001d9d97836 */ /* 0x000fe40000000000 */
[----:B------:R-:W-:-:S03]  /*12d820*/  VIADD R222, R222, 0xffffffff ;  /* 0xffffffffdede7836 */ /* 0x000fc60000000000 */
[----:B------:R-:W-:-:S13]  /*12d830*/  ISETP.GE.AND P3, PT, R217, R8, PT ;  /* 0x00000008d900720c */ /* 0x000fda0003f66270 */
[----:B------:R-:W-:Y:S05]  /*12d840*/  @!P3 BRA `(.L_x_5887) ;  /* 0xffffffe8004cb947 */ /* 0x000fea000383ffff */
[----:B------:R-:W-:Y:S05]  /*12d850*/  BRA `(.L_x_5872) ;  /* 0x0000000000387947 */ /* 0x000fea0003800000 */
.L_x_5886:
        /* <DEDUP_REMOVED lines=11> */
[----:B------:R3:W-:Y:S04]  /*12d910*/  STG.E desc[UR6][R8.64], R217 ;  /* 0x000000d908007986 */ /* 0x0007e8000c101906 */
[----:B------:R4:W-:Y:S01]  /*12d920*/  STG.E desc[UR8][R10.64], R222 ;  /* 0x000000de0a007986 */ /* 0x0009e2000c101908 */
[----:B---3--:R-:W-:-:S07]  /*12d930*/  IMAD.MOV.U32 R8, RZ, RZ, R217 ;  /* 0x000000ffff087224 */ /* 0x008fce00078e00d9 */
.L_x_5872:
[----:B------:R-:W-:Y:S05]  /*12d940*/  BSYNC.RECONVERGENT B1 ;  /* 0x0000000000017941 */ /* 0x000fea0003800200 */
.L_x_5871:
[C---:B------:R-:W-:Y:S01]  /*12d950*/  ISETP.LT.U32.AND P3, PT, R216.reuse, 0x20, PT ;  /* 0x00000020d800780c */ /* 0x040fe20003f61070 */
[----:B------:R-:W-:-:S12]  /*12d960*/  VIADD R216, R216, 0x1 ;  /* 0x00000001d8d87836 */ /* 0x000fd80000000000 */
[----:B------:R-:W-:Y:S05]  /*12d970*/  @P2 BRA P3, `(.L_x_5888) ;  /* 0xffffffe400782947 */ /* 0x000fea000183ffff */
.L_x_5870:
[----:B------:R-:W-:Y:S05]  /*12d980*/  BSYNC.RECONVERGENT B2 ;  /* 0x0000000000027941 */ /* 0x000fea0003800200 */
.L_x_5869:
[----:B---3--:R-:W-:-:S04]  /*12d990*/  VIADD R9, R1, 0x86 ;  /* 0x0000008601097836 */ /* 0x008fc80000000000 */
[C---:B------:R-:W-:Y:S02]  /*12d9a0*/  IMAD.IADD R206, R9.reuse, 0x1, R19 ;  /* 0x0000000109ce7824 */ /* 0x040fe400078e0213 */
[----:B------:R-:W-:-:S04]  /*12d9b0*/  IMAD.IADD R207, R9, 0x1, R8 ;  /* 0x0000000109cf7824 */ /* 0x000fc800078e0208 */
[----:B------:R-:W5:Y:S04]  /*12d9c0*/  LDL.U8 R206, [R206] ;  /* 0x00000000cece7983 */ /* 0x000f680000100000 */
[----:B------:R-:W5:Y:S01]  /*12d9d0*/  LDL.U8 R207, [R207+0x1b] ;  /* 0x00001b00cfcf7983 */ /* 0x000f620000100000 */
[----:B------:R-:W-:Y:S05]  /*12d9e0*/  BRA `(.L_x_5889) ;  /* 0xffffffc400907947 */ /* 0x000fea000383ffff */
.L_x_5866:
[----:B------:R-:W-:Y:S05]  /*12d9f0*/  BSYNC.RECONVERGENT B3 ;  /* 0x0000000000037941 */ /* 0x000fea0003800200 */
.L_x_5842:
        /* <DEDUP_REMOVED lines=25> */
.L_x_5896:
        /* <DEDUP_REMOVED lines=74> */
.L_x_5895:
[----:B------:R-:W-:Y:S05]  /*12e030*/  BSYNC.RECONVERGENT B2 ;  /* 0x0000000000027941 */ /* 0x000fea0003800200 */
.L_x_5894:
        /* <DEDUP_REMOVED lines=46> */
.L_x_5898:
[----:B------:R-:W-:Y:S05]  /*12e320*/  BSYNC.RECONVERGENT B2 ;  /* 0x0000000000027941 */ /* 0x000fea0003800200 */
.L_x_5897:
        /* <DEDUP_REMOVED lines=30> */
.L_x_5900:
[----:B------:R-:W-:Y:S05]  /*12e510*/  BSYNC.RECONVERGENT B2 ;  /* 0x0000000000027941 */ /* 0x000fea0003800200 */
.L_x_5899:
        /* <DEDUP_REMOVED lines=28> */
.L_x_5893:
[----:B------:R-:W-:Y:S05]  /*12e6e0*/  BSYNC.RECONVERGENT B0 ;  /* 0x0000000000007941 */ /* 0x000fea0003800200 */
.L_x_5892:
        /* <DEDUP_REMOVED lines=12> */
.L_x_5905:
[----:B------:R-:W3:Y:S01]  /*12e7b0*/  LDCU.64 UR6, c[0x0][0x430] ;  /* 0x00008600ff0677ac */ /* 0x000ee20008000a00 */
[----:B------:R-:W4:Y:S01]  /*12e7c0*/  LDC.64 R10, c[0x0][0x430] ;  /* 0x00010c00ff0a7b82 */ /* 0x000f220000000a00 */
[----:B------:R-:W-:Y:S02]  /*12e7d0*/  IADD3 R13, P1, PT, R18, R22, RZ ;  /* 0x00000016120d7210 */ /* 0x000fe40007f3e0ff */
[C---:B------:R-:W-:Y:S02]  /*12e7e0*/  R2UR UR8, R212.reuse ;  /* 0x00000000d40872ca */ /* 0x040fe400000e0000 */
[----:B------:R-:W-:Y:S01]  /*12e7f0*/  R2UR UR9, R213 ;  /* 0x00000000d50972ca */ /* 0x000fe200000e0000 */
[----:B------:R-:W-:Y:S01]  /*12e800*/  IMAD.X R25, RZ, RZ, R24, P1 ;  /* 0x000000ffff197224 */ /* 0x000fe200008e0618 */
[----:B---3--:R-:W-:Y:S02]  /*12e810*/  LEA R12, P1, R13, UR6, 0x2 ;  /* 0x000000060d0c7c11 */ /* 0x008fe4000f8210ff */
[----:B------:R-:W-:-:S02]  /*12e820*/  R2UR UR6, R212 ;  /* 0x00000000d40672ca */ /* 0x000fc400000e0000 */
[----:B------:R-:W-:Y:S01]  /*12e830*/  LEA.HI.X R13, R13, UR7, R25, 0x2, P1 ;  /* 0x000000070d0d7c11 */ /* 0x000fe200088f1419 */
[----:B------:R-:W-:Y:S01]  /*12e840*/  IMAD.IADD R25, R14, 0x1, R22 ;  /* 0x000000010e197824 */ /* 0x000fe200078e0216 */
[----:B------:R-:W-:-:S05]  /*12e850*/  R2UR UR7, R213 ;  /* 0x00000000d50772ca */ /* 0x000fca00000e0000 */
[----:B------:R-:W3:Y:S01]  /*12e860*/  LDG.E R12, desc[UR8][R12.64+0x64] ;  /* 0x000064080c0c7981 */ /* 0x000ee2000c1e1900 */
[----:B----4-:R-:W-:-:S05]  /*12e870*/  IMAD.WIDE R10, R25, 0x4, R10 ;  /* 0x00000004190a7825 */ /* 0x010fca00078e020a */
        /* <DEDUP_REMOVED lines=66> */
.L_x_5904:
[----:B------:R-:W-:Y:S05]  /*12eca0*/  BSYNC.RECONVERGENT B2 ;  /* 0x0000000000027941 */ /* 0x000fea0003800200 */
.L_x_5903:
        /* <DEDUP_REMOVED lines=51> */
.L_x_5907:
[----:B------:R-:W-:Y:S05]  /*12efe0*/  BSYNC.RECONVERGENT B2 ;  /* 0x0000000000027941 */ /* 0x000fea0003800200 */
.L_x_5906:
        /* <DEDUP_REMOVED lines=35> */
.L_x_5909:
[----:B------:R-:W-:Y:S05]  /*12f220*/  BSYNC.RECONVERGENT B2 ;  /* 0x0000000000027941 */ /* 0x000fea0003800200 */
.L_x_5908:
        /* <DEDUP_REMOVED lines=33> */
.L_x_5902:
[----:B------:R-:W-:Y:S05]  /*12f440*/  BSYNC.RECONVERGENT B0 ;  /* 0x0000000000007941 */ /* 0x000fea0003800200 */
.L_x_5901:
        /* <DEDUP_REMOVED lines=34> */
.L_x_5911:
[----:B------:R-:W-:Y:S05]  /*12f670*/  BSYNC.RECONVERGENT B0 ;  /* 0x0000000000007941 */ /* 0x000fea0003800200 */
.L_x_5910:
[----:B------:R-:W-:Y:S01]  /*12f680*/  UMOV UR6, 0x66666666 ;  /* 0x6666666600067882 */ /* 0x000fe20000000000 */
[----:B------:R-:W-:Y:S01]  /*12f690*/  UMOV UR7, 0x40711266 ;  /* 0x4071126600077882 */ /* 0x000fe20000000000 */
[----:B------:R-:W-:Y:S01]  /*12f6a0*/  IMAD.MOV.U32 R8, RZ, RZ, 0x0 ;  /* 0x00000000ff087424 */ /* 0x000fe200078e00ff */
[----:B------:R-:W-:Y:S01]  /*12f6b0*/  DADD R10, R10, -UR6 ;  /* 0x800000060a0a7e29 */ /* 0x000fe20008000000 */
[----:B------:R-:W-:-:S07]  /*12f6c0*/  IMAD.MOV.U32 R9, RZ, RZ, 0x40590000 ;  /* 0x40590000ff097424 */ /* 0x000fce00078e00ff */
[----:B------:R-:W-:-:S11]  /*12f6d0*/  DFMA R10, R10, R8, 0.5 ;  /* 0x3fe000000a0a742b */ /* 0x000fd60000000008 */
.L_x_5891:
[----:B------:R-:W-:Y:S05]  /*12f6e0*/  BSYNC.RECONVERGENT B1 ;  /* 0x0000000000017941 */ /* 0x000fea0003800200 */
.L_x_5890:
        /* <DEDUP_REMOVED lines=26> */
.L_x_5912:
[----:B------:R-:W-:Y:S05]  /*12f890*/  BSYNC.RECONVERGENT B0 ;  /* 0x0000000000007941 */ /* 0x000fea0003800200 */
.L_x_5841:
[----:B------:R-:W-:Y:S05]  /*12f8a0*/  BSYNC.RECONVERGENT B4 ;  /* 0x0000000000047941 */ /* 0x000fea0003800200 */
.L_x_5840:
        /* <DEDUP_REMOVED lines=11> */
[----:B------:R-:W-:Y:S01]  /*12f960*/  R2UR UR6, R212 ;  /* 0x00000000d40672ca */ /* 0x000fe200000e0000 */
[----:B------:R-:W5:Y:S01]  /*12f970*/  LDL R227, [R227] ;  /* 0x00000000e3e37983 */ /* 0x000f620000100800 */
[----:B------:R-:W-:-:S13]  /*12f980*/  R2UR UR7, R213 ;  /* 0x00000000d50772ca */ /* 0x000fda00000e0000 */
[----:B------:R-:W3:Y:S01]  /*12f990*/  LDG.E R0, desc[UR6][R210.64+0x4] ;  /* 0x00000406d2007981 */ /* 0x000ee2000c1e1900 */
[----:B------:R-:W-:Y:S03]  /*12f9a0*/  BSSY.RECONVERGENT B0, `(.L_x_5913) ;  /* 0x00000d7000007945 */ /* 0x000fe60003800200 */
[----:B------:R4:W5:Y:S01]  /*12f9b0*/  LDG.E R3, desc[UR6][R34.64+0x2c] ;  /* 0x00002c0622037981 */ /* 0x000962000c1e1900 */
[----:B---3--:R-:W-:-:S04]  /*12f9c0*/  LOP3.LUT R8, R0, 0x80000001, RZ, 0xc0, !PT ;  /* 0x8000000100087812 */ /* 0x008fc800078ec0ff */
[----:B------:R-:W-:-:S13]  /*12f9d0*/  ISETP.NE.AND P0, PT, R8, 0x1, PT ;  /* 0x000000010800780c */ /* 0x000fda0003f05270 */
[----:B----4-:R-:W-:Y:S05]  /*12f9e0*/  @!P0 BRA `(.L_x_5914) ;  /* 0x00000008006c8947 */ /* 0x010fea0003800000 */
        /* <DEDUP_REMOVED lines=9> */
.L_x_5916:
        /* <DEDUP_REMOVED lines=36> */
.L_x_5915:
[----:B------:R-:W3:Y:S01]  /*12fcc0*/  LDC.64 R8, c[0x0][0x388] ;  /* 0x0000e200ff087b82 */ /* 0x000ee20000000a00 */
[----:B------:R-:W-:Y:S01]  /*12fcd0*/  R2UR UR6, R212 ;  /* 0x00000000d40672ca */ /* 0x000fe200000e0000 */
[----:B-----5:R-:W-:Y:S01]  /*12fce0*/  IMAD.SHL.U32 R11, R227, 0x4, RZ ;  /* 0x00000004e30b7824 */ /* 0x020fe200078e00ff */
[----:B------:R-:W-:-:S03]  /*12fcf0*/  R2UR UR7, R213 ;  /* 0x00000000d50772ca */ /* 0x000fc600000e0000 */
[----:B---3--:R-:W-:-:S10]  /*12fd00*/  IMAD.WIDE R8, R11, 0x4, R8 ;  /* 0x000000040b087825 */ /* 0x008fd400078e0208 */
        /* <DEDUP_REMOVED lines=13> */
.L_x_5918:
        /* <DEDUP_REMOVED lines=36> */
.L_x_5917:
        /* <DEDUP_REMOVED lines=56> */
.L_x_5914:
        /* <DEDUP_REMOVED lines=55> */
.L_x_5919:
[----:B------:R-:W-:Y:S05]  /*130710*/  BSYNC.RECONVERGENT B0 ;  /* 0x0000000000007941 */ /* 0x000fea0003800200 */
.L_x_5913:
[----:B------:R-:W3:Y:S01]  /*130720*/  LDC.64 R8, c[0x0][0x388] ;  /* 0x0000e200ff087b82 */ /* 0x000ee20000000a00 */
[----:B------:R-:W-:Y:S01]  /*130730*/  R2UR UR6, R212 ;  /* 0x00000000d40672ca */ /* 0x000fe200000e0000 */
[----:B-----5:R-:W-:Y:S01]  /*130740*/  IMAD.SHL.U32 R227, R227, 0x4, RZ ;  /* 0x00000004e3e37824 */ /* 0x020fe200078e00ff */
[----:B------:R-:W-:Y:S02]  /*130750*/  R2UR UR7, R213 ;  /* 0x00000000d50772ca */ /* 0x000fe400000e0000 */
[----:B------:R-:W-:Y:S01]  /*130760*/  ISETP.NE.AND P0, PT, R3, 0x1, PT ;  /* 0x000000010300780c */ /* 0x000fe20003f05270 */
[----:B------:R-:W-:Y:S01]  /*130770*/  BSSY.RECONVERGENT B1, `(.L_x_5920) ;  /* 0x000018e000017945 */ /* 0x000fe20003800200 */
[----:B---3--:R-:W-:-:S09]  /*130780*/  IMAD.WIDE R8, R227, 0x4, R8 ;  /* 0x00000004e3087825 */ /* 0x008fd200078e0208 */
        /* <DEDUP_REMOVED lines=14> */
.L_x_5945:
[----:B------:R-:W0:Y:S01]  /*130870*/  LDCU.64 UR6, c[0x0][0x380] ;  /* 0x00007000ff0677ac */ /* 0x000e220008000a00 */
[----:B---345:R-:W-:Y:S02]  /*130880*/  IADD3 R9, PT, PT, R202, R19, -R3 ;  /* 0x00000013ca097210 */ /* 0x038fe40007ffe803 */
[----:B------:R-:W-:Y:S02]  /*130890*/  R2UR UR8, R212 ;  /* 0x00000000d40872ca */ /* 0x000fe400000e0000 */
[----:B------:R-:W-:Y:S02]  /*1308a0*/  R2UR UR9, R213 ;  /* 0x00000000d50972ca */ /* 0x000fe400000e0000 */
[----:B0-----:R-:W-:-:S04]  /*1308b0*/  IADD3 R8, P0, PT, R9, UR6, RZ ;  /* 0x0000000609087c10 */ /* 0x001fc8000ff1e0ff */
        /* <DEDUP_REMOVED lines=12> */
.L_x_5927:
[----:B------:R-:W-:Y:S01]  /*130980*/  IMAD.MOV.U32 R11, RZ, RZ, 0x3 ;  /* 0x00000003ff0b7424 */ /* 0x000fe200078e00ff */
[----:B------:R-:W-:Y:S06]  /*130990*/  BRA `(.L_x_5929) ;  /* 0x0000000000187947 */ /* 0x000fec0003800000 */
.L_x_5926:
[----:B------:R-:W-:-:S13]  /*1309a0*/  ISETP.NE.AND P0, PT, R12, 0x54, PT ;  /* 0x000000540c00780c */ /* 0x000fda0003f05270 */
[----:B------:R-:W-:Y:S05]  /*1309b0*/  @!P0 BRA `(.L_x_5929) ;  /* 0x0000000000108947 */ /* 0x000fea0003800000 */
[----:B------:R-:W-:Y:S01]  /*1309c0*/  ISETP.NE.AND P0, PT, R12, 0x47, PT ;  /* 0x000000470c00780c */ /* 0x000fe20003f05270 */
[----:B------:R-:W-:-:S12]  /*1309d0*/  IMAD.MOV.U32 R11, RZ, RZ, 0x1 ;  /* 0x00000001ff0b7424 */ /* 0x000fd800078e00ff */
[----:B------:R-:W-:Y:S05]  /*1309e0*/  @!P0 BRA `(.L_x_5929) ;  /* 0x0000000000048947 */ /* 0x000fea0003800000 */
.L_x_5928:
[----:B------:R-:W-:-:S07]  /*1309f0*/  IMAD.MOV.U32 R11, RZ, RZ, 0x4 ;  /* 0x00000004ff0b7424 */ /* 0x000fce00078e00ff */
.L_x_5929:
[----:B------:R-:W-:Y:S05]  /*130a00*/  BSYNC.RECONVERGENT B2 ;  /* 0x0000000000027941 */ /* 0x000fea0003800200 */
.L_x_5925:
[----:B------:R-:W-:Y:S01]  /*130a10*/  R2UR UR6, R212 ;  /* 0x00000000d40672ca */ /* 0x000fe200000e0000 */
[----:B------:R-:W-:Y:S01]  /*130a20*/  VIADD R12, R1, 0x86 ;  /* 0x00000086010c7836 */ /* 0x000fe20000000000 */
[----:B------:R-:W-:-:S13]  /*130a30*/  R2UR UR7, R213 ;  /* 0x00000000d50772ca */ /* 0x000fda00000e0000 */
[----:B------:R-:W3:Y:S01]  /*130a40*/  LDG.E.U8 R22, desc[UR6][R8.64+-0x1] ;  /* 0xffffff0608167981 */ /* 0x000ee2000c1e1100 */
[----:B------:R-:W-:Y:S01]  /*130a50*/  IMAD.IADD R12, R12, 0x1, R3 ;  /* 0x000000010c0c7824 */ /* 0x000fe200078e0203 */
[----:B------:R-:W-:Y:S04]  /*130a60*/  BSSY.RECONVERGENT B2, `(.L_x_5930) ;  /* 0x0000013000027945 */ /* 0x000fe80003800200 */
[----:B------:R0:W-:Y:S02]  /*130a70*/  STL.U8 [R12], R11 ;  /* 0x0000000b0c007387 */ /* 0x0001e40000100000 */
[----:B0-----:R-:W-:Y:S02]  /*130a80*/  PRMT R11, RZ, 0x7610, R11 ;  /* 0x00007610ff0b7816 */ /* 0x001fe4000000000b */
        /* <DEDUP_REMOVED lines=8> */
.L_x_5932:
[----:B------:R-:W-:Y:S01]  /*130b10*/  IMAD.MOV.U32 R11, RZ, RZ, 0x3 ;  /* 0x00000003ff0b7424 */ /* 0x000fe200078e00ff */
[----:B------:R-:W-:Y:S06]  /*130b20*/  BRA `(.L_x_5934) ;  /* 0x0000000000187947 */ /* 0x000fec0003800000 */
.L_x_5931:
[----:B------:R-:W-:-:S13]  /*130b30*/  ISETP.NE.AND P0, PT, R22, 0x54, PT ;  /* 0x000000541600780c */ /* 0x000fda0003f05270 */
[----:B------:R-:W-:Y:S05]  /*130b40*/  @!P0 BRA `(.L_x_5934) ;  /* 0x0000000000108947 */ /* 0x000fea0003800000 */
[----:B------:R-:W-:Y:S01]  /*130b50*/  ISETP.NE.AND P0, PT, R22, 0x47, PT ;  /* 0x000000471600780c */ /* 0x000fe20003f05270 */
[----:B------:R-:W-:-:S12]  /*130b60*/  IMAD.MOV.U32 R11, RZ, RZ, 0x1 ;  /* 0x00000001ff0b7424 */ /* 0x000fd800078e00ff */
[----:B------:R-:W-:Y:S05]  /*130b70*/  @!P0 BRA `(.L_x_5934) ;  /* 0x0000000000048947 */ /* 0x000fea0003800000 */
.L_x_5933:
[----:B------:R-:W-:-:S07]  /*130b80*/  IMAD.MOV.U32 R11, RZ, RZ, 0x4 ;  /* 0x00000004ff0b7424 */ /* 0x000fce00078e00ff */
.L_x_5934:
[----:B------:R-:W-:Y:S05]  /*130b90*/  BSYNC.RECONVERGENT B2 ;  /* 0x0000000000027941 */ /* 0x000fea0003800200 */
.L_x_5930:
[----:B------:R-:W-:Y:S02]  /*130ba0*/  R2UR UR6, R212 ;  /* 0x00000000d40672ca */ /* 0x000fe400000e0000 */
[----:B------:R-:W-:-:S13]  /*130bb0*/  R2UR UR7, R213 ;  /* 0x00000000d50772ca */ /* 0x000fda00000e0000 */
[----:B------:R-:W3:Y:S01]  /*130bc0*/  LDG.E.U8 R22, desc[UR6][R8.64+-0x2] ;  /* 0xfffffe0608167981 */ /* 0x000ee2000c1e1100 */
[----:B------:R-:W-:Y:S03]  /*130bd0*/  BSSY.RECONVERGENT B2, `(.L_x_5935) ;  /* 0x0000013000027945 */ /* 0x000fe60003800200 */
[----:B------:R0:W-:Y:S02]  /*130be0*/  STL.U8 [R12+0x1], R11 ;  /* 0x0000010b0c007387 */ /* 0x0001e40000100000 */
        /* <DEDUP_REMOVED lines=9> */
.L_x_5937:
[----:B------:R-:W-:Y:S01]  /*130c80*/  IMAD.MOV.U32 R11, RZ, RZ, 0x3 ;  /* 0x00000003ff0b7424 */ /* 0x000fe200078e00ff */
[----:B------:R-:W-:Y:S06]  /*130c90*/  BRA `(.L_x_5939) ;  /* 0x0000000000187947 */ /* 0x000fec0003800000 */
.L_x_5936:
[----:B------:R-:W-:-:S13]  /*130ca0*/  ISETP.NE.AND P0, PT, R22, 0x54, PT ;  /* 0x000000541600780c */ /* 0x000fda0003f05270 */
[----:B------:R-:W-:Y:S05]  /*130cb0*/  @!P0 BRA `(.L_x_5939) ;  /* 0x0000000000108947 */ /* 0x000fea0003800000 */
[----:B------:R-:W-:Y:S01]  /*130cc0*/  ISETP.NE.AND P0, PT, R22, 0x47, PT ;  /* 0x000000471600780c */ /* 0x000fe20003f05270 */
[----:B------:R-:W-:-:S12]  /*130cd0*/  IMAD.MOV.U32 R11, RZ, RZ, 0x1 ;  /* 0x00000001ff0b7424 */ /* 0x000fd800078e00ff */
[----:B------:R-:W-:Y:S05]  /*130ce0*/  @!P0 BRA `(.L_x_5939) ;  /* 0x0000000000048947 */ /* 0x000fea0003800000 */
.L_x_5938:
[----:B------:R-:W-:-:S07]  /*130cf0*/  IMAD.MOV.U32 R11, RZ, RZ, 0x4 ;  /* 0x00000004ff0b7424 */ /* 0x000fce00078e00ff */
.L_x_5939:
[----:B------:R-:W-:Y:S05]  /*130d00*/  BSYNC.RECONVERGENT B2 ;  /* 0x0000000000027941 */ /* 0x000fea0003800200 */
.L_x_5935:
[----:B------:R-:W-:Y:S02]  /*130d10*/  R2UR UR6, R212 ;  /* 0x00000000d40672ca */ /* 0x000fe400000e0000 */
[----:B------:R-:W-:-:S13]  /*130d20*/  R2UR UR7, R213 ;  /* 0x00000000d50772ca */ /* 0x000fda00000e0000 */
[----:B------:R0:W3:Y:S01]  /*130d30*/  LDG.E.U8 R8, desc[UR6][R8.64+-0x3] ;  /* 0xfffffd0608087981 */ /* 0x0000e2000c1e1100 */
[----:B------:R-:W-:Y:S03]  /*130d40*/  BSSY.RECONVERGENT B2, `(.L_x_5940) ;  /* 0x0000013000027945 */ /* 0x000fe60003800200 */
[----:B------:R4:W-:Y:S01]  /*130d50*/  STL.U8 [R12+0x2], R11 ;  /* 0x0000020b0c007387 */ /* 0x0009e20000100000 */
[----:B0-----:R-:W-:Y:S02]  /*130d60*/  PRMT R9, RZ, 0x7610, R9 ;  /* 0x00007610ff097816 */ /* 0x001fe40000000009 */
        /* <DEDUP_REMOVED lines=8> */
.L_x_5942:
[----:B------:R-:W-:Y:S01]  /*130df0*/  IMAD.MOV.U32 R9, RZ, RZ, 0x3 ;  /* 0x00000003ff097424 */ /* 0x000fe200078e00ff */
[----:B------:R-:W-:Y:S06]  /*130e00*/  BRA `(.L_x_5944) ;  /* 0x0000000000187947 */ /* 0x000fec0003800000 */
.L_x_5941:
[----:B------:R-:W-:-:S13]  /*130e10*/  ISETP.NE.AND P0, PT, R8, 0x54, PT ;  /* 0x000000540800780c */ /* 0x000fda0003f05270 */
[----:B------:R-:W-:Y:S05]  /*130e20*/  @!P0 BRA `(.L_x_5944) ;  /* 0x0000000000108947 */ /* 0x000fea0003800000 */
[----:B------:R-:W-:Y:S01]  /*130e30*/  ISETP.NE.AND P0, PT, R8, 0x47, PT ;  /* 0x000000470800780c */ /* 0x000fe20003f05270 */
[----:B------:R-:W-:-:S12]  /*130e40*/  IMAD.MOV.U32 R9, RZ, RZ, 0x1 ;  /* 0x00000001ff097424 */ /* 0x000fd800078e00ff */
[----:B------:R-:W-:Y:S05]  /*130e50*/  @!P0 BRA `(.L_x_5944) ;  /* 0x0000000000048947 */ /* 0x000fea0003800000 */
.L_x_5943:
[----:B------:R-:W-:-:S07]  /*130e60*/  IMAD.MOV.U32 R9, RZ, RZ, 0x4 ;  /* 0x00000004ff097424 */ /* 0x000fce00078e00ff */
.L_x_5944:
[----:B------:R-:W-:Y:S05]  /*130e70*/  BSYNC.RECONVERGENT B2 ;  /* 0x0000000000027941 */ /* 0x000fea0003800200 */
.L_x_5940:
[----:B------:R0:W-:Y:S01]  /*130e80*/  STL.U8 [R12+0x3], R9 ;  /* 0x000003090c007387 */ /* 0x0001e20000100000 */
[C---:B------:R-:W-:Y:S02]  /*130e90*/  VIADD R8, R3.reuse, 0x3 ;  /* 0x0000000303087836 */ /* 0x040fe40000000000 */
[----:B------:R-:W-:-:S03]  /*130ea0*/  VIADD R3, R3, 0x4 ;  /* 0x0000000403037836 */ /* 0x000fc60000000000 */
[----:B------:R-:W-:-:S13]  /*130eb0*/  ISETP.NE.AND P0, PT, R8, R13, PT ;  /* 0x0000000d0800720c */ /* 0x000fda0003f05270 */
[----:B0-----:R-:W-:Y:S05]  /*130ec0*/  @P0 BRA `(.L_x_5945) ;  /* 0xfffffff800680947 */ /* 0x001fea000383ffff */
.L_x_5924:
[----:B------:R-:W-:Y:S05]  /*130ed0*/  BSYNC.RECONVERGENT B0 ;  /* 0x0000000000007941 */ /* 0x000fea0003800200 */
.L_x_5923:
[----:B------:R-:W-:-:S13]  /*130ee0*/  ISETP.NE.AND P0, PT, R10, RZ, PT ;  /* 0x000000ff0a00720c */ /* 0x000fda0003f05270 */
[----:B------:R-:W-:Y:S05]  /*130ef0*/  @!P0 BRA `(.L_x_5922) ;  /* 0x0000001000548947 */ /* 0x000fea0003800000 */
[----:B------:R-:W3:Y:S01]  /*130f00*/  LDCU.64 UR6, c[0x0][0x380] ;  /* 0x00007000ff0677ac */ /* 0x000ee20008000a00 */
[----:B-----5:R-:W-:Y:S02]  /*130f10*/  IADD3 R19, PT, PT, R202, R19, -R3 ;  /* 0x00000013ca137210 */ /* 0x020fe40007ffe803 */
[----:B------:R-:W-:Y:S02]  /*130f20*/  R2UR UR8, R212 ;  /* 0x00000000d40872ca */ /* 0x000fe400000e0000 */
[----:B------:R-:W-:Y:S02]  /*130f30*/  R2UR UR9, R213 ;  /* 0x00000000d50972ca */ /* 0x000fe400000e0000 */
[----:B---34-:R-:W-:-:S04]  /*130f40*/  IADD3 R8, P0, PT, R19, UR6, RZ ;  /* 0x0000000613087c10 */ /* 0x018fc8000ff1e0ff */
        /* <DEDUP_REMOVED lines=12> */
.L_x_5948:
[----:B------:R-:W-:Y:S01]  /*131010*/  IMAD.MOV.U32 R11, RZ, RZ, 0x3 ;  /* 0x00000003ff0b7424 */ /* 0x000fe200078e00ff */
[----:B------:R-:W-:Y:S06]  /*131020*/  BRA `(.L_x_5950) ;  /* 0x0000000000187947 */ /* 0x000fec0003800000 */
.L_x_5947:
[----:B------:R-:W-:-:S13]  /*131030*/  ISETP.NE.AND P0, PT, R12, 0x54, PT ;  /* 0x000000540c00780c */ /* 0x000fda0003f05270 */
[----:B------:R-:W-:Y:S05]  /*131040*/  @!P0 BRA `(.L_x_5950) ;  /* 0x0000000000108947 */ /* 0x000fea0003800000 */
[----:B------:R-:W-:Y:S01]  /*131050*/  ISETP.NE.AND P0, PT, R12, 0x47, PT ;  /* 0x000000470c00780c */ /* 0x000fe20003f05270 */
[----:B------:R-:W-:-:S12]  /*131060*/  IMAD.MOV.U32 R11, RZ, RZ, 0x1 ;  /* 0x00000001ff0b7424 */ /* 0x000fd800078e00ff */
[----:B------:R-:W-:Y:S05]  /*131070*/  @!P0 BRA `(.L_x_5950) ;  /* 0x0000000000048947 */ /* 0x000fea0003800000 */
.L_x_5949:
[----:B------:R-:W-:-:S07]  /*131080*/  IMAD.MOV.U32 R11, RZ, RZ, 0x4 ;  /* 0x00000004ff0b7424 */ /* 0x000fce00078e00ff */
.L_x_5950:
[----:B------:R-:W-:Y:S05]  /*131090*/  BSYNC.RECONVERGENT B0 ;  /* 0x0000000000007941 */ /* 0x000fea0003800200 */
.L_x_5946:
        /* <DEDUP_REMOVED lines=18> */
.L_x_5953:
[----:B------:R-:W-:Y:S01]  /*1311c0*/  IMAD.MOV.U32 R11, RZ, RZ, 0x3 ;  /* 0x00000003ff0b7424 */ /* 0x000fe200078e00ff */
[----:B------:R-:W-:Y:S06]  /*1311d0*/  BRA `(.L_x_5955) ;  /* 0x0000000000187947 */ /* 0x000fec0003800000 */
.L_x_5952:
[----:B------:R-:W-:-:S13]  /*1311e0*/  ISETP.NE.AND P0, PT, R12, 0x54, PT ;  /* 0x000000540c00780c */ /* 0x000fda0003f05270 */
[----:B------:R-:W-:Y:S05]  /*1311f0*/  @!P0 BRA `(.L_x_5955) ;  /* 0x0000000000108947 */ /* 0x000fea0003800000 */
[----:B------:R-:W-:Y:S01]  /*131200*/  ISETP.NE.AND P0, PT, R12, 0x47, PT ;  /* 0x000000470c00780c */ /* 0x000fe20003f05270 */
[----:B------:R-:W-:-:S12]  /*131210*/  IMAD.MOV.U32 R11, RZ, RZ, 0x1 ;  /* 0x00000001ff0b7424 */ /* 0x000fd800078e00ff */
[----:B------:R-:W-:Y:S05]  /*131220*/  @!P0 BRA `(.L_x_5955) ;  /* 0x0000000000048947 */ /* 0x000fea0003800000 */
.L_x_5954:
[----:B------:R-:W-:-:S07]  /*131230*/  IMAD.MOV.U32 R11, RZ, RZ, 0x4 ;  /* 0x00000004ff0b7424 */ /* 0x000fce00078e00ff */
.L_x_5955:
[----:B------:R-:W-:Y:S05]  /*131240*/  BSYNC.RECONVERGENT B0 ;  /* 0x0000000000007941 */ /* 0x000fea0003800200 */
.L_x_5951:
[----:B------:R3:W-:Y:S01]  /*131250*/  STL.U8 [R3+0x1], R11 ;  /* 0x0000010b03007387 */ /* 0x0007e20000100000 */
[----:B------:R-:W-:-:S13]  /*131260*/  ISETP.NE.AND P0, PT, R10, 0x2, PT ;  /* 0x000000020a00780c */ /* 0x000fda0003f05270 */
[----:B---3--:R-:W-:Y:S05]  /*131270*/  @!P0 BRA `(.L_x_5922) ;  /* 0x0000000c00748947 */ /* 0x008fea0003800000 */
        /* <DEDUP_REMOVED lines=13> */
.L_x_5958:
[----:B------:R-:W-:Y:S01]  /*131350*/  IMAD.MOV.U32 R9, RZ, RZ, 0x3 ;  /* 0x00000003ff097424 */ /* 0x000fe200078e00ff */
[----:B------:R-:W-:Y:S06]  /*131360*/  BRA `(.L_x_5960) ;  /* 0x0000000000187947 */ /* 0x000fec0003800000 */
.L_x_5957:
[----:B------:R-:W-:-:S13]  /*131370*/  ISETP.NE.AND P0, PT, R8, 0x54, PT ;  /* 0x000000540800780c */ /* 0x000fda0003f05270 */
[----:B------:R-:W-:Y:S05]  /*131380*/  @!P0 BRA `(.L_x_5960) ;  /* 0x0000000000108947 */ /* 0x000fea0003800000 */
[----:B------:R-:W-:Y:S01]  /*131390*/  ISETP.NE.AND P0, PT, R8, 0x47, PT ;  /* 0x000000470800780c */ /* 0x000fe20003f05270 */
[----:B------:R-:W-:-:S12]  /*1313a0*/  IMAD.MOV.U32 R9, RZ, RZ, 0x1 ;  /* 0x00000001ff097424 */ /* 0x000fd800078e00ff */
[----:B------:R-:W-:Y:S05]  /*1313b0*/  @!P0 BRA `(.L_x_5960) ;  /* 0x0000000000048947 */ /* 0x000fea0003800000 */
.L_x_5959:
[----:B------:R-:W-:-:S07]  /*1313c0*/  IMAD.MOV.U32 R9, RZ, RZ, 0x4 ;  /* 0x00000004ff097424 */ /* 0x000fce00078e00ff */
.L_x_5960:
[----:B------:R-:W-:Y:S05]  /*1313d0*/  BSYNC.RECONVERGENT B0 ;  /* 0x0000000000007941 */ /* 0x000fea0003800200 */
.L_x_5956:
[----:B------:R3:W-:Y:S01]  /*1313e0*/  STL.U8 [R3+0x2], R9 ;  /* 0x0000020903007387 */ /* 0x0007e20000100000 */
[----:B------:R-:W-:Y:S05]  /*1313f0*/  BRA `(.L_x_5922) ;  /* 0x0000000c00147947 */ /* 0x000fea0003800000 */
.L_x_5921:
[----:B-----5:R-:W-:-:S13]  /*131400*/  ISETP.GE.AND P0, PT, R202, 0x1, PT ;  /* 0x00000001ca00780c */ /* 0x020fda0003f06270 */
[----:B------:R-:W-:Y:S05]  /*131410*/  @!P0 BRA `(.L_x_5922) ;  /* 0x0000000c000c8947 */ /* 0x000fea0003800000 */
[----:B------:R-:W-:Y:S02]  /*131420*/  R2UR UR6, R212 ;  /* 0x00000000d40672ca */ /* 0x000fe400000e0000 */
[----:B------:R-:W-:-:S13]  /*131430*/  R2UR UR7, R213 ;  /* 0x00000000d50772ca */ /* 0x000fda00000e0000 */
[----:B------:R-:W4:Y:S01]  /*131440*/  LDG.E R19, desc[UR6][R8.64] ;  /* 0x0000000608137981 */ /* 0x000f22000c1e1900 */
[C---:B------:R-:W-:Y:S01]  /*131450*/  ISETP.GE.U32.AND P0, PT, R202.reuse, 0x4, PT ;  /* 0x00000004ca00780c */ /* 0x040fe20003f06070 */
[----:B------:R-:W-:Y:S01]  /*131460*/  BSSY.RECONVERGENT B0, `(.L_x_5961) ;  /* 0x000006d000007945 */ /* 0x000fe20003800200 */
[----:B------:R-:W-:Y:S01]  /*131470*/  LOP3.LUT R10, R202, 0x3, RZ, 0xc0, !PT ;  /* 0x00000003ca0a7812 */ /* 0x000fe200078ec0ff */
[----:B------:R-:W-:Y:S02]  /*131480*/  IMAD.MOV.U32 R3, RZ, RZ, 0x1 ;  /* 0x00000001ff037424 */ /* 0x000fe400078e00ff */
[----:B----4-:R-:W-:-:S08]  /*131490*/  VIADD R19, R19, 0xffffffff ;  /* 0xffffffff13137836 */ /* 0x010fd00000000000 */
[----:B------:R-:W-:Y:S05]  /*1314a0*/  @!P0 BRA `(.L_x_5962) ;  /* 0x0000000400a08947 */ /* 0x000fea0003800000 */
[----:B------:R-:W-:Y:S01]  /*1314b0*/  LOP3.LUT R13, R202, 0x7ffffffc, RZ, 0xc0, !PT ;  /* 0x7ffffffcca0d7812 */ /* 0x000fe200078ec0ff */
[----:B------:R-:W-:-:S07]  /*1314c0*/  IMAD.MOV.U32 R3, RZ, RZ, 0x1 ;  /* 0x00000001ff037424 */ /* 0x000fce00078e00ff */
.L_x_5983:
[----:B------:R-:W4:Y:S01]  /*1314d0*/  LDCU.64 UR6, c[0x0][0x380] ;  /* 0x00007000ff0677ac */ /* 0x000f220008000a00 */
[----:B---3--:R-:W-:Y:S01]  /*1314e0*/  IMAD.IADD R9, R19, 0x1, R3 ;  /* 0x0000000113097824 */ /* 0x008fe200078e0203 */
[----:B------:R-:W-:Y:S02]  /*1314f0*/  R2UR UR8, R212 ;  /* 0x00000000d40872ca */ /* 0x000fe400000e0000 */
[----:B------:R-:W-:Y:S02]  /*131500*/  R2UR UR9, R213 ;  /* 0x00000000d50972ca */ /* 0x000fe400000e0000 */
[----:B----4-:R-:W-:-:S04]  /*131510*/  IADD3 R8, P0, PT, R9, UR6, RZ ;  /* 0x0000000609087c10 */ /* 0x010fc8000ff1e0ff */
        /* <DEDUP_REMOVED lines=12> */
.L_x_5964:
[----:B------:R-:W-:Y:S01]  /*1315e0*/  ISETP.NE.AND P0, PT, R12, 0x47, PT ;  /* 0x000000470c00780c */ /* 0x000fe20003f05270 */
[----:B------:R-:W-:-:S12]  /*1315f0*/  IMAD.MOV.U32 R11, RZ, RZ, 0x2 ;  /* 0x00000002ff0b7424 */ /* 0x000fd800078e00ff */
[----:B------:R-:W-:Y:S05]  /*131600*/  @!P0 BRA `(.L_x_5965) ;  /* 0x0000000000148947 */ /* 0x000fea0003800000 */
[----:B------:R-:W-:-:S13]  /*131610*/  ISETP.NE.AND P0, PT, R12, 0x54, PT ;  /* 0x000000540c00780c */ /* 0x000fda0003f05270 */
[----:B------:R-:W-:Y:S05]  /*131620*/  @!P0 BRA `(.L_x_5967) ;  /* 0x0000000000088947 */ /* 0x000fea0003800000 */
.L_x_5966:
[----:B------:R-:W-:Y:S01]  /*131630*/  IMAD.MOV.U32 R11, RZ, RZ, 0x4 ;  /* 0x00000004ff0b7424 */ /* 0x000fe200078e00ff */
[----:B------:R-:W-:Y:S06]  /*131640*/  BRA `(.L_x_5965) ;  /* 0x0000000000047947 */ /* 0x000fec0003800000 */
.L_x_5967:
[----:B------:R-:W-:-:S07]  /*131650*/  IMAD.MOV.U32 R11, RZ, RZ, 0x3 ;  /* 0x00000003ff0b7424 */ /* 0x000fce00078e00ff */
.L_x_5965:
[----:B------:R-:W-:Y:S05]  /*131660*/  BSYNC.RECONVERGENT B2 ;  /* 0x0000000000027941 */ /* 0x000fea0003800200 */
.L_x_5963:
[----:B------:R-:W-:Y:S01]  /*131670*/  R2UR UR6, R212 ;  /* 0x00000000d40672ca */ /* 0x000fe200000e0000 */
[----:B------:R-:W-:Y:S01]  /*131680*/  VIADD R12, R1, 0x86 ;  /* 0x00000086010c7836 */ /* 0x000fe20000000000 */
[----:B------:R-:W-:-:S13]  /*131690*/  R2UR UR7, R213 ;  /* 0x00000000d50772ca */ /* 0x000fda00000e0000 */
[----:B------:R-:W3:Y:S01]  /*1316a0*/  LDG.E.U8 R22, desc[UR6][R8.64+0x1] ;  /* 0x0000010608167981 */ /* 0x000ee2000c1e1100 */
[----:B------:R-:W-:Y:S01]  /*1316b0*/  IMAD.IADD R12, R12, 0x1, R3 ;  /* 0x000000010c0c7824 */ /* 0x000fe200078e0203 */
[----:B------:R-:W-:Y:S04]  /*1316c0*/  BSSY.RECONVERGENT B2, `(.L_x_5968) ;  /* 0x0000013000027945 */ /* 0x000fe80003800200 */
[----:B------:R4:W-:Y:S01]  /*1316d0*/  STL.U8 [R12], R11 ;  /* 0x0000000b0c007387 */ /* 0x0009e20000100000 */
        /* <DEDUP_REMOVED lines=9> */
.L_x_5969:
[----:B------:R-:W-:-:S13]  /*131770*/  ISETP.NE.AND P0, PT, R22, 0x47, PT ;  /* 0x000000471600780c */ /* 0x000fda0003f05270 */
[----:B------:R-:W-:Y:S05]  /*131780*/  @!P0 BRA `(.L_x_5972) ;  /* 0x0000000000148947 */ /* 0x000fea0003800000 */
[----:B------:R-:W-:Y:S01]  /*131790*/  ISETP.NE.AND P0, PT, R22, 0x54, PT ;  /* 0x000000541600780c */ /* 0x000fe20003f05270 */
[----:B------:R-:W-:-:S12]  /*1317a0*/  IMAD.MOV.U32 R11, RZ, RZ, 0x3 ;  /* 0x00000003ff0b7424 */ /* 0x000fd800078e00ff */
[----:B------:R-:W-:Y:S05]  /*1317b0*/  @!P0 BRA `(.L_x_5970) ;  /* 0x00000000000c8947 */ /* 0x000fea0003800000 */
.L_x_5971:
[----:B------:R-:W-:Y:S01]  /*1317c0*/  IMAD.MOV.U32 R11, RZ, RZ, 0x4 ;  /* 0x00000004ff0b7424 */ /* 0x000fe200078e00ff */
[----:B------:R-:W-:Y:S06]  /*1317d0*/  BRA `(.L_x_5970) ;  /* 0x0000000000047947 */ /* 0x000fec0003800000 */
.L_x_5972:
[----:B------:R-:W-:-:S07]  /*1317e0*/  IMAD.MOV.U32 R11, RZ, RZ, 0x2 ;  /* 0x00000002ff0b7424 */ /* 0x000fce00078e00ff */
.L_x_5970:
[----:B------:R-:W-:Y:S05]  /*1317f0*/  BSYNC.RECONVERGENT B2 ;  /* 0x0000000000027941 */ /* 0x000fea0003800200 */
.L_x_5968:
        /* <DEDUP_REMOVED lines=14> */
.L_x_5974:
[----:B------:R-:W-:-:S13]  /*1318e0*/  ISETP.NE.AND P0, PT, R22, 0x47, PT ;  /* 0x000000471600780c */ /* 0x000fda0003f05270 */
[----:B------:R-:W-:Y:S05]  /*1318f0*/  @!P0 BRA `(.L_x_5977) ;  /* 0x0000000000148947 */ /* 0x000fea0003800000 */
[----:B------:R-:W-:Y:S01]  /*131900*/  ISETP.NE.AND P0, PT, R22, 0x54, PT ;  /* 0x000000541600780c */ /* 0x000fe20003f05270 */
[----:B------:R-:W-:-:S12]  /*131910*/  IMAD.MOV.U32 R11, RZ, RZ, 0x3 ;  /* 0x00000003ff0b7424 */ /* 0x000fd800078e00ff */
[----:B------:R-:W-:Y:S05]  /*131920*/  @!P0 BRA `(.L_x_5975) ;  /* 0x00000000000c8947 */ /* 0x000fea0003800000 */
.L_x_5976:
[----:B------:R-:W-:Y:S01]  /*131930*/  IMAD.MOV.U32 R11, RZ, RZ, 0x4 ;  /* 0x00000004ff0b7424 */ /* 0x000fe200078e00ff */
[----:B------:R-:W-:Y:S06]  /*131940*/  BRA `(.L_x_5975) ;  /* 0x0000000000047947 */ /* 0x000fec0003800000 */
.L_x_5977:
[----:B------:R-:W-:-:S07]  /*131950*/  IMAD.MOV.U32 R11, RZ, RZ, 0x2 ;  /* 0x00000002ff0b7424 */ /* 0x000fce00078e00ff */
.L_x_5975:
[----:B------:R-:W-:Y:S05]  /*131960*/  BSYNC.RECONVERGENT B2 ;  /* 0x0000000000027941 */ /* 0x000fea0003800200 */
.L_x_5973:
        /* <DEDUP_REMOVED lines=14> */
.L_x_5979:
[----:B------:R-:W-:-:S13]  /*131a50*/  ISETP.NE.AND P0, PT, R8, 0x47, PT ;  /* 0x000000470800780c */ /* 0x000fda0003f05270 */
[----:B------:R-:W-:Y:S05]  /*131a60*/  @!P0 BRA `(.L_x_5982) ;  /* 0x0000000000148947 */ /* 0x000fea0003800000 */
[----:B------:R-:W-:Y:S01]  /*131a70*/  ISETP.NE.AND P0, PT, R8, 0x54, PT ;  /* 0x000000540800780c */ /* 0x000fe20003f05270 */
[----:B------:R-:W-:-:S12]  /*131a80*/  IMAD.MOV.U32 R9, RZ, RZ, 0x3 ;  /* 0x00000003ff097424 */ /* 0x000fd800078e00ff */
[----:B------:R-:W-:Y:S05]  /*131a90*/  @!P0 BRA `(.L_x_5980) ;  /* 0x00000000000c8947 */ /* 0x000fea0003800000 */
.L_x_5981:
[----:B------:R-:W-:Y:S01]  /*131aa0*/  IMAD.MOV.U32 R9, RZ, RZ, 0x4 ;  /* 0x00000004ff097424 */ /* 0x000fe200078e00ff */
[----:B------:R-:W-:Y:S06]  /*131ab0*/  BRA `(.L_x_5980) ;  /* 0x0000000000047947 */ /* 0x000fec0003800000 */
.L_x_5982:
[----:B------:R-:W-:-:S07]  /*131ac0*/  IMAD.MOV.U32 R9, RZ, RZ, 0x2 ;  /* 0x00000002ff097424 */ /* 0x000fce00078e00ff */
.L_x_5980:
[----:B------:R-:W-:Y:S05]  /*131ad0*/  BSYNC.RECONVERGENT B2 ;  /* 0x0000000000027941 */ /* 0x000fea0003800200 */
.L_x_5978:
[----:B------:R4:W-:Y:S01]  /*131ae0*/  STL.U8 [R12+0x3], R9 ;  /* 0x000003090c007387 */ /* 0x0009e20000100000 */
[C---:B------:R-:W-:Y:S02]  /*131af0*/  VIADD R8, R3.reuse, 0x3 ;  /* 0x0000000303087836 */ /* 0x040fe40000000000 */
[----:B------:R-:W-:-:S03]  /*131b00*/  VIADD R3, R3, 0x4 ;  /* 0x0000000403037836 */ /* 0x000fc60000000000 */
[----:B------:R-:W-:-:S13]  /*131b10*/  ISETP.NE.AND P0, PT, R8, R13, PT ;  /* 0x0000000d0800720c */ /* 0x000fda0003f05270 */
[----:B----4-:R-:W-:Y:S05]  /*131b20*/  @P0 BRA `(.L_x_5983) ;  /* 0xfffffff800680947 */ /* 0x010fea000383ffff */
.L_x_5962:
[----:B------:R-:W-:Y:S05]  /*131b30*/  BSYNC.RECONVERGENT B0 ;  /* 0x0000000000007941 */ /* 0x000fea0003800200 */
.L_x_5961:
[----:B------:R-:W-:-:S13]  /*131b40*/  ISETP.NE.AND P0, PT, R10, RZ, PT ;  /* 0x000000ff0a00720c */ /* 0x000fda0003f05270 */
[----:B------:R-:W-:Y:S05]  /*131b50*/  @!P0 BRA `(.L_x_5922) ;  /* 0x00000004003c8947 */ /* 0x000fea0003800000 */
[----:B------:R-:W3:Y:S01]  /*131b60*/  LDCU.64 UR6, c[0x0][0x380] ;  /* 0x00007000ff0677ac */ /* 0x000ee20008000a00 */
[----:B------:R-:W-:Y:S01]  /*131b70*/  IMAD.IADD R19, R19, 0x1, R3 ;  /* 0x0000000113137824 */ /* 0x000fe200078e0203 */
        /* <DEDUP_REMOVED lines=15> */
.L_x_5985:
[----:B------:R-:W-:-:S13]  /*131c70*/  ISETP.NE.AND P0, PT, R12, 0x47, PT ;  /* 0x000000470c00780c */ /* 0x000fda0003f05270 */
[----:B------:R-:W-:Y:S05]  /*131c80*/  @!P0 BRA `(.L_x_5988) ;  /* 0x0000000000148947 */ /* 0x000fea0003800000 */
[----:B------:R-:W-:Y:S01]  /*131c90*/  ISETP.NE.AND P0, PT, R12, 0x54, PT ;  /* 0x000000540c00780c */ /* 0x000fe20003f05270 */
[----:B------:R-:W-:-:S12]  /*131ca0*/  IMAD.MOV.U32 R11, RZ, RZ, 0x3 ;  /* 0x00000003ff0b7424 */ /* 0x000fd800078e00ff */
[----:B------:R-:W-:Y:S05]  /*131cb0*/  @!P0 BRA `(.L_x_5986) ;  /* 0x00000000000c8947 */ /* 0x000fea0003800000 */
.L_x_5987:
[----:B------:R-:W-:Y:S01]  /*131cc0*/  IMAD.MOV.U32 R11, RZ, RZ, 0x4 ;  /* 0x00000004ff0b7424 */ /* 0x000fe200078e00ff */
[----:B------:R-:W-:Y:S06]  /*131cd0*/  BRA `(.L_x_5986) ;  /* 0x0000000000047947 */ /* 0x000fec0003800000 */
.L_x_5988:
[----:B------:R-:W-:-:S07]  /*131ce0*/  IMAD.MOV.U32 R11, RZ, RZ, 0x2 ;  /* 0x00000002ff0b7424 */ /* 0x000fce00078e00ff */
.L_x_5986:
[----:B------:R-:W-:Y:S05]  /*131cf0*/  BSYNC.RECONVERGENT B0 ;  /* 0x0000000000007941 */ /* 0x000fea0003800200 */
.L_x_5984:
        /* <DEDUP_REMOVED lines=18> */
.L_x_5990:
[----:B------:R-:W-:-:S13]  /*131e20*/  ISETP.NE.AND P0, PT, R12, 0x47, PT ;  /* 0x000000470c00780c */ /* 0x000fda0003f05270 */
[----:B------:R-:W-:Y:S05]  /*131e30*/  @!P0 BRA `(.L_x_5993) ;  /* 0x0000000000148947 */ /* 0x000fea0003800000 */
[----:B------:R-:W-:Y:S01]  /*131e40*/  ISETP.NE.AND P0, PT, R12, 0x54, PT ;  /* 0x000000540c00780c */ /* 0x000fe20003f05270 */
[----:B----4-:R-:W-:-:S12]  /*131e50*/  IMAD.MOV.U32 R11, RZ, RZ, 0x3 ;  /* 0x00000003ff0b7424 */ /* 0x010fd800078e00ff */
[----:B------:R-:W-:Y:S05]  /*131e60*/  @!P0 BRA `(.L_x_5991) ;  /* 0x00000000000c8947 */ /* 0x000fea0003800000 */
.L_x_5992:
[----:B------:R-:W-:Y:S01]  /*131e70*/  IMAD.MOV.U32 R11, RZ, RZ, 0x4 ;  /* 0x00000004ff0b7424 */ /* 0x000fe200078e00ff */
[----:B------:R-:W-:Y:S06]  /*131e80*/  BRA `(.L_x_5991) ;  /* 0x0000000000047947 */ /* 0x000fec0003800000 */
.L_x_5993:
[----:B----4-:R-:W-:-:S07]  /*131e90*/  IMAD.MOV.U32 R11, RZ, RZ, 0x2 ;  /* 0x00000002ff0b7424 */ /* 0x010fce00078e00ff */
.L_x_5991:
[----:B------:R-:W-:Y:S05]  /*131ea0*/  BSYNC.RECONVERGENT B0 ;  /* 0x0000000000007941 */ /* 0x000fea0003800200 */
.L_x_5989:
        /* <DEDUP_REMOVED lines=16> */
.L_x_5995:
[----:B------:R-:W-:-:S13]  /*131fb0*/  ISETP.NE.AND P0, PT, R9, 0x47, PT ;  /* 0x000000470900780c */ /* 0x000fda0003f05270 */
[----:B------:R-:W-:Y:S05]  /*131fc0*/  @!P0 BRA `(.L_x_5998) ;  /* 0x0000000000148947 */ /* 0x000fea0003800000 */
[----:B------:R-:W-:Y:S01]  /*131fd0*/  ISETP.NE.AND P0, PT, R9, 0x54, PT ;  /* 0x000000540900780c */ /* 0x000fe20003f05270 */
[----:B------:R-:W-:-:S12]  /*131fe0*/  IMAD.MOV.U32 R8, RZ, RZ, 0x3 ;  /* 0x00000003ff087424 */ /* 0x000fd800078e00ff */
[----:B------:R-:W-:Y:S05]  /*131ff0*/  @!P0 BRA `(.L_x_5996) ;  /* 0x00000000000c8947 */ /* 0x000fea0003800000 */
.L_x_5997:
[----:B------:R-:W-:Y:S01]  /*132000*/  IMAD.MOV.U32 R8, RZ, RZ, 0x4 ;  /* 0x00000004ff087424 */ /* 0x000fe200078e00ff */
[----:B------:R-:W-:Y:S06]  /*132010*/  BRA `(.L_x_5996) ;  /* 0x0000000000047947 */ /* 0x000fec0003800000 */
.L_x_5998:
[----:B------:R-:W-:-:S07]  /*132020*/  IMAD.MOV.U32 R8, RZ, RZ, 0x2 ;  /* 0x00000002ff087424 */ /* 0x000fce00078e00ff */
.L_x_5996:
[----:B------:R-:W-:Y:S05]  /*132030*/  BSYNC.RECONVERGENT B0 ;  /* 0x0000000000007941 */ /* 0x000fea0003800200 */
.L_x_5994:
[----:B------:R3:W-:Y:S02]  /*132040*/  STL.U8 [R3+0x2], R8 ;  /* 0x0000020803007387 */ /* 0x0007e40000100000 */
.L_x_5922:
[----:B------:R-:W-:Y:S05]  /*132050*/  BSYNC.RECONVERGENT B1 ;  /* 0x0000000000017941 */ /* 0x000fea0003800200 */
.L_x_5920:
[----:B------:R-:W-:Y:S01]  /*132060*/  ISETP.GE.AND P0, PT, R0, 0x1, PT ;  /* 0x000000010000780c */ /* 0x000fe20003f06270 */
[----:B------:R-:W-:-:S12]  /*132070*/  BSSY.RECONVERGENT B1, `(.L_x_5999) ;  /* 0x00000c4000017945 */ /* 0x000fd80003800200 */
[----:B------:R-:W-:Y:S05]  /*132080*/  @!P0 BRA `(.L_x_6000) ;  /* 0x0000000c00088947 */ /* 0x000fea0003800000 */
[----:B------:R-:W-:Y:S02]  /*132090*/  R2UR UR6, R212 ;  /* 0x00000000d40672ca */ /* 0x000fe400000e0000 */
[----:B------:R-:W-:Y:S02]  /*1320a0*/  R2UR UR7, R213 ;  /* 0x00000000d50772ca */ /* 0x000fe400000e0000 */
[C---:B------:R-:W-:Y:S01]  /*1320b0*/  ISETP.GE.U32.AND P0, PT, R0.reuse, 0x4, PT ;  /* 0x000000040000780c */ /* 0x040fe20003f06070 */
[----:B------:R-:W-:Y:S01]  /*1320c0*/  BSSY.RECONVERGENT B0, `(.L_x_6001) ;  /* 0x000006d000007945 */ /* 0x000fe20003800200 */
[----:B------:R-:W-:Y:S01]  /*1320d0*/  LOP3.LUT R10, R0, 0x3, RZ, 0xc0, !PT ;  /* 0x00000003000a7812 */ /* 0x000fe200078ec0ff */
[----:B---34-:R-:W-:-:S08]  /*1320e0*/  IMAD.MOV.U32 R3, RZ, RZ, 0x1 ;  /* 0x00000001ff037424 */ /* 0x018fd000078e00ff */
[----:B-----5:R3:W5:Y:S02]  /*1320f0*/  LDG.E R19, desc[UR6][R210.64] ;  /* 0x00000006d2137981 */ /* 0x020764000c1e1900 */
[----:B------:R-:W-:Y:S05]  /*132100*/  @!P0 BRA `(.L_x_6002) ;  /* 0x0000000400a08947 */ /* 0x000fea0003800000 */
[----:B------:R-:W-:Y:S01]  /*132110*/  LOP3.LUT R13, R0, 0x7ffffffc, RZ, 0xc0, !PT ;  /* 0x7ffffffc000d7812 */ /* 0x000fe200078ec0ff */
[----:B------:R-:W-:-:S07]  /*132120*/  IMAD.MOV.U32 R3, RZ, RZ, 0x1 ;  /* 0x00000001ff037424 */ /* 0x000fce00078e00ff */
.L_x_6023:
        /* <DEDUP_REMOVED lines=17> */
.L_x_6004:
[----:B------:R-:W-:Y:S01]  /*132240*/  ISETP.NE.AND P0, PT, R12, 0x47, PT ;  /* 0x000000470c00780c */ /* 0x000fe20003f05270 */
[----:B------:R-:W-:-:S12]  /*132250*/  IMAD.MOV.U32 R11, RZ, RZ, 0x2 ;  /* 0x00000002ff0b7424 */ /* 0x000fd800078e00ff */
[----:B------:R-:W-:Y:S05]  /*132260*/  @!P0 BRA `(.L_x_6005) ;  /* 0x0000000000148947 */ /* 0x000fea0003800000 */
[----:B------:R-:W-:-:S13]  /*132270*/  ISETP.NE.AND P0, PT, R12, 0x54, PT ;  /* 0x000000540c00780c */ /* 0x000fda0003f05270 */
[----:B------:R-:W-:Y:S05]  /*132280*/  @!P0 BRA `(.L_x_6007) ;  /* 0x0000000000088947 */ /* 0x000fea0003800000 */
.L_x_6006:
[----:B------:R-:W-:Y:S01]  /*132290*/  IMAD.MOV.U32 R11, RZ, RZ, 0x4 ;  /* 0x00000004ff0b7424 */ /* 0x000fe200078e00ff */
[----:B------:R-:W-:Y:S06]  /*1322a0*/  BRA `(.L_x_6005) ;  /* 0x0000000000047947 */ /* 0x000fec0003800000 */
.L_x_6007:
[----:B------:R-:W-:-:S07]  /*1322b0*/  IMAD.MOV.U32 R11, RZ, RZ, 0x3 ;  /* 0x00000003ff0b7424 */ /* 0x000fce00078e00ff */
.L_x_6005:
[----:B------:R-:W-:Y:S05]  /*1322c0*/  BSYNC.RECONVERGENT B2 ;  /* 0x0000000000027941 */ /* 0x000fea0003800200 */
.L_x_6003:
        /* <DEDUP_REMOVED lines=16> */
.L_x_6009:
[----:B------:R-:W-:-:S13]  /*1323d0*/  ISETP.NE.AND P0, PT, R22, 0x47, PT ;  /* 0x000000471600780c */ /* 0x000fda0003f05270 */
[----:B------:R-:W-:Y:S05]  /*1323e0*/  @!P0 BRA `(.L_x_6012) ;  /* 0x0000000000148947 */ /* 0x000fea0003800000 */
[----:B------:R-:W-:Y:S01]  /*1323f0*/  ISETP.NE.AND P0, PT, R22, 0x54, PT ;  /* 0x000000541600780c */ /* 0x000fe20003f05270 */
[----:B------:R-:W-:-:S12]  /*132400*/  IMAD.MOV.U32 R11, RZ, RZ, 0x3 ;  /* 0x00000003ff0b7424 */ /* 0x000fd800078e00ff */
[----:B------:R-:W-:Y:S05]  /*132410*/  @!P0 BRA `(.L_x_6010) ;  /* 0x00000000000c8947 */ /* 0x000fea0003800000 */
.L_x_6011:
[----:B------:R-:W-:Y:S01]  /*132420*/  IMAD.MOV.U32 R11, RZ, RZ, 0x4 ;  /* 0x00000004ff0b7424 */ /* 0x000fe200078e00ff */
[----:B------:R-:W-:Y:S06]  /*132430*/  BRA `(.L_x_6010) ;  /* 0x0000000000047947 */ /* 0x000fec0003800000 */
.L_x_6012:
[----:B------:R-:W-:-:S07]  /*132440*/  IMAD.MOV.U32 R11, RZ, RZ, 0x2 ;  /* 0x00000002ff0b7424 */ /* 0x000fce00078e00ff */
.L_x_6010:
[----:B------:R-:W-:Y:S05]  /*132450*/  BSYNC.RECONVERGENT B2 ;  /* 0x0000000000027941 */ /* 0x000fea0003800200 */
.L_x_6008:
        /* <DEDUP_REMOVED lines=14> */
.L_x_6014:
[----:B------:R-:W-:-:S13]  /*132540*/  ISETP.NE.AND P0, PT, R22, 0x47, PT ;  /* 0x000000471600780c */ /* 0x000fda0003f05270 */
[----:B------:R-:W-:Y:S05]  /*132550*/  @!P0 BRA `(.L_x_6017) ;  /* 0x0000000000148947 */ /* 0x000fea0003800000 */
[----:B------:R-:W-:Y:S01]  /*132560*/  ISETP.NE.AND P0, PT, R22, 0x54, PT ;  /* 0x000000541600780c */ /* 0x000fe20003f05270 */
[----:B------:R-:W-:-:S12]  /*132570*/  IMAD.MOV.U32 R11, RZ, RZ, 0x3 ;  /* 0x00000003ff0b7424 */ /* 0x000fd800078e00ff */
[----:B------:R-:W-:Y:S05]  /*132580*/  @!P0 BRA `(.L_x_6015) ;  /* 0x00000000000c8947 */ /* 0x000fea0003800000 */
.L_x_6016:
[----:B------:R-:W-:Y:S01]  /*132590*/  IMAD.MOV.U32 R11, RZ, RZ, 0x4 ;  /* 0x00000004ff0b7424 */ /* 0x000fe200078e00ff */
[----:B------:R-:W-:Y:S06]  /*1325a0*/  BRA `(.L_x_6015) ;  /* 0x0000000000047947 */ /* 0x000fec0003800000 */
.L_x_6017:
[----:B------:R-:W-:-:S07]  /*1325b0*/  IMAD.MOV.U32 R11, RZ, RZ, 0x2 ;  /* 0x00000002ff0b7424 */ /* 0x000fce00078e00ff */
.L_x_6015:
[----:B------:R-:W-:Y:S05]  /*1325c0*/  BSYNC.RECONVERGENT B2 ;  /* 0x0000000000027941 */ /* 0x000fea0003800200 */
.L_x_6013:
        /* <DEDUP_REMOVED lines=14> */
.L_x_6019:
[----:B------:R-:W-:-:S13]  /*1326b0*/  ISETP.NE.AND P0, PT, R8, 0x47, PT ;  /* 0x000000470800780c */ /* 0x000fda0003f05270 */
[----:B------:R-:W-:Y:S05]  /*1326c0*/  @!P0 BRA `(.L_x_6022) ;  /* 0x0000000000148947 */ /* 0x000fea0003800000 */
[----:B------:R-:W-:Y:S01]  /*1326d0*/  ISETP.NE.AND P0, PT, R8, 0x54, PT ;  /* 0x000000540800780c */ /* 0x000fe20003f05270 */
[----:B------:R-:W-:-:S12]  /*1326e0*/  IMAD.MOV.U32 R9, RZ, RZ, 0x3 ;  /* 0x00000003ff097424 */ /* 0x000fd800078e00ff */
[----:B------:R-:W-:Y:S05]  /*1326f0*/  @!P0 BRA `(.L_x_6020) ;  /* 0x00000000000c8947 */ /* 0x000fea0003800000 */
.L_x_6021:
[----:B------:R-:W-:Y:S01]  /*132700*/  IMAD.MOV.U32 R9, RZ, RZ, 0x4 ;  /* 0x00000004ff097424 */ /* 0x000fe200078e00ff */
[----:B------:R-:W-:Y:S06]  /*132710*/  BRA `(.L_x_6020) ;  /* 0x0000000000047947 */ /* 0x000fec0003800000 */
.L_x_6022:
[----:B------:R-:W-:-:S07]  /*132720*/  IMAD.MOV.U32 R9, RZ, RZ, 0x2 ;  /* 0x00000002ff097424 */ /* 0x000fce00078e00ff */
.L_x_6020:
[----:B------:R-:W-:Y:S05]  /*132730*/  BSYNC.RECONVERGENT B2 ;  /* 0x0000000000027941 */ /* 0x000fea0003800200 */
.L_x_6018:
[----:B------:R4:W-:Y:S01]  /*132740*/  STL.U8 [R12+0x1e], R9 ;  /* 0x00001e090c007387 */ /* 0x0009e20000100000 */
[C---:B------:R-:W-:Y:S02]  /*132750*/  VIADD R8, R3.reuse, 0x3 ;  /* 0x0000000303087836 */ /* 0x040fe40000000000 */
[----:B------:R-:W-:-:S03]  /*132760*/  VIADD R3, R3, 0x4 ;  /* 0x0000000403037836 */ /* 0x000fc60000000000 */
[----:B------:R-:W-:-:S13]  /*132770*/  ISETP.NE.AND P0, PT, R8, R13, PT ;  /* 0x0000000d0800720c */ /* 0x000fda0003f05270 */
[----:B----4-:R-:W-:Y:S05]  /*132780*/  @P0 BRA `(.L_x_6023) ;  /* 0xfffffff800680947 */ /* 0x010fea000383ffff */
.L_x_6002:
[----:B------:R-:W-:Y:S05]  /*132790*/  BSYNC.RECONVERGENT B0 ;  /* 0x0000000000007941 */ /* 0x000fea0003800200 */
.L_x_6001:
        /* <DEDUP_REMOVED lines=19> */
.L_x_6025:
[----:B------:R-:W-:-:S13]  /*1328d0*/  ISETP.NE.AND P0, PT, R12, 0x47, PT ;  /* 0x000000470c00780c */ /* 0x000fda0003f05270 */
[----:B------:R-:W-:Y:S05]  /*1328e0*/  @!P0 BRA `(.L_x_6028) ;  /* 0x0000000000148947 */ /* 0x000fea0003800000 */
[----:B------:R-:W-:Y:S01]  /*1328f0*/  ISETP.NE.AND P0, PT, R12, 0x54, PT ;  /* 0x000000540c00780c */ /* 0x000fe20003f05270 */
[----:B------:R-:W-:-:S12]  /*132900*/  IMAD.MOV.U32 R11, RZ, RZ, 0x3 ;  /* 0x00000003ff0b7424 */ /* 0x000fd800078e00ff */
[----:B------:R-:W-:Y:S05]  /*132910*/  @!P0 BRA `(.L_x_6026) ;  /* 0x00000000000c8947 */ /* 0x000fea0003800000 */
.L_x_6027:
[----:B------:R-:W-:Y:S01]  /*132920*/  IMAD.MOV.U32 R11, RZ, RZ, 0x4 ;  /* 0x00000004ff0b7424 */ /* 0x000fe200078e00ff */
[----:B------:R-:W-:Y:S06]  /*132930*/  BRA `(.L_x_6026) ;  /* 0x0000000000047947 */ /* 0x000fec0003800000 */
.L_x_6028:
[----:B------:R-:W-:-:S07]  /*132940*/  IMAD.MOV.U32 R11, RZ, RZ, 0x2 ;  /* 0x00000002ff0b7424 */ /* 0x000fce00078e00ff */
.L_x_6026:
[----:B------:R-:W-:Y:S05]  /*132950*/  BSYNC.RECONVERGENT B0 ;  /* 0x0000000000007941 */ /* 0x000fea0003800200 */
.L_x_6024:
        /* <DEDUP_REMOVED lines=18> */
.L_x_6030:
[----:B------:R-:W-:-:S13]  /*132a80*/  ISETP.NE.AND P0, PT, R12, 0x47, PT ;  /* 0x000000470c00780c */ /* 0x000fda0003f05270 */
[----:B------:R-:W-:Y:S05]  /*132a90*/  @!P0 BRA `(.L_x_6033) ;  /* 0x0000000000148947 */ /* 0x000fea0003800000 */
[----:B------:R-:W-:Y:S01]  /*132aa0*/  ISETP.NE.AND P0, PT, R12, 0x54, PT ;  /* 0x000000540c00780c */ /* 0x000fe20003f05270 */
[----:B----4-:R-:W-:-:S12]  /*132ab0*/  IMAD.MOV.U32 R11, RZ, RZ, 0x3 ;  /* 0x00000003ff0b7424 */ /* 0x010fd800078e00ff */
[----:B------:R-:W-:Y:S05]  /*132ac0*/  @!P0 BRA `(.L_x_6031) ;  /* 0x00000000000c8947 */ /* 0x000fea0003800000 */
.L_x_6032:
[----:B------:R-:W-:Y:S01]  /*132ad0*/  IMAD.MOV.U32 R11, RZ, RZ, 0x4 ;  /* 0x00000004ff0b7424 */ /* 0x000fe200078e00ff */
[----:B------:R-:W-:Y:S06]  /*132ae0*/  BRA `(.L_x_6031) ;  /* 0x0000000000047947 */ /* 0x000fec0003800000 */
.L_x_6033:
[----:B----4-:R-:W-:-:S07]  /*132af0*/  IMAD.MOV.U32 R11, RZ, RZ, 0x2 ;  /* 0x00000002ff0b7424 */ /* 0x010fce00078e00ff */
.L_x_6031:
[----:B------:R-:W-:Y:S05]  /*132b00*/  BSYNC.RECONVERGENT B0 ;  /* 0x0000000000007941 */ /* 0x000fea0003800200 */
.L_x_6029:
        /* <DEDUP_REMOVED lines=16> */
.L_x_6035:
[----:B------:R-:W-:-:S13]  /*132c10*/  ISETP.NE.AND P0, PT, R9, 0x47, PT ;  /* 0x000000470900780c */ /* 0x000fda0003f05270 */
[----:B------:R-:W-:Y:S05]  /*132c20*/  @!P0 BRA `(.L_x_6038) ;  /* 0x0000000000148947 */ /* 0x000fea0003800000 */
[----:B------:R-:W-:Y:S01]  /*132c30*/  ISETP.NE.AND P0, PT, R9, 0x54, PT ;  /* 0x000000540900780c */ /* 0x000fe20003f05270 */
[----:B------:R-:W-:-:S12]  /*132c40*/  IMAD.MOV.U32 R8, RZ, RZ, 0x3 ;  /* 0x00000003ff087424 */ /* 0x000fd800078e00ff */
[----:B------:R-:W-:Y:S05]  /*132c50*/  @!P0 BRA `(.L_x_6036) ;  /* 0x00000000000c8947 */ /* 0x000fea0003800000 */
.L_x_6037:
[----:B------:R-:W-:Y:S01]  /*132c60*/  IMAD.MOV.U32 R8, RZ, RZ, 0x4 ;  /* 0x00000004ff087424 */ /* 0x000fe200078e00ff */
[----:B------:R-:W-:Y:S06]  /*132c70*/  BRA `(.L_x_6036) ;  /* 0x0000000000047947 */ /* 0x000fec0003800000 */
.L_x_6038:
[----:B------:R-:W-:-:S07]  /*132c80*/  IMAD.MOV.U32 R8, RZ, RZ, 0x2 ;  /* 0x00000002ff087424 */ /* 0x000fce00078e00ff */
.L_x_6036:
[----:B------:R-:W-:Y:S05]  /*132c90*/  BSYNC.RECONVERGENT B0 ;  /* 0x0000000000007941 */ /* 0x000fea0003800200 */
.L_x_6034:
[----:B------:R4:W-:Y:S02]  /*132ca0*/  STL.U8 [R3+0x1d], R8 ;  /* 0x00001d0803007387 */ /* 0x0009e40000100000 */
.L_x_6000:
[----:B------:R-:W-:Y:S05]  /*132cb0*/  BSYNC.RECONVERGENT B1 ;  /* 0x0000000000017941 */ /* 0x000fea0003800200 */
.L_x_5999:
[----:B---34-:R-:W-:Y:S01]  /*132cc0*/  VIADD R9, R1, 0x86 ;  /* 0x0000008601097836 */ /* 0x018fe20000000000 */
[----:B------:R-:W-:Y:S01]  /*132cd0*/  ISETP.GE.AND P0, PT, R202, 0x1, PT ;  /* 0x00000001ca00780c */ /* 0x000fe20003f06270 */
[----:B------:R-:W-:Y:S01]  /*132ce0*/  IMAD.MOV.U32 R3, RZ, RZ, 0x4 ;  /* 0x00000004ff037424 */ /* 0x000fe200078e00ff */
        /* <DEDUP_REMOVED lines=9> */
[C---:B---3--:R-:W-:Y:S01]  /*132d80*/  LOP3.LUT R3, R0.reuse, 0x3, RZ, 0xc0, !PT ;  /* 0x0000000300037812 */ /* 0x048fe200078ec0ff */
[----:B------:R-:W-:Y:S01]  /*132d90*/  IMAD.MOV.U32 R9, RZ, RZ, 0x1 ;  /* 0x00000001ff097424 */ /* 0x000fe200078e00ff */
[----:B------:R-:W-:-:S07]  /*132da0*/  LOP3.LUT R8, R0, 0x7ffffffc, RZ, 0xc0, !PT ;  /* 0x7ffffffc00087812 */ /* 0x000fce00078ec0ff */
.L_x_6047:
[----:B------:R-:W-:Y:S01]  /*132db0*/  ISETP.GE.AND P0, PT, R0, 0x1, PT ;  /* 0x000000010000780c */ /* 0x000fe20003f06270 */
[----:B------:R-:W-:-:S12]  /*132dc0*/  BSSY.RECONVERGENT B1, `(.L_x_6042) ;  /* 0x00000b5000017945 */ /* 0x000fd80003800200 */
[----:B---34-:R-:W-:Y:S05]  /*132dd0*/  @!P0 BRA `(.L_x_6043) ;  /* 0x0000000800cc8947 */ /* 0x018fea0003800000 */
[----:B------:R-:W-:-:S04]  /*132de0*/  VIADD R10, R1, 0x86 ;  /* 0x00000086010a7836 */ /* 0x000fc80000000000 */
[----:B-----5:R-:W-:-:S06]  /*132df0*/  IMAD.IADD R19, R10, 0x1, R9 ;  /* 0x000000010a137824 */ /* 0x020fcc00078e0209 */
[----:B------:R-:W5:Y:S01]  /*132e00*/  LDL.S8 R19, [R19] ;  /* 0x0000000013137983 */ /* 0x000f620000100200 */
[C---:B------:R-:W-:Y:S01]  /*132e10*/  ISETP.GE.U32.AND P0, PT, R0.reuse, 0x4, PT ;  /* 0x000000040000780c */ /* 0x040fe20003f06070 */
[----:B------:R-:W-:Y:S01]  /*132e20*/  VIADD R38, R9, 0xffffffff ;  /* 0xffffffff09267836 */ /* 0x000fe20000000000 */
[----:B------:R-:W-:Y:S01]  /*132e30*/  BSSY.RECONVERGENT B2, `(.L_x_6044) ;  /* 0x0000063000027945 */ /* 0x000fe20003800200 */
[----:B------:R-:W-:Y:S02]  /*132e40*/  IMAD.MOV.U32 R12, RZ, RZ, 0x1 ;  /* 0x00000001ff0c7424 */ /* 0x000fe400078e00ff */
[----:B------:R-:W-:-:S08]  /*132e50*/  IMAD R38, R0, R38, R17 ;  /* 0x0000002600267224 */ /* 0x000fd000078e0211 */
[----:B------:R-:W-:Y:S05]  /*132e60*/  @!P0 BRA `(.L_x_6045) ;  /* 0x00000004007c8947 */ /* 0x000fea0003800000 */
[----:B------:R-:W-:Y:S01]  /*132e70*/  BSSY.RECONVERGENT B3, `(.L_x_6045) ;  /* 0x000005e000037945 */ /* 0x000fe20003800200 */
[----:B------:R-:W-:-:S07]  /*132e80*/  IMAD.MOV.U32 R39, RZ, RZ, 0x1 ;  /* 0x00000001ff277424 */ /* 0x000fce00078e00ff */
.L_x_6046:
[----:B---3--:R-:W-:-:S04]  /*132e90*/  VIADD R10, R1, 0x86 ;  /* 0x00000086010a7836 */ /* 0x008fc80000000000 */
[----:B------:R-:W-:Y:S02]  /*132ea0*/  IMAD.IADD R13, R10, 0x1, R39 ;  /* 0x000000010a0d7824 */ /* 0x000fe400078e0227 */
[----:B------:R-:W3:Y:S03]  /*132eb0*/  LDC.64 R10, c[0x0][0x428] ;  /* 0x00010a00ff0a7b82 */ /* 0x000ee60000000a00 */
[----:B------:R-:W4:Y:S04]  /*132ec0*/  LDL.S8 R23, [R13+0x1b] ;  /* 0x00001b000d177983 */ /* 0x000f280000100200 */
[----:B------:R-:W2:Y:S04]  /*132ed0*/  LDL.S8 R22, [R13+0x1c] ;  /* 0x00001c000d167983 */ /* 0x000ea80000100200 */
[----:B------:R-:W3:Y:S04]  /*132ee0*/  LDL.S8 R12, [R13+0x1d] ;  /* 0x00001d000d0c7983 */ /* 0x000ee80000100200 */
[----:B------:R-:W3:Y:S01]  /*132ef0*/  LDL.S8 R13, [R13+0x1e] ;  /* 0x00001e000d0d7983 */ /* 0x000ee20000100200 */
[----:B------:R-:W-:-:S02]  /*132f00*/  VIADD R41, R39, 0x3 ;  /* 0x0000000327297836 */ /* 0x000fc40000000000 */
[C---:B----45:R-:W-:Y:S02]  /*132f10*/  IMAD.IADD R23, R19.reuse, 0x1, R23 ;  /* 0x0000000113177824 */ /* 0x070fe400078e0217 */
[----:B--2---:R-:W-:-:S03]  /*132f20*/  IMAD.IADD R22, R19, 0x1, R22 ;  /* 0x0000000113167824 */ /* 0x004fc600078e0216 */
[----:B------:R-:W-:Y:S01]  /*132f30*/  ISETP.NE.AND P0, PT, R23, 0x3, PT ;  /* 0x000000031700780c */ /* 0x000fe20003f05270 */
[----:B---3--:R-:W-:Y:S01]  /*132f40*/  IMAD.IADD R12, R19, 0x1, R12 ;  /* 0x00000001130c7824 */ /* 0x008fe200078e020c */
[----:B------:R-:W-:-:S04]  /*132f50*/  ISETP.NE.AND P1, PT, R22, 0x3, PT ;  /* 0x000000031600780c */ /* 0x000fc80003f25270 */
[----:B------:R-:W-:Y:S01]  /*132f60*/  ISETP.NE.AND P2, PT, R12, 0x3, PT ;  /* 0x000000030c00780c */ /* 0x000fe20003f45270 */
[----:B------:R-:W-:Y:S02]  /*132f70*/  IMAD.IADD R12, R38, 0x1, R39 ;  /* 0x00000001260c7824 */ /* 0x000fe400078e0227 */
[----:B------:R-:W-:-:S04]  /*132f80*/  IMAD.IADD R13, R19, 0x1, R13 ;  /* 0x00000001130d7824 */ /* 0x000fc800078e020d */
[----:B------:R-:W-:Y:S01]  /*132f90*/  @P0 R2UR UR6, R212 ;  /* 0x00000000d40602ca */ /* 0x000fe200000e0000 */
[----:B------:R-:W-:Y:S01]  /*132fa0*/  IMAD.WIDE R10, R12, 0x8, R10 ;  /* 0x000000080c0a7825 */ /* 0x000fe200078e020a */
[C---:B------:R-:W-:Y:S02]  /*132fb0*/  @P0 R2UR UR7, R213.reuse ;  /* 0x00000000d50702ca */ /* 0x040fe400000e0000 */
[C---:B------:R-:W-:Y:S01]  /*132fc0*/  @P0 R2UR UR8, R212.reuse ;  /* 0x00000000d40802ca */ /* 0x040fe200000e0000 */
[----:B------:R-:W-:Y:S01]  /*132fd0*/  @P0 IMAD.MOV.U32 R12, RZ, RZ, 0x0 ;  /* 0x00000000ff0c0424 */ /* 0x000fe200078e00ff */
[----:B------:R-:W-:Y:S01]  /*132fe0*/  @P0 R2UR UR9, R213 ;  /* 0x00000000d50902ca */ /* 0x000fe200000e0000 */
[----:B------:R-:W-:Y:S01]  /*132ff0*/  @P0 IMAD.MOV.U32 R22, RZ, RZ, 0x0 ;  /* 0x00000000ff160424 */ /* 0x000fe200078e00ff */
[----:B------:R-:W-:Y:S01]  /*133000*/  ISETP.NE.AND P3, PT, R13, 0x3, PT ;  /* 0x000000030d00780c */ /* 0x000fe20003f65270 */
[----:B------:R-:W-:Y:S01]  /*133010*/  @P0 IMAD.MOV.U32 R13, RZ, RZ, 0x7ff00000 ;  /* 0x7ff00000ff0d0424 */ /* 0x000fe200078e00ff */
[C---:B------:R-:W-:Y:S01]  /*133020*/  @P1 R2UR UR12, R212.reuse ;  /* 0x00000000d40c12ca */ /* 0x040fe200000e0000 */
[----:B------:R-:W-:Y:S01]  /*133030*/  @P0 IMAD.MOV.U32 R23, RZ, RZ, -0x40100000 ;  /* 0xbff00000ff170424 */ /* 0x000fe200078e00ff */
[C---:B------:R-:W-:Y:S01]  /*133040*/  @P1 R2UR UR13, R213.reuse ;  /* 0x00000000d50d12ca */ /* 0x040fe200000e0000 */
[----:B------:R-:W-:Y:S01]  /*133050*/  @P2 IMAD.MOV.U32 R24, RZ, RZ, 0x0 ;  /* 0x00000000ff182424 */ /* 0x000fe200078e00ff */
[C---:B------:R-:W-:Y:S01]  /*133060*/  @P1 R2UR UR10, R212.reuse ;  /* 0x00000000d40a12ca */ /* 0x040fe200000e0000 */
[----:B------:R2:W-:Y:S01]  /*133070*/  @P0 STG.E.64 desc[UR6][R10.64], R12 ;  /* 0x0000000c0a000986 */ /* 0x0005e2000c101b06 */
[C---:B------:R-:W-:Y:S01]  /*133080*/  @P1 R2UR UR11, R213.reuse ;  /* 0x00000000d50b12ca */ /* 0x040fe200000e0000 */
[----:B------:R-:W-:Y:S01]  /*133090*/  @P2 IMAD.MOV.U32 R25, RZ, RZ, 0x7ff00000 ;  /* 0x7ff00000ff192424 */ /* 0x000fe200078e00ff */
[C---:B------:R-:W-:Y:S01]  /*1330a0*/  @P2 R2UR UR14, R212.reuse ;  /* 0x00000000d40e22ca */ /* 0x040fe200000e0000 */
[----:B------:R3:W-:Y:S01]  /*1330b0*/  @P0 STG.E.64 desc[UR8][R10.64+0x1388], R22 ;  /* 0x001388160a000986 */ /* 0x0007e2000c101b08 */
[C---:B------:R-:W-:Y:S01]  /*1330c0*/  @P2 R2UR UR15, R213.reuse ;  /* 0x00000000d50f22ca */ /* 0x040fe200000e0000 */
[----:B------:R-:W-:Y:S01]  /*1330d0*/  @P2 IMAD.MOV.U32 R30, RZ, RZ, 0x0 ;  /* 0x00000000ff1e2424 */ /* 0x000fe200078e00ff */
[C---:B------:R-:W-:Y:S01]  /*1330e0*/  @P2 R2UR UR16, R212.reuse ;  /* 0x00000000d41022ca */ /* 0x040fe200000e0000 */
[----:B------:R-:W-:Y:S01]  /*1330f0*/  @P2 IMAD.MOV.U32 R31, RZ, RZ, -0x40100000 ;  /* 0xbff00000ff1f2424 */ /* 0x000fe200078e00ff */
[C---:B------:R-:W-:Y:S01]  /*133100*/  @P2 R2UR UR17, R213.reuse ;  /* 0x00000000d51122ca */ /* 0x040fe200000e0000 */
[----:B------:R-:W-:Y:S01]  /*133110*/  @P3 IMAD.MOV.U32 R36, RZ, RZ, 0x0 ;  /* 0x00000000ff243424 */ /* 0x000fe200078e00ff */
[C---:B------:R-:W-:Y:S01]  /*133120*/  @!P0 R2UR UR6, R212.reuse ;  /* 0x00000000d40682ca */ /* 0x040fe200000e0000 */
[----:B------:R-:W-:Y:S01]  /*133130*/  @P3 IMAD.MOV.U32 R37, RZ, RZ, 0x7ff00000 ;  /* 0x7ff00000ff253424 */ /* 0x000fe200078e00ff */
[C---:B------:R-:W-:Y:S01]  /*133140*/  @!P0 R2UR UR7, R213.reuse ;  /* 0x00000000d50782ca */ /* 0x040fe200000e0000 */
[----:B--2---:R-:W-:Y:S01]  /*133150*/  @P1 IMAD.MOV.U32 R12, RZ, RZ, 0x0 ;  /* 0x00000000ff0c1424 */ /* 0x004fe200078e00ff */
[C---:B------:R-:W-:Y:S01]  /*133160*/  @!P0 R2UR UR8, R212.reuse ;  /* 0x00000000d40882ca */ /* 0x040fe200000e0000 */
[----:B------:R-:W-:Y:S01]  /*133170*/  @P1 IMAD.MOV.U32 R13, RZ, RZ, 0x7ff00000 ;  /* 0x7ff00000ff0d1424 */ /* 0x000fe200078e00ff */
[C---:B------:R-:W-:Y:S01]  /*133180*/  @!P0 R2UR UR9, R213.reuse ;  /* 0x00000000d50982ca */ /* 0x040fe200000e0000 */
[----:B---3--:R-:W-:Y:S01]  /*133190*/  @P1 IMAD.MOV.U32 R22, RZ, RZ, 0x0 ;  /* 0x00000000ff161424 */ /* 0x008fe200078e00ff */
[C---:B------:R-:W-:Y:S01]  /*1331a0*/  @P3 R2UR UR18, R212.reuse ;  /* 0x00000000d41232ca */ /* 0x040fe200000e0000 */
[----:B------:R-:W-:Y:S01]  /*1331b0*/  @P1 IMAD.MOV.U32 R23, RZ, RZ, -0x40100000 ;  /* 0xbff00000ff171424 */ /* 0x000fe200078e00ff */
[----:B------:R-:W-:Y:S01]  /*1331c0*/  @P3 R2UR UR19, R213 ;  /* 0x00000000d51332ca */ /* 0x000fe200000e0000 */
[----:B------:R2:W-:Y:S01]  /*1331d0*/  @P1 STG.E.64 desc[UR10][R10.64+0x8], R12 ;  /* 0x0000080c0a001986 */ /* 0x0005e2000c101b0a */
[----:B------:R-:W-:-:S02]  /*1331e0*/  @!P3 R2UR UR22, R212 ;  /* 0x00000000d416b2ca */ /* 0x000fc400000e0000 */
[C---:B------:R-:W-:Y:S01]  /*1331f0*/  @!P3 R2UR UR23, R213.reuse ;  /* 0x00000000d517b2ca */ /* 0x040fe200000e0000 */
[----:B------:R3:W-:Y:S01]  /*133200*/  @P1 STG.E.64 desc[UR12][R10.64+0x1390], R22 ;  /* 0x001390160a001986 */ /* 0x0007e2000c101b0c */
[C---:B------:R-:W-:Y:S02]  /*133210*/  @!P1 R2UR UR12, R212.reuse ;  /* 0x00000000d40c92ca */ /* 0x040fe400000e0000 */
        /* <DEDUP_REMOVED lines=8> */
[----:B------:R-:W-:Y:S01]  /*1332a0*/  @!P0 STG.E.64 desc[UR6][R10.64], RZ ;  /* 0x000000ff0a008986 */ /* 0x000fe2000c101b06 */
[C---:B------:R-:W-:Y:S01]  /*1332b0*/  @!P2 R2UR UR14, R212.reuse ;  /* 0x00000000d40ea2ca */ /* 0x040fe200000e0000 */
[----:B---3--:R-:W-:Y:S01]  /*1332c0*/  @!P0 IMAD.MOV.U32 R22, RZ, RZ, 0x0 ;  /* 0x00000000ff168424 */ /* 0x008fe200078e00ff */
[C---:B------:R-:W-:Y:S01]  /*1332d0*/  @!P2 R2UR UR15, R213.reuse ;  /* 0x00000000d50fa2ca */ /* 0x040fe200000e0000 */
[----:B------:R-:W-:Y:S01]  /*1332e0*/  @!P0 IMAD.MOV.U32 R23, RZ, RZ, -0x3f56d000 ;  /* 0xc0a93000ff178424 */ /* 0x000fe200078e00ff */
[----:B------:R-:W-:Y:S01]  /*1332f0*/  @!P3 R2UR UR20, R212 ;  /* 0x00000000d414b2ca */ /* 0x000fe200000e0000 */
[----:B------:R-:W-:Y:S01]  /*133300*/  @P3 IMAD.MOV.U32 R13, RZ, RZ, -0x40100000 ;  /* 0xbff00000ff0d3424 */ /* 0x000fe200078e00ff */
[----:B------:R-:W-:Y:S01]  /*133310*/  @!P3 R2UR UR21, R213 ;  /* 0x00000000d515b2ca */ /* 0x000fe200000e0000 */
[----:B------:R-:W-:Y:S01]  /*133320*/  @P3 STG.E.64 desc[UR18][R10.64+0x18], R36 ;  /* 0x000018240a003986 */ /* 0x000fe2000c101b12 */
[----:B----4-:R-:W-:-:S02]  /*133330*/  @!P1 IMAD.MOV.U32 R24, RZ, RZ, 0x0 ;  /* 0x00000000ff189424 */ /* 0x010fc400078e00ff */
[----:B------:R-:W-:Y:S01]  /*133340*/  @!P1 IMAD.MOV.U32 R25, RZ, RZ, -0x3f56d000 ;  /* 0xc0a93000ff199424 */ /* 0x000fe200078e00ff */
[----:B------:R-:W-:Y:S01]  /*133350*/  @!P0 STG.E.64 desc[UR8][R10.64+0x1388], R22 ;  /* 0x001388160a008986 */ /* 0x000fe2000c101b08 */
[----:B------:R-:W-:Y:S01]  /*133360*/  ISETP.NE.AND P0, PT, R41, R8, PT ;  /* 0x000000082900720c */ /* 0x000fe20003f05270 */
[----:B------:R-:W-:Y:S02]  /*133370*/  @!P2 IMAD.MOV.U32 R30, RZ, RZ, 0x0 ;  /* 0x00000000ff1ea424 */ /* 0x000fe400078e00ff */
[----:B------:R-:W-:Y:S01]  /*133380*/  @!P2 IMAD.MOV.U32 R31, RZ, RZ, -0x3f56d000 ;  /* 0xc0a93000ff1fa424 */ /* 0x000fe200078e00ff */
[----:B------:R2:W-:Y:S04]  /*133390*/  @P3 STG.E.64 desc[UR18][R10.64+0x13a0], R12 ;  /* 0x0013a00c0a003986 */ /* 0x0005e8000c101b12 */
[----:B------:R3:W-:Y:S01]  /*1333a0*/  @!P1 STG.E.64 desc[UR12][R10.64+0x1390], R24 ;  /* 0x001390180a009986 */ /* 0x0007e2000c101b0c */
[----:B------:R-:W-:-:S02]  /*1333b0*/  @!P3 IMAD.MOV.U32 R36, RZ, RZ, 0x0 ;  /* 0x00000000ff24b424 */ /* 0x000fc400078e00ff */
[----:B------:R-:W-:Y:S01]  /*1333c0*/  @!P3 IMAD.MOV.U32 R37, RZ, RZ, -0x3f56d000 ;  /* 0xc0a93000ff25b424 */ /* 0x000fe200078e00ff */
[----:B------:R3:W-:Y:S04]  /*1333d0*/  @!P2 STG.E.64 desc[UR16][R10.64+0x1398], R30 ;  /* 0x0013981e0a00a986 */ /* 0x0007e8000c101b10 */
[----:B------:R3:W-:Y:S01]  /*1333e0*/  @!P3 STG.E.64 desc[UR22][R10.64+0x13a0], R36 ;  /* 0x0013a0240a00b986 */ /* 0x0007e2000c101b16 */
[----:B--2---:R-:W-:-:S03]  /*1333f0*/  VIADD R12, R39, 0x4 ;  /* 0x00000004270c7836 */ /* 0x004fc60000000000 */
[----:B------:R3:W-:Y:S01]  /*133400*/  @!P1 STG.E.64 desc[UR10][R10.64+0x8], RZ ;  /* 0x000008ff0a009986 */ /* 0x0007e2000c101b0a */
[----:B------:R-:W-:-:S03]  /*133410*/  IMAD.MOV.U32 R39, RZ, RZ, R12 ;  /* 0x000000ffff277224 */ /* 0x000fc600078e000c */
[----:B------:R3:W-:Y:S04]  /*133420*/  @!P2 STG.E.64 desc[UR14][R10.64+0x10], RZ ;  /* 0x000010ff0a00a986 */ /* 0x0007e8000c101b0e */
[----:B------:R3:W-:Y:S01]  /*133430*/  @!P3 STG.E.64 desc[UR20][R10.64+0x18], RZ ;  /* 0x000018ff0a00b986 */ /* 0x0007e2000c101b14 */
[----:B------:R-:W-:Y:S05]  /*133440*/  @P0 BRA `(.L_x_6046) ;  /* 0xfffffff800900947 */ /* 0x000fea000383ffff */
[----:B------:R-:W-:Y:S05]  /*133450*/  BSYNC.RECONVERGENT B3 ;  /* 0x0000000000037941 */ /* 0x000fea0003800200 */
.L_x_6045:
[----:B------:R-:W-:Y:S05]  /*133460*/  BSYNC.RECONVERGENT B2 ;  /* 0x0000000000027941 */ /* 0x000fea0003800200 */
.L_x_6044:
[----:B------:R-:W-:-:S13]  /*133470*/  ISETP.NE.AND P0, PT, R3, RZ, PT ;  /* 0x000000ff0300720c */ /* 0x000fda0003f05270 */
[----:B------:R-:W-:Y:S05]  /*133480*/  @!P0 BRA `(.L_x_6043) ;  /* 0x0000000400208947 */ /* 0x000fea0003800000 */
[----:B---3--:R-:W-:-:S04]  /*133490*/  VIADD R10, R1, 0x86 ;  /* 0x00000086010a7836 */ /* 0x008fc80000000000 */
        /* <DEDUP_REMOVED lines=71> */
.L_x_6043:
[----:B------:R-:W-:Y:S05]  /*133910*/  BSYNC.RECONVERGENT B1 ;  /* 0x0000000000017941 */ /* 0x000fea0003800200 */
.L_x_6042:
[C---:B------:R-:W-:Y:S01]  /*133920*/  ISETP.NE.AND P0, PT, R9.reuse, R202, PT ;  /* 0x000000ca0900720c */ /* 0x040fe20003f05270 */
[----:B------:R-:W-:-:S12]  /*133930*/  VIADD R9, R9, 0x1 ;  /* 0x0000000109097836 */ /* 0x000fd80000000000 */
[----:B------:R-:W-:Y:S05]  /*133940*/  @P0 BRA `(.L_x_6047) ;  /* 0xfffffff400180947 */ /* 0x000fea000383ffff */
[----:B------:R-:W-:Y:S05]  /*133950*/  BSYNC.RECONVERGENT B0 ;  /* 0x0000000000007941 */ /* 0x000fea0003800200 */
.L_x_6041:
[----:B---3--:R-:W-:-:S07]  /*133960*/  IMAD.MOV.U32 R31, RZ, RZ, 0x1 ;  /* 0x00000001ff1f7424 */ /* 0x008fce00078e00ff */
.L_x_6110:
[----:B------:R-:W-:Y:S01]  /*133970*/  ISETP.GE.AND P0, PT, R0, 0x1, PT ;  /* 0x000000010000780c */ /* 0x000fe20003f06270 */
[----:B------:R-:W-:-:S12]  /*133980*/  BSSY.RECONVERGENT B4, `(.L_x_6048) ;  /* 0x000043f000047945 */ /* 0x000fd80003800200 */
[----:B---34-:R-:W-:Y:S05]  /*133990*/  @!P0 BRA `(.L_x_6049) ;  /* 0x0000004000f48947 */ /* 0x018fea0003800000 */
[----:B------:R-:W-:Y:S02]  /*1339a0*/  VIADD R3, R1, 0x86 ;  /* 0x0000008601037836 */ /* 0x000fe40000000000 */
[----:B------:R-:W-:Y:S02]  /*1339b0*/  VIADD R30, R31, 0xffffffff ;  /* 0xffffffff1f1e7836 */ /* 0x000fe40000000000 */
[----:B----4-:R-:W-:Y:S02]  /*1339c0*/  IMAD.IADD R25, R3, 0x1, R31 ;  /* 0x0000000103197824 */ /* 0x010fe400078e021f */
[----:B------:R-:W-:-:S07]  /*1339d0*/  IMAD.MOV.U32 R24, RZ, RZ, 0x1 ;  /* 0x00000001ff187424 */ /* 0x000fce00078e00ff */
.L_x_6109:
        /* <DEDUP_REMOVED lines=12> */
[----:B------:R-:W-:-:S04]  /*133aa0*/  VIADD R8, R1, 0x86 ;  /* 0x0000008601087836 */ /* 0x000fc80000000000 */
[----:B-----5:R-:W-:Y:S02]  /*133ab0*/  IMAD.IADD R19, R8, 0x1, R24 ;  /* 0x0000000108137824 */ /* 0x020fe400078e0218 */
        /* <DEDUP_REMOVED lines=41> */
[C---:B---3--:R-:W-:Y:S02]  /*133d50*/  LOP3.LUT R40, R39.reuse, 0xffff, RZ, 0xc0, !PT ;  /* 0x0000ffff27287812 */ /* 0x048fe400078ec0ff */
[----:B------:R-:W-:Y:S02]  /*133d60*/  PRMT R208, R39, 0x5410, R9 ;  /* 0x0000541027d07816 */ /* 0x000fe40000000009 */
[----:B------:R-:W-:Y:S02]  /*133d70*/  PRMT R40, R40, 0x3340, R3 ;  /* 0x0000334028287816 */ /* 0x000fe40000000003 */
[----:B-----5:R-:W-:Y:S02]  /*133d80*/  PRMT R38, R203, 0x8880, RZ ;  /* 0x00008880cb267816 */ /* 0x020fe400000000ff */
[----:B------:R-:W-:-:S05]  /*133d90*/  PRMT R200, R40, 0x5410, R200 ;  /* 0x0000541028c87816 */ /* 0x000fca00000000c8 */
[----:B------:R-:W-:Y:S01]  /*133da0*/  IDP.4A.S8.U8 R200, R200, UR6, R38 ;  /* 0x00000006c8c87c26 */ /* 0x000fe20008000226 */
[----:B------:R-:W-:Y:S01]  /*133db0*/  UMOV UR6, 0x1905 ;  /* 0x0000190500067882 */ /* 0x000fe20000000000 */
[----:B----4-:R-:W-:Y:S01]  /*133dc0*/  LEA R38, P0, R204, R12, 0x3 ;  /* 0x0000000ccc267211 */ /* 0x010fe200078018ff */
[----:B------:R-:W-:Y:S01]  /*133dd0*/  IDP.2A.LO.S16.U8 R208, R208, UR6, R198 ;  /* 0x00000006d0d07c26 */ /* 0x000fe200080012c6 */
        /* <DEDUP_REMOVED lines=74> */
.L_x_6058:
[----:B------:R-:W-:Y:S05]  /*134280*/  BSYNC.RECONVERGENT B2 ;  /* 0x0000000000027941 */ /* 0x000fea0003800200 */
.L_x_6057:
        /* <DEDUP_REMOVED lines=31> */
.L_x_6061:
[----:B------:R-:W-:Y:S05]  /*134480*/  BSYNC.RECONVERGENT B2 ;  /* 0x0000000000027941 */ /* 0x000fea0003800200 */
.L_x_6060:
        /* <DEDUP_REMOVED lines=9> */
.L_x_6056:
        /* <DEDUP_REMOVED lines=37> */
.L_x_6063:
[----:B------:R-:W-:Y:S05]  /*134770*/  BSYNC.RECONVERGENT B2 ;  /* 0x0000000000027941 */ /* 0x000fea0003800200 */
.L_x_6062:
        /* <DEDUP_REMOVED lines=33> */
.L_x_6065:
[----:B------:R-:W-:Y:S05]  /*134990*/  BSYNC.RECONVERGENT B2 ;  /* 0x0000000000027941 */ /* 0x000fea0003800200 */
.L_x_6064:
        /* <DEDUP_REMOVED lines=9> */
.L_x_6055:
[----:B------:R-:W3:Y:S01]  /*134a30*/  LDL.64 R208, [R1+0x130] ;  /* 0x0001300001d07983 */ /* 0x000ee20000100a00 */
[----:B------:R-:W-:Y:S01]  /*134a40*/  IMAD.WIDE.U32 R204, R9, 0x18, R204 ;  /* 0x0000001809cc7825 */ /* 0x000fe200078e00cc */
[----:B------:R-:W-:Y:S02]  /*134a50*/  R2UR UR6, R212 ;  /* 0x00000000d40672ca */ /* 0x000fe400000e0000 */
[----:B------:R-:W-:Y:S02]  /*134a60*/  R2UR UR7, R213 ;  /* 0x00000000d50772ca */ /* 0x000fe400000e0000 */
[----:B------:R-:W-:Y:S01]  /*134a70*/  IADD3 R203, P0, PT, R203, R204, RZ ;  /* 0x000000cccbcb7210 */ /* 0x000fe20007f1e0ff */
[----:B---3--:R-:W-:-:S05]  /*134a80*/  IMAD R9, R209, 0x18, RZ ;  /* 0x00000018d1097824 */ /* 0x008fca00078e02ff */
        /* <DEDUP_REMOVED lines=48> */
.L_x_6067:
[----:B------:R-:W-:Y:S05]  /*134d90*/  BSYNC.RECONVERGENT B2 ;  /* 0x0000000000027941 */ /* 0x000fea0003800200 */
.L_x_6066:
        /* <DEDUP_REMOVED lines=33> */
.L_x_6069:
[----:B------:R-:W-:Y:S05]  /*134fb0*/  BSYNC.RECONVERGENT B2 ;  /* 0x0000000000027941 */ /* 0x000fea0003800200 */
.L_x_6068:
        /* <DEDUP_REMOVED lines=8> */
.L_x_6059:
[----:B------:R-:W-:Y:S05]  /*135040*/  BSYNC.RECONVERGENT B0 ;  /* 0x0000000000007941 */ /* 0x000fea0003800200 */
.L_x_6054:
        /* <DEDUP_REMOVED lines=31> */
.L_x_6071:
[----:B------:R-:W-:Y:S05]  /*135240*/  BSYNC.RECONVERGENT B0 ;  /* 0x0000000000007941 */ /* 0x000fea0003800200 */
.L_x_6070:
[----:B------:R-:W-:-:S06]  /*135250*/  DSETP.GEU.AND P0, PT, R64, R198, PT ;  /* 0x000000c64000722a */ /* 0x000fcc0003f0e000 */
[----:B------:R-:W-:Y:S02]  /*135260*/  FSEL R38, R38, R204, !P0 ;  /* 0x000000cc26267208 */ /* 0x000fe40004000000 */
[----:B------:R-:W-:Y:S02]  /*135270*/  FSEL R39, R39, R205, !P0 ;  /* 0x000000cd27277208 */ /* 0x000fe40004000000 */
[----:B------:R-:W-:Y:S02]  /*135280*/  FSEL R40, R40, R206, !P0 ;  /* 0x000000ce28287208 */ /* 0x000fe40004000000 */
[----:B------:R-:W-:-:S07]  /*135290*/  FSEL R41, R41, R207, !P0 ;  /* 0x000000cf29297208 */ /* 0x000fce0004000000 */
.L_x_6053:
[----:B------:R-:W-:Y:S05]  /*1352a0*/  BSYNC.RECONVERGENT B1 ;  /* 0x0000000000017941 */ /* 0x000fea0003800200 */
.L_x_6052:
        /* <DEDUP_REMOVED lines=48> */
.L_x_6073:
[----:B------:R-:W-:Y:S05]  /*1355b0*/  BSYNC.RECONVERGENT B0 ;  /* 0x0000000000007941 */ /* 0x000fea0003800200 */
.L_x_6072:
        /* <DEDUP_REMOVED lines=36> */
.L_x_6075:
[----:B------:R-:W-:Y:S05]  /*135800*/  BSYNC.RECONVERGENT B0 ;  /* 0x0000000000007941 */ /* 0x000fea0003800200 */
.L_x_6074:
        /* <DEDUP_REMOVED lines=27> */
.L_x_6077:
[----:B------:R-:W-:Y:S05]  /*1359c0*/  BSYNC.RECONVERGENT B0 ;  /* 0x0000000000007941 */ /* 0x000fea0003800200 */
.L_x_6076:
        /* <DEDUP_REMOVED lines=36> */
.L_x_6079:
[----:B------:R-:W-:Y:S05]  /*135c10*/  BSYNC.RECONVERGENT B0 ;  /* 0x0000000000007941 */ /* 0x000fea0003800200 */
.L_x_6078:
        /* <DEDUP_REMOVED lines=11> */
.L_x_6108:
        /* <DEDUP_REMOVED lines=13> */
.L_x_6107:
[----:B----4-:R-:W5:Y:S01]  /*135da0*/  LDC.64 R10, c[0x0][0x428] ;  /* 0x00010a00ff0a7b82 */ /* 0x010f620000000a00 */
[----:B------:R-:W-:Y:S01]  /*135db0*/  IMAD.MOV.U32 R203, RZ, RZ, R209 ;  /* 0x000000ffffcb7224 */ /* 0x000fe200078e00d1 */
[----:B------:R-:W-:Y:S01]  /*135dc0*/  R2UR UR6, R212 ;  /* 0x00000000d40672ca */ /* 0x000fe200000e0000 */
[----:B------:R-:W-:Y:S01]  /*135dd0*/  IMAD.IADD R9, R17, 0x1, R208 ;  /* 0x0000000111097824 */ /* 0x000fe200078e02d0 */
[----:B------:R-:W-:Y:S01]  /*135de0*/  R2UR UR7, R213 ;  /* 0x00000000d50772ca */ /* 0x000fe200000e0000 */
[----:B------:R-:W-:-:S04]  /*135df0*/  VIADD R209, R209, 0xffffffff ;  /* 0xffffffffd1d17836 */ /* 0x000fc80000000000 */
        /* <DEDUP_REMOVED lines=59> */
.L_x_6088:
[----:B------:R-:W-:Y:S05]  /*1361b0*/  BSYNC.RECONVERGENT B11 ;  /* 0x00000000000b7941 */ /* 0x000fea0003800200 */
.L_x_6087:
        /* <DEDUP_REMOVED lines=37> */
.L_x_6090:
[----:B------:R-:W-:Y:S05]  /*136410*/  BSYNC.RECONVERGENT B11 ;  /* 0x00000000000b7941 */ /* 0x000fea0003800200 */
.L_x_6089:
        /* <DEDUP_REMOVED lines=27> */
.L_x_6092:
[----:B------:R-:W-:Y:S05]  /*1365d0*/  BSYNC.RECONVERGENT B11 ;  /* 0x00000000000b7941 */ /* 0x000fea0003800200 */
.L_x_6091:
[----:B------:R-:W-:-:S06]  /*1365e0*/  DSETP.GT.AND P1, PT, R22, R214, PT ;  /* 0x000000d61600722a */ /* 0x000fcc0003f24000 */
[----:B------:R-:W-:Y:S02]  /*1365f0*/  FSEL R10, R204, RZ, P1 ;  /* 0x000000ffcc0a7208 */ /* 0x000fe40000800000 */
[----:B------:R-:W-:Y:S02]  /*136600*/  FSEL R11, R205, -1.875, P1 ;  /* 0xbff00000cd0b7808 */ /* 0x000fe40000800000 */
[----:B------:R-:W-:Y:S02]  /*136610*/  FSEL R12, R206, RZ, P1 ;  /* 0x000000ffce0c7208 */ /* 0x000fe40000800000 */
[----:B------:R-:W-:Y:S01]  /*136620*/  FSEL R13, R207, +QNAN , P1 ;  /* 0x7ff00000cf0d7808 */ /* 0x000fe20000800000 */
[----:B------:R-:W-:Y:S06]  /*136630*/  BRA `(.L_x_6093) ;  /* 0x0000001400547947 */ /* 0x000fec0003800000 */
.L_x_6086:
        /* <DEDUP_REMOVED lines=69> */
.L_x_6095:
[----:B------:R-:W-:Y:S05]  /*136a90*/  BSYNC.RECONVERGENT B11 ;  /* 0x00000000000b7941 */ /* 0x000fea0003800200 */
.L_x_6094:
        /* <DEDUP_REMOVED lines=27> */
.L_x_6097:
[----:B------:R-:W-:Y:S05]  /*136c50*/  BSYNC.RECONVERGENT B11 ;  /* 0x00000000000b7941 */ /* 0x000fea0003800200 */
.L_x_6096:
[----:B------:R-:W-:-:S06]  /*136c60*/  DSETP.GT.AND P1, PT, R22, R214, PT ;  /* 0x000000d61600722a */ /* 0x000fcc0003f24000 */
[----:B------:R-:W-:Y:S02]  /*136c70*/  FSEL R10, R204, RZ, P1 ;  /* 0x000000ffcc0a7208 */ /* 0x000fe40000800000 */
[----:B------:R-:W-:Y:S02]  /*136c80*/  FSEL R11, R205, -1.875, P1 ;  /* 0xbff00000cd0b7808 */ /* 0x000fe40000800000 */
[----:B------:R-:W-:Y:S02]  /*136c90*/  FSEL R12, R206, RZ, P1 ;  /* 0x000000ffce0c7208 */ /* 0x000fe40000800000 */
[----:B------:R-:W-:Y:S01]  /*136ca0*/  FSEL R13, R207, +QNAN , P1 ;  /* 0x7ff00000cf0d7808 */ /* 0x000fe20000800000 */
[----:B------:R-:W-:Y:S06]  /*136cb0*/  BRA `(.L_x_6093) ;  /* 0x0000000c00b47947 */ /* 0x000fec0003800000 */
.L_x_6085:
        /* <DEDUP_REMOVED lines=76> */
.L_x_6100:
[----:B------:R-:W-:Y:S05]  /*137180*/  BSYNC.RECONVERGENT B11 ;  /* 0x00000000000b7941 */ /* 0x000fea0003800200 */
.L_x_6099:
        /* <DEDUP_REMOVED lines=27> */
.L_x_6102:
[----:B------:R-:W-:Y:S05]  /*137340*/  BSYNC.RECONVERGENT B11 ;  /* 0x00000000000b7941 */ /* 0x000fea0003800200 */
.L_x_6101:
        /* <DEDUP_REMOVED lines=15> */
.L_x_6098:
        /* <DEDUP_REMOVED lines=83> */
.L_x_6104:
[----:B------:R-:W-:Y:S05]  /*137970*/  BSYNC.RECONVERGENT B11 ;  /* 0x00000000000b7941 */ /* 0x000fea0003800200 */
.L_x_6103:
        /* <DEDUP_REMOVED lines=27> */
.L_x_6106:
[----:B------:R-:W-:Y:S05]  /*137b30*/  BSYNC.RECONVERGENT B11 ;  /* 0x00000000000b7941 */ /* 0x000fea0003800200 */
.L_x_6105:
[----:B------:R-:W-:-:S06]  /*137b40*/  DSETP.GT.AND P1, PT, R22, R214, PT ;  /* 0x000000d61600722a */ /* 0x000fcc0003f24000 */
[----:B------:R-:W-:Y:S02]  /*137b50*/  FSEL R10, R204, RZ, P1 ;  /* 0x000000ffcc0a7208 */ /* 0x000fe40000800000 */
[----:B------:R-:W-:Y:S02]  /*137b60*/  FSEL R11, R205, -1.875, P1 ;  /* 0xbff00000cd0b7808 */ /* 0x000fe40000800000 */
[----:B------:R-:W-:Y:S02]  /*137b70*/  FSEL R12, R206, RZ, P1 ;  /* 0x000000ffce0c7208 */ /* 0x000fe40000800000 */
[----:B------:R-:W-:-:S07]  /*137b80*/  FSEL R13, R207, +QNAN , P1 ;  /* 0x7ff00000cf0d7808 */ /* 0x000fce0000800000 */
.L_x_6093:
[----:B------:R-:W-:Y:S05]  /*137b90*/  BSYNC.RECONVERGENT B0 ;  /* 0x0000000000007941 */ /* 0x000fea0003800200 */
.L_x_6084:
        /* <DEDUP_REMOVED lines=18> */
.L_x_6083:
[----:B------:R-:W-:Y:S05]  /*137cc0*/  BSYNC.RECONVERGENT B1 ;  /* 0x0000000000017941 */ /* 0x000fea0003800200 */
.L_x_6082:
[----:B------:R-:W-:Y:S01]  /*137cd0*/  VIADD R208, R208, 0x1 ;  /* 0x00000001d0d07836 */ /* 0x000fe20000000000 */
[----:B------:R-:W-:-:S04]  /*137ce0*/  ISETP.GT.U32.AND P2, PT, R203, 0x1, PT ;  /* 0x00000001cb00780c */ /* 0x000fc80003f44070 */
[----:B------:R-:W-:-:S13]  /*137cf0*/  ISETP.GE.AND P1, PT, R208, R24, PT ;  /* 0x00000018d000720c */ /* 0x000fda0003f26270 */
[----:B------:R-:W-:Y:S05]  /*137d00*/  @!P1 BRA P2, `(.L_x_6107) ;  /* 0xffffffe000249947 */ /* 0x000fea000103ffff */
.L_x_6081:
[----:B------:R-:W-:Y:S05]  /*137d10*/  BSYNC.RECONVERGENT B2 ;  /* 0x0000000000027941 */ /* 0x000fea0003800200 */
.L_x_6080:
[----:B------:R-:W-:Y:S05]  /*137d20*/  @P0 BRA `(.L_x_6108) ;  /* 0xffffffdc00e80947 */ /* 0x000fea000383ffff */
.L_x_6051:
[----:B------:R-:W-:Y:S05]  /*137d30*/  BSYNC.RECONVERGENT B3 ;  /* 0x0000000000037941 */ /* 0x000fea0003800200 */
.L_x_6050:
[C---:B------:R-:W-:Y:S01]  /*137d40*/  ISETP.NE.AND P0, PT, R24.reuse, R0, PT ;  /* 0x000000001800720c */ /* 0x040fe20003f05270 */
[----:B------:R-:W-:-:S12]  /*137d50*/  VIADD R24, R24, 0x1 ;  /* 0x0000000118187836 */ /* 0x000fd80000000000 */
[----:B------:R-:W-:Y:S05]  /*137d60*/  @P0 BRA `(.L_x_6109) ;  /* 0xffffffbc001c0947 */ /* 0x000fea000383ffff */
.L_x_6049:
[----:B------:R-:W-:Y:S05]  /*137d70*/  BSYNC.RECONVERGENT B4 ;  /* 0x0000000000047941 */ /* 0x000fea0003800200 */
.L_x_6048:
[C---:B------:R-:W-:Y:S01]  /*137d80*/  ISETP.NE.AND P0, PT, R31.reuse, R202, PT ;  /* 0x000000ca1f00720c */ /* 0x040fe20003f05270 */
[----:B------:R-:W-:-:S12]  /*137d90*/  VIADD R31, R31, 0x1 ;  /* 0x000000011f1f7836 */ /* 0x000fd80000000000 */
[----:B------:R-:W-:Y:S05]  /*137da0*/  @P0 BRA `(.L_x_6110) ;  /* 0xffffffb800f00947 */ /* 0x000fea000383ffff */
.L_x_6040:
[----:B------:R-:W-:Y:S05]  /*137db0*/  BSYNC.RECONVERGENT B5 ;  /* 0x0000000000057941 */ /* 0x000fea0003800200 */
.L_x_6039:
        /* <DEDUP_REMOVED lines=8> */
[----:B-----5:R-:W3:Y:S01]  /*137e40*/  LDL.U8 R19, [R8] ;  /* 0x0000000008137983 */ /* 0x020ee20000100000 */
[----:B------:R-:W-:Y:S02]  /*137e50*/  VIADD R208, R202, 0xffffffff ;  /* 0xffffffffcad07836 */ /* 0x000fe40000000000 */
[----:B------:R-:W-:Y:S02]  /*137e60*/  IMAD.MOV.U32 R3, RZ, RZ, RZ ;  /* 0x000000ffff037224 */ /* 0x000fe400078e00ff */
[----:B------:R-:W-:Y:S02]  /*137e70*/  IMAD.MOV.U32 R203, RZ, RZ, 0x1 ;  /* 0x00000001ffcb7424 */ /* 0x000fe400078e00ff */
[----:B------:R-:W-:Y:S02]  /*137e80*/  IMAD.MOV.U32 R200, RZ, RZ, 0x0 ;  /* 0x00000000ffc87424 */ /* 0x000fe400078e00ff */
[----:B------:R-:W-:Y:S02]  /*137e90*/  IMAD.MOV.U32 R201, RZ, RZ, -0x100000 ;  /* 0xfff00000ffc97424 */ /* 0x000fe400078e00ff */
[----:B------:R-:W-:Y:S01]  /*137ea0*/  IMAD R208, R0, R208, R17 ;  /* 0x000000d000d07224 */ /* 0x000fe200078e0211 */
[----:B---3--:R-:W-:-:S02]  /*137eb0*/  PRMT R222, R19, 0x8880, RZ ;  /* 0x0000888013de7816 */ /* 0x008fc400000000ff */
[----:B------:R-:W-:-:S07]  /*137ec0*/  PRMT R209, R19, 0x8880, RZ ;  /* 0x0000888013d17816 */ /* 0x000fce00000000ff */
.L_x_6137:
[----:B------:R-:W-:-:S04]  /*137ed0*/  VIADD R9, R1, 0x86 ;  /* 0x0000008601097836 */ /* 0x000fc80000000000 */
[----:B------:R-:W-:-:S05]  /*137ee0*/  IMAD.IADD R9, R9, 0x1, R203 ;  /* 0x0000000109097824 */ /* 0x000fca00078e02cb */
[----:B----4-:R-:W3:Y:S01]  /*137ef0*/  LDL.U8 R24, [R9+0x1b] ;  /* 0x00001b0009187983 */ /* 0x010ee20000100000 */
[----:B------:R-:W-:Y:S01]  /*137f00*/  BSSY.RECONVERGENT B1, `(.L_x_6113) ;  /* 0x0000178000017945 */ /* 0x000fe20003800200 */
[----:B------:R-:W-:Y:S02]  /*137f10*/  IMAD.MOV.U32 R198, RZ, RZ, 0x0 ;  /* 0x00000000ffc67424 */ /* 0x000fe400078e00ff */
        /* <DEDUP_REMOVED lines=27> */
[----:B------:R-:W-:-:S04]  /*1380d0*/  IMAD.WIDE R10, R209, 0x5, R10 ;  /* 0x00000005d10a7825 */ /* 0x000fc800078e020a */
[----:B--2---:R-:W-:Y:S01]  /*1380e0*/  IDP.4A.S8.U8 R12, R12, UR8, R9 ;  /* 0x000000080c0c7c26 */ /* 0x004fe20008000209 */
[----:B-----5:R-:W-:-:S03]  /*1380f0*/  LEA R198, P0, R10, UR6, 0x3 ;  /* 0x000000060ac67c11 */ /* 0x020fc6000f8018ff */
[----:B----4-:R-:W-:Y:S01]  /*138100*/  IMAD.WIDE R22, R12, 0x8, R30 ;  /* 0x000000080c167825 */ /* 0x010fe200078e021e */
[----:B------:R-:W-:Y:S02]  /*138110*/  LEA.HI.X R199, R10, UR7, R11, 0x3, P0 ;  /* 0x000000070ac77c11 */ /* 0x000fe400080f1c0b */
[----:B------:R-:W-:Y:S02]  /*138120*/  PRMT R36, R222, 0x5410, R36 ;  /* 0x00005410de247816 */ /* 0x000fe40000000024 */
        /* <DEDUP_REMOVED lines=81> */
.L_x_6118:
[----:B------:R-:W-:Y:S05]  /*138640*/  BSYNC.RECONVERGENT B3 ;  /* 0x0000000000037941 */ /* 0x000fea0003800200 */
.L_x_6117:
        /* <DEDUP_REMOVED lines=31> */
.L_x_6120:
[----:B------:R-:W-:Y:S05]  /*138840*/  BSYNC.RECONVERGENT B3 ;  /* 0x0000000000037941 */ /* 0x000fea0003800200 */
.L_x_6119:
[----:B------:R-:W-:-:S06]  /*138850*/  DSETP.GEU.AND P1, PT, R214, R62, PT ;  /* 0x0000003ed600722a */ /* 0x000fcc0003f2e000 */
[----:B------:R-:W-:Y:S02]  /*138860*/  FSEL R62, R62, R214, !P1 ;  /* 0x000000d63e3e7208 */ /* 0x000fe40004800000 */
[----:B------:R-:W-:Y:S02]  /*138870*/  FSEL R63, R63, R215, !P1 ;  /* 0x000000d73f3f7208 */ /* 0x000fe40004800000 */
[----:B------:R-:W-:Y:S02]  /*138880*/  FSEL R24, R24, R204, !P1 ;  /* 0x000000cc18187208 */ /* 0x000fe40004800000 */
[----:B------:R-:W-:Y:S02]  /*138890*/  FSEL R25, R25, R205, !P1 ;  /* 0x000000cd19197208 */ /* 0x000fe40004800000 */
[----:B------:R-:W-:Y:S02]  /*1388a0*/  FSEL R22, R22, R206, !P1 ;  /* 0x000000ce16167208 */ /* 0x000fe40004800000 */
[----:B------:R-:W-:-:S07]  /*1388b0*/  FSEL R23, R23, R207, !P1 ;  /* 0x000000cf17177208 */ /* 0x000fce0004800000 */
.L_x_6116:
[----:B------:R-:W-:Y:S05]  /*1388c0*/  BSYNC.RECONVERGENT B0 ;  /* 0x0000000000007941 */ /* 0x000fea0003800200 */
.L_x_6115:
        /* <DEDUP_REMOVED lines=45> */
.L_x_6124:
[----:B------:R-:W-:Y:S05]  /*138ba0*/  BSYNC.RECONVERGENT B3 ;  /* 0x0000000000037941 */ /* 0x000fea0003800200 */
.L_x_6123:
        /* <DEDUP_REMOVED lines=31> */
.L_x_6126:
[----:B------:R-:W-:Y:S05]  /*138da0*/  BSYNC.RECONVERGENT B3 ;  /* 0x0000000000037941 */ /* 0x000fea0003800200 */
.L_x_6125:
        /* <DEDUP_REMOVED lines=8> */
.L_x_6122:
[----:B------:R-:W-:Y:S05]  /*138e30*/  BSYNC.RECONVERGENT B0 ;  /* 0x0000000000007941 */ /* 0x000fea0003800200 */
.L_x_6121:
        /* <DEDUP_REMOVED lines=49> */
.L_x_6130:
[----:B------:R-:W-:Y:S05]  /*139150*/  BSYNC.RECONVERGENT B3 ;  /* 0x0000000000037941 */ /* 0x000fea0003800200 */
.L_x_6129:
        /* <DEDUP_REMOVED lines=33> */
.L_x_6132:
[----:B------:R-:W-:Y:S05]  /*139370*/  BSYNC.RECONVERGENT B3 ;  /* 0x0000000000037941 */ /* 0x000fea0003800200 */
.L_x_6131:
        /* <DEDUP_REMOVED lines=8> */
.L_x_6128:
[----:B------:R-:W-:Y:S05]  /*139400*/  BSYNC.RECONVERGENT B0 ;  /* 0x0000000000007941 */ /* 0x000fea0003800200 */
.L_x_6127:
        /* <DEDUP_REMOVED lines=31> */
.L_x_6134:
[----:B------:R-:W-:Y:S05]  /*139600*/  BSYNC.RECONVERGENT B0 ;  /* 0x0000000000007941 */ /* 0x000fea0003800200 */
.L_x_6133:
[----:B------:R-:W-:-:S06]  /*139610*/  DSETP.GEU.AND P0, PT, R62, R30, PT ;  /* 0x0000001e3e00722a */ /* 0x000fcc0003f0e000 */
[----:B------:R-:W-:Y:S02]  /*139620*/  FSEL R40, R40, R24, !P0 ;  /* 0x0000001828287208 */ /* 0x000fe40004000000 */
[----:B------:R-:W-:Y:S02]  /*139630*/  FSEL R198, R198, R22, !P0 ;  /* 0x00000016c6c67208 */ /* 0x000fe40004000000 */
[----:B------:R-:W-:Y:S02]  /*139640*/  FSEL R24, R41, R25, !P0 ;  /* 0x0000001929187208 */ /* 0x000fe40004000000 */
[----:B------:R-:W-:-:S03]  /*139650*/  FSEL R22, R199, R23, !P0 ;  /* 0x00000017c7167208 */ /* 0x000fc60004000000 */
[----:B------:R-:W-:Y:S02]  /*139660*/  IMAD.MOV.U32 R41, RZ, RZ, R24 ;  /* 0x000000ffff297224 */ /* 0x000fe400078e0018 */
[----:B------:R-:W-:-:S07]  /*139670*/  IMAD.MOV.U32 R199, RZ, RZ, R22 ;  /* 0x000000ffffc77224 */ /* 0x000fce00078e0016 */
.L_x_6114:
[----:B------:R-:W-:Y:S05]  /*139680*/  BSYNC.RECONVERGENT B1 ;  /* 0x0000000000017941 */ /* 0x000fea0003800200 */
.L_x_6113:
[----:B------:R-:W3:Y:S01]  /*139690*/  LDC.64 R24, c[0x0][0x428] ;  /* 0x00010a00ff187b82 */ /* 0x000ee20000000a00 */
[----:B------:R-:W-:Y:S01]  /*1396a0*/  R2UR UR6, R212 ;  /* 0x00000000d40672ca */ /* 0x000fe200000e0000 */
[----:B------:R-:W-:Y:S01]  /*1396b0*/  IMAD.IADD R9, R208, 0x1, R203 ;  /* 0x00000001d0097824 */ /* 0x000fe200078e02cb */
[----:B------:R-:W-:-:S03]  /*1396c0*/  R2UR UR7, R213 ;  /* 0x00000000d50772ca */ /* 0x000fc600000e0000 */
[----:B---3--:R-:W-:-:S10]  /*1396d0*/  IMAD.WIDE R24, R9, 0x8, R24 ;  /* 0x0000000809187825 */ /* 0x008fd400078e0218 */
        /* <DEDUP_REMOVED lines=35> */
.L_x_6136:
[----:B------:R-:W-:Y:S05]  /*139910*/  BSYNC.RECONVERGENT B0 ;  /* 0x0000000000007941 */ /* 0x000fea0003800200 */
.L_x_6135:
        /* <DEDUP_REMOVED lines=14> */
.L_x_6112:
[----:B------:R-:W-:Y:S05]  /*139a00*/  BSYNC.RECONVERGENT B2 ;  /* 0x0000000000027941 */ /* 0x000fea0003800200 */
.L_x_6111:
        /* <DEDUP_REMOVED lines=8> */
[----:B-----5:R-:W3:Y:S04]  /*139a90*/  LDL.U8 R19, [R22] ;  /* 0x0000000016137983 */ /* 0x020ee80000100000 */
[----:B------:R-:W4:Y:S01]  /*139aa0*/  LDL.U8 R203, [R9+0x1b] ;  /* 0x00001b0009cb7983 */ /* 0x000f220000100000 */
[----:B------:R-:W-:Y:S01]  /*139ab0*/  BSSY.RECONVERGENT B1, `(.L_x_6138) ;  /* 0x0000178000017945 */ /* 0x000fe20003800200 */
[----:B------:R-:W-:Y:S02]  /*139ac0*/  IMAD.MOV.U32 R24, RZ, RZ, 0x0 ;  /* 0x00000000ff187424 */ /* 0x000fe400078e00ff */
[----:B------:R-:W-:Y:S02]  /*139ad0*/  IMAD.MOV.U32 R25, RZ, RZ, -0x40100000 ;  /* 0xbff00000ff197424 */ /* 0x000fe400078e00ff */
[----:B------:R-:W-:-:S02]  /*139ae0*/  IMAD.MOV.U32 R30, RZ, RZ, 0x0 ;  /* 0x00000000ff1e7424 */ /* 0x000fc400078e00ff */
        /* <DEDUP_REMOVED lines=115> */
.L_x_6143:
[----:B------:R-:W-:Y:S05]  /*13a220*/  BSYNC.RECONVERGENT B2 ;  /* 0x0000000000027941 */ /* 0x000fea0003800200 */
.L_x_6142:
        /* <DEDUP_REMOVED lines=31> */
.L_x_6145:
[----:B------:R-:W-:Y:S05]  /*13a420*/  BSYNC.RECONVERGENT B2 ;  /* 0x0000000000027941 */ /* 0x000fea0003800200 */
.L_x_6144:
[----:B------:R-:W-:-:S06]  /*13a430*/  DSETP.GEU.AND P3, PT, R206, R60, PT ;  /* 0x0000003cce00722a */ /* 0x000fcc0003f6e000 */
[----:B------:R-:W-:Y:S02]  /*13a440*/  FSEL R60, R60, R206, !P3 ;  /* 0x000000ce3c3c7208 */ /* 0x000fe40005800000 */
[----:B------:R-:W-:Y:S02]  /*13a450*/  FSEL R61, R61, R207, !P3 ;  /* 0x000000cf3d3d7208 */ /* 0x000fe40005800000 */
[----:B------:R-:W-:Y:S02]  /*13a460*/  FSEL R40, R40, R204, !P3 ;  /* 0x000000cc28287208 */ /* 0x000fe40005800000 */
[----:B------:R-:W-:Y:S02]  /*13a470*/  FSEL R41, R41, R205, !P3 ;  /* 0x000000cd29297208 */ /* 0x000fe40005800000 */
[----:B------:R-:W-:Y:S02]  /*13a480*/  FSEL R198, R198, R200, !P3 ;  /* 0x000000c8c6c67208 */ /* 0x000fe40005800000 */
[----:B------:R-:W-:-:S07]  /*13a490*/  FSEL R199, R199, R201, !P3 ;  /* 0x000000c9c7c77208 */ /* 0x000fce0005800000 */
.L_x_6141:
[----:B------:R-:W-:Y:S05]  /*13a4a0*/  BSYNC.RECONVERGENT B0 ;  /* 0x0000000000007941 */ /* 0x000fea0003800200 */
.L_x_6140:
        /* <DEDUP_REMOVED lines=45> */
.L_x_6149:
[----:B------:R-:W-:Y:S05]  /*13a780*/  BSYNC.RECONVERGENT B2 ;  /* 0x0000000000027941 */ /* 0x000fea0003800200 */
.L_x_6148:
        /* <DEDUP_REMOVED lines=31> */
.L_x_6151:
[----:B------:R-:W-:Y:S05]  /*13a980*/  BSYNC.RECONVERGENT B2 ;  /* 0x0000000000027941 */ /* 0x000fea0003800200 */
.L_x_6150:
        /* <DEDUP_REMOVED lines=8> */
.L_x_6147:
[----:B------:R-:W-:Y:S05]  /*13aa10*/  BSYNC.RECONVERGENT B0 ;  /* 0x0000000000007941 */ /* 0x000fea0003800200 */
.L_x_6146:
        /* <DEDUP_REMOVED lines=49> */
.L_x_6155:
[----:B------:R-:W-:Y:S05]  /*13ad30*/  BSYNC.RECONVERGENT B2 ;  /* 0x0000000000027941 */ /* 0x000fea0003800200 */
.L_x_6154:
        /* <DEDUP_REMOVED lines=31> */
.L_x_6157:
[----:B------:R-:W-:Y:S05]  /*13af30*/  BSYNC.RECONVERGENT B2 ;  /* 0x0000000000027941 */ /* 0x000fea0003800200 */
.L_x_6156:
        /* <DEDUP_REMOVED lines=8> */
.L_x_6153:
[----:B------:R-:W-:Y:S05]  /*13afc0*/  BSYNC.RECONVERGENT B0 ;  /* 0x0000000000007941 */ /* 0x000fea0003800200 */
.L_x_6152:
        /* <DEDUP_REMOVED lines=31> */
.L_x_6159:
[----:B------:R-:W-:Y:S05]  /*13b1c0*/  BSYNC.RECONVERGENT B0 ;  /* 0x0000000000007941 */ /* 0x000fea0003800200 */
.L_x_6158:
[----:B------:R-:W-:-:S06]  /*13b1d0*/  DSETP.GEU.AND P1, PT, R60, R38, PT ;  /* 0x000000263c00722a */ /* 0x000fcc0003f2e000 */
[----:B------:R-:W-:Y:S02]  /*13b1e0*/  FSEL R24, R24, R22, !P1 ;  /* 0x0000001618187208 */ /* 0x000fe40004800000 */
[----:B------:R-:W-:Y:S02]  /*13b1f0*/  FSEL R22, R25, R23, !P1 ;  /* 0x0000001719167208 */ /* 0x000fe40004800000 */
[----:B------:R-:W-:Y:S02]  /*13b200*/  FSEL R30, R30, R36, !P1 ;  /* 0x000000241e1e7208 */ /* 0x000fe40004800000 */
[----:B------:R-:W-:Y:S01]  /*13b210*/  FSEL R31, R31, R37, !P1 ;  /* 0x000000251f1f7208 */ /* 0x000fe20004800000 */
[----:B------:R-:W-:-:S07]  /*13b220*/  IMAD.MOV.U32 R25, RZ, RZ, R22 ;  /* 0x000000ffff197224 */ /* 0x000fce00078e0016 */
.L_x_6139:
[----:B------:R-:W-:Y:S05]  /*13b230*/  BSYNC.RECONVERGENT B1 ;  /* 0x0000000000017941 */ /* 0x000fea0003800200 */
.L_x_6138:
        /* <DEDUP_REMOVED lines=11> */
.L_x_6164:
        /* <DEDUP_REMOVED lines=30> */
.L_x_6163:
[----:B------:R-:W-:Y:S05]  /*13b4d0*/  BSYNC.RECONVERGENT B1 ;  /* 0x0000000000017941 */ /* 0x000fea0003800200 */
.L_x_6162:
        /* <DEDUP_REMOVED lines=40> */
.L_x_6161:
[----:B------:R-:W-:Y:S05]  /*13b760*/  BSYNC.RECONVERGENT B0 ;  /* 0x0000000000007941 */ /* 0x000fea0003800200 */
.L_x_6160:
        /* <DEDUP_REMOVED lines=11> */
.L_x_6169:
        /* <DEDUP_REMOVED lines=35> */
.L_x_6168:
[----:B------:R-:W-:Y:S05]  /*13ba50*/  BSYNC.RECONVERGENT B1 ;  /* 0x0000000000017941 */ /* 0x000fea0003800200 */
.L_x_6167:
        /* <DEDUP_REMOVED lines=27> */
.L_x_6171:
[----:B------:R-:W-:Y:S05]  /*13bc10*/  BSYNC.RECONVERGENT B1 ;  /* 0x0000000000017941 */ /* 0x000fea0003800200 */
.L_x_6170:
        /* <DEDUP_REMOVED lines=22> */
.L_x_6173:
[----:B------:R-:W-:Y:S05]  /*13bd80*/  BSYNC.RECONVERGENT B1 ;  /* 0x0000000000017941 */ /* 0x000fea0003800200 */
.L_x_6172:
[----:B------:R-:W-:Y:S02]  /*13bd90*/  @!P2 IADD3 R9, P3, PT, R18, R9, RZ ;  /* 0x000000091209a210 */ /* 0x000fe40007f7e0ff */
[----:B------:R-:W-:Y:S02]  /*13bda0*/  @!P2 R2UR UR6, R212 ;  /* 0x00000000d406a2ca */ /* 0x000fe400000e0000 */
[----:B------:R-:W-:Y:S02]  /*13bdb0*/  @!P2 R2UR UR7, R213 ;  /* 0x00000000d507a2ca */ /* 0x000fe400000e0000 */
[----:B----4-:R-:W-:Y:S02]  /*13bdc0*/  @!P2 LEA.HI.X.SX32 R12, R18, RZ, 0x1, P3 ;  /* 0x000000ff120ca211 */ /* 0x010fe400018f0eff */
[----:B---3--:R-:W-:-:S04]  /*13bdd0*/  @!P2 LEA R10, P3, R9, R10, 0x2 ;  /* 0x0000000a090aa211 */ /* 0x008fc800078610ff */
[----:B------:R-:W-:-:S05]  /*13bde0*/  @!P2 LEA.HI.X R11, R9, R11, R12, 0x2, P3 ;  /* 0x0000000b090ba211 */ /* 0x000fca00018f140c */
[----:B------:R3:W-:Y:S04]  /*13bdf0*/  @!P2 STG.E desc[UR6][R10.64+0x64], RZ ;  /* 0x000064ff0a00a986 */ /* 0x0007e8000c101906 */
.L_x_6166:
[----:B------:R-:W-:Y:S05]  /*13be00*/  BSYNC.RECONVERGENT B0 ;  /* 0x0000000000007941 */ /* 0x000fea0003800200 */
.L_x_6165:
        /* <DEDUP_REMOVED lines=11> */
[----:B------:R-:W-:Y:S01]  /*13bec0*/  VIADD R247, R18, 0x18 ;  /* 0x0000001812f77836 */ /* 0x000fe20000000000 */
[----:B---3--:R-:W-:Y:S01]  /*13bed0*/  DSETP.GEU.AND P2, PT, |R10|, UR6, PT ;  /* 0x000000060a007e2a */ /* 0x008fe2000bf4e200 */
[----:B------:R-:W-:-:S13]  /*13bee0*/  CS2R R10, SRZ ;  /* 0x00000000000a7805 */ /* 0x000fda000001ff00 */
[----:B------:R-:W-:Y:S05]  /*13bef0*/  @P2 BRA `(.L_x_6175) ;  /* 0x0000005800502947 */ /* 0x000fea0003800000 */
[----:B------:R-:W3:Y:S01]  /*13bf00*/  LDC.64 R12, c[0x0][0x430] ;  /* 0x00010c00ff0c7b82 */ /* 0x000ee20000000a00 */
[C---:B------:R-:W-:Y:S01]  /*13bf10*/  R2UR UR6, R212.reuse ;  /* 0x00000000d40672ca */ /* 0x040fe200000e0000 */
[----:B------:R-:W-:Y:S01]  /*13bf20*/  IMAD.IADD R10, R15, 0x1, R8 ;  /* 0x000000010f0a7824 */ /* 0x000fe200078e0208 */
[----:B------:R-:W-:Y:S01]  /*13bf30*/  R2UR UR7, R213 ;  /* 0x00000000d50772ca */ /* 0x000fe200000e0000 */
[----:B------:R-:W-:Y:S01]  /*13bf40*/  IMAD.IADD R9, R3, 0x1, R247 ;  /* 0x0000000103097824 */ /* 0x000fe200078e02f7 */
[----:B------:R-:W-:Y:S01]  /*13bf50*/  R2UR UR8, R212 ;  /* 0x00000000d40872ca */ /* 0x000fe200000e0000 */
[----:B------:R-:W-:Y:S01]  /*13bf60*/  BSSY.RECONVERGENT B3, `(.L_x_6176) ;  /* 0x00003a3000037945 */ /* 0x000fe20003800200 */
[----:B------:R-:W-:Y:S01]  /*13bf70*/  R2UR UR9, R213 ;  /* 0x00000000d50972ca */ /* 0x000fe200000e0000 */
[----:B---3--:R-:W-:-:S04]  /*13bf80*/  IMAD.WIDE R10, R10, 0x4, R12 ;  /* 0x000000040a0a7825 */ /* 0x008fc800078e020c */
[----:B------:R-:W-:-:S04]  /*13bf90*/  IMAD.WIDE R12, R9, 0x4, R12 ;  /* 0x00000004090c7825 */ /* 0x000fc800078e020c */
[----:B------:R3:W-:Y:S04]  /*13bfa0*/  STG.E desc[UR6][R10.64], R3 ;  /* 0x000000030a007986 */ /* 0x0007e8000c101906 */
[----:B------:R3:W-:Y:S02]  /*13bfb0*/  STG.E desc[UR8][R12.64], R8 ;  /* 0x000000080c007986 */ /* 0x0007e4000c101908 */
.L_x_6223:
[----:B---3-5:R-:W-:Y:S01]  /*13bfc0*/  LOP3.LUT R13, R19, 0xffff, RZ, 0xc0, !PT ;  /* 0x0000ffff130d7812 */ /* 0x028fe200078ec0ff */
[----:B------:R-:W-:Y:S01]  /*13bfd0*/  BSSY.RECONVERGENT B1, `(.L_x_6177) ;  /* 0x0000189000017945 */ /* 0x000fe20003800200 */
[----:B------:R-:W-:Y:S02]  /*13bfe0*/  LOP3.LUT R40, R203, 0xffff, RZ, 0xc0, !PT ;  /* 0x0000ffffcb287812 */ /* 0x000fe400078ec0ff */
[----:B----4-:R-:W-:Y:S02]  /*13bff0*/  PRMT R10, R13, 0x8880, RZ ;  /* 0x000088800d0a7816 */ /* 0x010fe400000000ff */
        /* <DEDUP_REMOVED lines=24> */
.L_x_6178:
        /* <DEDUP_REMOVED lines=17> */
[----:B-----5:R-:W-:-:S04]  /*13c290*/  LOP3.LUT R19, R11, 0xffff, RZ, 0xc0, !PT ;  /* 0x0000ffff0b137812 */ /* 0x020fc800078ec0ff */
[----:B------:R-:W-:Y:S02]  /*13c2a0*/  PRMT R40, R40, 0x3340, R19 ;  /* 0x0000334028287816 */ /* 0x000fe40000000013 */
[----:B------:R-:W-:Y:S02]  /*13c2b0*/  PRMT R19, R203, 0x8880, RZ ;  /* 0x00008880cb137816 */ /* 0x000fe400000000ff */
[----:B------:R-:W-:Y:S02]  /*13c2c0*/  PRMT R40, R40, 0x5410, R13 ;  /* 0x0000541028287816 */ /* 0x000fe4000000000d */
[----:B------:R-:W-:Y:S02]  /*13c2d0*/  PRMT R19, R19, 0x7710, RZ ;  /* 0x0000771013137816 */ /* 0x000fe400000000ff */
[----:B------:R-:W-:Y:S02]  /*13c2e0*/  SHF.R.S32.HI R13, RZ, 0x1f, R12 ;  /* 0x0000001fff0d7819 */ /* 0x000fe4000001140c */
[----:B--2---:R-:W-:-:S02]  /*13c2f0*/  PRMT R41, R9, 0x8880, RZ ;  /* 0x0000888009297816 */ /* 0x004fc400000000ff */
[----:B------:R-:W-:Y:S01]  /*13c300*/  PRMT R11, R19, 0x5410, R11 ;  /* 0x00005410130b7816 */ /* 0x000fe2000000000b */
        /* <DEDUP_REMOVED lines=81> */
.L_x_6184:
[----:B------:R-:W-:Y:S05]  /*13c820*/  BSYNC.RECONVERGENT B2 ;  /* 0x0000000000027941 */ /* 0x000fea0003800200 */
.L_x_6183:
        /* <DEDUP_REMOVED lines=31> */
.L_x_6187:
[----:B------:R-:W-:Y:S05]  /*13ca20*/  BSYNC.RECONVERGENT B2 ;  /* 0x0000000000027941 */ /* 0x000fea0003800200 */
.L_x_6186:
        /* <DEDUP_REMOVED lines=8> */
.L_x_6182:
        /* <DEDUP_REMOVED lines=39> */
.L_x_6189:
[----:B------:R-:W-:Y:S05]  /*13cd20*/  BSYNC.RECONVERGENT B2 ;  /* 0x0000000000027941 */ /* 0x000fea0003800200 */
.L_x_6188:
        /* <DEDUP_REMOVED lines=33> */
.L_x_6191:
[----:B------:R-:W-:Y:S05]  /*13cf40*/  BSYNC.RECONVERGENT B2 ;  /* 0x0000000000027941 */ /* 0x000fea0003800200 */
.L_x_6190:
        /* <DEDUP_REMOVED lines=8> */
.L_x_6181:
        /* <DEDUP_REMOVED lines=55> */
.L_x_6193:
[----:B------:R-:W-:Y:S05]  /*13d340*/  BSYNC.RECONVERGENT B2 ;  /* 0x0000000000027941 */ /* 0x000fea0003800200 */
.L_x_6192:
        /* <DEDUP_REMOVED lines=33> */
.L_x_6195:
[----:B------:R-:W-:Y:S05]  /*13d560*/  BSYNC.RECONVERGENT B2 ;  /* 0x0000000000027941 */ /* 0x000fea0003800200 */
.L_x_6194:
[----:B------:R-:W-:-:S06]  /*13d570*/  DSETP.GEU.AND P2, PT, R206, R58, PT ;  /* 0x0000003ace00722a */ /* 0x000fcc0003f4e000 */
[----:B------:R-:W-:Y:S02]  /*13d580*/  FSEL R58, R58, R206, !P2 ;  /* 0x000000ce3a3a7208 */ /* 0x000fe40005000000 */
[----:B------:R-:W-:Y:S02]  /*13d590*/  FSEL R59, R59, R207, !P2 ;  /* 0x000000cf3b3b7208 */ /* 0x000fe40005000000 */
[----:B------:R-:W-:Y:S02]  /*13d5a0*/  FSEL R38, R38, R40, !P2 ;  /* 0x0000002826267208 */ /* 0x000fe40005000000 */
[----:B------:R-:W-:Y:S02]  /*13d5b0*/  FSEL R39, R39, R41, !P2 ;  /* 0x0000002927277208 */ /* 0x000fe40005000000 */
[----:B------:R-:W-:Y:S02]  /*13d5c0*/  FSEL R22, R22, R198, !P2 ;  /* 0x000000c616167208 */ /* 0x000fe40005000000 */
[----:B------:R-:W-:-:S07]  /*13d5d0*/  FSEL R23, R23, R199, !P2 ;  /* 0x000000c717177208 */ /* 0x000fce0005000000 */
.L_x_6185:
[----:B------:R-:W-:Y:S05]  /*13d5e0*/  BSYNC.RECONVERGENT B0 ;  /* 0x0000000000007941 */ /* 0x000fea0003800200 */
.L_x_6180:
        /* <DEDUP_REMOVED lines=31> */
.L_x_6197:
[----:B------:R-:W-:Y:S05]  /*13d7e0*/  BSYNC.RECONVERGENT B0 ;  /* 0x0000000000007941 */ /* 0x000fea0003800200 */
.L_x_6196:
[----:B------:R-:W-:-:S06]  /*13d7f0*/  DSETP.GEU.AND P2, PT, R58, R40, PT ;  /* 0x000000283a00722a */ /* 0x000fcc0003f4e000 */
[----:B------:R-:W-:Y:S02]  /*13d800*/  FSEL R200, R200, R38, !P2 ;  /* 0x00000026c8c87208 */ /* 0x000fe40005000000 */
[----:B------:R-:W-:Y:S02]  /*13d810*/  FSEL R204, R204, R22, !P2 ;  /* 0x00000016cccc7208 */ /* 0x000fe40005000000 */
[----:B------:R-:W-:Y:S02]  /*13d820*/  FSEL R38, R201, R39, !P2 ;  /* 0x00000027c9267208 */ /* 0x000fe40005000000 */
[----:B------:R-:W-:-:S03]  /*13d830*/  FSEL R22, R205, R23, !P2 ;  /* 0x00000017cd167208 */ /* 0x000fc60005000000 */
[----:B------:R-:W-:Y:S02]  /*13d840*/  IMAD.MOV.U32 R201, RZ, RZ, R38 ;  /* 0x000000ffffc97224 */ /* 0x000fe400078e0026 */
[----:B------:R-:W-:-:S07]  /*13d850*/  IMAD.MOV.U32 R205, RZ, RZ, R22 ;  /* 0x000000ffffcd7224 */ /* 0x000fce00078e0016 */
.L_x_6179:
[----:B------:R-:W-:Y:S05]  /*13d860*/  BSYNC.RECONVERGENT B1 ;  /* 0x0000000000017941 */ /* 0x000fea0003800200 */
.L_x_6177:
[----:B---3--:R-:W3:Y:S01]  /*13d870*/  LDC.64 R10, c[0x0][0x428] ;  /* 0x00010a00ff0a7b82 */ /* 0x008ee20000000a00 */
[----:B------:R-:W-:Y:S01]  /*13d880*/  VIADD R9, R8, 0xffffffff ;  /* 0xffffffff08097836 */ /* 0x000fe20000000000 */
[----:B------:R-:W-:Y:S01]  /*13d890*/  R2UR UR6, R212 ;  /* 0x00000000d40672ca */ /* 0x000fe200000e0000 */
[----:B------:R-:W-:Y:S01]  /*13d8a0*/  IMAD.IADD R206, R16, 0x1, R3 ;  /* 0x0000000110ce7824 */ /* 0x000fe200078e0203 */
[----:B------:R-:W-:Y:S01]  /*13d8b0*/  R2UR UR7, R213 ;  /* 0x00000000d50772ca */ /* 0x000fe200000e0000 */
[----:B------:R-:W-:-:S04]  /*13d8c0*/  IMAD R203, R0, R9, RZ ;  /* 0x0000000900cb7224 */ /* 0x000fc800078e02ff */
[----:B------:R-:W-:-:S04]  /*13d8d0*/  IMAD.IADD R12, R203, 0x1, R206 ;  /* 0x00000001cb0c7824 */ /* 0x000fc800078e02ce */
[----:B---3--:R-:W-:-:S05]  /*13d8e0*/  IMAD.WIDE R12, R12, 0x8, R10 ;  /* 0x000000080c0c7825 */ /* 0x008fca00078e020a */
[----:B------:R-:W3:Y:S01]  /*13d8f0*/  LDG.E.64 R22, desc[UR6][R12.64] ;  /* 0x000000060c167981 */ /* 0x000ee2000c1e1b00 */
[----:B------:R-:W-:Y:S01]  /*13d900*/  IMAD.MOV.U32 R199, RZ, RZ, R201 ;  /* 0x000000ffffc77224 */ /* 0x000fe200078e00c9 */
[----:B------:R-:W-:Y:S01]  /*13d910*/  BSSY.RELIABLE B0, `(.L_x_6198) ;  /* 0x0000022000007945 */ /* 0x000fe20003800100 */
[----:B------:R-:W-:Y:S02]  /*13d920*/  IMAD.MOV.U32 R198, RZ, RZ, R200 ;  /* 0x000000ffffc67224 */ /* 0x000fe400078e00c8 */
[----:B------:R-:W-:Y:S02]  /*13d930*/  IMAD.MOV.U32 R40, RZ, RZ, -0x771c970f ;  /* 0x88e368f1ff287424 */ /* 0x000fe400078e00ff */
[----:B------:R-:W-:Y:S01]  /*13d940*/  IMAD.MOV.U32 R41, RZ, RZ, 0x3ee4f8b5 ;  /* 0x3ee4f8b5ff297424 */ /* 0x000fe200078e00ff */
[C-C-:B---3--:R-:W-:Y:S01]  /*13d950*/  DSETP.MAX.AND P2, P3, |R22|.reuse, |R200|.reuse, PT ;  /* 0x400000c81600722a */ /* 0x148fe20003b4f200 */
[----:B------:R-:W-:Y:S01]  /*13d960*/  IMAD.MOV.U32 R19, RZ, RZ, R23 ;  /* 0x000000ffff137224 */ /* 0x000fe200078e0017 */
[----:B------:R-:W-:Y:S01]  /*13d970*/  DADD R38, R22, -R200 ;  /* 0x0000000016267229 */ /* 0x000fe200000008c8 */
[----:B------:R-:W-:-:S03]  /*13d980*/  IMAD.MOV.U32 R200, RZ, RZ, R22 ;  /* 0x000000ffffc87224 */ /* 0x000fc600078e0016 */
[----:B------:R-:W-:Y:S02]  /*13d990*/  FSEL R19, |R19|, |R199|, P2 ;  /* 0x400000c713137208 */ /* 0x000fe40001000200 */
[----:B------:R-:W-:Y:S02]  /*13d9a0*/  SEL R198, R200, R198, P2 ;  /* 0x000000c6c8c67207 */ /* 0x000fe40001000000 */
[----:B------:R-:W-:Y:S01]  /*13d9b0*/  DSETP.GEU.AND P2, PT, |R38|, R40, PT ;  /* 0x000000282600722a */ /* 0x000fe20003f4e200 */
[----:B------:R-:W-:-:S03]  /*13d9c0*/  IMAD.MOV.U32 R38, RZ, RZ, -0x800000 ;  /* 0xff800000ff267424 */ /* 0x000fc600078e00ff */
[----:B------:R-:W-:Y:S01]  /*13d9d0*/  @P3 LOP3.LUT R19, R199, 0x80000, RZ, 0xfc, !PT ;  /* 0x00080000c7133812 */ /* 0x000fe200078efcff */
[----:B------:R-:W-:-:S04]  /*13d9e0*/  IMAD.MOV.U32 R39, RZ, RZ, 0x41cdcd64 ;  /* 0x41cdcd64ff277424 */ /* 0x000fc800078e00ff */
[----:B------:R-:W-:-:S06]  /*13d9f0*/  IMAD.MOV.U32 R199, RZ, RZ, R19 ;  /* 0x000000ffffc77224 */ /* 0x000fcc00078e0013 */
[----:B------:R-:W-:-:S14]  /*13da00*/  DSETP.GT.OR P2, PT, R198, R38, P2 ;  /* 0x00000026c600722a */ /* 0x000fdc0001744400 */
[----:B------:R-:W-:Y:S05]  /*13da10*/  @P2 BRA `(.L_x_6199) ;  /* 0x0000000000442947 */ /* 0x000fea0003800000 */
[----:B------:R-:W-:Y:S02]  /*13da20*/  R2UR UR6, R212 ;  /* 0x00000000d40672ca */ /* 0x000fe400000e0000 */
[----:B------:R-:W-:-:S13]  /*13da30*/  R2UR UR7, R213 ;  /* 0x00000000d50772ca */ /* 0x000fda00000e0000 */
[----:B------:R-:W3:Y:S01]  /*13da40*/  LDG.E.64 R12, desc[UR6][R12.64+-0x1388] ;  /* 0xffec78060c0c7981 */ /* 0x000ee2000c1e1b00 */
[----:B------:R-:W-:Y:S02]  /*13da50*/  IMAD.MOV.U32 R199, RZ, RZ, R205 ;  /* 0x000000ffffc77224 */ /* 0x000fe400078e00cd */
[----:B------:R-:W-:Y:S01]  /*13da60*/  IMAD.MOV.U32 R200, RZ, RZ, R204 ;  /* 0x000000ffffc87224 */ /* 0x000fe200078e00cc */
[C-C-:B---3--:R-:W-:Y:S01]  /*13da70*/  DSETP.MAX.AND P2, P3, |R12|.reuse, |R204|.reuse, PT ;  /* 0x400000cc0c00722a */ /* 0x148fe20003b4f200 */
[----:B------:R-:W-:Y:S02]  /*13da80*/  IMAD.MOV.U32 R19, RZ, RZ, R13 ;  /* 0x000000ffff137224 */ /* 0x000fe400078e000d */
[----:B------:R-:W-:Y:S01]  /*13da90*/  IMAD.MOV.U32 R198, RZ, RZ, R12 ;  /* 0x000000ffffc67224 */ /* 0x000fe200078e000c */
[----:B------:R-:W-:Y:S02]  /*13daa0*/  DADD R12, R12, -R204 ;  /* 0x000000000c0c7229 */ /* 0x000fe400000008cc */
[----:B------:R-:W-:-:S02]  /*13dab0*/  FSEL R19, |R19|, |R199|, P2 ;  /* 0x400000c713137208 */ /* 0x000fc40001000200 */
[----:B------:R-:W-:-:S04]  /*13dac0*/  SEL R198, R198, R200, P2 ;  /* 0x000000c8c6c67207 */ /* 0x000fc80001000000 */
[----:B------:R-:W-:Y:S02]  /*13dad0*/  DSETP.GEU.AND P2, PT, |R12|, R40, PT ;  /* 0x000000280c00722a */ /* 0x000fe40003f4e200 */
[----:B------:R-:W-:-:S05]  /*13dae0*/  @P3 LOP3.LUT R19, R199, 0x80000, RZ, 0xfc, !PT ;  /* 0x00080000c7133812 */ /* 0x000fca00078efcff */
[----:B------:R-:W-:-:S06]  /*13daf0*/  IMAD.MOV.U32 R199, RZ, RZ, R19 ;  /* 0x000000ffffc77224 */ /* 0x000fcc00078e0013 */
[----:B------:R-:W-:-:S14]  /*13db00*/  DSETP.LEU.AND P3, PT, R198, R38, PT ;  /* 0x00000026c600722a */ /* 0x000fdc0003f6b000 */
[----:B------:R-:W-:Y:S05]  /*13db10*/  @!P2 BREAK.RELIABLE P3, B0 ;  /* 0x000000000000a942 */ /* 0x000fea0001800100 */
[----:B------:R-:W-:Y:S05]  /*13db20*/  @!P2 BRA P3, `(.L_x_6200) ;  /* 0x0000001c0098a947 */ /* 0x000fea0001800000 */
.L_x_6199:
[----:B------:R-:W-:Y:S05]  /*13db30*/  BSYNC.RELIABLE B0 ;  /* 0x0000000000007941 */ /* 0x000fea0003800100 */
.L_x_6198:
        /* <DEDUP_REMOVED lines=19> */
[----:B------:R-:W-:Y:S01]  /*13dc70*/  R2UR UR11, R213 ;  /* 0x00000000d50b72ca */ /* 0x000fe200000e0000 */
[----:B------:R-:W-:Y:S01]  /*13dc80*/  VIADD R203, R203, 0xffffffff ;  /* 0xffffffffcbcb7836 */ /* 0x000fe20000000000 */
[----:B------:R-:W-:Y:S02]  /*13dc90*/  R2UR UR8, R212 ;  /* 0x00000000d40872ca */ /* 0x000fe400000e0000 */
[----:B------:R-:W-:Y:S02]  /*13dca0*/  R2UR UR9, R213 ;  /* 0x00000000d50972ca */ /* 0x000fe400000e0000 */
[----:B---3--:R-:W-:Y:S02]  /*13dcb0*/  PRMT R200, R200, 0x3340, R201 ;  /* 0x00003340c8c87816 */ /* 0x008fe400000000c9 */
[----:B-----5:R-:W-:-:S04]  /*13dcc0*/  PRMT R13, R13, 0x3340, RZ ;  /* 0x000033400d0d7816 */ /* 0x020fc800000000ff */
[----:B------:R-:W-:-:S05]  /*13dcd0*/  PRMT R13, R200, 0x5410, R13 ;  /* 0x00005410c80d7816 */ /* 0x000fca000000000d */
[----:B--2---:R-:W-:Y:S02]  /*13dce0*/  IDP.4A.S8.U8 R200, R13, UR6, R12 ;  /* 0x000000060dc87c26 */ /* 0x004fe4000800020c */
[----:B------:R-:W-:-:S04]  /*13dcf0*/  IMAD.WIDE R12, R203, 0x8, R10 ;  /* 0x00000008cb0c7825 */ /* 0x000fc800078e020a */
[----:B----4-:R-:W-:Y:S02]  /*13dd00*/  IMAD.WIDE R10, R200, 0x8, R198 ;  /* 0x00000008c80a7825 */ /* 0x010fe400078e02c6 */
        /* <DEDUP_REMOVED lines=13> */
[----:B------:R-:W2:Y:S01]  /*13dde0*/  @!P3 LDC.64 R12, c[0x0][0x430] ;  /* 0x00010c00ff0cbb82 */ /* 0x000ea20000000a00 */
[C---:B------:R-:W-:Y:S01]  /*13ddf0*/  @!P3 R2UR UR6, R212.reuse ;  /* 0x00000000d406b2ca */ /* 0x040fe200000e0000 */
[----:B------:R-:W-:Y:S01]  /*13de00*/  @!P3 IMAD.IADD R10, R15, 0x1, R9 ;  /* 0x000000010f0ab824 */ /* 0x000fe200078e0209 */
[----:B------:R-:W-:Y:S01]  /*13de10*/  @!P3 R2UR UR7, R213 ;  /* 0x00000000d507b2ca */ /* 0x000fe200000e0000 */
[--C-:B------:R-:W-:Y:S01]  /*13de20*/  @!P3 IMAD.IADD R22, R247, 0x1, R19.reuse ;  /* 0x00000001f716b824 */ /* 0x100fe200078e0213 */
[----:B------:R-:W-:Y:S01]  /*13de30*/  @!P3 R2UR UR8, R212 ;  /* 0x00000000d408b2ca */ /* 0x000fe200000e0000 */
[----:B------:R-:W-:Y:S01]  /*13de40*/  @!P3 IMAD.MOV.U32 R3, RZ, RZ, R19 ;  /* 0x000000ffff03b224 */ /* 0x000fe200078e0013 */
[----:B------:R-:W-:Y:S01]  /*13de50*/  @!P3 R2UR UR9, R213 ;  /* 0x00000000d509b2ca */ /* 0x000fe200000e0000 */
[----:B------:R-:W-:Y:S01]  /*13de60*/  @!P3 IMAD.MOV.U32 R8, RZ, RZ, R9 ;  /* 0x000000ffff08b224 */ /* 0x000fe200078e0009 */
[----:B------:R-:W-:Y:S01]  /*13de70*/  @!P3 PLOP3.LUT P2, PT, PT, PT, PT, 0x8, 0x80 ;  /* 0x000000000080b81c */ /* 0x000fe20003f4e170 */
[----:B--2---:R-:W-:-:S04]  /*13de80*/  @!P3 IMAD.WIDE R10, R10, 0x4, R12 ;  /* 0x000000040a0ab825 */ /* 0x004fc800078e020c */
[----:B------:R-:W-:Y:S02]  /*13de90*/  @!P3 IMAD.WIDE R12, R22, 0x4, R12 ;  /* 0x00000004160cb825 */ /* 0x000fe400078e020c */
[----:B------:R3:W-:Y:S04]  /*13dea0*/  @!P3 STG.E desc[UR6][R10.64], R19 ;  /* 0x000000130a00b986 */ /* 0x0007e8000c101906 */
[----:B------:R3:W-:Y:S02]  /*13deb0*/  @!P3 STG.E desc[UR8][R12.64], R9 ;  /* 0x000000090c00b986 */ /* 0x0007e4000c101908 */
.L_x_6202:
[----:B------:R-:W-:Y:S05]  /*13dec0*/  BSYNC.RECONVERGENT B0 ;  /* 0x0000000000007941 */ /* 0x000fea0003800200 */
.L_x_6201:
[----:B------:R-:W-:Y:S04]  /*13ded0*/  BSSY.RECONVERGENT B2, `(.L_x_6203) ;  /* 0x00001a5000027945 */ /* 0x000fe80003800200 */
[----:B------:R-:W-:Y:S05]  /*13dee0*/  @!P2 BRA `(.L_x_6204) ;  /* 0x00000018008ca947 */ /* 0x000fea0003800000 */
[----:B---3--:R-:W-:-:S07]  /*13def0*/  IMAD.MOV.U32 R19, RZ, RZ, 0x3 ;  /* 0x00000003ff137424 */ /* 0x008fce00078e00ff */
.L_x_6222:
[----:B------:R-:W-:Y:S01]  /*13df00*/  IMAD.IADD R203, R3, 0x1, -R19 ;  /* 0x0000000103cb7824 */ /* 0x000fe200078e0a13 */
[----:B------:R-:W-:Y:S01]  /*13df10*/  BSSY.RECONVERGENT B1, `(.L_x_6205) ;  /* 0x000019d000017945 */ /* 0x000fe20003800200 */
[----:B----4-:R-:W-:-:S03]  /*13df20*/  VIADD R10, R8, 0xffffffff ;  /* 0xffffffff080a7836 */ /* 0x010fc60000000000 */
        /* <DEDUP_REMOVED lines=31> */
.L_x_6221:
        /* <DEDUP_REMOVED lines=52> */
.L_x_6211:
[----:B------:R-:W-:Y:S05]  /*13e460*/  BSYNC.RECONVERGENT B5 ;  /* 0x0000000000057941 */ /* 0x000fea0003800200 */
.L_x_6210:
        /* <DEDUP_REMOVED lines=20> */
.L_x_6209:
        /* <DEDUP_REMOVED lines=59> */
.L_x_6208:
        /* <DEDUP_REMOVED lines=88> */
.L_x_6215:
[----:B------:R-:W-:Y:S05]  /*13eee0*/  BSYNC.RECONVERGENT B5 ;  /* 0x0000000000057941 */ /* 0x000fea0003800200 */
.L_x_6214:
        /* <DEDUP_REMOVED lines=28> */
.L_x_6217:
[----:B------:R-:W-:Y:S05]  /*13f0b0*/  BSYNC.RECONVERGENT B5 ;  /* 0x0000000000057941 */ /* 0x000fea0003800200 */
.L_x_6216:
[----:B------:R-:W-:-:S06]  /*13f0c0*/  DSETP.GE.AND P3, PT, R22, R12, PT ;  /* 0x0000000c1600722a */ /* 0x000fcc0003f66000 */
[----:B------:R-:W-:Y:S02]  /*13f0d0*/  FSEL R10, R206, RZ, P3 ;  /* 0x000000ffce0a7208 */ /* 0x000fe40001800000 */
[----:B------:R-:W-:Y:S02]  /*13f0e0*/  FSEL R11, R207, -1.875, P3 ;  /* 0xbff00000cf0b7808 */ /* 0x000fe40001800000 */
[----:B------:R-:W-:Y:S02]  /*13f0f0*/  FSEL R12, R208, RZ, P3 ;  /* 0x000000ffd00c7208 */ /* 0x000fe40001800000 */
[----:B------:R-:W-:Y:S01]  /*13f100*/  FSEL R13, R209, +QNAN , P3 ;  /* 0x7ff00000d10d7808 */ /* 0x000fe20001800000 */
[----:B------:R-:W-:Y:S06]  /*13f110*/  BRA `(.L_x_6212) ;  /* 0x0000000400107947 */ /* 0x000fec0003800000 */
.L_x_6213:
        /* <DEDUP_REMOVED lines=68> */
.L_x_6212:
[----:B------:R-:W-:Y:S05]  /*13f560*/  BSYNC.RECONVERGENT B0 ;  /* 0x0000000000007941 */ /* 0x000fea0003800200 */
.L_x_6207:
        /* <DEDUP_REMOVED lines=32> */
.L_x_6219:
[----:B------:R-:W-:-:S13]  /*13f770*/  ISETP.GT.AND P3, PT, R216, 0x1, PT ;  /* 0x00000001d800780c */ /* 0x000fda0003f64270 */
[----:B------:R-:W-:Y:S05]  /*13f780*/  @!P3 BREAK.RELIABLE B0 ;  /* 0x000000000000b942 */ /* 0x000fea0003800100 */
[----:B------:R-:W-:Y:S05]  /*13f790*/  @!P3 BRA `(.L_x_6206) ;  /* 0x000000000050b947 */ /* 0x000fea0003800000 */
[----:B------:R-:W-:Y:S05]  /*13f7a0*/  BSYNC.RELIABLE B0 ;  /* 0x0000000000007941 */ /* 0x000fea0003800100 */
.L_x_6218:
[----:B------:R-:W-:Y:S02]  /*13f7b0*/  VIADD R203, R203, 0x1 ;  /* 0x00000001cbcb7836 */ /* 0x000fe40000000000 */
[----:B------:R-:W-:-:S03]  /*13f7c0*/  VIADD R216, R216, 0xffffffff ;  /* 0xffffffffd8d87836 */ /* 0x000fc60000000000 */
[----:B------:R-:W-:-:S13]  /*13f7d0*/  ISETP.GE.AND P3, PT, R203, R3, PT ;  /* 0x00000003cb00720c */ /* 0x000fda0003f66270 */
[----:B------:R-:W-:Y:S05]  /*13f7e0*/  @!P3 BRA `(.L_x_6221) ;  /* 0xffffffe8004cb947 */ /* 0x000fea000383ffff */
[----:B------:R-:W-:Y:S05]  /*13f7f0*/  BRA `(.L_x_6206) ;  /* 0x0000000000387947 */ /* 0x000fea0003800000 */
.L_x_6220:
[----:B------:R-:W3:Y:S01]  /*13f800*/  LDC.64 R10, c[0x0][0x430] ;  /* 0x00010c00ff0a7b82 */ /* 0x000ee20000000a00 */
[C---:B------:R-:W-:Y:S01]  /*13f810*/  R2UR UR6, R212.reuse ;  /* 0x00000000d40672ca */ /* 0x040fe200000e0000 */
[----:B------:R-:W-:Y:S01]  /*13f820*/  IMAD.IADD R8, R15, 0x1, R216 ;  /* 0x000000010f087824 */ /* 0x000fe200078e02d8 */
[----:B------:R-:W-:Y:S01]  /*13f830*/  R2UR UR7, R213 ;  /* 0x00000000d50772ca */ /* 0x000fe200000e0000 */
[----:B------:R-:W-:Y:S01]  /*13f840*/  IMAD.IADD R3, R247, 0x1, R203 ;  /* 0x00000001f7037824 */ /* 0x000fe200078e02cb */
[----:B------:R-:W-:Y:S02]  /*13f850*/  R2UR UR8, R212 ;  /* 0x00000000d40872ca */ /* 0x000fe400000e0000 */
[----:B------:R-:W-:Y:S02]  /*13f860*/  R2UR UR9, R213 ;  /* 0x00000000d50972ca */ /* 0x000fe400000e0000 */
[----:B------:R-:W-:Y:S01]  /*13f870*/  PLOP3.LUT P2, PT, PT, PT, PT, 0x8, 0x80 ;  /* 0x000000000080781c */ /* 0x000fe20003f4e170 */
[----:B---3--:R-:W-:-:S04]  /*13f880*/  IMAD.WIDE R8, R8, 0x4, R10 ;  /* 0x0000000408087825 */ /* 0x008fc800078e020a */
[----:B------:R-:W-:Y:S02]  /*13f890*/  IMAD.WIDE R10, R3, 0x4, R10 ;  /* 0x00000004030a7825 */ /* 0x000fe400078e020a */
[----:B------:R3:W-:Y:S02]  /*13f8a0*/  STG.E desc[UR6][R8.64], R203 ;  /* 0x000000cb08007986 */ /* 0x0007e4000c101906 */
[----:B------:R-:W-:Y:S02]  /*13f8b0*/  IMAD.MOV.U32 R3, RZ, RZ, R203 ;  /* 0x000000ffff037224 */ /* 0x000fe400078e00cb */
[----:B------:R4:W-:Y:S01]  /*13f8c0*/  STG.E desc[UR8][R10.64], R216 ;  /* 0x000000d80a007986 */ /* 0x0009e2000c101908 */
[----:B---3--:R-:W-:-:S07]  /*13f8d0*/  IMAD.MOV.U32 R8, RZ, RZ, R216 ;  /* 0x000000ffff087224 */ /* 0x008fce00078e00d8 */
.L_x_6206:
[----:B------:R-:W-:Y:S05]  /*13f8e0*/  BSYNC.RECONVERGENT B1 ;  /* 0x0000000000017941 */ /* 0x000fea0003800200 */
.L_x_6205:
[C---:B------:R-:W-:Y:S01]  /*13f8f0*/  ISETP.LT.U32.AND P3, PT, R19.reuse, 0x20, PT ;  /* 0x000000201300780c */ /* 0x040fe20003f61070 */
[----:B------:R-:W-:-:S12]  /*13f900*/  VIADD R19, R19, 0x1 ;  /* 0x0000000113137836 */ /* 0x000fd80000000000 */
[----:B------:R-:W-:Y:S05]  /*13f910*/  @P2 BRA P3, `(.L_x_6222) ;  /* 0xffffffe400782947 */ /* 0x000fea000183ffff */
.L_x_6204:
[----:B------:R-:W-:Y:S05]  /*13f920*/  BSYNC.RECONVERGENT B2 ;  /* 0x0000000000027941 */ /* 0x000fea0003800200 */
.L_x_6203:
[----:B---3--:R-:W-:-:S04]  /*13f930*/  VIADD R9, R1, 0x86 ;  /* 0x0000008601097836 */ /* 0x008fc80000000000 */
[C---:B------:R-:W-:Y:S02]  /*13f940*/  IMAD.IADD R19, R9.reuse, 0x1, R8 ;  /* 0x0000000109137824 */ /* 0x040fe400078e0208 */
[----:B------:R-:W-:-:S04]  /*13f950*/  IMAD.IADD R203, R9, 0x1, R3 ;  /* 0x0000000109cb7824 */ /* 0x000fc800078e0203 */
[----:B------:R-:W5:Y:S04]  /*13f960*/  LDL.U8 R19, [R19] ;  /* 0x0000000013137983 */ /* 0x000f680000100000 */
[----:B------:R-:W5:Y:S01]  /*13f970*/  LDL.U8 R203, [R203+0x1b] ;  /* 0x00001b00cbcb7983 */ /* 0x000f620000100000 */
[----:B------:R-:W-:Y:S05]  /*13f980*/  BRA `(.L_x_6223) ;  /* 0xffffffc4008c7947 */ /* 0x000fea000383ffff */
.L_x_6200:
[----:B------:R-:W-:Y:S05]  /*13f990*/  BSYNC.RECONVERGENT B3 ;  /* 0x0000000000037941 */ /* 0x000fea0003800200 */
.L_x_6176:
        /* <DEDUP_REMOVED lines=25> */
.L_x_6230:
        /* <DEDUP_REMOVED lines=74> */
.L_x_6229:
[----:B------:R-:W-:Y:S05]  /*13ffd0*/  BSYNC.RECONVERGENT B2 ;  /* 0x0000000000027941 */ /* 0x000fea0003800200 */
.L_x_6228:
        /* <DEDUP_REMOVED lines=46> */
.L_x_6232:
[----:B------:R-:W-:Y:S05]  /*1402c0*/  BSYNC.RECONVERGENT B2 ;  /* 0x0000000000027941 */ /* 0x000fea0003800200 */
.L_x_6231:
        /* <DEDUP_REMOVED lines=30> */
.L_x_6234:
[----:B------:R-:W-:Y:S05]  /*1404b0*/  BSYNC.RECONVERGENT B2 ;  /* 0x0000000000027941 */ /* 0x000fea0003800200 */
.L_x_6233:
        /* <DEDUP_REMOVED lines=19> */
[----:B------:R4:W5:Y:S02]  /*1405f0*/  @P1 LDG.E R10, desc[UR8][R10.64+0x8] ;  /* 0x000008080a0a1981 */ /* 0x000964000c1e1900 */
[----:B----4-:R-:W-:Y:S01]  /*140600*/  VIADD R11, R3, 0x1 ;  /* 0x00000001030b7836 */ /* 0x010fe20000000000 */
[----:B---3--:R-:W-:-:S02]  /*140610*/  ISETP.GT.AND P0, PT, R12, RZ, PT ;  /* 0x000000ff0c00720c */ /* 0x008fc40003f04270 */
[----:B-----5:R-:W-:-:S11]  /*140620*/  ISETP.GT.OR P2, PT, R10, RZ, !P1 ;  /* 0x000000ff0a00720c */ /* 0x020fd60004f44670 */
[----:B------:R-:W-:-:S04]  /*140630*/  @!P0 IMAD.MOV R11, RZ, RZ, R3 ;  /* 0x000000ffff0b8224 */ /* 0x000fc800078e0203 */
[----:B------:R-:W-:-:S04]  /*140640*/  IMAD.MOV.U32 R3, RZ, RZ, R11 ;  /* 0x000000ffff037224 */ /* 0x000fc800078e000b */
[----:B------:R-:W-:Y:S02]  /*140650*/  @P1 VIADD R10, R3, 0x1 ;  /* 0x00000001030a1836 */ /* 0x000fe40000000000 */
[----:B------:R-:W-:-:S04]  /*140660*/  @!P2 IMAD.MOV R10, RZ, RZ, R3 ;  /* 0x000000ffff0aa224 */ /* 0x000fc800078e0203 */
[----:B------:R-:W-:-:S07]  /*140670*/  @P1 IMAD.MOV.U32 R3, RZ, RZ, R10 ;  /* 0x000000ffff031224 */ /* 0x000fce00078e000a */
.L_x_6227:
[----:B------:R-:W-:Y:S05]  /*140680*/  BSYNC.RECONVERGENT B0 ;  /* 0x0000000000007941 */ /* 0x000fea0003800200 */
.L_x_6226:
        /* <DEDUP_REMOVED lines=12> */
.L_x_6239:
        /* <DEDUP_REMOVED lines=79> */
.L_x_6238:
[----:B------:R-:W-:Y:S05]  /*140c40*/  BSYNC.RECONVERGENT B2 ;  /* 0x0000000000027941 */ /* 0x000fea0003800200 */
.L_x_6237:
        /* <DEDUP_REMOVED lines=51> */
.L_x_6241:
[----:B------:R-:W-:Y:S05]  /*140f80*/  BSYNC.RECONVERGENT B2 ;  /* 0x0000000000027941 */ /* 0x000fea0003800200 */
.L_x_6240:
        /* <DEDUP_REMOVED lines=35> */
.L_x_6243:
[----:B------:R-:W-:Y:S05]  /*1411c0*/  BSYNC.RECONVERGENT B2 ;  /* 0x0000000000027941 */ /* 0x000fea0003800200 */
.L_x_6242:
        /* <DEDUP_REMOVED lines=33> */
.L_x_6236:
[----:B------:R-:W-:Y:S05]  /*1413e0*/  BSYNC.RECONVERGENT B0 ;  /* 0x0000000000007941 */ /* 0x000fea0003800200 */
.L_x_6235:
[----:B------:R-:W-:Y:S01]  /*1413f0*/  LEA.HI R3, R3, 0xffffffff, RZ, 0x1f ;  /* 0xffffffff03037811 */ /* 0x000fe200078ff8ff */
[----:B------:R-:W-:Y:S01]  /*141400*/  UMOV UR6, 0xcccccccd ;  /* 0xcccccccd00067882 */ /* 0x000fe20000000000 */
[----:B------:R-:W-:Y:S01]  /*141410*/  UMOV UR7, 0x4016cccc ;  /* 0x4016cccc00077882 */ /* 0x000fe20000000000 */
[----:B------:R-:W-:Y:S01]  /*141420*/  DADD R8, R8, 200 ;  /* 0x4069000008087429 */ /* 0x000fe20000000000 */
[----:B------:R-:W3:Y:S01]  /*141430*/  I2F.F64 R10, R3 ;  /* 0x00000003000a7312 */ /* 0x000ee20000201c00 */
[----:B------:R-:W-:Y:S01]  /*141440*/  DADD R36, R36, -UR6 ;  /* 0x8000000624247e29 */ /* 0x000fe20008000000 */
[----:B------:R-:W-:Y:S01]  /*141450*/  UMOV UR6, 0x704ff434 ;  /* 0x704ff43400067882 */ /* 0x000fe20000000000 */
[----:B------:R-:W-:Y:S01]  /*141460*/  UMOV UR7, 0x3fe0a2b1 ;  /* 0x3fe0a2b100077882 */ /* 0x000fe20000000000 */
[----:B------:R-:W-:Y:S05]  /*141470*/  BSSY.RECONVERGENT B0, `(.L_x_6244) ;  /* 0x000001a000007945 */ /* 0x000fea0003800200 */
        /* <DEDUP_REMOVED lines=25> */
.L_x_6245:
[----:B------:R-:W-:Y:S05]  /*141610*/  BSYNC.RECONVERGENT B0 ;  /* 0x0000000000007941 */ /* 0x000fea0003800200 */
.L_x_6244:
[----:B------:R-:W-:Y:S01]  /*141620*/  UMOV UR6, 0x66666666 ;  /* 0x6666666600067882 */ /* 0x000fe20000000000 */
[----:B------:R-:W-:Y:S01]  /*141630*/  UMOV UR7, 0x40711266 ;  /* 0x4071126600077882 */ /* 0x000fe20000000000 */
[----:B------:R-:W-:Y:S01]  /*141640*/  IMAD.MOV.U32 R8, RZ, RZ, 0x0 ;  /* 0x00000000ff087424 */ /* 0x000fe200078e00ff */
[----:B------:R-:W-:Y:S01]  /*141650*/  DADD R10, R10, -UR6 ;  /* 0x800000060a0a7e29 */ /* 0x000fe20008000000 */
[----:B------:R-:W-:-:S07]  /*141660*/  IMAD.MOV.U32 R9, RZ, RZ, 0x40590000 ;  /* 0x40590000ff097424 */ /* 0x000fce00078e00ff */
[----:B------:R-:W-:-:S11]  /*141670*/  DFMA R10, R10, R8, 0.5 ;  /* 0x3fe000000a0a742b */ /* 0x000fd60000000008 */
.L_x_6225:
[----:B------:R-:W-:Y:S05]  /*141680*/  BSYNC.RECONVERGENT B1 ;  /* 0x0000000000017941 */ /* 0x000fea0003800200 */
.L_x_6224:
        /* <DEDUP_REMOVED lines=26> */
.L_x_6246:
[----:B------:R-:W-:Y:S05]  /*141830*/  BSYNC.RECONVERGENT B0 ;  /* 0x0000000000007941 */ /* 0x000fea0003800200 */
.L_x_6175:
[----:B------:R-:W-:Y:S05]  /*141840*/  BSYNC.RECONVERGENT B4 ;  /* 0x0000000000047941 */ /* 0x000fea0003800200 */
.L_x_6174:
        /* <DEDUP_REMOVED lines=11> */
[----:B------:R-:W-:Y:S01]  /*141900*/  PLOP3.LUT P0, PT, PT, PT, PT, 0x8, 0x80 ;  /* 0x000000000080781c */ /* 0x000fe20003f0e170 */
[----:B------:R-:W-:Y:S01]  /*141910*/  IMAD.MOV.U32 R0, RZ, RZ, 0x1 ;  /* 0x00000001ff007424 */ /* 0x000fe200078e00ff */
[----:B------:R-:W-:Y:S11]  /*141920*/  @P4 BRA `(.L_x_6247) ;  /* 0xfffffa5c00844947 */ /* 0x000ff6000383ffff */
[----:B------:R-:W-:Y:S05]  /*141930*/  BSYNC.RELIABLE B6 ;  /* 0x0000000000067941 */ /* 0x000fea0003800100 */
.L_x_4571:
[----:B------:R-:W-:-:S05]  /*141940*/  IMAD.MOV.U32 R0, RZ, RZ, 0x2 ;  /* 0x00000002ff007424 */ /* 0x000fca00078e00ff */
[----:B------:R3:W-:Y:S02]  /*141950*/  STL [R1+0x108], R0 ;  /* 0x0001080001007387 */ /* 0x0007e40000100800 */
.L_x_6923:
[----:B------:R-:W-:Y:S01]  /*141960*/  R2UR UR8, R212 ;  /* 0x00000000d40872ca */ /* 0x000fe200000e0000 */
[----:B------:R-:W4:Y:S01]  /*141970*/  LDL R3, [R1+0x108] ;  /* 0x0001080001037983 */ /* 0x000f220000100800 */
[----:B------:R-:W-:Y:S01]  /*141980*/  R2UR UR9, R213 ;  /* 0x00000000d50972ca */ /* 0x000fe200000e0000 */
[----:B---3--:R-:W3:Y:S01]  /*141990*/  LDC R0, c[0x0][0x2f8] ;  /* 0x0000be00ff007b82 */ /* 0x008ee20000000800 */
[----:B------:R-:W0:Y:S07]  /*1419a0*/  LDCU UR6, c[0x0][0x2f8] ;  /* 0x00005f00ff0677ac */ /* 0x000e2e0008000800 */
[----:B------:R-:W1:Y:S04]  /*1419b0*/  LDC.64 R248, c[0x0][0x3f8] ;  /* 0x0000fe00fff87b82 */ /* 0x000e680000000a00 */
[----:B------:R-:W2:Y:S01]  /*1419c0*/  LDG.E R31, desc[UR8][R210.64+0x4] ;  /* 0x00000408d21f7981 */ /* 0x000ea2000c1e1900 */
[----:B---3--:R-:W-:-:S04]  /*1419d0*/  IMAD.IADD R0, R1, 0x1, R0 ;  /* 0x0000000101007824 */ /* 0x008fc800078e0200 */
[----:B------:R-:W-:-:S04]  /*1419e0*/  VIADD R0, R0, 0x38 ;  /* 0x0000003800007836 */ /* 0x000fc80000000000 */
[----:B0-----:R-:W-:Y:S01]  /*1419f0*/  VIADD R0, R0, -UR6 ;  /* 0x8000000600007c36 */ /* 0x001fe20008000000 */
[----:B------:R-:W-:Y:S02]  /*141a00*/  R2UR UR10, R212 ;  /* 0x00000000d40a72ca */ /* 0x000fe400000e0000 */
[----:B------:R-:W-:Y:S01]  /*141a10*/  R2UR UR11, R213 ;  /* 0x00000000d50b72ca */ /* 0x000fe200000e0000 */
[----:B------:R-:W-:Y:S01]  /*141a20*/  BSSY.RECONVERGENT B0, `(.L_x_6248) ;  /* 0x00000d9000007945 */ /* 0x000fe20003800200 */
[C---:B----4-:R-:W-:Y:S02]  /*141a30*/  IMAD R8, R3.reuse, 0x4, R0 ;  /* 0x0000000403087824 */ /* 0x050fe400078e0200 */
[----:B-1----:R-:W-:-:S09]  /*141a40*/  IMAD.WIDE.U32 R248, R3, 0x4, R248 ;  /* 0x0000000403f87825 */ /* 0x002fd200078e00f8 */
[----:B------:R-:W5:Y:S04]  /*141a50*/  LDG.E R0, desc[UR10][R210.64] ;  /* 0x0000000ad2007981 */ /* 0x000f68000c1e1900 */
[----:B------:R2:W-:Y:S04]  /*141a60*/  STL [R1+0x118], R8 ;  /* 0x0001180801007387 */ /* 0x0005e80000100800 */
[----:B------:R2:W5:Y:S04]  /*141a70*/  LDL R19, [R8] ;  /* 0x0000000008137983 */ /* 0x0005680000100800 */
        /* <DEDUP_REMOVED lines=10> */
.L_x_6251:
        /* <DEDUP_REMOVED lines=21> */
[C---:B------:R-:W-:Y:S02]  /*141c70*/  ISETP.NE.AND P2, PT, R8.reuse, 0x41, PT ;  /* 0x000000410800780c */ /* 0x040fe40003f45270 */
[----:B------:R-:W-:Y:S02]  /*141c80*/  ISETP.NE.AND P0, PT, R8, 0x43, PT ;  /* 0x000000430800780c */ /* 0x000fe40003f05270 */
[C---:B------:R-:W-:Y:S02]  /*141c90*/  ISETP.NE.OR P1, PT, R10.reuse, 0x41, !P1 ;  /* 0x000000410a00780c */ /* 0x040fe40004f25670 */
[C---:B------:R-:W-:Y:S02]  /*141ca0*/  ISETP.NE.OR P2, PT, R10.reuse, 0x54, !P2 ;  /* 0x000000540a00780c */ /* 0x040fe40005745670 */
[----:B------:R-:W-:-:S04]  /*141cb0*/  ISETP.NE.AND P3, PT, R10, 0x47, !P0 ;  /* 0x000000470a00780c */ /* 0x000fc80004765270 */
[----:B------:R-:W-:-:S13]  /*141cc0*/  PLOP3.LUT P1, PT, P3, P1, P2, 0xf7, 0x0 ;  /* 0x000000000000781c */ /* 0x000fda0001f23e27 */
[----:B------:R-:W-:Y:S05]  /*141cd0*/  @P1 BRA `(.L_x_6249) ;  /* 0x0000000400d81947 */ /* 0x000fea0003800000 */
[C---:B------:R-:W-:Y:S02]  /*141ce0*/  ISETP.NE.AND P1, PT, R10.reuse, 0x43, PT ;  /* 0x000000430a00780c */ /* 0x040fe40003f25270 */
[----:B------:R-:W-:Y:S02]  /*141cf0*/  ISETP.NE.OR P0, PT, R10, 0x47, !P0 ;  /* 0x000000470a00780c */ /* 0x000fe40004705670 */
[----:B------:R-:W-:-:S04]  /*141d00*/  ISETP.EQ.XOR P1, PT, R8, 0x47, P1 ;  /* 0x000000470800780c */ /* 0x000fc80000f22a70 */
[----:B------:R-:W-:-:S13]  /*141d10*/  PLOP3.LUT P0, PT, P1, P0, PT, 0x80, 0x8 ;  /* 0x000000000008781c */ /* 0x000fda0000f01070 */
[----:B------:R-:W-:Y:S05]  /*141d20*/  @!P0 BRA `(.L_x_6249) ;  /* 0x0000000400c48947 */ /* 0x000fea0003800000 */
[----:B------:R-:W-:-:S05]  /*141d30*/  VIADD R13, R13, 0x1 ;  /* 0x000000010d0d7836 */ /* 0x000fca0000000000 */
[----:B------:R-:W-:-:S13]  /*141d40*/  ISETP.NE.AND P0, PT, R13, R22, PT ;  /* 0x000000160d00720c */ /* 0x000fda0003f05270 */
[----:B------:R-:W-:Y:S05]  /*141d50*/  @P0 BRA `(.L_x_6251) ;  /* 0xfffffffc00700947 */ /* 0x000fea000383ffff */
.L_x_6250:
        /* <DEDUP_REMOVED lines=18> */
.L_x_6253:
        /* <DEDUP_REMOVED lines=36> */
.L_x_6252:
        /* <DEDUP_REMOVED lines=56> */
.L_x_6249:
        /* <DEDUP_REMOVED lines=55> */
.L_x_6254:
[----:B------:R-:W-:Y:S05]  /*1427b0*/  BSYNC.RECONVERGENT B0 ;  /* 0x0000000000007941 */ /* 0x000fea0003800200 */
.L_x_6248:
        /* <DEDUP_REMOVED lines=15> */
[----:B------:R-:W-:Y:S01]  /*1428b0*/  VIADD R8, R1, 0x86 ;  /* 0x0000008601087836 */ /* 0x000fe20000000000 */
[----:B------:R-:W-:Y:S01]  /*1428c0*/  BSSY.RECONVERGENT B0, `(.L_x_6259) ;  /* 0x000006a000007945 */ /* 0x000fe20003800200 */
[----:B------:R-:W-:Y:S01]  /*1428d0*/  IADD3 R19, PT, PT, R0, -0x1, R31 ;  /* 0xffffffff00137810 */ /* 0x000fe20007ffe01f */
[----:B------:R-:W-:Y:S02]  /*1428e0*/  IMAD.MOV.U32 R13, RZ, RZ, RZ ;  /* 0x000000ffff0d7224 */ /* 0x000fe400078e00ff */
[----:B------:R-:W-:Y:S02]  /*1428f0*/  VIADD R22, R8, 0x2 ;  /* 0x0000000208167836 */ /* 0x000fe40000000000 */
[----:B------:R-:W-:-:S07]  /*142900*/  IMAD.MOV R12, RZ, RZ, -R12 ;  /* 0x000000ffff0c7224 */ /* 0x000fce00078e0a0c */
.L_x_6280:
[----:B------:R-:W1:Y:S01]  /*142910*/  LDCU.64 UR6, c[0x0][0x380] ;  /* 0x00007000ff0677ac */ /* 0x000e620008000a00 */
        /* <DEDUP_REMOVED lines=15> */
.L_x_6262:
[----:B------:R-:W-:Y:S01]  /*142a10*/  IMAD.MOV.U32 R11, RZ, RZ, 0x3 ;  /* 0x00000003ff0b7424 */ /* 0x000fe200078e00ff */
[----:B------:R-:W-:Y:S06]  /*142a20*/  BRA `(.L_x_6264) ;  /* 0x0000000000187947 */ /* 0x000fec0003800000 */
.L_x_6261:
[----:B------:R-:W-:-:S13]  /*142a30*/  ISETP.NE.AND P0, PT, R23, 0x54, PT ;  /* 0x000000541700780c */ /* 0x000fda0003f05270 */
[----:B------:R-:W-:Y:S05]  /*142a40*/  @!P0 BRA `(.L_x_6264) ;  /* 0x0000000000108947 */ /* 0x000fea0003800000 */
[----:B------:R-:W-:Y:S01]  /*142a50*/  ISETP.NE.AND P0, PT, R23, 0x47, PT ;  /* 0x000000471700780c */ /* 0x000fe20003f05270 */
[----:B------:R-:W-:-:S12]  /*142a60*/  IMAD.MOV.U32 R11, RZ, RZ, 0x1 ;  /* 0x00000001ff0b7424 */ /* 0x000fd800078e00ff */
[----:B------:R-:W-:Y:S05]  /*142a70*/  @!P0 BRA `(.L_x_6264) ;  /* 0x0000000000048947 */ /* 0x000fea0003800000 */
.L_x_6263:
[----:B------:R-:W-:-:S07]  /*142a80*/  IMAD.MOV.U32 R11, RZ, RZ, 0x4 ;  /* 0x00000004ff0b7424 */ /* 0x000fce00078e00ff */
.L_x_6264:
[----:B------:R-:W-:Y:S05]  /*142a90*/  BSYNC.RECONVERGENT B3 ;  /* 0x0000000000037941 */ /* 0x000fea0003800200 */
.L_x_6260:
[----:B------:R-:W-:Y:S02]  /*142aa0*/  R2UR UR6, R212 ;  /* 0x00000000d40672ca */ /* 0x000fe400000e0000 */
[----:B------:R-:W-:-:S13]  /*142ab0*/  R2UR UR7, R213 ;  /* 0x00000000d50772ca */ /* 0x000fda00000e0000 */
[----:B------:R-:W2:Y:S01]  /*142ac0*/  LDG.E.U8 R23, desc[UR6][R8.64+-0x1] ;  /* 0xffffff0608177981 */ /* 0x000ea2000c1e1100 */
[----:B------:R-:W-:Y:S03]  /*142ad0*/  BSSY.RECONVERGENT B3, `(.L_x_6265) ;  /* 0x0000013000037945 */ /* 0x000fe60003800200 */
[----:B------:R1:W-:Y:S02]  /*142ae0*/  STL.U8 [R22+-0x1], R11 ;  /* 0xffffff0b16007387 */ /* 0x0003e40000100000 */
        /* <DEDUP_REMOVED lines=9> */
.L_x_6267:
[----:B------:R-:W-:Y:S01]  /*142b80*/  IMAD.MOV.U32 R11, RZ, RZ, 0x3 ;  /* 0x00000003ff0b7424 */ /* 0x000fe200078e00ff */
[----:B------:R-:W-:Y:S06]  /*142b90*/  BRA `(.L_x_6269) ;  /* 0x0000000000187947 */ /* 0x000fec0003800000 */
.L_x_6266:
[----:B------:R-:W-:-:S13]  /*142ba0*/  ISETP.NE.AND P0, PT, R23, 0x54, PT ;  /* 0x000000541700780c */ /* 0x000fda0003f05270 */
[----:B------:R-:W-:Y:S05]  /*142bb0*/  @!P0 BRA `(.L_x_6269) ;  /* 0x0000000000108947 */ /* 0x000fea0003800000 */
[----:B------:R-:W-:Y:S01]  /*142bc0*/  ISETP.NE.AND P0, PT, R23, 0x47, PT ;  /* 0x000000471700780c */ /* 0x000fe20003f05270 */
[----:B------:R-:W-:-:S12]  /*142bd0*/  IMAD.MOV.U32 R11, RZ, RZ, 0x1 ;  /* 0x00000001ff0b7424 */ /* 0x000fd800078e00ff */
[----:B------:R-:W-:Y:S05]  /*142be0*/  @!P0 BRA `(.L_x_6269) ;  /* 0x0000000000048947 */ /* 0x000fea0003800000 */
.L_x_6268:
[----:B------:R-:W-:-:S07]  /*142bf0*/  IMAD.MOV.U32 R11, RZ, RZ, 0x4 ;  /* 0x00000004ff0b7424 */ /* 0x000fce00078e00ff */
.L_x_6269:
[----:B------:R-:W-:Y:S05]  /*142c00*/  BSYNC.RECONVERGENT B3 ;  /* 0x0000000000037941 */ /* 0x000fea0003800200 */
.L_x_6265:
[----:B------:R-:W-:Y:S02]  /*142c10*/  R2UR UR6, R212 ;  /* 0x00000000d40672ca */ /* 0x000fe400000e0000 */
[----:B------:R-:W-:-:S13]  /*142c20*/  R2UR UR7, R213 ;  /* 0x00000000d50772ca */ /* 0x000fda00000e0000 */
[----:B------:R-:W2:Y:S01]  /*142c30*/  LDG.E.U8 R23, desc[UR6][R8.64+-0x2] ;  /* 0xfffffe0608177981 */ /* 0x000ea2000c1e1100 */
[----:B------:R-:W-:Y:S03]  /*142c40*/  BSSY.RECONVERGENT B3, `(.L_x_6270) ;  /* 0x0000013000037945 */ /* 0x000fe60003800200 */
        /* <DEDUP_REMOVED lines=10> */
.L_x_6272:
[----:B------:R-:W-:Y:S01]  /*142cf0*/  IMAD.MOV.U32 R11, RZ, RZ, 0x3 ;  /* 0x00000003ff0b7424 */ /* 0x000fe200078e00ff */
[----:B------:R-:W-:Y:S06]  /*142d00*/  BRA `(.L_x_6274) ;  /* 0x0000000000187947 */ /* 0x000fec0003800000 */
.L_x_6271:
[----:B------:R-:W-:-:S13]  /*142d10*/  ISETP.NE.AND P0, PT, R23, 0x54, PT ;  /* 0x000000541700780c */ /* 0x000fda0003f05270 */
[----:B------:R-:W-:Y:S05]  /*142d20*/  @!P0 BRA `(.L_x_6274) ;  /* 0x0000000000108947 */ /* 0x000fea0003800000 */
[----:B------:R-:W-:Y:S01]  /*142d30*/  ISETP.NE.AND P0, PT, R23, 0x47, PT ;  /* 0x000000471700780c */ /* 0x000fe20003f05270 */
[----:B------:R-:W-:-:S12]  /*142d40*/  IMAD.MOV.U32 R11, RZ, RZ, 0x1 ;  /* 0x00000001ff0b7424 */ /* 0x000fd800078e00ff */
[----:B------:R-:W-:Y:S05]  /*142d50*/  @!P0 BRA `(.L_x_6274) ;  /* 0x0000000000048947 */ /* 0x000fea0003800000 */
.L_x_6273:
[----:B------:R-:W-:-:S07]  /*142d60*/  IMAD.MOV.U32 R11, RZ, RZ, 0x4 ;  /* 0x00000004ff0b7424 */ /* 0x000fce00078e00ff */
.L_x_6274:
[----:B------:R-:W-:Y:S05]  /*142d70*/  BSYNC.RECONVERGENT B3 ;  /* 0x0000000000037941 */ /* 0x000fea0003800200 */
.L_x_6270:
        /* <DEDUP_REMOVED lines=14> */
.L_x_6277:
[----:B------:R-:W-:Y:S01]  /*142e60*/  IMAD.MOV.U32 R9, RZ, RZ, 0x3 ;  /* 0x00000003ff097424 */ /* 0x000fe200078e00ff */
[----:B------:R-:W-:Y:S06]  /*142e70*/  BRA `(.L_x_6279) ;  /* 0x0000000000187947 */ /* 0x000fec0003800000 */
.L_x_6276:
[----:B------:R-:W-:-:S13]  /*142e80*/  ISETP.NE.AND P0, PT, R8, 0x54, PT ;  /* 0x000000540800780c */ /* 0x000fda0003f05270 */
[----:B------:R-:W-:Y:S05]  /*142e90*/  @!P0 BRA `(.L_x_6279) ;  /* 0x0000000000108947 */ /* 0x000fea0003800000 */
[----:B------:R-:W-:Y:S01]  /*142ea0*/  ISETP.NE.AND P0, PT, R8, 0x47, PT ;  /* 0x000000470800780c */ /* 0x000fe20003f05270 */
[----:B------:R-:W-:-:S12]  /*142eb0*/  IMAD.MOV.U32 R9, RZ, RZ, 0x1 ;  /* 0x00000001ff097424 */ /* 0x000fd800078e00ff */
[----:B------:R-:W-:Y:S05]  /*142ec0*/  @!P0 BRA `(.L_x_6279) ;  /* 0x0000000000048947 */ /* 0x000fea0003800000 */
.L_x_6278:
[----:B------:R-:W-:-:S07]  /*142ed0*/  IMAD.MOV.U32 R9, RZ, RZ, 0x4 ;  /* 0x00000004ff097424 */ /* 0x000fce00078e00ff */
.L_x_6279:
[----:B------:R-:W-:Y:S05]  /*142ee0*/  BSYNC.RECONVERGENT B3 ;  /* 0x0000000000037941 */ /* 0x000fea0003800200 */
.L_x_6275:
[----:B------:R-:W-:Y:S01]  /*142ef0*/  VIADD R12, R12, 0x4 ;  /* 0x000000040c0c7836 */ /* 0x000fe20000000000 */
[----:B------:R1:W-:Y:S01]  /*142f00*/  STL.U8 [R22+0x2], R9 ;  /* 0x0000020916007387 */ /* 0x0003e20000100000 */
[----:B------:R-:W-:Y:S02]  /*142f10*/  VIADD R13, R13, 0x4 ;  /* 0x000000040d0d7836 */ /* 0x000fe40000000000 */
[----:B------:R-:W-:Y:S01]  /*142f20*/  VIADD R19, R19, 0xfffffffc ;  /* 0xfffffffc13137836 */ /* 0x000fe20000000000 */
[----:B------:R-:W-:Y:S01]  /*142f30*/  ISETP.NE.AND P0, PT, R12, RZ, PT ;  /* 0x000000ff0c00720c */ /* 0x000fe20003f05270 */
[----:B-1----:R-:W-:-:S12]  /*142f40*/  VIADD R22, R22, 0x4 ;  /* 0x0000000416167836 */ /* 0x002fd80000000000 */
[----:B------:R-:W-:Y:S05]  /*142f50*/  @P0 BRA `(.L_x_6280) ;  /* 0xfffffff8006c0947 */ /* 0x000fea000383ffff */
[----:B------:R-:W-:Y:S05]  /*142f60*/  BSYNC.RECONVERGENT B0 ;  /* 0x0000000000007941 */ /* 0x000fea0003800200 */
.L_x_6259:
[----:B------:R-:W-:-:S07]  /*142f70*/  VIADD R13, R13, 0x1 ;  /* 0x000000010d0d7836 */ /* 0x000fce0000000000 */
.L_x_6258:
[----:B------:R-:W-:Y:S05]  /*142f80*/  BSYNC.RECONVERGENT B1 ;  /* 0x0000000000017941 */ /* 0x000fea0003800200 */
.L_x_6257:
        /* <DEDUP_REMOVED lines=19> */
.L_x_6283:
[----:B------:R-:W-:Y:S01]  /*1430c0*/  IMAD.MOV.U32 R0, RZ, RZ, 0x3 ;  /* 0x00000003ff007424 */ /* 0x000fe200078e00ff */
[----:B------:R-:W-:Y:S06]  /*1430d0*/  BRA `(.L_x_6285) ;  /* 0x0000000000187947 */ /* 0x000fec0003800000 */
.L_x_6282:
[----:B------:R-:W-:-:S13]  /*1430e0*/  ISETP.NE.AND P0, PT, R11, 0x54, PT ;  /* 0x000000540b00780c */ /* 0x000fda0003f05270 */
[----:B------:R-:W-:Y:S05]  /*1430f0*/  @!P0 BRA `(.L_x_6285) ;  /* 0x0000000000108947 */ /* 0x000fea0003800000 */
[----:B------:R-:W-:Y:S01]  /*143100*/  ISETP.NE.AND P0, PT, R11, 0x47, PT ;  /* 0x000000470b00780c */ /* 0x000fe20003f05270 */
[----:B------:R-:W-:-:S12]  /*143110*/  IMAD.MOV.U32 R0, RZ, RZ, 0x1 ;  /* 0x00000001ff007424 */ /* 0x000fd800078e00ff */
[----:B------:R-:W-:Y:S05]  /*143120*/  @!P0 BRA `(.L_x_6285) ;  /* 0x0000000000048947 */ /* 0x000fea0003800000 */
.L_x_6284:
[----:B------:R-:W-:-:S07]  /*143130*/  IMAD.MOV.U32 R0, RZ, RZ, 0x4 ;  /* 0x00000004ff007424 */ /* 0x000fce00078e00ff */
.L_x_6285:
[----:B------:R-:W-:Y:S05]  /*143140*/  BSYNC.RECONVERGENT B0 ;  /* 0x0000000000007941 */ /* 0x000fea0003800200 */
.L_x_6281:
        /* <DEDUP_REMOVED lines=18> */
.L_x_6288:
[----:B------:R-:W-:Y:S01]  /*143270*/  IMAD.MOV.U32 R0, RZ, RZ, 0x3 ;  /* 0x00000003ff007424 */ /* 0x000fe200078e00ff */
[----:B------:R-:W-:Y:S06]  /*143280*/  BRA `(.L_x_6290) ;  /* 0x0000000000187947 */ /* 0x000fec0003800000 */
.L_x_6287:
[----:B------:R-:W-:-:S13]  /*143290*/  ISETP.NE.AND P0, PT, R11, 0x54, PT ;  /* 0x000000540b00780c */ /* 0x000fda0003f05270 */
[----:B------:R-:W-:Y:S05]  /*1432a0*/  @!P0 BRA `(.L_x_6290) ;  /* 0x0000000000108947 */ /* 0x000fea0003800000 */
[----:B------:R-:W-:Y:S01]  /*1432b0*/  ISETP.NE.AND P0, PT, R11, 0x47, PT ;  /* 0x000000470b00780c */ /* 0x000fe20003f05270 */
[----:B------:R-:W-:-:S12]  /*1432c0*/  IMAD.MOV.U32 R0, RZ, RZ, 0x1 ;  /* 0x00000001ff007424 */ /* 0x000fd800078e00ff */
[----:B------:R-:W-:Y:S05]  /*1432d0*/  @!P0 BRA `(.L_x_6290) ;  /* 0x0000000000048947 */ /* 0x000fea0003800000 */
.L_x_6289:
[----:B------:R-:W-:-:S07]  /*1432e0*/  IMAD.MOV.U32 R0, RZ, RZ, 0x4 ;  /* 0x00000004ff007424 */ /* 0x000fce00078e00ff */
.L_x_6290:
[----:B------:R-:W-:Y:S05]  /*1432f0*/  BSYNC.RECONVERGENT B0 ;  /* 0x0000000000007941 */ /* 0x000fea0003800200 */
.L_x_6286:
        /* <DEDUP_REMOVED lines=16> */
.L_x_6293:
[----:B------:R-:W-:Y:S01]  /*143400*/  IMAD.MOV.U32 R0, RZ, RZ, 0x3 ;  /* 0x00000003ff007424 */ /* 0x000fe200078e00ff */
[----:B------:R-:W-:Y:S06]  /*143410*/  BRA `(.L_x_6295) ;  /* 0x0000000000187947 */ /* 0x000fec0003800000 */
.L_x_6292:
[----:B------:R-:W-:-:S13]  /*143420*/  ISETP.NE.AND P0, PT, R8, 0x54, PT ;  /* 0x000000540800780c */ /* 0x000fda0003f05270 */
[----:B------:R-:W-:Y:S05]  /*143430*/  @!P0 BRA `(.L_x_6295) ;  /* 0x0000000000108947 */ /* 0x000fea0003800000 */
[----:B------:R-:W-:Y:S01]  /*143440*/  ISETP.NE.AND P0, PT, R8, 0x47, PT ;  /* 0x000000470800780c */ /* 0x000fe20003f05270 */
[----:B------:R-:W-:-:S12]  /*143450*/  IMAD.MOV.U32 R0, RZ, RZ, 0x1 ;  /* 0x00000001ff007424 */ /* 0x000fd800078e00ff */
[----:B------:R-:W-:Y:S05]  /*143460*/  @!P0 BRA `(.L_x_6295) ;  /* 0x0000000000048947 */ /* 0x000fea0003800000 */
.L_x_6294:
[----:B------:R-:W-:-:S07]  /*143470*/  IMAD.MOV.U32 R0, RZ, RZ, 0x4 ;  /* 0x00000004ff007424 */ /* 0x000fce00078e00ff */
.L_x_6295:
[----:B------:R-:W-:Y:S05]  /*143480*/  BSYNC.RECONVERGENT B0 ;  /* 0x0000000000007941 */ /* 0x000fea0003800200 */
.L_x_6291:
[----:B------:R2:W-:Y:S02]  /*143490*/  STL.U8 [R13+0x2], R0 ;  /* 0x000002000d007387 */ /* 0x0005e40000100000 */
.L_x_6256:
[----:B------:R-:W-:Y:S05]  /*1434a0*/  BSYNC.RECONVERGENT B2 ;  /* 0x0000000000027941 */ /* 0x000fea0003800200 */
.L_x_6255:
        /* <DEDUP_REMOVED lines=8> */
[C---:B-12---:R-:W-:Y:S01]  /*143530*/  VIADD R0, R30.reuse, 0xffffffff ;  /* 0xffffffff1e007836 */ /* 0x046fe20000000000 */
[----:B------:R-:W-:Y:S01]  /*143540*/  BSSY.RECONVERGENT B0, `(.L_x_6299) ;  /* 0x000006e000007945 */ /* 0x000fe20003800200 */
[----:B------:R-:W-:-:S03]  /*143550*/  LOP3.LUT R3, R30, 0x3, RZ, 0xc0, !PT ;  /* 0x000000031e037812 */ /* 0x000fc600078ec0ff */
[----:B------:R-:W-:Y:S01]  /*143560*/  ISETP.GE.U32.AND P0, PT, R0, 0x3, PT ;  /* 0x000000030000780c */ /* 0x000fe20003f06070 */
[----:B------:R-:W-:Y:S02]  /*143570*/  IMAD.MOV.U32 R0, RZ, RZ, 0x1 ;  /* 0x00000001ff007424 */ /* 0x000fe400078e00ff */
[----:B---3--:R-:W-:-:S10]  /*143580*/  VIADD R12, R12, 0xffffffff ;  /* 0xffffffff0c0c7836 */ /* 0x008fd40000000000 */
[----:B------:R-:W-:Y:S05]  /*143590*/  @!P0 BRA `(.L_x_6300) ;  /* 0x0000000400a08947 */ /* 0x000fea0003800000 */
[----:B------:R-:W-:Y:S01]  /*1435a0*/  LOP3.LUT R11, R30, 0x7ffffffc, RZ, 0xc0, !PT ;  /* 0x7ffffffc1e0b7812 */ /* 0x000fe200078ec0ff */
[----:B------:R-:W-:-:S07]  /*1435b0*/  IMAD.MOV.U32 R0, RZ, RZ, 0x1 ;  /* 0x00000001ff007424 */ /* 0x000fce00078e00ff */
.L_x_6321:
        /* <DEDUP_REMOVED lines=17> */
.L_x_6303:
[----:B------:R-:W-:Y:S01]  /*1436d0*/  IMAD.MOV.U32 R13, RZ, RZ, 0x3 ;  /* 0x00000003ff0d7424 */ /* 0x000fe200078e00ff */
[----:B------:R-:W-:Y:S06]  /*1436e0*/  BRA `(.L_x_6305) ;  /* 0x0000000000187947 */ /* 0x000fec0003800000 */
.L_x_6302:
[----:B------:R-:W-:-:S13]  /*1436f0*/  ISETP.NE.AND P0, PT, R10, 0x54, PT ;  /* 0x000000540a00780c */ /* 0x000fda0003f05270 */
[----:B------:R-:W-:Y:S05]  /*143700*/  @!P0 BRA `(.L_x_6305) ;  /* 0x0000000000108947 */ /* 0x000fea0003800000 */
[----:B------:R-:W-:Y:S01]  /*143710*/  ISETP.NE.AND P0, PT, R10, 0x47, PT ;  /* 0x000000470a00780c */ /* 0x000fe20003f05270 */
[----:B------:R-:W-:-:S12]  /*143720*/  IMAD.MOV.U32 R13, RZ, RZ, 0x1 ;  /* 0x00000001ff0d7424 */ /* 0x000fd800078e00ff */
[----:B------:R-:W-:Y:S05]  /*143730*/  @!P0 BRA `(.L_x_6305) ;  /* 0x0000000000048947 */ /* 0x000fea0003800000 */
.L_x_6304:
[----:B------:R-:W-:-:S07]  /*143740*/  IMAD.MOV.U32 R13, RZ, RZ, 0x4 ;  /* 0x00000004ff0d7424 */ /* 0x000fce00078e00ff */
.L_x_6305:
[----:B------:R-:W-:Y:S05]  /*143750*/  BSYNC.RECONVERGENT B2 ;  /* 0x0000000000027941 */ /* 0x000fea0003800200 */
.L_x_6301:
        /* <DEDUP_REMOVED lines=16> */
.L_x_6308:
[----:B------:R-:W-:Y:S01]  /*143860*/  IMAD.MOV.U32 R13, RZ, RZ, 0x3 ;  /* 0x00000003ff0d7424 */ /* 0x000fe200078e00ff */
[----:B------:R-:W-:Y:S06]  /*143870*/  BRA `(.L_x_6310) ;  /* 0x0000000000187947 */ /* 0x000fec0003800000 */
.L_x_6307:
[----:B------:R-:W-:-:S13]  /*143880*/  ISETP.NE.AND P0, PT, R19, 0x54, PT ;  /* 0x000000541300780c */ /* 0x000fda0003f05270 */
[----:B------:R-:W-:Y:S05]  /*143890*/  @!P0 BRA `(.L_x_6310) ;  /* 0x0000000000108947 */ /* 0x000fea0003800000 */
[----:B------:R-:W-:Y:S01]  /*1438a0*/  ISETP.NE.AND P0, PT, R19, 0x47, PT ;  /* 0x000000471300780c */ /* 0x000fe20003f05270 */
[----:B------:R-:W-:-:S12]  /*1438b0*/  IMAD.MOV.U32 R13, RZ, RZ, 0x1 ;  /* 0x00000001ff0d7424 */ /* 0x000fd800078e00ff */
[----:B------:R-:W-:Y:S05]  /*1438c0*/  @!P0 BRA `(.L_x_6310) ;  /* 0x0000000000048947 */ /* 0x000fea0003800000 */
.L_x_6309:
[----:B------:R-:W-:-:S07]  /*1438d0*/  IMAD.MOV.U32 R13, RZ, RZ, 0x4 ;  /* 0x00000004ff0d7424 */ /* 0x000fce00078e00ff */
.L_x_6310:
[----:B------:R-:W-:Y:S05]  /*1438e0*/  BSYNC.RECONVERGENT B2 ;  /* 0x0000000000027941 */ /* 0x000fea0003800200 */
.L_x_6306:
        /* <DEDUP_REMOVED lines=14> */
.L_x_6313:
[----:B------:R-:W-:Y:S01]  /*1439d0*/  IMAD.MOV.U32 R13, RZ, RZ, 0x3 ;  /* 0x00000003ff0d7424 */ /* 0x000fe200078e00ff */
[----:B------:R-:W-:Y:S06]  /*1439e0*/  BRA `(.L_x_6315) ;  /* 0x0000000000187947 */ /* 0x000fec0003800000 */
.L_x_6312:
[----:B------:R-:W-:-:S13]  /*1439f0*/  ISETP.NE.AND P0, PT, R19, 0x54, PT ;  /* 0x000000541300780c */ /* 0x000fda0003f05270 */
[----:B------:R-:W-:Y:S05]  /*143a00*/  @!P0 BRA `(.L_x_6315) ;  /* 0x0000000000108947 */ /* 0x000fea0003800000 */
[----:B------:R-:W-:Y:S01]  /*143a10*/  ISETP.NE.AND P0, PT, R19, 0x47, PT ;  /* 0x000000471300780c */ /* 0x000fe20003f05270 */
[----:B------:R-:W-:-:S12]  /*143a20*/  IMAD.MOV.U32 R13, RZ, RZ, 0x1 ;  /* 0x00000001ff0d7424 */ /* 0x000fd800078e00ff */
[----:B------:R-:W-:Y:S05]  /*143a30*/  @!P0 BRA `(.L_x_6315) ;  /* 0x0000000000048947 */ /* 0x000fea0003800000 */
.L_x_6314:
[----:B------:R-:W-:-:S07]  /*143a40*/  IMAD.MOV.U32 R13, RZ, RZ, 0x4 ;  /* 0x00000004ff0d7424 */ /* 0x000fce00078e00ff */
.L_x_6315:
[----:B------:R-:W-:Y:S05]  /*143a50*/  BSYNC.RECONVERGENT B2 ;  /* 0x0000000000027941 */ /* 0x000fea0003800200 */
.L_x_6311:
        /* <DEDUP_REMOVED lines=14> */
.L_x_6318:
[----:B------:R-:W-:Y:S01]  /*143b40*/  IMAD.MOV.U32 R9, RZ, RZ, 0x3 ;  /* 0x00000003ff097424 */ /* 0x000fe200078e00ff */
[----:B------:R-:W-:Y:S06]  /*143b50*/  BRA `(.L_x_6320) ;  /* 0x0000000000187947 */ /* 0x000fec0003800000 */
.L_x_6317:
[----:B------:R-:W-:-:S13]  /*143b60*/  ISETP.NE.AND P0, PT, R8, 0x54, PT ;  /* 0x000000540800780c */ /* 0x000fda0003f05270 */
[----:B------:R-:W-:Y:S05]  /*143b70*/  @!P0 BRA `(.L_x_6320) ;  /* 0x0000000000108947 */ /* 0x000fea0003800000 */
[----:B------:R-:W-:Y:S01]  /*143b80*/  ISETP.NE.AND P0, PT, R8, 0x47, PT ;  /* 0x000000470800780c */ /* 0x000fe20003f05270 */
[----:B------:R-:W-:-:S12]  /*143b90*/  IMAD.MOV.U32 R9, RZ, RZ, 0x1 ;  /* 0x00000001ff097424 */ /* 0x000fd800078e00ff */
[----:B------:R-:W-:Y:S05]  /*143ba0*/  @!P0 BRA `(.L_x_6320) ;  /* 0x0000000000048947 */ /* 0x000fea0003800000 */
.L_x_6319:
[----:B------:R-:W-:-:S07]  /*143bb0*/  IMAD.MOV.U32 R9, RZ, RZ, 0x4 ;  /* 0x00000004ff097424 */ /* 0x000fce00078e00ff */
.L_x_6320:
[----:B------:R-:W-:Y:S05]  /*143bc0*/  BSYNC.RECONVERGENT B2 ;  /* 0x0000000000027941 */ /* 0x000fea0003800200 */
.L_x_6316:
[----:B------:R1:W-:Y:S01]  /*143bd0*/  STL.U8 [R10+0x1e], R9 ;  /* 0x00001e090a007387 */ /* 0x0003e20000100000 */
[C---:B------:R-:W-:Y:S02]  /*143be0*/  VIADD R8, R0.reuse, 0x3 ;  /* 0x0000000300087836 */ /* 0x040fe40000000000 */
[----:B------:R-:W-:-:S03]  /*143bf0*/  VIADD R0, R0, 0x4 ;  /* 0x0000000400007836 */ /* 0x000fc60000000000 */
[----:B------:R-:W-:-:S13]  /*143c00*/  ISETP.NE.AND P0, PT, R8, R11, PT ;  /* 0x0000000b0800720c */ /* 0x000fda0003f05270 */
[----:B-1----:R-:W-:Y:S05]  /*143c10*/  @P0 BRA `(.L_x_6321) ;  /* 0xfffffff800680947 */ /* 0x002fea000383ffff */
.L_x_6300:
[----:B------:R-:W-:Y:S05]  /*143c20*/  BSYNC.RECONVERGENT B0 ;  /* 0x0000000000007941 */ /* 0x000fea0003800200 */
.L_x_6299:
        /* <DEDUP_REMOVED lines=19> */
.L_x_6324:
[----:B------:R-:W-:Y:S01]  /*143d60*/  IMAD.MOV.U32 R10, RZ, RZ, 0x3 ;  /* 0x00000003ff0a7424 */ /* 0x000fe200078e00ff */
[----:B------:R-:W-:Y:S06]  /*143d70*/  BRA `(.L_x_6326) ;  /* 0x0000000000187947 */ /* 0x000fec0003800000 */
.L_x_6323:
[----:B------:R-:W-:-:S13]  /*143d80*/  ISETP.NE.AND P0, PT, R11, 0x54, PT ;  /* 0x000000540b00780c */ /* 0x000fda0003f05270 */
[----:B------:R-:W-:Y:S05]  /*143d90*/  @!P0 BRA `(.L_x_6326) ;  /* 0x0000000000108947 */ /* 0x000fea0003800000 */
[----:B------:R-:W-:Y:S01]  /*143da0*/  ISETP.NE.AND P0, PT, R11, 0x47, PT ;  /* 0x000000470b00780c */ /* 0x000fe20003f05270 */
[----:B------:R-:W-:-:S12]  /*143db0*/  IMAD.MOV.U32 R10, RZ, RZ, 0x1 ;  /* 0x00000001ff0a7424 */ /* 0x000fd800078e00ff */
[----:B------:R-:W-:Y:S05]  /*143dc0*/  @!P0 BRA `(.L_x_6326) ;  /* 0x0000000000048947 */ /* 0x000fea0003800000 */
.L_x_6325:
[----:B------:R-:W-:-:S07]  /*143dd0*/  IMAD.MOV.U32 R10, RZ, RZ, 0x4 ;  /* 0x00000004ff0a7424 */ /* 0x000fce00078e00ff */
.L_x_6326:
[----:B------:R-:W-:Y:S05]  /*143de0*/  BSYNC.RECONVERGENT B0 ;  /* 0x0000000000007941 */ /* 0x000fea0003800200 */
.L_x_6322:
        /* <DEDUP_REMOVED lines=18> */
.L_x_6329:
[----:B------:R-:W-:Y:S01]  /*143f10*/  IMAD.MOV.U32 R10, RZ, RZ, 0x3 ;  /* 0x00000003ff0a7424 */ /* 0x000fe200078e00ff */
[----:B------:R-:W-:Y:S06]  /*143f20*/  BRA `(.L_x_6331) ;  /* 0x0000000000187947 */ /* 0x000fec0003800000 */
.L_x_6328:
[----:B------:R-:W-:-:S13]  /*143f30*/  ISETP.NE.AND P0, PT, R11, 0x54, PT ;  /* 0x000000540b00780c */ /* 0x000fda0003f05270 */
[----:B------:R-:W-:Y:S05]  /*143f40*/  @!P0 BRA `(.L_x_6331) ;  /* 0x0000000000108947 */ /* 0x000fea0003800000 */
[----:B------:R-:W-:Y:S01]  /*143f50*/  ISETP.NE.AND P0, PT, R11, 0x47, PT ;  /* 0x000000470b00780c */ /* 0x000fe20003f05270 */
[----:B------:R-:W-:-:S12]  /*143f60*/  IMAD.MOV.U32 R10, RZ, RZ, 0x1 ;  /* 0x00000001ff0a7424 */ /* 0x000fd800078e00ff */
[----:B------:R-:W-:Y:S05]  /*143f70*/  @!P0 BRA `(.L_x_6331) ;  /* 0x0000000000048947 */ /* 0x000fea0003800000 */
.L_x_6330:
[----:B------:R-:W-:-:S07]  /*143f80*/  IMAD.MOV.U32 R10, RZ, RZ, 0x4 ;  /* 0x00000004ff0a7424 */ /* 0x000fce00078e00ff */
.L_x_6331:
[----:B------:R-:W-:Y:S05]  /*143f90*/  BSYNC.RECONVERGENT B0 ;  /* 0x0000000000007941 */ /* 0x000fea0003800200 */
.L_x_6327:
        /* <DEDUP_REMOVED lines=16> */
.L_x_6334:
[----:B------:R-:W-:Y:S01]  /*1440a0*/  IMAD.MOV.U32 R3, RZ, RZ, 0x3 ;  /* 0x00000003ff037424 */ /* 0x000fe200078e00ff */
[----:B------:R-:W-:Y:S06]  /*1440b0*/  BRA `(.L_x_6336) ;  /* 0x0000000000187947 */ /* 0x000fec0003800000 */
.L_x_6333:
[----:B------:R-:W-:-:S13]  /*1440c0*/  ISETP.NE.AND P0, PT, R8, 0x54, PT ;  /* 0x000000540800780c */ /* 0x000fda0003f05270 */
[----:B------:R-:W-:Y:S05]  /*1440d0*/  @!P0 BRA `(.L_x_6336) ;  /* 0x0000000000108947 */ /* 0x000fea0003800000 */
[----:B------:R-:W-:Y:S01]  /*1440e0*/  ISETP.NE.AND P0, PT, R8, 0x47, PT ;  /* 0x000000470800780c */ /* 0x000fe20003f05270 */
[----:B------:R-:W-:-:S12]  /*1440f0*/  IMAD.MOV.U32 R3, RZ, RZ, 0x1 ;  /* 0x00000001ff037424 */ /* 0x000fd800078e00ff */
[----:B------:R-:W-:Y:S05]  /*144100*/  @!P0 BRA `(.L_x_6336) ;  /* 0x0000000000048947 */ /* 0x000fea0003800000 */
.L_x_6335:
[----:B------:R-:W-:-:S07]  /*144110*/  IMAD.MOV.U32 R3, RZ, RZ, 0x4 ;  /* 0x00000004ff037424 */ /* 0x000fce00078e00ff */
.L_x_6336:
[----:B------:R-:W-:Y:S05]  /*144120*/  BSYNC.RECONVERGENT B0 ;  /* 0x0000000000007941 */ /* 0x000fea0003800200 */
.L_x_6332:
[----:B------:R1:W-:Y:S01]  /*144130*/  STL.U8 [R0+0x1d], R3 ;  /* 0x00001d0300007387 */ /* 0x0003e20000100000 */
[----:B------:R-:W-:Y:S05]  /*144140*/  BRA `(.L_x_6298) ;  /* 0x0000000c00147947 */ /* 0x000fea0003800000 */
.L_x_6297:
[----:B-----5:R-:W-:-:S13]  /*144150*/  ISETP.GE.AND P0, PT, R30, 0x1, PT ;  /* 0x000000011e00780c */ /* 0x020fda0003f06270 */
[----:B------:R-:W-:Y:S05]  /*144160*/  @!P0 BRA `(.L_x_6298) ;  /* 0x0000000c000c8947 */ /* 0x000fea0003800000 */
[----:B-12---:R-:W-:Y:S01]  /*144170*/  VIADD R0, R30, 0xffffffff ;  /* 0xffffffff1e007836 */ /* 0x006fe20000000000 */
[----:B------:R-:W-:Y:S02]  /*144180*/  R2UR UR6, R212 ;  /* 0x00000000d40672ca */ /* 0x000fe400000e0000 */
[----:B------:R-:W-:Y:S02]  /*144190*/  R2UR UR7, R213 ;  /* 0x00000000d50772ca */ /* 0x000fe400000e0000 */
[----:B------:R-:W-:Y:S01]  /*1441a0*/  ISETP.GE.U32.AND P0, PT, R0, 0x3, PT ;  /* 0x000000030000780c */ /* 0x000fe20003f06070 */
[----:B------:R-:W-:Y:S01]  /*1441b0*/  BSSY.RECONVERGENT B0, `(.L_x_6337) ;  /* 0x000006d000007945 */ /* 0x000fe20003800200 */
[----:B------:R-:W-:Y:S01]  /*1441c0*/  LOP3.LUT R3, R30, 0x3, RZ, 0xc0, !PT ;  /* 0x000000031e037812 */ /* 0x000fe200078ec0ff */
[----:B------:R-:W-:-:S08]  /*1441d0*/  IMAD.MOV.U32 R0, RZ, RZ, 0x1 ;  /* 0x00000001ff007424 */ /* 0x000fd000078e00ff */
[----:B------:R1:W5:Y:S02]  /*1441e0*/  LDG.E R12, desc[UR6][R36.64] ;  /* 0x00000006240c7981 */ /* 0x000364000c1e1900 */
[----:B------:R-:W-:Y:S05]  /*1441f0*/  @!P0 BRA `(.L_x_6338) ;  /* 0x0000000400a08947 */ /* 0x000fea0003800000 */
[----:B------:R-:W-:Y:S01]  /*144200*/  LOP3.LUT R11, R30, 0x7ffffffc, RZ, 0xc0, !PT ;  /* 0x7ffffffc1e0b7812 */ /* 0x000fe200078ec0ff */
[----:B------:R-:W-:-:S07]  /*144210*/  IMAD.MOV.U32 R0, RZ, RZ, 0x1 ;  /* 0x00000001ff007424 */ /* 0x000fce00078e00ff */
.L_x_6359:
        /* <DEDUP_REMOVED lines=17> */
.L_x_6340:
[----:B------:R-:W-:Y:S01]  /*144330*/  ISETP.NE.AND P0, PT, R10, 0x47, PT ;  /* 0x000000470a00780c */ /* 0x000fe20003f05270 */
[----:B------:R-:W-:-:S12]  /*144340*/  IMAD.MOV.U32 R13, RZ, RZ, 0x2 ;  /* 0x00000002ff0d7424 */ /* 0x000fd800078e00ff */
[----:B------:R-:W-:Y:S05]  /*144350*/  @!P0 BRA `(.L_x_6341) ;  /* 0x0000000000148947 */ /* 0x000fea0003800000 */
[----:B------:R-:W-:-:S13]  /*144360*/  ISETP.NE.AND P0, PT, R10, 0x54, PT ;  /* 0x000000540a00780c */ /* 0x000fda0003f05270 */
[----:B------:R-:W-:Y:S05]  /*144370*/  @!P0 BRA `(.L_x_6343) ;  /* 0x0000000000088947 */ /* 0x000fea0003800000 */
.L_x_6342:
[----:B------:R-:W-:Y:S01]  /*144380*/  IMAD.MOV.U32 R13, RZ, RZ, 0x4 ;  /* 0x00000004ff0d7424 */ /* 0x000fe200078e00ff */
[----:B------:R-:W-:Y:S06]  /*144390*/  BRA `(.L_x_6341) ;  /* 0x0000000000047947 */ /* 0x000fec0003800000 */
.L_x_6343:
[----:B------:R-:W-:-:S07]  /*1443a0*/  IMAD.MOV.U32 R13, RZ, RZ, 0x3 ;  /* 0x00000003ff0d7424 */ /* 0x000fce00078e00ff */
.L_x_6341:
[----:B------:R-:W-:Y:S05]  /*1443b0*/  BSYNC.RECONVERGENT B2 ;  /* 0x0000000000027941 */ /* 0x000fea0003800200 */
.L_x_6339:
[----:B------:R-:W-:Y:S01]  /*1443c0*/  R2UR UR6, R212 ;  /* 0x00000000d40672ca */ /* 0x000fe200000e0000 */
[----:B------:R-:W-:Y:S01]  /*1443d0*/  VIADD R10, R1, 0x86 ;  /* 0x00000086010a7836 */ /* 0x000fe20000000000 */
        /* <DEDUP_REMOVED lines=14> */
.L_x_6345:
[----:B------:R-:W-:-:S13]  /*1444c0*/  ISETP.NE.AND P0, PT, R19, 0x47, PT ;  /* 0x000000471300780c */ /* 0x000fda0003f05270 */
[----:B------:R-:W-:Y:S05]  /*1444d0*/  @!P0 BRA `(.L_x_6348) ;  /* 0x0000000000148947 */ /* 0x000fea0003800000 */
[----:B------:R-:W-:Y:S01]  /*1444e0*/  ISETP.NE.AND P0, PT, R19, 0x54, PT ;  /* 0x000000541300780c */ /* 0x000fe20003f05270 */
[----:B------:R-:W-:-:S12]  /*1444f0*/  IMAD.MOV.U32 R13, RZ, RZ, 0x3 ;  /* 0x00000003ff0d7424 */ /* 0x000fd800078e00ff */
[----:B------:R-:W-:Y:S05]  /*144500*/  @!P0 BRA `(.L_x_6346) ;  /* 0x00000000000c8947 */ /* 0x000fea0003800000 */
.L_x_6347:
[----:B------:R-:W-:Y:S01]  /*144510*/  IMAD.MOV.U32 R13, RZ, RZ, 0x4 ;  /* 0x00000004ff0d7424 */ /* 0x000fe200078e00ff */
[----:B------:R-:W-:Y:S06]  /*144520*/  BRA `(.L_x_6346) ;  /* 0x0000000000047947 */ /* 0x000fec0003800000 */
.L_x_6348:
[----:B------:R-:W-:-:S07]  /*144530*/  IMAD.MOV.U32 R13, RZ, RZ, 0x2 ;  /* 0x00000002ff0d7424 */ /* 0x000fce00078e00ff */
.L_x_6346:
[----:B------:R-:W-:Y:S05]  /*144540*/  BSYNC.RECONVERGENT B2 ;  /* 0x0000000000027941 */ /* 0x000fea0003800200 */
.L_x_6344:
        /* <DEDUP_REMOVED lines=14> */
.L_x_6350:
[----:B------:R-:W-:-:S13]  /*144630*/  ISETP.NE.AND P0, PT, R19, 0x47, PT ;  /* 0x000000471300780c */ /* 0x000fda0003f05270 */
[----:B------:R-:W-:Y:S05]  /*144640*/  @!P0 BRA `(.L_x_6353) ;  /* 0x0000000000148947 */ /* 0x000fea0003800000 */
[----:B------:R-:W-:Y:S01]  /*144650*/  ISETP.NE.AND P0, PT, R19, 0x54, PT ;  /* 0x000000541300780c */ /* 0x000fe20003f05270 */
[----:B------:R-:W-:-:S12]  /*144660*/  IMAD.MOV.U32 R13, RZ, RZ, 0x3 ;  /* 0x00000003ff0d7424 */ /* 0x000fd800078e00ff */
[----:B------:R-:W-:Y:S05]  /*144670*/  @!P0 BRA `(.L_x_6351) ;  /* 0x00000000000c8947 */ /* 0x000fea0003800000 */
.L_x_6352:
[----:B------:R-:W-:Y:S01]  /*144680*/  IMAD.MOV.U32 R13, RZ, RZ, 0x4 ;  /* 0x00000004ff0d7424 */ /* 0x000fe200078e00ff */
[----:B------:R-:W-:Y:S06]  /*144690*/  BRA `(.L_x_6351) ;  /* 0x0000000000047947 */ /* 0x000fec0003800000 */
.L_x_6353:
[----:B------:R-:W-:-:S07]  /*1446a0*/  IMAD.MOV.U32 R13, RZ, RZ, 0x2 ;  /* 0x00000002ff0d7424 */ /* 0x000fce00078e00ff */
.L_x_6351:
[----:B------:R-:W-:Y:S05]  /*1446b0*/  BSYNC.RECONVERGENT B2 ;  /* 0x0000000000027941 */ /* 0x000fea0003800200 */
.L_x_6349:
        /* <DEDUP_REMOVED lines=14> */
.L_x_6355:
[----:B------:R-:W-:-:S13]  /*1447a0*/  ISETP.NE.AND P0, PT, R8, 0x47, PT ;  /* 0x000000470800780c */ /* 0x000fda0003f05270 */
[----:B------:R-:W-:Y:S05]  /*1447b0*/  @!P0 BRA `(.L_x_6358) ;  /* 0x0000000000148947 */ /* 0x000fea0003800000 */
[----:B------:R-:W-:Y:S01]  /*1447c0*/  ISETP.NE.AND P0, PT, R8, 0x54, PT ;  /* 0x000000540800780c */ /* 0x000fe20003f05270 */
[----:B------:R-:W-:-:S12]  /*1447d0*/  IMAD.MOV.U32 R9, RZ, RZ, 0x3 ;  /* 0x00000003ff097424 */ /* 0x000fd800078e00ff */
[----:B------:R-:W-:Y:S05]  /*1447e0*/  @!P0 BRA `(.L_x_6356) ;  /* 0x00000000000c8947 */ /* 0x000fea0003800000 */
.L_x_6357:
[----:B------:R-:W-:Y:S01]  /*1447f0*/  IMAD.MOV.U32 R9, RZ, RZ, 0x4 ;  /* 0x00000004ff097424 */ /* 0x000fe200078e00ff */
[----:B------:R-:W-:Y:S06]  /*144800*/  BRA `(.L_x_6356) ;  /* 0x0000000000047947 */ /* 0x000fec0003800000 */
.L_x_6358:
[----:B------:R-:W-:-:S07]  /*144810*/  IMAD.MOV.U32 R9, RZ, RZ, 0x2 ;  /* 0x00000002ff097424 */ /* 0x000fce00078e00ff */
.L_x_6356:
[----:B------:R-:W-:Y:S05]  /*144820*/  BSYNC.RECONVERGENT B2 ;  /* 0x0000000000027941 */ /* 0x000fea0003800200 */
.L_x_6354:
[----:B------:R2:W-:Y:S01]  /*144830*/  STL.U8 [R10+0x1e], R9 ;  /* 0x00001e090a007387 */ /* 0x0005e20000100000 */
[C---:B------:R-:W-:Y:S02]  /*144840*/  VIADD R8, R0.reuse, 0x3 ;  /* 0x0000000300087836 */ /* 0x040fe40000000000 */
[----:B------:R-:W-:-:S03]  /*144850*/  VIADD R0, R0, 0x4 ;  /* 0x0000000400007836 */ /* 0x000fc60000000000 */
[----:B------:R-:W-:-:S13]  /*144860*/  ISETP.NE.AND P0, PT, R8, R11, PT ;  /* 0x0000000b0800720c */ /* 0x000fda0003f05270 */
[----:B--2---:R-:W-:Y:S05]  /*144870*/  @P0 BRA `(.L_x_6359) ;  /* 0xfffffff800680947 */ /* 0x004fea000383ffff */
.L_x_6338:
[----:B------:R-:W-:Y:S05]  /*144880*/  BSYNC.RECONVERGENT B0 ;  /* 0x0000000000007941 */ /* 0x000fea0003800200 */
.L_x_6337:
        /* <DEDUP_REMOVED lines=19> */
.L_x_6361:
[----:B------:R-:W-:-:S13]  /*1449c0*/  ISETP.NE.AND P0, PT, R11, 0x47, PT ;  /* 0x000000470b00780c */ /* 0x000fda0003f05270 */
[----:B------:R-:W-:Y:S05]  /*1449d0*/  @!P0 BRA `(.L_x_6364) ;  /* 0x0000000000148947 */ /* 0x000fea0003800000 */
[----:B------:R-:W-:Y:S01]  /*1449e0*/  ISETP.NE.AND P0, PT, R11, 0x54, PT ;  /* 0x000000540b00780c */ /* 0x000fe20003f05270 */
[----:B------:R-:W-:-:S12]  /*1449f0*/  IMAD.MOV.U32 R10, RZ, RZ, 0x3 ;  /* 0x00000003ff0a7424 */ /* 0x000fd800078e00ff */
[----:B------:R-:W-:Y:S05]  /*144a00*/  @!P0 BRA `(.L_x_6362) ;  /* 0x00000000000c8947 */ /* 0x000fea0003800000 */
.L_x_6363:
[----:B------:R-:W-:Y:S01]  /*144a10*/  IMAD.MOV.U32 R10, RZ, RZ, 0x4 ;  /* 0x00000004ff0a7424 */ /* 0x000fe200078e00ff */
[----:B------:R-:W-:Y:S06]  /*144a20*/  BRA `(.L_x_6362) ;  /* 0x0000000000047947 */ /* 0x000fec0003800000 */
.L_x_6364:
[----:B------:R-:W-:-:S07]  /*144a30*/  IMAD.MOV.U32 R10, RZ, RZ, 0x2 ;  /* 0x00000002ff0a7424 */ /* 0x000fce00078e00ff */
.L_x_6362:
[----:B------:R-:W-:Y:S05]  /*144a40*/  BSYNC.RECONVERGENT B0 ;  /* 0x0000000000007941 */ /* 0x000fea0003800200 */
.L_x_6360:
        /* <DEDUP_REMOVED lines=18> */
.L_x_6366:
[----:B------:R-:W-:-:S13]  /*144b70*/  ISETP.NE.AND P0, PT, R11, 0x47, PT ;  /* 0x000000470b00780c */ /* 0x000fda0003f05270 */
[----:B------:R-:W-:Y:S05]  /*144b80*/  @!P0 BRA `(.L_x_6369) ;  /* 0x0000000000148947 */ /* 0x000fea0003800000 */
[----:B------:R-:W-:Y:S01]  /*144b90*/  ISETP.NE.AND P0, PT, R11, 0x54, PT ;  /* 0x000000540b00780c */ /* 0x000fe20003f05270 */
[----:B---3--:R-:W-:-:S12]  /*144ba0*/  IMAD.MOV.U32 R10, RZ, RZ, 0x3 ;  /* 0x00000003ff0a7424 */ /* 0x008fd800078e00ff */
[----:B------:R-:W-:Y:S05]  /*144bb0*/  @!P0 BRA `(.L_x_6367) ;  /* 0x00000000000c8947 */ /* 0x000fea0003800000 */
.L_x_6368:
[----:B------:R-:W-:Y:S01]  /*144bc0*/  IMAD.MOV.U32 R10, RZ, RZ, 0x4 ;  /* 0x00000004ff0a7424 */ /* 0x000fe200078e00ff */
[----:B------:R-:W-:Y:S06]  /*144bd0*/  BRA `(.L_x_6367) ;  /* 0x0000000000047947 */ /* 0x000fec0003800000 */
.L_x_6369:
[----:B---3--:R-:W-:-:S07]  /*144be0*/  IMAD.MOV.U32 R10, RZ, RZ, 0x2 ;  /* 0x00000002ff0a7424 */ /* 0x008fce00078e00ff */
.L_x_6367:
[----:B------:R-:W-:Y:S05]  /*144bf0*/  BSYNC.RECONVERGENT B0 ;  /* 0x0000000000007941 */ /* 0x000fea0003800200 */
.L_x_6365:
        /* <DEDUP_REMOVED lines=16> */
.L_x_6371:
[----:B------:R-:W-:-:S13]  /*144d00*/  ISETP.NE.AND P0, PT, R8, 0x47, PT ;  /* 0x000000470800780c */ /* 0x000fda0003f05270 */
[----:B------:R-:W-:Y:S05]  /*144d10*/  @!P0 BRA `(.L_x_6374) ;  /* 0x0000000000148947 */ /* 0x000fea0003800000 */
[----:B------:R-:W-:Y:S01]  /*144d20*/  ISETP.NE.AND P0, PT, R8, 0x54, PT ;  /* 0x000000540800780c */ /* 0x000fe20003f05270 */
[----:B------:R-:W-:-:S12]  /*144d30*/  IMAD.MOV.U32 R3, RZ, RZ, 0x3 ;  /* 0x00000003ff037424 */ /* 0x000fd800078e00ff */
[----:B------:R-:W-:Y:S05]  /*144d40*/  @!P0 BRA `(.L_x_6372) ;  /* 0x00000000000c8947 */ /* 0x000fea0003800000 */
.L_x_6373:
[----:B------:R-:W-:Y:S01]  /*144d50*/  IMAD.MOV.U32 R3, RZ, RZ, 0x4 ;  /* 0x00000004ff037424 */ /* 0x000fe200078e00ff */
[----:B------:R-:W-:Y:S06]  /*144d60*/  BRA `(.L_x_6372) ;  /* 0x0000000000047947 */ /* 0x000fec0003800000 */
.L_x_6374:
[----:B------:R-:W-:-:S07]  /*144d70*/  IMAD.MOV.U32 R3, RZ, RZ, 0x2 ;  /* 0x00000002ff037424 */ /* 0x000fce00078e00ff */
.L_x_6372:
[----:B------:R-:W-:Y:S05]  /*144d80*/  BSYNC.RECONVERGENT B0 ;  /* 0x0000000000007941 */ /* 0x000fea0003800200 */
.L_x_6370:
[----:B------:R4:W-:Y:S02]  /*144d90*/  STL.U8 [R0+0x1d], R3 ;  /* 0x00001d0300007387 */ /* 0x0009e40000100000 */
.L_x_6298:
[----:B------:R-:W-:Y:S05]  /*144da0*/  BSYNC.RECONVERGENT B1 ;  /* 0x0000000000017941 */ /* 0x000fea0003800200 */
.L_x_6296:
        /* <DEDUP_REMOVED lines=8> */
[----:B------:R-:W-:-:S02]  /*144e30*/  IMAD.MOV.U32 R22, RZ, RZ, 0x0 ;  /* 0x00000000ff167424 */ /* 0x000fc400078e00ff */
[----:B------:R-:W-:Y:S01]  /*144e40*/  IMAD.MOV.U32 R23, RZ, RZ, -0x100000 ;  /* 0xfff00000ff177424 */ /* 0x000fe200078e00ff */
[----:B------:R-:W-:Y:S01]  /*144e50*/  STL.U8 [R1+0xa1], R0 ;  /* 0x0000a10001007387 */ /* 0x000fe20000100000 */
[----:B------:R-:W-:-:S03]  /*144e60*/  IMAD R225, R4, 0x4e2, -R225 ;  /* 0x000004e204e17824 */ /* 0x000fc600078e0ae1 */
[----:B------:R-:W-:Y:S01]  /*144e70*/  STL.U8 [R8+0x1], R0 ;  /* 0x0000010008007387 */ /* 0x000fe20000100000 */
[----:B-1----:R-:W-:-:S03]  /*144e80*/  IMAD.MOV.U32 R3, RZ, RZ, RZ ;  /* 0x000000ffff037224 */ /* 0x002fc600078e00ff */
[----:B------:R1:W-:Y:S02]  /*144e90*/  STL.U8 [R1+0x86], R0 ;  /* 0x0000860001007387 */ /* 0x0003e40000100000 */
[----:B-1----:R-:W-:Y:S01]  /*144ea0*/  IMAD.MOV.U32 R0, RZ, RZ, RZ ;  /* 0x000000ffff007224 */ /* 0x002fe200078e00ff */
[----:B------:R-:W-:Y:S06]  /*144eb0*/  @!P0 BRA `(.L_x_6376) ;  /* 0x0000006c00208947 */ /* 0x000fec0003800000 */
[C---:B------:R-:W-:Y:S01]  /*144ec0*/  VIADD R0, R30.reuse, 0xffffffff ;  /* 0xffffffff1e007836 */ /* 0x040fe20000000000 */
[----:B------:R-:W-:Y:S01]  /*144ed0*/  BSSY.RECONVERGENT B0, `(.L_x_6377) ;  /* 0x00000c0000007945 */ /* 0x000fe20003800200 */
[----:B------:R-:W-:Y:S01]  /*144ee0*/  LOP3.LUT R3, R30, 0x7ffffffc, RZ, 0xc0, !PT ;  /* 0x7ffffffc1e037812 */ /* 0x000fe200078ec0ff */
[----:B------:R-:W-:Y:S02]  /*144ef0*/  IMAD.MOV.U32 R8, RZ, RZ, 0x1 ;  /* 0x00000001ff087424 */ /* 0x000fe400078e00ff */
[----:B------:R-:W-:Y:S02]  /*144f00*/  ISETP.GE.U32.AND P0, PT, R0, 0x3, PT ;  /* 0x000000030000780c */ /* 0x000fe40003f06070 */
[----:B------:R-:W-:-:S11]  /*144f10*/  LOP3.LUT R0, R30, 0x3, RZ, 0xc0, !PT ;  /* 0x000000031e007812 */ /* 0x000fd600078ec0ff */
.L_x_6384:
[----:B------:R-:W-:Y:S01]  /*144f20*/  ISETP.GE.AND P1, PT, R30, 0x1, PT ;  /* 0x000000011e00780c */ /* 0x000fe20003f26270 */
[----:B------:R-:W-:-:S12]  /*144f30*/  BSSY.RECONVERGENT B1, `(.L_x_6378) ;  /* 0x00000b6000017945 */ /* 0x000fd80003800200 */
[----:B-1----:R-:W-:Y:S05]  /*144f40*/  @!P1 BRA `(.L_x_6379) ;  /* 0x0000000800d09947 */ /* 0x002fea0003800000 */
[----:B------:R-:W-:-:S04]  /*144f50*/  VIADD R9, R1, 0x86 ;  /* 0x0000008601097836 */ /* 0x000fc80000000000 */
        /* <DEDUP_REMOVED lines=9> */
.L_x_6383:
[----:B------:R-:W-:-:S04]  /*144ff0*/  VIADD R10, R1, 0x86 ;  /* 0x00000086010a7836 */ /* 0x000fc80000000000 */
[----:B------:R-:W-:Y:S02]  /*145000*/  IMAD.IADD R22, R10, 0x1, R40 ;  /* 0x000000010a167824 */ /* 0x000fe400078e0228 */
[----:B------:R-:W1:Y:S03]  /*145010*/  LDC.64 R10, c[0x0][0x428] ;  /* 0x00010a00ff0a7b82 */ /* 0x000e660000000a00 */
[----:B------:R-:W2:Y:S04]  /*145020*/  LDL.S8 R23, [R22+0x1b] ;  /* 0x00001b0016177983 */ /* 0x000ea80000100200 */
[----:B------:R-:W3:Y:S04]  /*145030*/  LDL.S8 R12, [R22+0x1c] ;  /* 0x00001c00160c7983 */ /* 0x000ee80000100200 */
[----:B------:R-:W4:Y:S04]  /*145040*/  LDL.S8 R13, [R22+0x1d] ;  /* 0x00001d00160d7983 */ /* 0x000f280000100200 */
[----:B------:R-:W5:Y:S01]  /*145050*/  LDL.S8 R22, [R22+0x1e] ;  /* 0x00001e0016167983 */ /* 0x000f620000100200 */
[----:B--2---:R-:W-:-:S02]  /*145060*/  IMAD.IADD R23, R9, 0x1, R23 ;  /* 0x0000000109177824 */ /* 0x004fc400078e0217 */
[----:B---3--:R-:W-:-:S03]  /*145070*/  IMAD.IADD R12, R9, 0x1, R12 ;  /* 0x00000001090c7824 */ /* 0x008fc600078e020c */
[----:B------:R-:W-:Y:S01]  /*145080*/  ISETP.NE.AND P1, PT, R23, 0x3, PT ;  /* 0x000000031700780c */ /* 0x000fe20003f25270 */
[----:B----4-:R-:W-:Y:S01]  /*145090*/  IMAD.IADD R13, R9, 0x1, R13 ;  /* 0x00000001090d7824 */ /* 0x010fe200078e020d */
[----:B------:R-:W-:Y:S01]  /*1450a0*/  ISETP.NE.AND P2, PT, R12, 0x3, PT ;  /* 0x000000030c00780c */ /* 0x000fe20003f45270 */
[----:B------:R-:W-:-:S03]  /*1450b0*/  IMAD.IADD R12, R19, 0x1, R40 ;  /* 0x00000001130c7824 */ /* 0x000fc600078e0228 */
[----:B------:R-:W-:Y:S01]  /*1450c0*/  ISETP.NE.AND P3, PT, R13, 0x3, PT ;  /* 0x000000030d00780c */ /* 0x000fe20003f65270 */
[----:B-1----:R-:W-:-:S04]  /*1450d0*/  IMAD.WIDE R10, R12, 0x8, R10 ;  /* 0x000000080c0a7825 */ /* 0x002fc800078e020a */
[----:B-----5:R-:W-:Y:S02]  /*1450e0*/  IMAD.IADD R22, R9, 0x1, R22 ;  /* 0x0000000109167824 */ /* 0x020fe400078e0216 */
        /* <DEDUP_REMOVED lines=22> */
[C---:B------:R-:W-:Y:S01]  /*145250*/  @P3 R2UR UR17, R213.reuse ;  /* 0x00000000d51132ca */ /* 0x040fe200000e0000 */
[----:B------:R3:W-:Y:S01]  /*145260*/  @P2 STG.E.64 desc[UR10][R10.64+0x8], R24 ;  /* 0x000008180a002986 */ /* 0x0007e2000c101b0a */
[C---:B------:R-:W-:Y:S02]  /*145270*/  @P4 R2UR UR18, R212.reuse ;  /* 0x00000000d41242ca */ /* 0x040fe400000e0000 */
[C---:B------:R-:W-:Y:S01]  /*145280*/  @P4 R2UR UR19, R213.reuse ;  /* 0x00000000d51342ca */ /* 0x040fe200000e0000 */
[----:B------:R4:W-:Y:S01]  /*145290*/  @P2 STG.E.64 desc[UR12][R10.64+0x1390], R38 ;  /* 0x001390260a002986 */ /* 0x0009e2000c101b0c */
[C---:B------:R-:W-:Y:S01]  /*1452a0*/  @P4 R2UR UR20, R212.reuse ;  /* 0x00000000d41442ca */ /* 0x040fe200000e0000 */
[----:B-1----:R-:W-:Y:S01]  /*1452b0*/  @P3 IMAD.MOV.U32 R12, RZ, RZ, 0x0 ;  /* 0x00000000ff0c3424 */ /* 0x002fe200078e00ff */
[C---:B------:R-:W-:Y:S01]  /*1452c0*/  @P4 R2UR UR21, R213.reuse ;  /* 0x00000000d51542ca */ /* 0x040fe200000e0000 */
[----:B------:R-:W-:Y:S01]  /*1452d0*/  @P3 IMAD.MOV.U32 R13, RZ, RZ, 0x7ff00000 ;  /* 0x7ff00000ff0d3424 */ /* 0x000fe200078e00ff */
[C---:B------:R-:W-:Y:S01]  /*1452e0*/  @!P1 R2UR UR8, R212.reuse ;  /* 0x00000000d40892ca */ /* 0x040fe200000e0000 */
[----:B--2---:R-:W-:Y:S01]  /*1452f0*/  @P3 IMAD.MOV.U32 R22, RZ, RZ, 0x0 ;  /* 0x00000000ff163424 */ /* 0x004fe200078e00ff */
[C---:B------:R-:W-:Y:S01]  /*145300*/  @!P1 R2UR UR9, R213.reuse ;  /* 0x00000000d50992ca */ /* 0x040fe200000e0000 */
[----:B------:R-:W-:Y:S01]  /*145310*/  @P3 IMAD.MOV.U32 R23, RZ, RZ, -0x40100000 ;  /* 0xbff00000ff173424 */ /* 0x000fe200078e00ff */
[----:B------:R1:W-:Y:S01]  /*145320*/  @P3 STG.E.64 desc[UR14][R10.64+0x10], R12 ;  /* 0x0000100c0a003986 */ /* 0x0003e2000c101b0e */
[----:B---3--:R-:W-:Y:S01]  /*145330*/  @P4 IMAD.MOV.U32 R24, RZ, RZ, 0x0 ;  /* 0x00000000ff184424 */ /* 0x008fe200078e00ff */
[C---:B------:R-:W-:Y:S01]  /*145340*/  @!P2 R2UR UR12, R212.reuse ;  /* 0x00000000d40ca2ca */ /* 0x040fe200000e0000 */
[----:B------:R-:W-:Y:S01]  /*145350*/  @P4 IMAD.MOV.U32 R25, RZ, RZ, 0x7ff00000 ;  /* 0x7ff00000ff194424 */ /* 0x000fe200078e00ff */
[----:B------:R2:W-:Y:S01]  /*145360*/  @P3 STG.E.64 desc[UR16][R10.64+0x1398], R22 ;  /* 0x001398160a003986 */ /* 0x0005e2000c101b10 */
[----:B----4-:R-:W-:Y:S01]  /*145370*/  @P4 IMAD.MOV.U32 R38, RZ, RZ, 0x0 ;  /* 0x00000000ff264424 */ /* 0x010fe200078e00ff */
[----:B------:R-:W-:Y:S01]  /*145380*/  @!P2 R2UR UR13, R213 ;  /* 0x00000000d50da2ca */ /* 0x000fe200000e0000 */
[----:B------:R-:W-:Y:S01]  /*145390*/  @P4 IMAD.MOV.U32 R39, RZ, RZ, -0x40100000 ;  /* 0xbff00000ff274424 */ /* 0x000fe200078e00ff */
[----:B------:R3:W-:Y:S01]  /*1453a0*/  @P4 STG.E.64 desc[UR18][R10.64+0x18], R24 ;  /* 0x000018180a004986 */ /* 0x0007e2000c101b12 */
[----:B------:R-:W-:-:S02]  /*1453b0*/  @!P3 R2UR UR16, R212 ;  /* 0x00000000d410b2ca */ /* 0x000fc400000e0000 */
[C---:B------:R-:W-:Y:S01]  /*1453c0*/  @!P3 R2UR UR17, R213.reuse ;  /* 0x00000000d511b2ca */ /* 0x040fe200000e0000 */
[----:B------:R-:W-:Y:S01]  /*1453d0*/  @P4 STG.E.64 desc[UR20][R10.64+0x13a0], R38 ;  /* 0x0013a0260a004986 */ /* 0x000fe2000c101b14 */
[C---:B------:R-:W-:Y:S01]  /*1453e0*/  @!P4 R2UR UR20, R212.reuse ;  /* 0x00000000d414c2ca */ /* 0x040fe200000e0000 */
[----:B-1----:R-:W-:Y:S01]  /*1453f0*/  @!P1 IMAD.MOV.U32 R12, RZ, RZ, 0x0 ;  /* 0x00000000ff0c9424 */ /* 0x002fe200078e00ff */
[C---:B------:R-:W-:Y:S01]  /*145400*/  @!P4 R2UR UR21, R213.reuse ;  /* 0x00000000d515c2ca */ /* 0x040fe200000e0000 */
[----:B------:R-:W-:Y:S01]  /*145410*/  @!P1 IMAD.MOV.U32 R13, RZ, RZ, -0x3f56d000 ;  /* 0xc0a93000ff0d9424 */ /* 0x000fe200078e00ff */
[C---:B------:R-:W-:Y:S01]  /*145420*/  @!P1 R2UR UR6, R212.reuse ;  /* 0x00000000d40692ca */ /* 0x040fe200000e0000 */
[----:B--2---:R-:W-:Y:S01]  /*145430*/  @!P2 IMAD.MOV.U32 R22, RZ, RZ, 0x0 ;  /* 0x00000000ff16a424 */ /* 0x004fe200078e00ff */
[C---:B------:R-:W-:Y:S01]  /*145440*/  @!P1 R2UR UR7, R213.reuse ;  /* 0x00000000d50792ca */ /* 0x040fe200000e0000 */
[----:B------:R-:W-:Y:S01]  /*145450*/  @!P2 IMAD.MOV.U32 R23, RZ, RZ, -0x3f56d000 ;  /* 0xc0a93000ff17a424 */ /* 0x000fe200078e00ff */
[C---:B------:R-:W-:Y:S01]  /*145460*/  @!P2 R2UR UR10, R212.reuse ;  /* 0x00000000d40aa2ca */ /* 0x040fe200000e0000 */
[----:B---3--:R-:W-:Y:S01]  /*145470*/  @!P3 IMAD.MOV.U32 R24, RZ, RZ, 0x0 ;  /* 0x00000000ff18b424 */ /* 0x008fe200078e00ff */
[C---:B------:R-:W-:Y:S01]  /*145480*/  @!P2 R2UR UR11, R213.reuse ;  /* 0x00000000d50ba2ca */ /* 0x040fe200000e0000 */
[----:B------:R-:W-:Y:S01]  /*145490*/  @!P3 IMAD.MOV.U32 R25, RZ, RZ, -0x3f56d000 ;  /* 0xc0a93000ff19b424 */ /* 0x000fe200078e00ff */
[C---:B------:R-:W-:Y:S01]  /*1454a0*/  @!P3 R2UR UR14, R212.reuse ;  /* 0x00000000d40eb2ca */ /* 0x040fe200000e0000 */
[----:B------:R-:W-:Y:S01]  /*1454b0*/  @!P4 IMAD.MOV.U32 R38, RZ, RZ, 0x0 ;  /* 0x00000000ff26c424 */ /* 0x000fe200078e00ff */
[C---:B------:R-:W-:Y:S01]  /*1454c0*/  @!P3 R2UR UR15, R213.reuse ;  /* 0x00000000d50fb2ca */ /* 0x040fe200000e0000 */
[----:B------:R-:W-:Y:S01]  /*1454d0*/  @!P4 IMAD.MOV.U32 R39, RZ, RZ, -0x3f56d000 ;  /* 0xc0a93000ff27c424 */ /* 0x000fe200078e00ff */
[----:B------:R-:W-:Y:S01]  /*1454e0*/  @!P4 R2UR UR18, R212 ;  /* 0x00000000d412c2ca */ /* 0x000fe200000e0000 */
[----:B------:R-:W-:Y:S01]  /*1454f0*/  @!P1 STG.E.64 desc[UR8][R10.64+0x1388], R12 ;  /* 0x0013880c0a009986 */ /* 0x000fe2000c101b08 */
[----:B------:R-:W-:-:S03]  /*145500*/  @!P4 R2UR UR19, R213 ;  /* 0x00000000d513c2ca */ /* 0x000fc600000e0000 */
[----:B------:R-:W-:Y:S04]  /*145510*/  @!P2 STG.E.64 desc[UR12][R10.64+0x1390], R22 ;  /* 0x001390160a00a986 */ /* 0x000fe8000c101b0c */
[----:B------:R-:W-:Y:S04]  /*145520*/  @!P3 STG.E.64 desc[UR16][R10.64+0x1398], R24 ;  /* 0x001398180a00b986 */ /* 0x000fe8000c101b10 */
[----:B------:R-:W-:Y:S04]  /*145530*/  @!P4 STG.E.64 desc[UR20][R10.64+0x13a0], R38 ;  /* 0x0013a0260a00c986 */ /* 0x000fe8000c101b14 */
[----:B------:R-:W-:Y:S04]  /*145540*/  @!P1 STG.E.64 desc[UR6][R10.64], RZ ;  /* 0x000000ff0a009986 */ /* 0x000fe8000c101b06 */
        /* <DEDUP_REMOVED lines=8> */
.L_x_6382:
[----:B------:R-:W-:-:S07]  /*1455d0*/  IMAD.MOV.U32 R12, RZ, RZ, R40 ;  /* 0x000000ffff0c7224 */ /* 0x000fce00078e0028 */
.L_x_6381:
[----:B------:R-:W-:Y:S05]  /*1455e0*/  BSYNC.RECONVERGENT B2 ;  /* 0x0000000000027941 */ /* 0x000fea0003800200 */
.L_x_6380:
        /* <DEDUP_REMOVED lines=74> */
.L_x_6379:
[----:B------:R-:W-:Y:S05]  /*145a90*/  BSYNC.RECONVERGENT B1 ;  /* 0x0000000000017941 */ /* 0x000fea0003800200 */
.L_x_6378:
[C---:B------:R-:W-:Y:S01]  /*145aa0*/  ISETP.NE.AND P1, PT, R8.reuse, R31, PT ;  /* 0x0000001f0800720c */ /* 0x040fe20003f25270 */
[----:B------:R-:W-:-:S12]  /*145ab0*/  VIADD R8, R8, 0x1 ;  /* 0x0000000108087836 */ /* 0x000fd80000000000 */
[----:B------:R-:W-:Y:S05]  /*145ac0*/  @P1 BRA `(.L_x_6384) ;  /* 0xfffffff400141947 */ /* 0x000fea000383ffff */
[----:B------:R-:W-:Y:S05]  /*145ad0*/  BSYNC.RECONVERGENT B0 ;  /* 0x0000000000007941 */ /* 0x000fea0003800200 */
.L_x_6377:
[----:B------:R-:W-:Y:S01]  /*145ae0*/  BSSY.RECONVERGENT B5, `(.L_x_6385) ;  /* 0x0000443000057945 */ /* 0x000fe20003800200 */
[----:B-1----:R-:W-:-:S07]  /*145af0*/  IMAD.MOV.U32 R25, RZ, RZ, 0x1 ;  /* 0x00000001ff197424 */ /* 0x002fce00078e00ff */
.L_x_6448:
[----:B------:R-:W-:Y:S01]  /*145b00*/  ISETP.GE.AND P0, PT, R30, 0x1, PT ;  /* 0x000000011e00780c */ /* 0x000fe20003f06270 */
[----:B------:R-:W-:-:S12]  /*145b10*/  BSSY.RECONVERGENT B4, `(.L_x_6386) ;  /* 0x000043c000047945 */ /* 0x000fd80003800200 */
[----:B-12---:R-:W-:Y:S05]  /*145b20*/  @!P0 BRA `(.L_x_6387) ;  /* 0x0000004000e88947 */ /* 0x006fea0003800000 */
[----:B------:R-:W-:Y:S02]  /*145b30*/  VIADD R0, R1, 0x86 ;  /* 0x0000008601007836 */ /* 0x000fe40000000000 */
[----:B------:R-:W-:Y:S02]  /*145b40*/  VIADD R208, R25, 0xffffffff ;  /* 0xffffffff19d07836 */ /* 0x000fe40000000000 */
[----:B------:R-:W-:Y:S02]  /*145b50*/  IMAD.IADD R24, R0, 0x1, R25 ;  /* 0x0000000100187824 */ /* 0x000fe400078e0219 */
[----:B------:R-:W-:-:S07]  /*145b60*/  IMAD.MOV.U32 R19, RZ, RZ, 0x1 ;  /* 0x00000001ff137424 */ /* 0x000fce00078e00ff */
.L_x_6447:
[----:B-12---:R-:W1:Y:S01]  /*145b70*/  LDC.64 R38, c[0x0][0x428] ;  /* 0x00010a00ff267b82 */ /* 0x006e620000000a00 */
        /* <DEDUP_REMOVED lines=136> */
.L_x_6396:
[----:B------:R-:W-:Y:S05]  /*146400*/  BSYNC.RECONVERGENT B2 ;  /* 0x0000000000027941 */ /* 0x000fea0003800200 */
.L_x_6395:
        /* <DEDUP_REMOVED lines=31> */
.L_x_6399:
[----:B------:R-:W-:Y:S05]  /*146600*/  BSYNC.RECONVERGENT B2 ;  /* 0x0000000000027941 */ /* 0x000fea0003800200 */
.L_x_6398:
        /* <DEDUP_REMOVED lines=9> */
.L_x_6394:
        /* <DEDUP_REMOVED lines=37> */
.L_x_6401:
[----:B------:R-:W-:Y:S05]  /*1468f0*/  BSYNC.RECONVERGENT B2 ;  /* 0x0000000000027941 */ /* 0x000fea0003800200 */
.L_x_6400:
        /* <DEDUP_REMOVED lines=33> */
.L_x_6403:
[----:B------:R-:W-:Y:S05]  /*146b10*/  BSYNC.RECONVERGENT B2 ;  /* 0x0000000000027941 */ /* 0x000fea0003800200 */
.L_x_6402:
        /* <DEDUP_REMOVED lines=9> */
.L_x_6393:
        /* <DEDUP_REMOVED lines=53> */
.L_x_6405:
[----:B------:R-:W-:Y:S05]  /*146f00*/  BSYNC.RECONVERGENT B2 ;  /* 0x0000000000027941 */ /* 0x000fea0003800200 */
.L_x_6404:
        /* <DEDUP_REMOVED lines=33> */
.L_x_6407:
[----:B------:R-:W-:Y:S05]  /*147120*/  BSYNC.RECONVERGENT B2 ;  /* 0x0000000000027941 */ /* 0x000fea0003800200 */
.L_x_6406:
        /* <DEDUP_REMOVED lines=8> */
.L_x_6397:
[----:B------:R-:W-:Y:S05]  /*1471b0*/  BSYNC.RECONVERGENT B0 ;  /* 0x0000000000007941 */ /* 0x000fea0003800200 */
.L_x_6392:
[----:B------:R-:W-:Y:S01]  /*1471c0*/  UMOV UR8, 0xff800000 ;  /* 0xff80000000087882 */ /* 0x000fe20000000000 */
[----:B------:R-:W-:Y:S01]  /*1471d0*/  UMOV UR9, 0x41cdcd64 ;  /* 0x41cdcd6400097882 */ /* 0x000fe20000000000 */
[----:B------:R-:W-:Y:S01]  /*1471e0*/  UMOV UR6, 0xcccccccd ;  /* 0xcccccccd00067882 */ /* 0x000fe20000000000 */
[----:B------:R-:W-:Y:S01]  /*1471f0*/  DSETP.GEU.AND P0, PT, |R206|, UR8, PT ;  /* 0x00000008ce007e2a */ /* 0x000fe2000bf0e200 */
[----:B------:R-:W-:Y:S02]  /*147200*/  UMOV UR7, 0x4016cccc ;  /* 0x4016cccc00077882 */ /* 0x000fe40000000000 */
[----:B------:R-:W-:Y:S01]  /*147210*/  DADD R10, R40, -UR6 ;  /* 0x80000006280a7e29 */ /* 0x000fe20008000000 */
[----:B------:R-:W-:Y:S01]  /*147220*/  UMOV UR6, 0x3a29c77a ;  /* 0x3a29c77a00067882 */ /* 0x000fe20000000000 */
[----:B------:R-:W-:-:S06]  /*147230*/  UMOV UR7, 0x3fffcb92 ;  /* 0x3fffcb9200077882 */ /* 0x000fcc0000000000 */
[----:B------:R-:W-:-:S03]  /*147240*/  DFMA R10, R34, UR6, R10 ;  /* 0x00000006220a7c2b */ /* 0x000fc6000800000a */
[----:B------:R-:W-:Y:S08]  /*147250*/  @P0 BRA `(.L_x_6391) ;  /* 0x00000000006c0947 */ /* 0x000ff00003800000 */
        /* <DEDUP_REMOVED lines=21> */
.L_x_6409:
[----:B------:R-:W-:Y:S05]  /*1473b0*/  BSYNC.RECONVERGENT B0 ;  /* 0x0000000000007941 */ /* 0x000fea0003800200 */
.L_x_6408:
[----:B------:R-:W-:-:S06]  /*1473c0*/  DSETP.GEU.AND P0, PT, R56, R200, PT ;  /* 0x000000c83800722a */ /* 0x000fcc0003f0e000 */
[----:B------:R-:W-:Y:S02]  /*1473d0*/  FSEL R40, R40, R204, !P0 ;  /* 0x000000cc28287208 */ /* 0x000fe40004000000 */
[----:B------:R-:W-:Y:S02]  /*1473e0*/  FSEL R41, R41, R205, !P0 ;  /* 0x000000cd29297208 */ /* 0x000fe40004000000 */
[----:B------:R-:W-:Y:S02]  /*1473f0*/  FSEL R198, R198, R206, !P0 ;  /* 0x000000cec6c67208 */ /* 0x000fe40004000000 */
[----:B------:R-:W-:-:S07]  /*147400*/  FSEL R199, R199, R207, !P0 ;  /* 0x000000cfc7c77208 */ /* 0x000fce0004000000 */
.L_x_6391:
[----:B------:R-:W-:Y:S05]  /*147410*/  BSYNC.RECONVERGENT B1 ;  /* 0x0000000000017941 */ /* 0x000fea0003800200 */
.L_x_6390:
        /* <DEDUP_REMOVED lines=48> */
.L_x_6411:
[----:B------:R-:W-:Y:S05]  /*147720*/  BSYNC.RECONVERGENT B0 ;  /* 0x0000000000007941 */ /* 0x000fea0003800200 */
.L_x_6410:
[----:B------:R-:W1:Y:S01]  /*147730*/  LDC.64 R10, c[0x0][0x428] ;  /* 0x00010a00ff0a7b82 */ /* 0x000e620000000a00 */
[----:B------:R-:W-:Y:S01]  /*147740*/  IMAD R9, R30, R208, -R30 ;  /* 0x000000d01e097224 */ /* 0x000fe200078e0a1e */
[----:B------:R-:W-:Y:S02]  /*147750*/  R2UR UR6, R212 ;  /* 0x00000000d40672ca */ /* 0x000fe400000e0000 */
[----:B------:R-:W-:Y:S02]  /*147760*/  R2UR UR7, R213 ;  /* 0x00000000d50772ca */ /* 0x000fe400000e0000 */
[----:B------:R-:W-:-:S05]  /*147770*/  IADD3 R9, PT, PT, R19, R225, R9 ;  /* 0x000000e113097210 */ /* 0x000fca0007ffe009 */
[----:B-1----:R-:W-:-:S06]  /*147780*/  IMAD.WIDE R10, R9, 0x8, R10 ;  /* 0x00000008090a7825 */ /* 0x002fcc00078e020a */
        /* <DEDUP_REMOVED lines=29> */
.L_x_6413:
[----:B------:R-:W-:Y:S05]  /*147960*/  BSYNC.RECONVERGENT B0 ;  /* 0x0000000000007941 */ /* 0x000fea0003800200 */
.L_x_6412:
        /* <DEDUP_REMOVED lines=27> */
.L_x_6415:
[----:B------:R-:W-:Y:S05]  /*147b20*/  BSYNC.RECONVERGENT B0 ;  /* 0x0000000000007941 */ /* 0x000fea0003800200 */
.L_x_6414:
        /* <DEDUP_REMOVED lines=36> */
.L_x_6417:
[----:B------:R-:W-:Y:S05]  /*147d70*/  BSYNC.RECONVERGENT B0 ;  /* 0x0000000000007941 */ /* 0x000fea0003800200 */
.L_x_6416:
        /* <DEDUP_REMOVED lines=11> */
.L_x_6446:
        /* <DEDUP_REMOVED lines=13> */
.L_x_6445:
[----:B--2---:R-:W3:Y:S01]  /*147f00*/  LDC.64 R10, c[0x0][0x428] ;  /* 0x00010a00ff0a7b82 */ /* 0x004ee20000000a00 */
        /* <DEDUP_REMOVED lines=64> */
.L_x_6426:
[----:B------:R-:W-:Y:S05]  /*148310*/  BSYNC.RECONVERGENT B11 ;  /* 0x00000000000b7941 */ /* 0x000fea0003800200 */
.L_x_6425:
        /* <DEDUP_REMOVED lines=37> */
.L_x_6428:
[----:B------:R-:W-:Y:S05]  /*148570*/  BSYNC.RECONVERGENT B11 ;  /* 0x00000000000b7941 */ /* 0x000fea0003800200 */
.L_x_6427:
        /* <DEDUP_REMOVED lines=27> */
.L_x_6430:
[----:B------:R-:W-:Y:S05]  /*148730*/  BSYNC.RECONVERGENT B11 ;  /* 0x00000000000b7941 */ /* 0x000fea0003800200 */
.L_x_6429:
[----:B------:R-:W-:-:S06]  /*148740*/  DSETP.GT.AND P1, PT, R22, R214, PT ;  /* 0x000000d61600722a */ /* 0x000fcc0003f24000 */
[----:B------:R-:W-:Y:S02]  /*148750*/  FSEL R10, R204, RZ, P1 ;  /* 0x000000ffcc0a7208 */ /* 0x000fe40000800000 */
[----:B------:R-:W-:Y:S02]  /*148760*/  FSEL R11, R205, -1.875, P1 ;  /* 0xbff00000cd0b7808 */ /* 0x000fe40000800000 */
[----:B------:R-:W-:Y:S02]  /*148770*/  FSEL R12, R206, RZ, P1 ;  /* 0x000000ffce0c7208 */ /* 0x000fe40000800000 */
[----:B------:R-:W-:Y:S01]  /*148780*/  FSEL R13, R207, +QNAN , P1 ;  /* 0x7ff00000cf0d7808 */ /* 0x000fe20000800000 */
[----:B------:R-:W-:Y:S06]  /*148790*/  BRA `(.L_x_6431) ;  /* 0x0000001400547947 */ /* 0x000fec0003800000 */
.L_x_6424:
        /* <DEDUP_REMOVED lines=69> */
.L_x_6433:
[----:B------:R-:W-:Y:S05]  /*148bf0*/  BSYNC.RECONVERGENT B11 ;  /* 0x00000000000b7941 */ /* 0x000fea0003800200 */
.L_x_6432:
        /* <DEDUP_REMOVED lines=27> */
.L_x_6435:
[----:B------:R-:W-:Y:S05]  /*148db0*/  BSYNC.RECONVERGENT B11 ;  /* 0x00000000000b7941 */ /* 0x000fea0003800200 */
.L_x_6434:
[----:B------:R-:W-:-:S06]  /*148dc0*/  DSETP.GT.AND P1, PT, R22, R214, PT ;  /* 0x000000d61600722a */ /* 0x000fcc0003f24000 */
[----:B------:R-:W-:Y:S02]  /*148dd0*/  FSEL R10, R204, RZ, P1 ;  /* 0x000000ffcc0a7208 */ /* 0x000fe40000800000 */
[----:B------:R-:W-:Y:S02]  /*148de0*/  FSEL R11, R205, -1.875, P1 ;  /* 0xbff00000cd0b7808 */ /* 0x000fe40000800000 */
[----:B------:R-:W-:Y:S02]  /*148df0*/  FSEL R12, R206, RZ, P1 ;  /* 0x000000ffce0c7208 */ /* 0x000fe40000800000 */
[----:B------:R-:W-:Y:S01]  /*148e00*/  FSEL R13, R207, +QNAN , P1 ;  /* 0x7ff00000cf0d7808 */ /* 0x000fe20000800000 */
[----:B------:R-:W-:Y:S06]  /*148e10*/  BRA `(.L_x_6431) ;  /* 0x0000000c00b47947 */ /* 0x000fec0003800000 */
.L_x_6423:
        /* <DEDUP_REMOVED lines=76> */
.L_x_6438:
[----:B------:R-:W-:Y:S05]  /*1492e0*/  BSYNC.RECONVERGENT B11 ;  /* 0x00000000000b7941 */ /* 0x000fea0003800200 */
.L_x_6437:
        /* <DEDUP_REMOVED lines=27> */
.L_x_6440:
[----:B------:R-:W-:Y:S05]  /*1494a0*/  BSYNC.RECONVERGENT B11 ;  /* 0x00000000000b7941 */ /* 0x000fea0003800200 */
.L_x_6439:
        /* <DEDUP_REMOVED lines=15> */
.L_x_6436:
        /* <DEDUP_REMOVED lines=83> */
.L_x_6442:
[----:B------:R-:W-:Y:S05]  /*149ad0*/  BSYNC.RECONVERGENT B11 ;  /* 0x00000000000b7941 */ /* 0x000fea0003800200 */
.L_x_6441:
        /* <DEDUP_REMOVED lines=27> */
.L_x_6444:
[----:B------:R-:W-:Y:S05]  /*149c90*/  BSYNC.RECONVERGENT B11 ;  /* 0x00000000000b7941 */ /* 0x000fea0003800200 */
.L_x_6443:
[----:B------:R-:W-:-:S06]  /*149ca0*/  DSETP.GT.AND P1, PT, R22, R214, PT ;  /* 0x000000d61600722a */ /* 0x000fcc0003f24000 */
[----:B------:R-:W-:Y:S02]  /*149cb0*/  FSEL R10, R204, RZ, P1 ;  /* 0x000000ffcc0a7208 */ /* 0x000fe40000800000 */
[----:B------:R-:W-:Y:S02]  /*149cc0*/  FSEL R11, R205, -1.875, P1 ;  /* 0xbff00000cd0b7808 */ /* 0x000fe40000800000 */
[----:B------:R-:W-:Y:S02]  /*149cd0*/  FSEL R12, R206, RZ, P1 ;  /* 0x000000ffce0c7208 */ /* 0x000fe40000800000 */
[----:B------:R-:W-:-:S07]  /*149ce0*/  FSEL R13, R207, +QNAN , P1 ;  /* 0x7ff00000cf0d7808 */ /* 0x000fce0000800000 */
.L_x_6431:
[----:B------:R-:W-:Y:S05]  /*149cf0*/  BSYNC.RECONVERGENT B0 ;  /* 0x0000000000007941 */ /* 0x000fea0003800200 */
.L_x_6422:
        /* <DEDUP_REMOVED lines=18> */
.L_x_6421:
[----:B------:R-:W-:Y:S05]  /*149e20*/  BSYNC.RECONVERGENT B1 ;  /* 0x0000000000017941 */ /* 0x000fea0003800200 */
.L_x_6420:
[----:B------:R-:W-:Y:S01]  /*149e30*/  VIADD R216, R216, 0x1 ;  /* 0x00000001d8d87836 */ /* 0x000fe20000000000 */
[----:B------:R-:W-:-:S04]  /*149e40*/  ISETP.GT.U32.AND P2, PT, R209, 0x1, PT ;  /* 0x00000001d100780c */ /* 0x000fc80003f44070 */
[----:B------:R-:W-:-:S13]  /*149e50*/  ISETP.GE.AND P1, PT, R216, R19, PT ;  /* 0x00000013d800720c */ /* 0x000fda0003f26270 */
[----:B------:R-:W-:Y:S05]  /*149e60*/  @!P1 BRA P2, `(.L_x_6445) ;  /* 0xffffffe000249947 */ /* 0x000fea000103ffff */
.L_x_6419:
[----:B------:R-:W-:Y:S05]  /*149e70*/  BSYNC.RECONVERGENT B2 ;  /* 0x0000000000027941 */ /* 0x000fea0003800200 */
.L_x_6418:
[----:B------:R-:W-:Y:S05]  /*149e80*/  @P0 BRA `(.L_x_6446) ;  /* 0xffffffdc00e80947 */ /* 0x000fea000383ffff */
.L_x_6389:
[----:B------:R-:W-:Y:S05]  /*149e90*/  BSYNC.RECONVERGENT B3 ;  /* 0x0000000000037941 */ /* 0x000fea0003800200 */
.L_x_6388:
[C---:B------:R-:W-:Y:S01]  /*149ea0*/  ISETP.NE.AND P0, PT, R19.reuse, R30, PT ;  /* 0x0000001e1300720c */ /* 0x040fe20003f05270 */
[----:B------:R-:W-:-:S12]  /*149eb0*/  VIADD R19, R19, 0x1 ;  /* 0x0000000113137836 */ /* 0x000fd80000000000 */
[----:B------:R-:W-:Y:S05]  /*149ec0*/  @P0 BRA `(.L_x_6447) ;  /* 0xffffffbc00280947 */ /* 0x000fea000383ffff */
.L_x_6387:
[----:B------:R-:W-:Y:S05]  /*149ed0*/  BSYNC.RECONVERGENT B4 ;  /* 0x0000000000047941 */ /* 0x000fea0003800200 */
.L_x_6386:
[C---:B------:R-:W-:Y:S01]  /*149ee0*/  ISETP.NE.AND P0, PT, R25.reuse, R31, PT ;  /* 0x0000001f1900720c */ /* 0x040fe20003f05270 */
[----:B------:R-:W-:-:S12]  /*149ef0*/  VIADD R25, R25, 0x1 ;  /* 0x0000000119197836 */ /* 0x000fd80000000000 */
[----:B------:R-:W-:Y:S05]  /*149f00*/  @P0 BRA `(.L_x_6448) ;  /* 0xffffffb800fc0947 */ /* 0x000fea000383ffff */
[----:B------:R-:W-:Y:S05]  /*149f10*/  BSYNC.RECONVERGENT B5 ;  /* 0x0000000000057941 */ /* 0x000fea0003800200 */
.L_x_6385:
[----:B------:R-:W-:Y:S02]  /*149f20*/  IMAD.MOV.U32 R3, RZ, RZ, RZ ;  /* 0x000000ffff037224 */ /* 0x000fe400078e00ff */
[----:B------:R-:W-:Y:S02]  /*149f30*/  IMAD.MOV.U32 R223, RZ, RZ, 0x1 ;  /* 0x00000001ffdf7424 */ /* 0x000fe400078e00ff */
[----:B------:R-:W-:Y:S02]  /*149f40*/  IMAD.MOV.U32 R0, RZ, RZ, RZ ;  /* 0x000000ffff007224 */ /* 0x000fe400078e00ff */
[----:B------:R-:W-:Y:S02]  /*149f50*/  IMAD.MOV.U32 R22, RZ, RZ, 0x0 ;  /* 0x00000000ff167424 */ /* 0x000fe400078e00ff */
[----:B------:R-:W-:-:S07]  /*149f60*/  IMAD.MOV.U32 R23, RZ, RZ, -0x100000 ;  /* 0xfff00000ff177424 */ /* 0x000fce00078e00ff */
.L_x_6476:
[----:B------:R-:W-:Y:S01]  /*149f70*/  ISETP.GE.AND P0, PT, R30, 0x1, PT ;  /* 0x000000011e00780c */ /* 0x000fe20003f06270 */
[----:B------:R-:W-:-:S12]  /*149f80*/  BSSY.RECONVERGENT B2, `(.L_x_6449) ;  /* 0x00001b8000027945 */ /* 0x000fd80003800200 */
[----:B------:R-:W-:Y:S05]  /*149f90*/  @!P0 BRA `(.L_x_6450) ;  /* 0x0000001800d88947 */ /* 0x000fea0003800000 */
[----:B------:R-:W-:-:S04]  /*149fa0*/  VIADD R8, R1, 0x86 ;  /* 0x0000008601087836 */ /* 0x000fc80000000000 */
[----:B------:R-:W-:-:S05]  /*149fb0*/  IMAD.IADD R222, R8, 0x1, R223 ;  /* 0x0000000108de7824 */ /* 0x000fca00078e02df */
[----:B------:R-:W3:Y:S01]  /*149fc0*/  LDL.U8 R217, [R222] ;  /* 0x00000000ded97983 */ /* 0x000ee20000100000 */
[----:B------:R-:W-:Y:S02]  /*149fd0*/  VIADD R19, R223, 0xffffffff ;  /* 0xffffffffdf137836 */ /* 0x000fe40000000000 */
[----:B------:R-:W-:Y:S02]  /*149fe0*/  IMAD.MOV.U32 R216, RZ, RZ, 0x1 ;  /* 0x00000001ffd87424 */ /* 0x000fe400078e00ff */
[----:B------:R-:W-:Y:S01]  /*149ff0*/  IMAD R19, R30, R19, R17 ;  /* 0x000000131e137224 */ /* 0x000fe200078e0211 */
[C---:B---3--:R-:W-:Y:S02]  /*14a000*/  PRMT R224, R217.reuse, 0x8880, RZ ;  /* 0x00008880d9e07816 */ /* 0x048fe400000000ff */
[----:B------:R-:W-:-:S07]  /*14a010*/  PRMT R8, R217, 0x8880, RZ ;  /* 0x00008880d9087816 */ /* 0x000fce00000000ff */
.L_x_6475:
[----:B------:R-:W-:-:S04]  /*14a020*/  VIADD R9, R1, 0x86 ;  /* 0x0000008601097836 */ /* 0x000fc80000000000 */
[----:B------:R-:W-:-:S05]  /*14a030*/  IMAD.IADD R9, R9, 0x1, R216 ;  /* 0x0000000109097824 */ /* 0x000fca00078e02d8 */
[----:B------:R-:W3:Y:S01]  /*14a040*/  LDL.U8 R24, [R9+0x1b] ;  /* 0x00001b0009187983 */ /* 0x000ee20000100000 */
[----:B------:R-:W-:Y:S01]  /*14a050*/  BSSY.RECONVERGENT B1, `(.L_x_6451) ;  /* 0x0000173000017945 */ /* 0x000fe20003800200 */
[----:B--2---:R-:W-:Y:S02]  /*14a060*/  IMAD.MOV.U32 R204, RZ, RZ, 0x0 ;  /* 0x00000000ffcc7424 */ /* 0x004fe400078e00ff */
[----:B------:R-:W-:Y:S02]  /*14a070*/  IMAD.MOV.U32 R205, RZ, RZ, -0x40100000 ;  /* 0xbff00000ffcd7424 */ /* 0x000fe400078e00ff */
[----:B------:R-:W-:Y:S02]  /*14a080*/  IMAD.MOV.U32 R202, RZ, RZ, 0x0 ;  /* 0x00000000ffca7424 */ /* 0x000fe400078e00ff */
[----:B------:R-:W-:Y:S01]  /*14a090*/  IMAD.MOV.U32 R203, RZ, RZ, 0x7ff00000 ;  /* 0x7ff00000ffcb7424 */ /* 0x000fe200078e00ff */
[----:B---3--:R-:W-:-:S05]  /*14a0a0*/  PRMT R25, R24, 0x8880, RZ ;  /* 0x0000888018197816 */ /* 0x008fca00000000ff */
[----:B------:R-:W-:-:S05]  /*14a0b0*/  IMAD.IADD R10, R8, 0x1, R25 ;  /* 0x00000001080a7824 */ /* 0x000fca00078e0219 */
[----:B------:R-:W-:-:S13]  /*14a0c0*/  ISETP.NE.AND P0, PT, R10, 0x3, PT ;  /* 0x000000030a00780c */ /* 0x000fda0003f05270 */
[----:B------:R-:W-:Y:S05]  /*14a0d0*/  @P0 BRA `(.L_x_6452) ;  /* 0x0000001400a80947 */ /* 0x000fea0003800000 */
[----:B-1----:R-:W2:Y:S01]  /*14a0e0*/  LDL.S8 R38, [R222+0x1] ;  /* 0x00000100de267983 */ /* 0x002ea20000100200 */
[----:B------:R-:W1:Y:S01]  /*14a0f0*/  LDC.64 R40, c[0x0][0x410] ;  /* 0x00010400ff287b82 */ /* 0x000e620000000a00 */
[----:B------:R-:W3:Y:S02]  /*14a100*/  LDCU.64 UR6, c[0x0][0x410] ;  /* 0x00008200ff0677ac */ /* 0x000ee40008000a00 */
[----:B------:R-:W4:Y:S01]  /*14a110*/  LDL.S8 R9, [R9+0x1c] ;  /* 0x00001c0009097983 */ /* 0x000f220000100200 */
[C---:B-----5:R-:W-:Y:S01]  /*14a120*/  PRMT R12, R24.reuse, 0x8880, RZ ;  /* 0x00008880180c7816 */ /* 0x060fe200000000ff */
        /* <DEDUP_REMOVED lines=9> */
[C---:B------:R-:W-:Y:S02]  /*14a1c0*/  R2UR UR13, R213.reuse ;  /* 0x00000000d50d72ca */ /* 0x040fe400000e0000 */
[----:B------:R-:W-:-:S02]  /*14a1d0*/  R2UR UR9, R213 ;  /* 0x00000000d50972ca */ /* 0x000fc400000e0000 */
[----:B---3--:R-:W-:-:S04]  /*14a1e0*/  LEA R204, P0, R12, UR6, 0x3 ;  /* 0x000000060ccc7c11 */ /* 0x008fc8000f8018ff */
[----:B------:R-:W-:Y:S01]  /*14a1f0*/  LEA.HI.X R205, R12, UR7, R13, 0x3, P0 ;  /* 0x000000070ccd7c11 */ /* 0x000fe200080f1c0d */
[----:B------:R-:W-:-:S04]  /*14a200*/  UMOV UR6, 0x519 ;  /* 0x0000051900067882 */ /* 0x000fc80000000000 */
[----:B------:R-:W3:Y:S01]  /*14a210*/  LDG.E.64 R202, desc[UR12][R204.64+0xb248] ;  /* 0x00b2480cccca7981 */ /* 0x000ee2000c1e1b00 */
[----:B--2---:R-:W-:-:S04]  /*14a220*/  LOP3.LUT R10, R38, 0xffff, RZ, 0xc0, !PT ;  /* 0x0000ffff260a7812 */ /* 0x004fc800078ec0ff */
[----:B------:R-:W-:-:S04]  /*14a230*/  PRMT R10, R217, 0x3340, R10 ;  /* 0x00003340d90a7816 */ /* 0x000fc8000000000a */
[----:B------:R-:W-:-:S05]  /*14a240*/  PRMT R10, R10, 0x5410, R11 ;  /* 0x000054100a0a7816 */ /* 0x000fca000000000b */
[----:B----4-:R-:W-:Y:S01]  /*14a250*/  IDP.4A.S8.U8 R10, R10, UR8, R9 ;  /* 0x000000080a0a7c26 */ /* 0x010fe20008000209 */
[----:B------:R-:W-:-:S03]  /*14a260*/  R2UR UR8, R212 ;  /* 0x00000000d40872ca */ /* 0x000fc600000e0000 */
[----:B-1----:R-:W-:Y:S01]  /*14a270*/  IMAD.WIDE R10, R10, 0x8, R40 ;  /* 0x000000080a0a7825 */ /* 0x002fe200078e0228 */
[----:B------:R-:W-:-:S04]  /*14a280*/  PRMT R38, R224, 0x5410, R38 ;  /* 0x00005410e0267816 */ /* 0x000fc80000000026 */
[----:B------:R-:W2:Y:S01]  /*14a290*/  LDG.E.64 R12, desc[UR10][R10.64+0x8a70] ;  /* 0x008a700a0a0c7981 */ /* 0x000ea2000c1e1b00 */
[----:B------:R-:W-:-:S04]  /*14a2a0*/  IDP.2A.LO.S16.U8 R200, R38, UR6, R25 ;  /* 0x0000000626c87c26 */ /* 0x000fc80008001219 */
[----:B------:R-:W2:Y:S04]  /*14a2b0*/  LDG.E.64 R204, desc[UR8][R204.64+0xb180] ;  /* 0x00b18008cccc7981 */ /* 0x000ea8000c1e1b00 */
        /* <DEDUP_REMOVED lines=12> */
[----:B---3--:R-:W-:-:S08]  /*14a380*/  DADD R10, R202, R10 ;  /* 0x00000000ca0a7229 */ /* 0x008fd0000000000a */
        /* <DEDUP_REMOVED lines=62> */
.L_x_6456:
[----:B------:R-:W-:Y:S05]  /*14a770*/  BSYNC.RECONVERGENT B3 ;  /* 0x0000000000037941 */ /* 0x000fea0003800200 */
.L_x_6455:
        /* <DEDUP_REMOVED lines=31> */
.L_x_6458:
[----:B------:R-:W-:Y:S05]  /*14a970*/  BSYNC.RECONVERGENT B3 ;  /* 0x0000000000037941 */ /* 0x000fea0003800200 */
.L_x_6457:
[----:B------:R-:W-:-:S06]  /*14a980*/  DSETP.GEU.AND P1, PT, R214, R54, PT ;  /* 0x00000036d600722a */ /* 0x000fcc0003f2e000 */
[----:B------:R-:W-:Y:S02]  /*14a990*/  FSEL R54, R54, R214, !P1 ;  /* 0x000000d636367208 */ /* 0x000fe40004800000 */
[----:B------:R-:W-:Y:S02]  /*14a9a0*/  FSEL R55, R55, R215, !P1 ;  /* 0x000000d737377208 */ /* 0x000fe40004800000 */
[----:B------:R-:W-:Y:S02]  /*14a9b0*/  FSEL R38, R38, R206, !P1 ;  /* 0x000000ce26267208 */ /* 0x000fe40004800000 */
[----:B------:R-:W-:Y:S02]  /*14a9c0*/  FSEL R39, R39, R207, !P1 ;  /* 0x000000cf27277208 */ /* 0x000fe40004800000 */
[----:B------:R-:W-:Y:S02]  /*14a9d0*/  FSEL R24, R24, R208, !P1 ;  /* 0x000000d018187208 */ /* 0x000fe40004800000 */
[----:B------:R-:W-:-:S07]  /*14a9e0*/  FSEL R25, R25, R209, !P1 ;  /* 0x000000d119197208 */ /* 0x000fce0004800000 */
.L_x_6454:
[----:B------:R-:W-:Y:S05]  /*14a9f0*/  BSYNC.RECONVERGENT B0 ;  /* 0x0000000000007941 */ /* 0x000fea0003800200 */
.L_x_6453:
        /* <DEDUP_REMOVED lines=45> */
.L_x_6462:
[----:B------:R-:W-:Y:S05]  /*14acd0*/  BSYNC.RECONVERGENT B3 ;  /* 0x0000000000037941 */ /* 0x000fea0003800200 */
.L_x_6461:
        /* <DEDUP_REMOVED lines=31> */
.L_x_6464:
[----:B------:R-:W-:Y:S05]  /*14aed0*/  BSYNC.RECONVERGENT B3 ;  /* 0x0000000000037941 */ /* 0x000fea0003800200 */
.L_x_6463:
[----:B------:R-:W-:-:S06]  /*14aee0*/  DSETP.GEU.AND P0, PT, R198, R54, PT ;  /* 0x00000036c600722a */ /* 0x000fcc0003f0e000 */
[----:B------:R-:W-:Y:S02]  /*14aef0*/  FSEL R206, R206, R38, !P0 ;  /* 0x00000026cece7208 */ /* 0x000fe40004000000 */
[----:B------:R-:W-:Y:S02]  /*14af00*/  FSEL R207, R207, R39, !P0 ;  /* 0x00000027cfcf7208 */ /* 0x000fe40004000000 */
[----:B------:R-:W-:Y:S02]  /*14af10*/  FSEL R208, R208, R24, !P0 ;  /* 0x00000018d0d07208 */ /* 0x000fe40004000000 */
[----:B------:R-:W-:Y:S02]  /*14af20*/  FSEL R209, R209, R25, !P0 ;  /* 0x00000019d1d17208 */ /* 0x000fe40004000000 */
[----:B------:R-:W-:Y:S02]  /*14af30*/  FSEL R54, R54, R198, !P0 ;  /* 0x000000c636367208 */ /* 0x000fe40004000000 */
[----:B------:R-:W-:-:S07]  /*14af40*/  FSEL R55, R55, R199, !P0 ;  /* 0x000000c737377208 */ /* 0x000fce0004000000 */
.L_x_6460:
[----:B------:R-:W-:Y:S05]  /*14af50*/  BSYNC.RECONVERGENT B0 ;  /* 0x0000000000007941 */ /* 0x000fea0003800200 */
.L_x_6459:
        /* <DEDUP_REMOVED lines=49> */
.L_x_6468:
[----:B------:R-:W-:Y:S05]  /*14b270*/  BSYNC.RECONVERGENT B3 ;  /* 0x0000000000037941 */ /* 0x000fea0003800200 */
.L_x_6467:
        /* <DEDUP_REMOVED lines=31> */
.L_x_6470:
[----:B------:R-:W-:Y:S05]  /*14b470*/  BSYNC.RECONVERGENT B3 ;  /* 0x0000000000037941 */ /* 0x000fea0003800200 */
.L_x_6469:
        /* <DEDUP_REMOVED lines=8> */
.L_x_6466:
[----:B------:R-:W-:Y:S05]  /*14b500*/  BSYNC.RECONVERGENT B0 ;  /* 0x0000000000007941 */ /* 0x000fea0003800200 */
.L_x_6465:
        /* <DEDUP_REMOVED lines=31> */
.L_x_6472:
[----:B------:R-:W-:Y:S05]  /*14b700*/  BSYNC.RECONVERGENT B0 ;  /* 0x0000000000007941 */ /* 0x000fea0003800200 */
.L_x_6471:
[----:B------:R-:W-:-:S06]  /*14b710*/  DSETP.GEU.AND P0, PT, R54, R40, PT ;  /* 0x000000283600722a */ /* 0x000fcc0003f0e000 */
[----:B------:R-:W-:Y:S02]  /*14b720*/  FSEL R202, R202, R38, !P0 ;  /* 0x00000026caca7208 */ /* 0x000fe40004000000 */
[----:B------:R-:W-:Y:S02]  /*14b730*/  FSEL R204, R204, R24, !P0 ;  /* 0x00000018cccc7208 */ /* 0x000fe40004000000 */
[----:B------:R-:W-:Y:S02]  /*14b740*/  FSEL R38, R203, R39, !P0 ;  /* 0x00000027cb267208 */ /* 0x000fe40004000000 */
[----:B------:R-:W-:-:S03]  /*14b750*/  FSEL R24, R205, R25, !P0 ;  /* 0x00000019cd187208 */ /* 0x000fc60004000000 */
[----:B------:R-:W-:Y:S02]  /*14b760*/  IMAD.MOV.U32 R203, RZ, RZ, R38 ;  /* 0x000000ffffcb7224 */ /* 0x000fe400078e0026 */
[----:B------:R-:W-:-:S07]  /*14b770*/  IMAD.MOV.U32 R205, RZ, RZ, R24 ;  /* 0x000000ffffcd7224 */ /* 0x000fce00078e0018 */
.L_x_6452:
[----:B------:R-:W-:Y:S05]  /*14b780*/  BSYNC.RECONVERGENT B1 ;  /* 0x0000000000017941 */ /* 0x000fea0003800200 */
.L_x_6451:
[----:B-1----:R-:W1:Y:S01]  /*14b790*/  LDC.64 R38, c[0x0][0x428] ;  /* 0x00010a00ff267b82 */ /* 0x002e620000000a00 */
        /* <DEDUP_REMOVED lines=11> */
[----:B-----5:R-:W-:Y:S01]  /*14b850*/  IMAD.MOV.U32 R12, RZ, RZ, 0x1 ;  /* 0x00000001ff0c7424 */ /* 0x020fe200078e00ff */
        /* <DEDUP_REMOVED lines=27> */
.L_x_6474:
[----:B------:R-:W-:Y:S05]  /*14ba10*/  BSYNC.RECONVERGENT B0 ;  /* 0x0000000000007941 */ /* 0x000fea0003800200 */
.L_x_6473:
        /* <DEDUP_REMOVED lines=14> */
.L_x_6450:
[----:B------:R-:W-:Y:S05]  /*14bb00*/  BSYNC.RECONVERGENT B2 ;  /* 0x0000000000027941 */ /* 0x000fea0003800200 */
.L_x_6449:
[C---:B------:R-:W-:Y:S01]  /*14bb10*/  ISETP.NE.AND P0, PT, R223.reuse, R31, PT ;  /* 0x0000001fdf00720c */ /* 0x040fe20003f05270 */
[----:B------:R-:W-:-:S12]  /*14bb20*/  VIADD R223, R223, 0x1 ;  /* 0x00000001dfdf7836 */ /* 0x000fd80000000000 */
[----:B------:R-:W-:Y:S05]  /*14bb30*/  @P0 BRA `(.L_x_6476) ;  /* 0xffffffe4000c0947 */ /* 0x000fea000383ffff */
.L_x_6376:
[----:B------:R-:W-:Y:S05]  /*14bb40*/  BSYNC.RECONVERGENT B6 ;  /* 0x0000000000067941 */ /* 0x000fea0003800200 */
.L_x_6375:
[----:B--2---:R-:W-:Y:S02]  /*14bb50*/  IMAD.MOV.U32 R10, RZ, RZ, -0x800000 ;  /* 0xff800000ff0a7424 */ /* 0x004fe400078e00ff */
[----:B------:R-:W-:Y:S02]  /*14bb60*/  IMAD.MOV.U32 R11, RZ, RZ, 0x41cdcd64 ;  /* 0x41cdcd64ff0b7424 */ /* 0x000fe400078e00ff */
[----:B------:R-:W-:-:S04]  /*14bb70*/  VIADD R8, R1, 0x86 ;  /* 0x0000008601087836 */ /* 0x000fc80000000000 */
[----:B------:R-:W-:-:S06]  /*14bb80*/  DSETP.GT.AND P0, PT, |R22|, R10, PT ;  /* 0x0000000a1600722a */ /* 0x000fcc0003f04200 */
[----:B------:R-:W-:Y:S02]  /*14bb90*/  SEL R3, R3, 0x1, !P0 ;  /* 0x0000000103037807 */ /* 0x000fe40004000000 */
[----:B------:R-:W-:-:S03]  /*14bba0*/  SEL R0, R0, 0x1, !P0 ;  /* 0x0000000100007807 */ /* 0x000fc60004000000 */
[C---:B-1----:R-:W-:Y:S02]  /*14bbb0*/  IMAD.IADD R40, R8.reuse, 0x1, R3 ;  /* 0x0000000108287824 */ /* 0x042fe400078e0203 */
        /* <DEDUP_REMOVED lines=9> */
[----:B---3-5:R-:W-:-:S05]  /*14bc50*/  PRMT R12, R19, 0x8880, RZ ;  /* 0x00008880130c7816 */ /* 0x028fca00000000ff */
        /* <DEDUP_REMOVED lines=21> */
[----:B----4-:R-:W-:Y:S02]  /*14bdb0*/  LEA R24, P1, R22, UR6, 0x3 ;  /* 0x0000000616187c11 */ /* 0x010fe4000f8218ff */
[----:B------:R-:W-:Y:S02]  /*14bdc0*/  PRMT R202, R8, 0x8880, RZ ;  /* 0x0000888008ca7816 */ /* 0x000fe400000000ff */
[----:B------:R-:W-:Y:S02]  /*14bdd0*/  LEA.HI.X R25, R22, UR7, R23, 0x3, P1 ;  /* 0x0000000716197c11 */ /* 0x000fe400088f1c17 */
[----:B------:R-:W-:-:S02]  /*14bde0*/  PRMT R202, R202, 0x7710, RZ ;  /* 0x00007710caca7816 */ /* 0x000fc400000000ff */
[----:B------:R-:W-:Y:S01]  /*14bdf0*/  PRMT R22, R38, 0x8880, RZ ;  /* 0x0000888026167816 */ /* 0x000fe200000000ff */
[----:B------:R-:W-:Y:S01]  /*14be00*/  UMOV UR6, 0x519 ;  /* 0x0000051900067882 */ /* 0x000fe20000000000 */
[----:B--2---:R-:W-:-:S04]  /*14be10*/  LOP3.LUT R13, R40, 0xffff, RZ, 0xc0, !PT ;  /* 0x0000ffff280d7812 */ /* 0x004fc800078ec0ff */
[----:B------:R-:W-:Y:S02]  /*14be20*/  PRMT R12, R12, 0x3340, R13 ;  /* 0x000033400c0c7816 */ /* 0x000fe4000000000d */
[----:B------:R-:W-:Y:S02]  /*14be30*/  PRMT R13, R38, 0x3340, RZ ;  /* 0x00003340260d7816 */ /* 0x000fe400000000ff */
[----:B------:R-:W2:Y:S02]  /*14be40*/  LDG.E.64 R38, desc[UR12][R24.64+0xb248] ;  /* 0x00b2480c18267981 */ /* 0x000ea4000c1e1b00 */
[----:B------:R-:W-:-:S05]  /*14be50*/  PRMT R12, R12, 0x5410, R13 ;  /* 0x000054100c0c7816 */ /* 0x000fca000000000d */
[----:B---3--:R-:W-:Y:S01]  /*14be60*/  IDP.4A.S8.U8 R12, R12, UR8, R9 ;  /* 0x000000080c0c7c26 */ /* 0x008fe20008000209 */
[----:B------:R-:W-:-:S03]  /*14be70*/  R2UR UR8, R212 ;  /* 0x00000000d40872ca */ /* 0x000fc600000e0000 */
[----:B-1----:R-:W-:Y:S01]  /*14be80*/  IMAD.WIDE R12, R12, 0x8, R198 ;  /* 0x000000080c0c7825 */ /* 0x002fe200078e02c6 */
[----:B------:R-:W-:-:S04]  /*14be90*/  PRMT R40, R202, 0x5410, R40 ;  /* 0x00005410ca287816 */ /* 0x000fc80000000028 */
[----:B------:R-:W3:Y:S01]  /*14bea0*/  LDG.E.64 R200, desc[UR10][R12.64+0x8a70] ;  /* 0x008a700a0cc87981 */ /* 0x000ee2000c1e1b00 */
[----:B------:R-:W-:-:S04]  /*14beb0*/  IDP.2A.LO.S16.U8 R40, R40, UR6, R22 ;  /* 0x0000000628287c26 */ /* 0x000fc80008001216 */
[----:B------:R-:W3:Y:S04]  /*14bec0*/  LDG.E.64 R24, desc[UR8][R24.64+0xb180] ;  /* 0x00b1800818187981 */ /* 0x000ee8000c1e1b00 */
[----:B------:R-:W2:Y:S01]  /*14bed0*/  LDG.E.64 R12, desc[UR14][R12.64+0x9df8] ;  /* 0x009df80e0c0c7981 */ /* 0x000ea2000c1e1b00 */
[----:B------:R-:W-:-:S05]  /*14bee0*/  IMAD.WIDE R40, R40, 0x8, R198 ;  /* 0x0000000828287825 */ /* 0x000fca00078e02c6 */
[----:B------:R-:W4:Y:S01]  /*14bef0*/  LDG.E.64 R22, desc[UR8][R40.64+0x5208] ;  /* 0x0052080828167981 */ /* 0x000f22000c1e1b00 */
[----:B------:R-:W-:-:S04]  /*14bf00*/  PRMT R203, R19, 0x8880, RZ ;  /* 0x0000888013cb7816 */ /* 0x000fc800000000ff */
[----:B------:R-:W-:-:S04]  /*14bf10*/  PRMT R203, R203, 0x7710, RZ ;  /* 0x00007710cbcb7816 */ /* 0x000fc800000000ff */
[----:B------:R-:W-:Y:S01]  /*14bf20*/  PRMT R203, R202, 0x5410, R203 ;  /* 0x00005410cacb7816 */ /* 0x000fe200000000cb */
[----:B------:R-:W-:Y:S04]  /*14bf30*/  BSSY.RECONVERGENT B0, `(.L_x_6479) ;  /* 0x000006b000007945 */ /* 0x000fe80003800200 */
[----:B------:R-:W-:-:S04]  /*14bf40*/  IDP.2A.LO.S16.U8 R9, R203, UR6, R9 ;  /* 0x00000006cb097c26 */ /* 0x000fc80008001209 */
[----:B------:R-:W-:Y:S01]  /*14bf50*/  IMAD.WIDE R198, R9, 0x8, R198 ;  /* 0x0000000809c67825 */ /* 0x000fe200078e02c6 */
[----:B---3--:R-:W-:Y:S02]  /*14bf60*/  DADD R200, R24, R200 ;  /* 0x0000000018c87229 */ /* 0x008fe400000000c8 */
[----:B--2---:R-:W-:-:S08]  /*14bf70*/  DADD R12, R38, R12 ;  /* 0x00000000260c7229 */ /* 0x004fd0000000000c */
        /* <DEDUP_REMOVED lines=62> */
.L_x_6482:
[----:B------:R-:W-:Y:S05]  /*14c360*/  BSYNC.RECONVERGENT B2 ;  /* 0x0000000000027941 */ /* 0x000fea0003800200 */
.L_x_6481:
        /* <DEDUP_REMOVED lines=31> */
.L_x_6484:
[----:B------:R-:W-:Y:S05]  /*14c560*/  BSYNC.RECONVERGENT B2 ;  /* 0x0000000000027941 */ /* 0x000fea0003800200 */
.L_x_6483:
[----:B------:R-:W-:-:S06]  /*14c570*/  DSETP.GEU.AND P2, PT, R208, R52, PT ;  /* 0x00000034d000722a */ /* 0x000fcc0003f4e000 */
[----:B------:R-:W-:Y:S02]  /*14c580*/  FSEL R52, R52, R208, !P2 ;  /* 0x000000d034347208 */ /* 0x000fe40005000000 */
[----:B------:R-:W-:Y:S02]  /*14c590*/  FSEL R53, R53, R209, !P2 ;  /* 0x000000d135357208 */ /* 0x000fe40005000000 */
[----:B------:R-:W-:Y:S02]  /*14c5a0*/  FSEL R200, R200, R206, !P2 ;  /* 0x000000cec8c87208 */ /* 0x000fe40005000000 */
[----:B------:R-:W-:Y:S02]  /*14c5b0*/  FSEL R201, R201, R207, !P2 ;  /* 0x000000cfc9c97208 */ /* 0x000fe40005000000 */
[----:B------:R-:W-:Y:S02]  /*14c5c0*/  FSEL R202, R202, R204, !P2 ;  /* 0x000000cccaca7208 */ /* 0x000fe40005000000 */
[----:B------:R-:W-:-:S07]  /*14c5d0*/  FSEL R203, R203, R205, !P2 ;  /* 0x000000cdcbcb7208 */ /* 0x000fce0005000000 */
.L_x_6480:
[----:B------:R-:W-:Y:S05]  /*14c5e0*/  BSYNC.RECONVERGENT B0 ;  /* 0x0000000000007941 */ /* 0x000fea0003800200 */
.L_x_6479:
        /* <DEDUP_REMOVED lines=45> */
.L_x_6488:
[----:B------:R-:W-:Y:S05]  /*14c8c0*/  BSYNC.RECONVERGENT B2 ;  /* 0x0000000000027941 */ /* 0x000fea0003800200 */
.L_x_6487:
        /* <DEDUP_REMOVED lines=31> */
.L_x_6490:
[----:B------:R-:W-:Y:S05]  /*14cac0*/  BSYNC.RECONVERGENT B2 ;  /* 0x0000000000027941 */ /* 0x000fea0003800200 */
.L_x_6489:
        /* <DEDUP_REMOVED lines=8> */
.L_x_6486:
[----:B------:R-:W-:Y:S05]  /*14cb50*/  BSYNC.RECONVERGENT B0 ;  /* 0x0000000000007941 */ /* 0x000fea0003800200 */
.L_x_6485:
        /* <DEDUP_REMOVED lines=49> */
.L_x_6494:
[----:B------:R-:W-:Y:S05]  /*14ce70*/  BSYNC.RECONVERGENT B2 ;  /* 0x0000000000027941 */ /* 0x000fea0003800200 */
.L_x_6493:
        /* <DEDUP_REMOVED lines=31> */
.L_x_6496:
[----:B------:R-:W-:Y:S05]  /*14d070*/  BSYNC.RECONVERGENT B2 ;  /* 0x0000000000027941 */ /* 0x000fea0003800200 */
.L_x_6495:
[----:B------:R-:W-:-:S06]  /*14d080*/  DSETP.GEU.AND P1, PT, R198, R52, PT ;  /* 0x00000034c600722a */ /* 0x000fcc0003f2e000 */
[----:B------:R-:W-:Y:S02]  /*14d090*/  FSEL R40, R40, R206, !P1 ;  /* 0x000000ce28287208 */ /* 0x000fe40004800000 */
[----:B------:R-:W-:Y:S02]  /*14d0a0*/  FSEL R41, R41, R207, !P1 ;  /* 0x000000cf29297208 */ /* 0x000fe40004800000 */
[----:B------:R-:W-:Y:S02]  /*14d0b0*/  FSEL R22, R22, R204, !P1 ;  /* 0x000000cc16167208 */ /* 0x000fe40004800000 */
[----:B------:R-:W-:Y:S02]  /*14d0c0*/  FSEL R23, R23, R205, !P1 ;  /* 0x000000cd17177208 */ /* 0x000fe40004800000 */
[----:B------:R-:W-:Y:S02]  /*14d0d0*/  FSEL R52, R52, R198, !P1 ;  /* 0x000000c634347208 */ /* 0x000fe40004800000 */
[----:B------:R-:W-:-:S07]  /*14d0e0*/  FSEL R53, R53, R199, !P1 ;  /* 0x000000c735357208 */ /* 0x000fce0004800000 */
.L_x_6492:
[----:B------:R-:W-:Y:S05]  /*14d0f0*/  BSYNC.RECONVERGENT B0 ;  /* 0x0000000000007941 */ /* 0x000fea0003800200 */
.L_x_6491:
        /* <DEDUP_REMOVED lines=31> */
.L_x_6498:
[----:B------:R-:W-:Y:S05]  /*14d2f0*/  BSYNC.RECONVERGENT B0 ;  /* 0x0000000000007941 */ /* 0x000fea0003800200 */
.L_x_6497:
[----:B------:R-:W-:-:S06]  /*14d300*/  DSETP.GEU.AND P1, PT, R52, R198, PT ;  /* 0x000000c63400722a */ /* 0x000fcc0003f2e000 */
[----:B------:R-:W-:Y:S02]  /*14d310*/  FSEL R38, R38, R22, !P1 ;  /* 0x0000001626267208 */ /* 0x000fe40004800000 */
[----:B------:R-:W-:Y:S02]  /*14d320*/  FSEL R22, R39, R23, !P1 ;  /* 0x0000001727167208 */ /* 0x000fe40004800000 */
[----:B------:R-:W-:Y:S02]  /*14d330*/  FSEL R24, R24, R40, !P1 ;  /* 0x0000002818187208 */ /* 0x000fe40004800000 */
[----:B------:R-:W-:Y:S01]  /*14d340*/  FSEL R25, R25, R41, !P1 ;  /* 0x0000002919197208 */ /* 0x000fe20004800000 */
[----:B------:R-:W-:-:S07]  /*14d350*/  IMAD.MOV.U32 R39, RZ, RZ, R22 ;  /* 0x000000ffff277224 */ /* 0x000fce00078e0016 */
.L_x_6478:
[----:B------:R-:W-:Y:S05]  /*14d360*/  BSYNC.RECONVERGENT B1 ;  /* 0x0000000000017941 */ /* 0x000fea0003800200 */
.L_x_6477:
        /* <DEDUP_REMOVED lines=11> */
.L_x_6503:
[----:B-1----:R-:W1:Y:S01]  /*14d420*/  LDC.64 R10, c[0x0][0x430] ;  /* 0x00010c00ff0a7b82 */ /* 0x002e620000000a00 */
        /* <DEDUP_REMOVED lines=29> */
.L_x_6502:
[----:B------:R-:W-:Y:S05]  /*14d600*/  BSYNC.RECONVERGENT B1 ;  /* 0x0000000000017941 */ /* 0x000fea0003800200 */
.L_x_6501:
        /* <DEDUP_REMOVED lines=40> */
.L_x_6500:
[----:B------:R-:W-:Y:S05]  /*14d890*/  BSYNC.RECONVERGENT B0 ;  /* 0x0000000000007941 */ /* 0x000fea0003800200 */
.L_x_6499:
        /* <DEDUP_REMOVED lines=12> */
.L_x_6508:
        /* <DEDUP_REMOVED lines=19> */
[----:B------:R-:W-:-:S02]  /*14da90*/  R2UR UR16, R212 ;  /* 0x00000000d41072ca */ /* 0x000fc400000e0000 */
[C---:B------:R-:W-:Y:S02]  /*14daa0*/  R2UR UR17, R213.reuse ;  /* 0x00000000d51172ca */ /* 0x040fe400000e0000 */
        /* <DEDUP_REMOVED lines=14> */
.L_x_6507:
[----:B------:R-:W-:Y:S05]  /*14db90*/  BSYNC.RECONVERGENT B1 ;  /* 0x0000000000017941 */ /* 0x000fea0003800200 */
.L_x_6506:
        /* <DEDUP_REMOVED lines=27> */
.L_x_6510:
[----:B------:R-:W-:Y:S05]  /*14dd50*/  BSYNC.RECONVERGENT B1 ;  /* 0x0000000000017941 */ /* 0x000fea0003800200 */
.L_x_6509:
        /* <DEDUP_REMOVED lines=22> */
.L_x_6512:
[----:B------:R-:W-:Y:S05]  /*14dec0*/  BSYNC.RECONVERGENT B1 ;  /* 0x0000000000017941 */ /* 0x000fea0003800200 */
.L_x_6511:
[----:B------:R-:W-:Y:S02]  /*14ded0*/  @!P1 IADD3 R9, P2, PT, R18, R9, RZ ;  /* 0x0000000912099210 */ /* 0x000fe40007f5e0ff */
[----:B------:R-:W-:Y:S02]  /*14dee0*/  @!P1 R2UR UR6, R212 ;  /* 0x00000000d40692ca */ /* 0x000fe400000e0000 */
[----:B------:R-:W-:Y:S02]  /*14def0*/  @!P1 R2UR UR7, R213 ;  /* 0x00000000d50792ca */ /* 0x000fe400000e0000 */
[----:B--2---:R-:W-:Y:S02]  /*14df00*/  @!P1 LEA.HI.X.SX32 R12, R18, RZ, 0x1, P2 ;  /* 0x000000ff120c9211 */ /* 0x004fe400010f0eff */
[----:B-1----:R-:W-:-:S04]  /*14df10*/  @!P1 LEA R10, P2, R9, R10, 0x2 ;  /* 0x0000000a090a9211 */ /* 0x002fc800078410ff */
[----:B------:R-:W-:-:S05]  /*14df20*/  @!P1 LEA.HI.X R11, R9, R11, R12, 0x2, P2 ;  /* 0x0000000b090b9211 */ /* 0x000fca00010f140c */
[----:B------:R1:W-:Y:S04]  /*14df30*/  @!P1 STG.E desc[UR6][R10.64+0x64], RZ ;  /* 0x000064ff0a009986 */ /* 0x0003e8000c101906 */
.L_x_6505:
[----:B------:R-:W-:Y:S05]  /*14df40*/  BSYNC.RECONVERGENT B0 ;  /* 0x0000000000007941 */ /* 0x000fea0003800200 */
.L_x_6504:
        /* <DEDUP_REMOVED lines=17> */
[----:B------:R-:W-:Y:S01]  /*14e060*/  R2UR UR7, R213 ;  /* 0x00000000d50772ca */ /* 0x000fe200000e0000 */
[----:B------:R-:W-:Y:S01]  /*14e070*/  IMAD.IADD R9, R247, 0x1, R0 ;  /* 0x00000001f7097824 */ /* 0x000fe200078e0200 */
[----:B------:R-:W-:Y:S01]  /*14e080*/  R2UR UR8, R212 ;  /* 0x00000000d40872ca */ /* 0x000fe200000e0000 */
[----:B------:R-:W-:Y:S01]  /*14e090*/  BSSY.RECONVERGENT B3, `(.L_x_6515) ;  /* 0x00003c1000037945 */ /* 0x000fe20003800200 */
[----:B------:R-:W-:Y:S01]  /*14e0a0*/  R2UR UR9, R213 ;  /* 0x00000000d50972ca */ /* 0x000fe200000e0000 */
[----:B-1----:R-:W-:-:S04]  /*14e0b0*/  IMAD.WIDE R10, R10, 0x4, R12 ;  /* 0x000000040a0a7825 */ /* 0x002fc800078e020c */
[----:B------:R-:W-:-:S04]  /*14e0c0*/  IMAD.WIDE R12, R9, 0x4, R12 ;  /* 0x00000004090c7825 */ /* 0x000fc800078e020c */
[----:B------:R1:W-:Y:S04]  /*14e0d0*/  STG.E desc[UR6][R10.64], R0 ;  /* 0x000000000a007986 */ /* 0x0003e8000c101906 */
[----:B------:R1:W-:Y:S02]  /*14e0e0*/  STG.E desc[UR8][R12.64], R3 ;  /* 0x000000030c007986 */ /* 0x0003e4000c101908 */
.L_x_6562:
[----:B-----5:R-:W-:Y:S01]  /*14e0f0*/  LOP3.LUT R9, R8, 0xffff, RZ, 0xc0, !PT ;  /* 0x0000ffff08097812 */ /* 0x020fe200078ec0ff */
[----:B------:R-:W-:Y:S01]  /*14e100*/  BSSY.RECONVERGENT B1, `(.L_x_6516) ;  /* 0x00001a6000017945 */ /* 0x000fe20003800200 */
[----:B-1----:R-:W-:Y:S02]  /*14e110*/  LOP3.LUT R12, R19, 0xffff, RZ, 0xc0, !PT ;  /* 0x0000ffff130c7812 */ /* 0x002fe400078ec0ff */
        /* <DEDUP_REMOVED lines=25> */
.L_x_6517:
[----:B------:R-:W-:Y:S01]  /*14e2b0*/  VIADD R10, R1, 0x86 ;  /* 0x00000086010a7836 */ /* 0x000fe20000000000 */
[----:B------:R-:W1:Y:S03]  /*14e2c0*/  LDC.64 R198, c[0x0][0x410] ;  /* 0x00010400ffc67b82 */ /* 0x000e660000000a00 */
[----:B------:R-:W-:-:S06]  /*14e2d0*/  IMAD.IADD R8, R10, 0x1, R0 ;  /* 0x000000010a087824 */ /* 0x000fcc00078e0200 */
[----:B------:R-:W2:Y:S01]  /*14e2e0*/  LDL.S8 R8, [R8+0x1a] ;  /* 0x00001a0008087983 */ /* 0x000ea20000100200 */
[----:B------:R-:W-:Y:S02]  /*14e2f0*/  IMAD.IADD R214, R10, 0x1, R3 ;  /* 0x000000010ad67824 */ /* 0x000fe400078e0203 */
[----:B------:R-:W3:Y:S04]  /*14e300*/  LDC.64 R10, c[0x0][0x410] ;  /* 0x00010400ff0a7b82 */ /* 0x000ee80000000a00 */
[----:B------:R-:W4:Y:S01]  /*14e310*/  LDL.U8 R214, [R214+-0x1] ;  /* 0xffffff00d6d67983 */ /* 0x000f220000100000 */
[----:B------:R-:W-:Y:S01]  /*14e320*/  PRMT R13, R19, 0x8880, RZ ;  /* 0x00008880130d7816 */ /* 0x000fe200000000ff */
[----:B------:R-:W-:Y:S01]  /*14e330*/  UMOV UR6, 0x519 ;  /* 0x0000051900067882 */ /* 0x000fe20000000000 */
[----:B------:R-:W-:-:S02]  /*14e340*/  PRMT R9, R9, 0x3340, RZ ;  /* 0x0000334009097816 */ /* 0x000fc400000000ff */
[----:B------:R-:W-:Y:S02]  /*14e350*/  PRMT R13, R13, 0x7710, RZ ;  /* 0x000077100d0d7816 */ /* 0x000fe400000000ff */
[C---:B------:R-:W-:Y:S02]  /*14e360*/  R2UR UR10, R212.reuse ;  /* 0x00000000d40a72ca */ /* 0x040fe400000e0000 */
[C---:B------:R-:W-:Y:S02]  /*14e370*/  R2UR UR11, R213.reuse ;  /* 0x00000000d50b72ca */ /* 0x040fe400000e0000 */
[----:B------:R-:W-:Y:S02]  /*14e380*/  R2UR UR12, R212 ;  /* 0x00000000d40c72ca */ /* 0x000fe400000e0000 */
[C---:B------:R-:W-:Y:S02]  /*14e390*/  R2UR UR13, R213.reuse ;  /* 0x00000000d50d72ca */ /* 0x040fe400000e0000 */
[----:B------:R-:W-:-:S02]  /*14e3a0*/  R2UR UR7, R213 ;  /* 0x00000000d50772ca */ /* 0x000fc400000e0000 */
[----:B------:R-:W-:Y:S02]  /*14e3b0*/  R2UR UR8, R212 ;  /* 0x00000000d40872ca */ /* 0x000fe400000e0000 */
[----:B------:R-:W-:Y:S02]  /*14e3c0*/  R2UR UR9, R213 ;  /* 0x00000000d50972ca */ /* 0x000fe400000e0000 */
[----:B--2---:R-:W-:Y:S02]  /*14e3d0*/  LOP3.LUT R200, R8, 0xffff, RZ, 0xc0, !PT ;  /* 0x0000ffff08c87812 */ /* 0x004fe400078ec0ff */
[----:B------:R-:W-:Y:S02]  /*14e3e0*/  PRMT R8, R13, 0x5410, R8 ;  /* 0x000054100d087816 */ /* 0x000fe40000000008 */
[C---:B------:R-:W-:Y:S02]  /*14e3f0*/  PRMT R200, R12.reuse, 0x3340, R200 ;  /* 0x000033400cc87816 */ /* 0x040fe400000000c8 */
[----:B------:R-:W-:Y:S01]  /*14e400*/  PRMT R12, R12, 0x8880, RZ ;  /* 0x000088800c0c7816 */ /* 0x000fe200000000ff */
[----:B------:R-:W-:Y:S01]  /*14e410*/  IDP.2A.LO.S16.U8 R8, R8, UR6, R22 ;  /* 0x0000000608087c26 */ /* 0x000fe20008001216 */
[----:B------:R-:W-:Y:S01]  /*14e420*/  PRMT R200, R200, 0x5410, R9 ;  /* 0x00005410c8c87816 */ /* 0x000fe20000000009 */
[----:B------:R-:W-:Y:S01]  /*14e430*/  UMOV UR6, 0x5197d ;  /* 0x0005197d00067882 */ /* 0x000fe20000000000 */
[----:B------:R-:W-:-:S02]  /*14e440*/  SHF.R.S32.HI R13, RZ, 0x1f, R12 ;  /* 0x0000001fff0d7819 */ /* 0x000fc4000001140c */
[----:B----4-:R-:W-:Y:S01]  /*14e450*/  PRMT R9, R214, 0x8880, RZ ;  /* 0x00008880d6097816 */ /* 0x010fe200000000ff */
[----:B------:R-:W-:-:S04]  /*14e460*/  IMAD.WIDE R22, R22, 0x5, R12 ;  /* 0x0000000516167825 */ /* 0x000fc800078e020c */
[----:B------:R-:W-:Y:S01]  /*14e470*/  IDP.4A.S8.U8 R200, R200, UR6, R9 ;  /* 0x00000006c8c87c26 */ /* 0x000fe20008000209 */
[----:B---3--:R-:W-:Y:S02]  /*14e480*/  LEA R204, P1, R22, R10, 0x3 ;  /* 0x0000000a16cc7211 */ /* 0x008fe400078218ff */
        /* <DEDUP_REMOVED lines=80> */
.L_x_6523:
[----:B------:R-:W-:Y:S05]  /*14e990*/  BSYNC.RECONVERGENT B2 ;  /* 0x0000000000027941 */ /* 0x000fea0003800200 */
.L_x_6522:
        /* <DEDUP_REMOVED lines=35> */
.L_x_6526:
[----:B------:R-:W-:Y:S05]  /*14ebd0*/  BSYNC.RECONVERGENT B2 ;  /* 0x0000000000027941 */ /* 0x000fea0003800200 */
.L_x_6525:
        /* <DEDUP_REMOVED lines=9> */
.L_x_6521:
        /* <DEDUP_REMOVED lines=41> */
.L_x_6528:
[----:B------:R-:W-:Y:S05]  /*14ef00*/  BSYNC.RECONVERGENT B2 ;  /* 0x0000000000027941 */ /* 0x000fea0003800200 */
.L_x_6527:
        /* <DEDUP_REMOVED lines=37> */
.L_x_6530:
[----:B------:R-:W-:Y:S05]  /*14f160*/  BSYNC.RECONVERGENT B2 ;  /* 0x0000000000027941 */ /* 0x000fea0003800200 */
.L_x_6529:
        /* <DEDUP_REMOVED lines=9> */
.L_x_6520:
        /* <DEDUP_REMOVED lines=59> */
.L_x_6532:
[----:B------:R-:W-:Y:S05]  /*14f5b0*/  BSYNC.RECONVERGENT B2 ;  /* 0x0000000000027941 */ /* 0x000fea0003800200 */
.L_x_6531:
        /* <DEDUP_REMOVED lines=37> */
.L_x_6534:
[----:B------:R-:W-:Y:S05]  /*14f810*/  BSYNC.RECONVERGENT B2 ;  /* 0x0000000000027941 */ /* 0x000fea0003800200 */
.L_x_6533:
        /* <DEDUP_REMOVED lines=8> */
.L_x_6524:
[----:B------:R-:W-:Y:S05]  /*14f8a0*/  BSYNC.RECONVERGENT B0 ;  /* 0x0000000000007941 */ /* 0x000fea0003800200 */
.L_x_6519:
        /* <DEDUP_REMOVED lines=35> */
.L_x_6536:
[----:B------:R-:W-:Y:S05]  /*14fae0*/  BSYNC.RECONVERGENT B0 ;  /* 0x0000000000007941 */ /* 0x000fea0003800200 */
.L_x_6535:
[----:B------:R-:W-:-:S06]  /*14faf0*/  DSETP.GEU.AND P1, PT, R50, R12, PT ;  /* 0x0000000c3200722a */ /* 0x000fcc0003f2e000 */
[----:B------:R-:W-:Y:S02]  /*14fb00*/  FSEL R204, R204, R198, !P1 ;  /* 0x000000c6cccc7208 */ /* 0x000fe40004800000 */
[----:B------:R-:W-:Y:S02]  /*14fb10*/  FSEL R206, R206, R22, !P1 ;  /* 0x00000016cece7208 */ /* 0x000fe40004800000 */
[----:B------:R-:W-:Y:S02]  /*14fb20*/  FSEL R198, R205, R199, !P1 ;  /* 0x000000c7cdc67208 */ /* 0x000fe40004800000 */
[----:B------:R-:W-:-:S03]  /*14fb30*/  FSEL R22, R207, R23, !P1 ;  /* 0x00000017cf167208 */ /* 0x000fc60004800000 */
[----:B------:R-:W-:Y:S02]  /*14fb40*/  IMAD.MOV.U32 R205, RZ, RZ, R198 ;  /* 0x000000ffffcd7224 */ /* 0x000fe400078e00c6 */
[----:B------:R-:W-:-:S07]  /*14fb50*/  IMAD.MOV.U32 R207, RZ, RZ, R22 ;  /* 0x000000ffffcf7224 */ /* 0x000fce00078e0016 */
.L_x_6518:
[----:B------:R-:W-:Y:S05]  /*14fb60*/  BSYNC.RECONVERGENT B1 ;  /* 0x0000000000017941 */ /* 0x000fea0003800200 */
.L_x_6516:
        /* <DEDUP_REMOVED lines=29> */
[----:B------:R-:W-:Y:S02]  /*14fd40*/  IMAD.MOV.U32 R202, RZ, RZ, R207 ;  /* 0x000000ffffca7224 */ /* 0x000fe400078e00cf */
[----:B------:R-:W-:Y:S01]  /*14fd50*/  IMAD.MOV.U32 R205, RZ, RZ, R206 ;  /* 0x000000ffffcd7224 */ /* 0x000fe200078e00ce */
[C-C-:B--2---:R-:W-:Y:S01]  /*14fd60*/  DSETP.MAX.AND P1, P2, |R12|.reuse, |R206|.reuse, PT ;  /* 0x400000ce0c00722a */ /* 0x144fe20003a2f200 */
        /* <DEDUP_REMOVED lines=11> */
.L_x_6538:
[----:B------:R-:W-:Y:S05]  /*14fe20*/  BSYNC.RELIABLE B0 ;  /* 0x0000000000007941 */ /* 0x000fea0003800100 */
.L_x_6537:
[----:B------:R-:W-:Y:S01]  /*14fe30*/  VIMNMX R12, PT, PT, R0, R3, PT ;  /* 0x00000003000c7248 */ /* 0x000fe20003fe0100 */
[----:B------:R-:W-:Y:S01]  /*14fe40*/  BSSY.RECONVERGENT B0, `(.L_x_6540) ;  /* 0x0000039000007945 */ /* 0x000fe20003800200 */
[----:B------:R-:W-:Y:S02]  /*14fe50*/  PLOP3.LUT P1, PT, PT, PT, PT, 0x80, 0x8 ;  /* 0x000000000008781c */ /* 0x000fe40003f2f070 */
[----:B------:R-:W-:-:S13]  /*14fe60*/  ISETP.GE.AND P2, PT, R12, 0x2, PT ;  /* 0x000000020c00780c */ /* 0x000fda0003f46270 */
[----:B------:R-:W-:Y:S05]  /*14fe70*/  @!P2 BRA `(.L_x_6541) ;  /* 0x0000000000d4a947 */ /* 0x000fea0003800000 */
[----:B------:R-:W-:Y:S01]  /*14fe80*/  VIADD R199, R1, 0x86 ;  /* 0x0000008601c77836 */ /* 0x000fe20000000000 */
[----:B------:R-:W1:Y:S01]  /*14fe90*/  LDC.64 R204, c[0x0][0x410] ;  /* 0x00010400ffcc7b82 */ /* 0x000e620000000a00 */
[----:B------:R-:W-:Y:S02]  /*14fea0*/  VIADD R202, R0, 0xffffffff ;  /* 0xffffffff00ca7836 */ /* 0x000fe40000000000 */
        /* <DEDUP_REMOVED lines=8> */
[----:B------:R-:W-:Y:S01]  /*14ff30*/  UMOV UR6, 0x57d19 ;  /* 0x00057d1900067882 */ /* 0x000fe20000000000 */
[----:B------:R-:W-:-:S02]  /*14ff40*/  IADD3 R203, PT, PT, R208, R203, -R30 ;  /* 0x000000cbd0cb7210 */ /* 0x000fc40007ffe81e */
[----:B------:R-:W-:Y:S02]  /*14ff50*/  R2UR UR8, R212 ;  /* 0x00000000d40872ca */ /* 0x000fe400000e0000 */
[C---:B------:R-:W-:Y:S02]  /*14ff60*/  R2UR UR9, R213.reuse ;  /* 0x00000000d50972ca */ /* 0x040fe400000e0000 */
[----:B------:R-:W-:Y:S02]  /*14ff70*/  R2UR UR7, R213 ;  /* 0x00000000d50772ca */ /* 0x000fe400000e0000 */
[----:B--2---:R-:W-:Y:S01]  /*14ff80*/  PRMT R13, R198, 0x3340, R13 ;  /* 0x00003340c60d7816 */ /* 0x004fe2000000000d */
[----:B------:R-:W-:Y:S01]  /*14ff90*/  VIADD R198, R203, 0xffffffff ;  /* 0xffffffffcbc67836 */ /* 0x000fe20000000000 */
[----:B---3--:R-:W-:-:S04]  /*14ffa0*/  PRMT R12, R12, 0x3340, RZ ;  /* 0x000033400c0c7816 */ /* 0x008fc800000000ff */
[----:B------:R-:W-:-:S05]  /*14ffb0*/  PRMT R12, R13, 0x5410, R12 ;  /* 0x000054100d0c7816 */ /* 0x000fca000000000c */
[----:B----4-:R-:W-:Y:S01]  /*14ffc0*/  IDP.4A.S8.U8 R12, R12, UR6, R199 ;  /* 0x000000060c0c7c26 */ /* 0x010fe200080002c7 */
[----:B------:R-:W-:Y:S01]  /*14ffd0*/  R2UR UR6, R212 ;  /* 0x00000000d40672ca */ /* 0x000fe200000e0000 */
[----:B------:R-:W-:-:S04]  /*14ffe0*/  IMAD.WIDE R198, R198, 0x8, R200 ;  /* 0x00000008c6c67825 */ /* 0x000fc800078e02c8 */
[----:B-1----:R-:W-:Y:S02]  /*14fff0*/  IMAD.WIDE R12, R12, 0x8, R204 ;  /* 0x000000080c0c7825 */ /* 0x002fe400078e02cc */
[----:B------:R-:W2:Y:S06]  /*150000*/  LDG.E.64 R198, desc[UR8][R198.64] ;  /* 0x00000008c6c67981 */ /* 0x000eac000c1e1b00 */
[----:B------:R-:W2:Y:S02]  /*150010*/  LDG.E.64 R12, desc[UR6][R12.64] ;  /* 0x000000060c0c7981 */ /* 0x000ea4000c1e1b00 */
[----:B--2---:R-:W-:-:S08]  /*150020*/  DADD R12, R12, R198 ;  /* 0x000000000c0c7229 */ /* 0x004fd000000000c6 */
[C-C-:B------:R-:W-:Y:S02]  /*150030*/  DADD R198, R10.reuse, -R12.reuse ;  /* 0x000000000ac67229 */ /* 0x140fe4000000080c */
[----:B------:R-:W-:-:S06]  /*150040*/  DSETP.MAX.AND P3, P4, |R10|, |R12|, PT ;  /* 0x4000000c0a00722a */ /* 0x000fcc0003c6f200 */
[----:B------:R-:W-:Y:S01]  /*150050*/  DSETP.GEU.AND P2, PT, |R198|, R8, PT ;  /* 0x00000008c600722a */ /* 0x000fe20003f4e200 */
[----:B------:R-:W-:Y:S02]  /*150060*/  IMAD.MOV.U32 R8, RZ, RZ, R11 ;  /* 0x000000ffff087224 */ /* 0x000fe400078e000b */
[----:B------:R-:W-:Y:S02]  /*150070*/  IMAD.MOV.U32 R9, RZ, RZ, R13 ;  /* 0x000000ffff097224 */ /* 0x000fe400078e000d */
[----:B------:R-:W-:-:S03]  /*150080*/  IMAD.MOV.U32 R11, RZ, RZ, R10 ;  /* 0x000000ffff0b7224 */ /* 0x000fc600078e000a */
[----:B------:R-:W-:Y:S01]  /*150090*/  FSEL R10, |R8|, |R9|, P3 ;  /* 0x40000009080a7208 */ /* 0x000fe20001800200 */
[----:B------:R-:W-:Y:S01]  /*1500a0*/  IMAD.MOV.U32 R8, RZ, RZ, R12 ;  /* 0x000000ffff087224 */ /* 0x000fe200078e000c */
[----:B------:R-:W-:-:S04]  /*1500b0*/  @P4 LOP3.LUT R10, R9, 0x80000, RZ, 0xfc, !PT ;  /* 0x00080000090a4812 */ /* 0x000fc800078efcff */
[----:B------:R-:W-:Y:S01]  /*1500c0*/  SEL R8, R11, R8, P3 ;  /* 0x000000080b087207 */ /* 0x000fe20001800000 */
[----:B------:R-:W-:-:S06]  /*1500d0*/  IMAD.MOV.U32 R9, RZ, RZ, R10 ;  /* 0x000000ffff097224 */ /* 0x000fcc00078e000a */
[----:B------:R-:W-:-:S14]  /*1500e0*/  DSETP.GT.OR P2, PT, R8, R22, P2 ;  /* 0x000000160800722a */ /* 0x000fdc0001744400 */
[----:B------:R-:W1:Y:S01]  /*1500f0*/  @!P2 LDC.64 R10, c[0x0][0x430] ;  /* 0x00010c00ff0aab82 */ /* 0x000e620000000a00 */
[C---:B------:R-:W-:Y:S01]  /*150100*/  @!P2 R2UR UR6, R212.reuse ;  /* 0x00000000d406a2ca */ /* 0x040fe200000e0000 */
[--C-:B------:R-:W-:Y:S01]  /*150110*/  @!P2 IMAD.IADD R8, R15, 0x1, R19.reuse ;  /* 0x000000010f08a824 */ /* 0x100fe200078e0213 */
[----:B------:R-:W-:Y:S01]  /*150120*/  @!P2 R2UR UR7, R213 ;  /* 0x00000000d507a2ca */ /* 0x000fe200000e0000 */
[--C-:B------:R-:W-:Y:S01]  /*150130*/  @!P2 IMAD.IADD R12, R247, 0x1, R202.reuse ;  /* 0x00000001f70ca824 */ /* 0x100fe200078e02ca */
[----:B------:R-:W-:Y:S01]  /*150140*/  @!P2 R2UR UR8, R212 ;  /* 0x00000000d408a2ca */ /* 0x000fe200000e0000 */
[----:B------:R-:W-:Y:S01]  /*150150*/  @!P2 IMAD.MOV.U32 R0, RZ, RZ, R202 ;  /* 0x000000ffff00a224 */ /* 0x000fe200078e00ca */
[----:B------:R-:W-:Y:S01]  /*150160*/  @!P2 R2UR UR9, R213 ;  /* 0x00000000d509a2ca */ /* 0x000fe200000e0000 */
[----:B------:R-:W-:Y:S01]  /*150170*/  @!P2 IMAD.MOV.U32 R3, RZ, RZ, R19 ;  /* 0x000000ffff03a224 */ /* 0x000fe200078e0013 */
[----:B------:R-:W-:Y:S01]  /*150180*/  @!P2 PLOP3.LUT P1, PT, PT, PT, PT, 0x8, 0x80 ;  /* 0x000000000080a81c */ /* 0x000fe20003f2e170 */
[----:B-1----:R-:W-:-:S04]  /*150190*/  @!P2 IMAD.WIDE R8, R8, 0x4, R10 ;  /* 0x000000040808a825 */ /* 0x002fc800078e020a */
[----:B------:R-:W-:Y:S02]  /*1501a0*/  @!P2 IMAD.WIDE R10, R12, 0x4, R10 ;  /* 0x000000040c0aa825 */ /* 0x000fe400078e020a */
[----:B------:R1:W-:Y:S04]  /*1501b0*/  @!P2 STG.E desc[UR6][R8.64], R202 ;  /* 0x000000ca0800a986 */ /* 0x0003e8000c101906 */
[----:B------:R1:W-:Y:S02]  /*1501c0*/  @!P2 STG.E desc[UR8][R10.64], R19 ;  /* 0x000000130a00a986 */ /* 0x0003e4000c101908 */
.L_x_6541:
[----:B------:R-:W-:Y:S05]  /*1501d0*/  BSYNC.RECONVERGENT B0 ;  /* 0x0000000000007941 */ /* 0x000fea0003800200 */
.L_x_6540:
[----:B------:R-:W-:Y:S04]  /*1501e0*/  BSSY.RECONVERGENT B2, `(.L_x_6542) ;  /* 0x00001a5000027945 */ /* 0x000fe80003800200 */
[----:B------:R-:W-:Y:S05]  /*1501f0*/  @!P1 BRA `(.L_x_6543) ;  /* 0x00000018008c9947 */ /* 0x000fea0003800000 */
[----:B-1----:R-:W-:-:S07]  /*150200*/  IMAD.MOV.U32 R8, RZ, RZ, 0x3 ;  /* 0x00000003ff087424 */ /* 0x002fce00078e00ff */
.L_x_6561:
        /* <DEDUP_REMOVED lines=34> */
.L_x_6560:
[----:B------:R-:W-:Y:S01]  /*150430*/  LOP3.LUT R9, RZ, R222, RZ, 0x33, !PT ;  /* 0x000000deff097212 */ /* 0x000fe200078e33ff */
[----:B------:R-:W-:Y:S01]  /*150440*/  BSSY.RECONVERGENT B0, `(.L_x_6546) ;  /* 0x0000142000007945 */ /* 0x000fe20003800200 */
[----:B------:R-:W-:-:S03]  /*150450*/  LOP3.LUT R226, RZ, R19, RZ, 0x33, !PT ;  /* 0x00000013ffe27212 */ /* 0x000fc600078e33ff */
[----:B------:R-:W-:Y:S02]  /*150460*/  IMAD.IADD R9, R3, 0x1, R9 ;  /* 0x0000000103097824 */ /* 0x000fe400078e0209 */
[----:B------:R-:W-:-:S03]  /*150470*/  IMAD.IADD R226, R0, 0x1, R226 ;  /* 0x0000000100e27824 */ /* 0x000fc600078e02e2 */
[C---:B------:R-:W-:Y:S02]  /*150480*/  ISETP.NE.AND P2, PT, R9.reuse, RZ, PT ;  /* 0x000000ff0900720c */ /* 0x040fe40003f45270 */
        /* <DEDUP_REMOVED lines=16> */
[----:B------:R-:W-:Y:S01]  /*150590*/  VIADD R12, R1, 0x86 ;  /* 0x00000086010c7836 */ /* 0x000fe20000000000 */
[----:B------:R-:W2:Y:S01]  /*1505a0*/  LDL.U8 R10, [R224] ;  /* 0x00000000e00a7983 */ /* 0x000ea20000100000 */
[----:B------:R-:W1:Y:S02]  /*1505b0*/  LDC.64 R22, c[0x0][0x410] ;  /* 0x00010400ff167b82 */ /* 0x000e640000000a00 */
[C---:B------:R-:W-:Y:S02]  /*1505c0*/  IMAD.IADD R9, R12.reuse, 0x1, R222 ;  /* 0x000000010c097824 */ /* 0x040fe400078e02de */
[----:B------:R-:W-:Y:S02]  /*1505d0*/  IMAD.IADD R11, R12, 0x1, R19 ;  /* 0x000000010c0b7824 */ /* 0x000fe400078e0213 */
[----:B------:R-:W3:Y:S04]  /*1505e0*/  LDL.S8 R12, [R223+0x1b] ;  /* 0x00001b00df0c7983 */ /* 0x000ee80000100200 */
[----:B------:R-:W2:Y:S04]  /*1505f0*/  LDL.U8 R9, [R9] ;  /* 0x0000000009097983 */ /* 0x000ea80000100000 */
[----:B------:R-:W4:Y:S01]  /*150600*/  LDL.U8 R11, [R11+0x1b] ;  /* 0x00001b000b0b7983 */ /* 0x000f220000100000 */
        /* <DEDUP_REMOVED lines=8> */
[----:B--2---:R-:W-:Y:S02]  /*150690*/  PRMT R9, R9, 0x3340, R10 ;  /* 0x0000334009097816 */ /* 0x004fe4000000000a */
[----:B----4-:R-:W-:-:S04]  /*1506a0*/  PRMT R11, R11, 0x3340, RZ ;  /* 0x000033400b0b7816 */ /* 0x010fc800000000ff */
[----:B------:R-:W-:-:S05]  /*1506b0*/  PRMT R9, R9, 0x5410, R11 ;  /* 0x0000541009097816 */ /* 0x000fca000000000b */
[----:B---3--:R-:W-:Y:S01]  /*1506c0*/  IDP.4A.S8.U8 R9, R9, UR6, R12 ;  /* 0x0000000609097c26 */ /* 0x008fe2000800020c */
[----:B------:R-:W-:Y:S01]  /*1506d0*/  R2UR UR6, R212 ;  /* 0x00000000d40672ca */ /* 0x000fe200000e0000 */
[----:B------:R-:W2:Y:S02]  /*1506e0*/  LDG.E.64 R12, desc[UR10][R204.64+0x5f98] ;  /* 0x005f980acc0c7981 */ /* 0x000ea4000c1e1b00 */
[----:B-1----:R-:W-:-:S05]  /*1506f0*/  IMAD.WIDE R10, R9, 0x8, R22 ;  /* 0x00000008090a7825 */ /* 0x002fca00078e0216 */
[----:B------:R-:W3:Y:S05]  /*150700*/  LDG.E.64 R22, desc[UR8][R10.64+0x1388] ;  /* 0x001388080a167981 */ /* 0x000eea000c1e1b00 */
[----:B------:R-:W3:Y:S04]  /*150710*/  LDG.E.64 R208, desc[UR6][R204.64+0x6268] ;  /* 0x00626806ccd07981 */ /* 0x000ee8000c1e1b00 */
[----:B------:R-:W2:Y:S01]  /*150720*/  LDG.E.64 R10, desc[UR12][R10.64] ;  /* 0x0000000c0a0a7981 */ /* 0x000ea2000c1e1b00 */
[----:B---3--:R-:W-:-:S02]  /*150730*/  DADD R22, R208, R22 ;  /* 0x00000000d0167229 */ /* 0x008fc40000000016 */
[----:B--2---:R-:W-:-:S11]  /*150740*/  DADD R10, R12, R10 ;  /* 0x000000000c0a7229 */ /* 0x004fd6000000000a */
.L_x_6550:
[----:B------:R-:W-:Y:S05]  /*150750*/  BSYNC.RECONVERGENT B5 ;  /* 0x0000000000057941 */ /* 0x000fea0003800200 */
.L_x_6549:
[----:B------:R-:W1:Y:S01]  /*150760*/  LDC.64 R208, c[0x0][0x428] ;  /* 0x00010a00ffd07b82 */ /* 0x000e620000000a00 */
        /* <DEDUP_REMOVED lines=20> */
.L_x_6548:
        /* <DEDUP_REMOVED lines=59> */
.L_x_6547:
        /* <DEDUP_REMOVED lines=88> */
.L_x_6554:
[----:B------:R-:W-:Y:S05]  /*1511e0*/  BSYNC.RECONVERGENT B5 ;  /* 0x0000000000057941 */ /* 0x000fea0003800200 */
.L_x_6553:
        /* <DEDUP_REMOVED lines=28> */
.L_x_6556:
[----:B------:R-:W-:Y:S05]  /*1513b0*/  BSYNC.RECONVERGENT B5 ;  /* 0x0000000000057941 */ /* 0x000fea0003800200 */
.L_x_6555:
[----:B------:R-:W-:-:S06]  /*1513c0*/  DSETP.GE.AND P2, PT, R22, R12, PT ;  /* 0x0000000c1600722a */ /* 0x000fcc0003f46000 */
[----:B------:R-:W-:Y:S02]  /*1513d0*/  FSEL R10, R208, RZ, P2 ;  /* 0x000000ffd00a7208 */ /* 0x000fe40001000000 */
[----:B------:R-:W-:Y:S02]  /*1513e0*/  FSEL R11, R209, -1.875, P2 ;  /* 0xbff00000d10b7808 */ /* 0x000fe40001000000 */
[----:B------:R-:W-:Y:S02]  /*1513f0*/  FSEL R12, R216, RZ, P2 ;  /* 0x000000ffd80c7208 */ /* 0x000fe40001000000 */
[----:B------:R-:W-:Y:S01]  /*151400*/  FSEL R13, R217, +QNAN , P2 ;  /* 0x7ff00000d90d7808 */ /* 0x000fe20001000000 */
[----:B------:R-:W-:Y:S06]  /*151410*/  BRA `(.L_x_6551) ;  /* 0x0000000400107947 */ /* 0x000fec0003800000 */
.L_x_6552:
[----:B------:R-:W-:Y:S01]  /*151420*/  VIADD R22, R1, 0x86 ;  /* 0x0000008601167836 */ /* 0x000fe20000000000 */
[----:B------:R-:W2:Y:S04]  /*151430*/  LDL.U8 R11, [R223+0x1b] ;  /* 0x00001b00df0b7983 */ /* 0x000ea80000100000 */
[----:B------:R-:W3:Y:S01]  /*151440*/  LDL.U8 R23, [R224] ;  /* 0x00000000e0177983 */ /* 0x000ee20000100000 */
[----:B------:R-:W-:-:S03]  /*151450*/  IMAD.IADD R214, R22, 0x1, R222 ;  /* 0x0000000116d67824 */ /* 0x000fc600078e02de */
[----:B------:R-:W4:Y:S01]  /*151460*/  LDL.S8 R209, [R224+-0x1] ;  /* 0xffffff00e0d17983 */ /* 0x000f220000100200 */
[----:B------:R-:W-:Y:S01]  /*151470*/  UMOV UR6, 0x5197d ;  /* 0x0005197d00067882 */ /* 0x000fe20000000000 */
[----:B------:R-:W-:Y:S01]  /*151480*/  R2UR UR10, R212 ;  /* 0x00000000d40a72ca */ /* 0x000fe200000e0000 */
[----:B------:R-:W1:Y:S01]  /*151490*/  LDC.64 R228, c[0x0][0x428] ;  /* 0x00010a00ffe47b82 */ /* 0x000e620000000a00 */
[----:B------:R-:W5:Y:S01]  /*1514a0*/  LDL.U8 R12, [R214+0x1] ;  /* 0x00000100d60c7983 */ /* 0x000f620000100000 */
[----:B------:R-:W-:-:S03]  /*1514b0*/  IMAD.IADD R208, R22, 0x1, R19 ;  /* 0x0000000116d07824 */ /* 0x000fc600078e0213 */
[----:B------:R-:W2:Y:S04]  /*1514c0*/  LDL.U8 R22, [R223+0x1a] ;  /* 0x00001a00df167983 */ /* 0x000ea80000100000 */
[----:B------:R-:W5:Y:S04]  /*1514d0*/  LDL.U8 R214, [R214] ;  /* 0x00000000d6d67983 */ /* 0x000f680000100000 */
[----:B------:R-:W4:Y:S04]  /*1514e0*/  LDL.U8 R10, [R208+0x1b] ;  /* 0x00001b00d00a7983 */ /* 0x000f280000100000 */
[----:B------:R-:W2:Y:S01]  /*1514f0*/  LDL.S8 R208, [R208+0x1c] ;  /* 0x00001c00d0d07983 */ /* 0x000ea20000100200 */
        /* <DEDUP_REMOVED lines=8> */
[C---:B------:R-:W-:Y:S02]  /*151580*/  R2UR UR17, R213.reuse ;  /* 0x00000000d51172ca */ /* 0x040fe400000e0000 */
[----:B------:R-:W-:-:S03]  /*151590*/  R2UR UR7, R213 ;  /* 0x00000000d50772ca */ /* 0x000fc600000e0000 */
[----:B------:R-:W2:Y:S01]  /*1515a0*/  LDG.E.64 R216, desc[UR12][R202.64+0x5ea8] ;  /* 0x005ea80ccad87981 */ /* 0x000ea2000c1e1b00 */
[----:B------:R-:W-:-:S03]  /*1515b0*/  VIADD R220, R222, 0xffffffff ;  /* 0xffffffffdedc7836 */ /* 0x000fc60000000000 */
[----:B------:R-:W2:Y:S01]  /*1515c0*/  LDG.E.64 R218, desc[UR8][R202.64+0x6178] ;  /* 0x00617808cada7981 */ /* 0x000ea2000c1e1b00 */
[----:B---3--:R-:W-:Y:S02]  /*1515d0*/  PRMT R23, R23, 0x3340, RZ ;  /* 0x0000334017177816 */ /* 0x008fe400000000ff */
[----:B-----5:R-:W-:Y:S02]  /*1515e0*/  PRMT R214, R214, 0x3340, R12 ;  /* 0x00003340d6d67816 */ /* 0x020fe4000000000c */
[----:B------:R-:W3:Y:S01]  /*1515f0*/  LDC.64 R12, c[0x0][0x410] ;  /* 0x00010400ff0c7b82 */ /* 0x000ee20000000a00 */
[----:B----4-:R-:W-:Y:S02]  /*151600*/  PRMT R10, R10, 0x3340, RZ ;  /* 0x000033400a0a7816 */ /* 0x010fe400000000ff */
[----:B--2---:R-:W-:Y:S02]  /*151610*/  PRMT R11, R22, 0x3340, R11 ;  /* 0x00003340160b7816 */ /* 0x004fe4000000000b */
[----:B------:R-:W-:-:S05]  /*151620*/  PRMT R10, R214, 0x5410, R10 ;  /* 0x00005410d60a7816 */ /* 0x000fca000000000a */
[----:B------:R-:W-:Y:S01]  /*151630*/  IDP.4A.S8.U8 R208, R10, UR6, R208 ;  /* 0x000000060ad07c26 */ /* 0x000fe200080002d0 */
[----:B------:R-:W-:Y:S01]  /*151640*/  PRMT R10, R11, 0x5410, R23 ;  /* 0x000054100b0a7816 */ /* 0x000fe20000000017 */
[----:B------:R-:W-:-:S04]  /*151650*/  UMOV UR6, 0x57d19 ;  /* 0x00057d1900067882 */ /* 0x000fc80000000000 */
[----:B------:R-:W-:Y:S01]  /*151660*/  IDP.4A.S8.U8 R10, R10, UR6, R209 ;  /* 0x000000060a0a7c26 */ /* 0x000fe200080002d1 */
[----:B------:R-:W-:Y:S01]  /*151670*/  R2UR UR6, R212 ;  /* 0x00000000d40672ca */ /* 0x000fe200000e0000 */
[----:B---3--:R-:W-:-:S05]  /*151680*/  IMAD.WIDE R208, R208, 0x8, R12 ;  /* 0x00000008d0d07825 */ /* 0x008fca00078e020c */
        /* <DEDUP_REMOVED lines=29> */
.L_x_6551:
[----:B------:R-:W-:Y:S05]  /*151860*/  BSYNC.RECONVERGENT B0 ;  /* 0x0000000000007941 */ /* 0x000fea0003800200 */
.L_x_6546:
[C-C-:B------:R-:W-:Y:S01]  /*151870*/  DADD R22, R200.reuse, -R10.reuse ;  /* 0x00000000c8167229 */ /* 0x140fe2000000080a */
[----:B------:R-:W-:Y:S01]  /*151880*/  IMAD.MOV.U32 R208, RZ, RZ, -0x771c970f ;  /* 0x88e368f1ffd07424 */ /* 0x000fe200078e00ff */
[----:B------:R-:W-:Y:S01]  /*151890*/  DSETP.MAX.AND P3, P4, |R200|, |R10|, PT ;  /* 0x4000000ac800722a */ /* 0x000fe20003c6f200 */
[----:B------:R-:W-:Y:S01]  /*1518a0*/  IMAD.MOV.U32 R209, RZ, RZ, 0x3ee4f8b5 ;  /* 0x3ee4f8b5ffd17424 */ /* 0x000fe200078e00ff */
[----:B------:R-:W-:Y:S01]  /*1518b0*/  BSSY.RELIABLE B0, `(.L_x_6557) ;  /* 0x0000020000007945 */ /* 0x000fe20003800100 */
[----:B------:R-:W-:-:S04]  /*1518c0*/  IMAD.MOV.U32 R9, RZ, RZ, R201 ;  /* 0x000000ffff097224 */ /* 0x000fc800078e00c9 */
[----:B------:R-:W-:Y:S01]  /*1518d0*/  DSETP.GEU.AND P2, PT, |R22|, R208, PT ;  /* 0x000000d01600722a */ /* 0x000fe20003f4e200 */
[----:B------:R-:W-:Y:S02]  /*1518e0*/  IMAD.MOV.U32 R22, RZ, RZ, R11 ;  /* 0x000000ffff167224 */ /* 0x000fe400078e000b */
[----:B------:R-:W-:Y:S02]  /*1518f0*/  IMAD.MOV.U32 R11, RZ, RZ, R200 ;  /* 0x000000ffff0b7224 */ /* 0x000fe400078e00c8 */
[----:B------:R-:W-:Y:S01]  /*151900*/  IMAD.MOV.U32 R23, RZ, RZ, 0x41cdcd64 ;  /* 0x41cdcd64ff177424 */ /* 0x000fe200078e00ff */
[----:B------:R-:W-:Y:S02]  /*151910*/  FSEL R9, |R9|, |R22|, P3 ;  /* 0x4000001609097208 */ /* 0x000fe40001800200 */
[----:B------:R-:W-:Y:S01]  /*151920*/  @P4 LOP3.LUT R9, R22, 0x80000, RZ, 0xfc, !PT ;  /* 0x0008000016094812 */ /* 0x000fe200078efcff */
[----:B------:R-:W-:Y:S01]  /*151930*/  IMAD.MOV.U32 R22, RZ, RZ, -0x800000 ;  /* 0xff800000ff167424 */ /* 0x000fe200078e00ff */
[----:B------:R-:W-:-:S03]  /*151940*/  SEL R10, R11, R10, P3 ;  /* 0x0000000a0b0a7207 */ /* 0x000fc60001800000 */
[----:B------:R-:W-:-:S06]  /*151950*/  IMAD.MOV.U32 R11, RZ, RZ, R9 ;  /* 0x000000ffff0b7224 */ /* 0x000fcc00078e0009 */
[----:B------:R-:W-:-:S14]  /*151960*/  DSETP.GT.OR P2, PT, R10, R22, P2 ;  /* 0x000000160a00722a */ /* 0x000fdc0001744400 */
[----:B------:R-:W-:Y:S05]  /*151970*/  @P2 BRA `(.L_x_6558) ;  /* 0x0000000000402947 */ /* 0x000fea0003800000 */
[----:B------:R-:W-:Y:S02]  /*151980*/  R2UR UR6, R212 ;  /* 0x00000000d40672ca */ /* 0x000fe400000e0000 */
[----:B------:R-:W-:-:S13]  /*151990*/  R2UR UR7, R213 ;  /* 0x00000000d50772ca */ /* 0x000fda00000e0000 */
[----:B------:R-:W2:Y:S01]  /*1519a0*/  LDG.E.64 R10, desc[UR6][R198.64] ;  /* 0x00000006c60a7981 */ /* 0x000ea2000c1e1b00 */
[----:B------:R-:W-:Y:S01]  /*1519b0*/  IMAD.MOV.U32 R214, RZ, RZ, R13 ;  /* 0x000000ffffd67224 */ /* 0x000fe200078e000d */
[----:B--2---:R-:W-:Y:S01]  /*1519c0*/  DSETP.MAX.AND P3, P2, |R10|, |R12|, PT ;  /* 0x4000000c0a00722a */ /* 0x004fe20003a6f200 */
[----:B------:R-:W-:-:S05]  /*1519d0*/  IMAD.MOV.U32 R9, RZ, RZ, R11 ;  /* 0x000000ffff097224 */ /* 0x000fca00078e000b */
[----:B------:R-:W-:-:S08]  /*1519e0*/  FSEL R9, |R9|, |R214|, P3 ;  /* 0x400000d609097208 */ /* 0x000fd00001800200 */
[----:B------:R-:W-:Y:S01]  /*1519f0*/  @P2 LOP3.LUT R9, R214, 0x80000, RZ, 0xfc, !PT ;  /* 0x00080000d6092812 */ /* 0x000fe200078efcff */
[----:B------:R-:W-:Y:S01]  /*151a00*/  IMAD.MOV.U32 R214, RZ, RZ, R12 ;  /* 0x000000ffffd67224 */ /* 0x000fe200078e000c */
[----:B------:R-:W-:-:S03]  /*151a10*/  DADD R12, R10, -R12 ;  /* 0x000000000a0c7229 */ /* 0x000fc6000000080c */
[----:B------:R-:W-:Y:S01]  /*151a20*/  IMAD.MOV.U32 R11, RZ, RZ, R9 ;  /* 0x000000ffff0b7224 */ /* 0x000fe200078e0009 */
[----:B------:R-:W-:-:S04]  /*151a30*/  SEL R10, R10, R214, P3 ;  /* 0x000000d60a0a7207 */ /* 0x000fc80001800000 */
[----:B------:R-:W-:-:S06]  /*151a40*/  DSETP.GEU.AND P2, PT, |R12|, R208, PT ;  /* 0x000000d00c00722a */ /* 0x000fcc0003f4e200 */
[----:B------:R-:W-:-:S14]  /*151a50*/  DSETP.GT.OR P2, PT, R10, R22, P2 ;  /* 0x000000160a00722a */ /* 0x000fdc0001744400 */
[----:B------:R-:W-:Y:S05]  /*151a60*/  @!P2 BREAK.RELIABLE B0 ;  /* 0x000000000000a942 */ /* 0x000fea0003800100 */
[----:B------:R-:W-:Y:S05]  /*151a70*/  @!P2 BRA `(.L_x_6559) ;  /* 0x000000000024a947 */ /* 0x000fea0003800000 */
.L_x_6558:
[----:B------:R-:W-:-:S13]  /*151a80*/  ISETP.GT.AND P2, PT, R222, 0x1, PT ;  /* 0x00000001de00780c */ /* 0x000fda0003f44270 */
[----:B------:R-:W-:Y:S05]  /*151a90*/  @!P2 BREAK.RELIABLE B0 ;  /* 0x000000000000a942 */ /* 0x000fea0003800100 */
[----:B------:R-:W-:Y:S05]  /*151aa0*/  @!P2 BRA `(.L_x_6545) ;  /* 0x000000000050a947 */ /* 0x000fea0003800000 */
[----:B------:R-:W-:Y:S05]  /*151ab0*/  BSYNC.RELIABLE B0 ;  /* 0x0000000000007941 */ /* 0x000fea0003800100 */
.L_x_6557:
[----:B------:R-:W-:Y:S02]  /*151ac0*/  VIADD R19, R19, 0x1 ;  /* 0x0000000113137836 */ /* 0x000fe40000000000 */
[----:B------:R-:W-:-:S03]  /*151ad0*/  VIADD R222, R222, 0xffffffff ;  /* 0xffffffffdede7836 */ /* 0x000fc60000000000 */
[----:B------:R-:W-:-:S13]  /*151ae0*/  ISETP.GE.AND P2, PT, R19, R0, PT ;  /* 0x000000001300720c */ /* 0x000fda0003f46270 */
[----:B------:R-:W-:Y:S05]  /*151af0*/  @!P2 BRA `(.L_x_6560) ;  /* 0xffffffe8004ca947 */ /* 0x000fea000383ffff */
[----:B------:R-:W-:Y:S05]  /*151b00*/  BRA `(.L_x_6545) ;  /* 0x0000000000387947 */ /* 0x000fea0003800000 */
.L_x_6559:
[----:B------:R-:W1:Y:S01]  /*151b10*/  LDC.64 R12, c[0x0][0x430] ;  /* 0x00010c00ff0c7b82 */ /* 0x000e620000000a00 */
[C---:B------:R-:W-:Y:S01]  /*151b20*/  R2UR UR6, R212.reuse ;  /* 0x00000000d40672ca */ /* 0x040fe200000e0000 */
[--C-:B------:R-:W-:Y:S01]  /*151b30*/  IMAD.IADD R10, R15, 0x1, R222.reuse ;  /* 0x000000010f0a7824 */ /* 0x100fe200078e02de */
[----:B------:R-:W-:Y:S01]  /*151b40*/  R2UR UR7, R213 ;  /* 0x00000000d50772ca */ /* 0x000fe200000e0000 */
[----:B------:R-:W-:Y:S01]  /*151b50*/  IMAD.IADD R0, R247, 0x1, R19 ;  /* 0x00000001f7007824 */ /* 0x000fe200078e0213 */
[----:B------:R-:W-:Y:S01]  /*151b60*/  R2UR UR8, R212 ;  /* 0x00000000d40872ca */ /* 0x000fe200000e0000 */
[----:B------:R-:W-:Y:S01]  /*151b70*/  IMAD.MOV.U32 R3, RZ, RZ, R222 ;  /* 0x000000ffff037224 */ /* 0x000fe200078e00de */
[----:B------:R-:W-:Y:S02]  /*151b80*/  R2UR UR9, R213 ;  /* 0x00000000d50972ca */ /* 0x000fe400000e0000 */
[----:B------:R-:W-:Y:S01]  /*151b90*/  PLOP3.LUT P1, PT, PT, PT, PT, 0x8, 0x80 ;  /* 0x000000000080781c */ /* 0x000fe20003f2e170 */
[----:B-1----:R-:W-:-:S04]  /*151ba0*/  IMAD.WIDE R10, R10, 0x4, R12 ;  /* 0x000000040a0a7825 */ /* 0x002fc800078e020c */
[----:B------:R-:W-:Y:S02]  /*151bb0*/  IMAD.WIDE R12, R0, 0x4, R12 ;  /* 0x00000004000c7825 */ /* 0x000fe400078e020c */
[----:B------:R1:W-:Y:S02]  /*151bc0*/  STG.E desc[UR6][R10.64], R19 ;  /* 0x000000130a007986 */ /* 0x0003e4000c101906 */
[----:B------:R-:W-:Y:S02]  /*151bd0*/  IMAD.MOV.U32 R0, RZ, RZ, R19 ;  /* 0x000000ffff007224 */ /* 0x000fe400078e0013 */
[----:B------:R1:W-:Y:S05]  /*151be0*/  STG.E desc[UR8][R12.64], R222 ;  /* 0x000000de0c007986 */ /* 0x0003ea000c101908 */
.L_x_6545:
[----:B------:R-:W-:Y:S05]  /*151bf0*/  BSYNC.RECONVERGENT B1 ;  /* 0x0000000000017941 */ /* 0x000fea0003800200 */
.L_x_6544:
[C---:B------:R-:W-:Y:S01]  /*151c00*/  ISETP.LT.U32.AND P2, PT, R8.reuse, 0x20, PT ;  /* 0x000000200800780c */ /* 0x040fe20003f41070 */
[----:B------:R-:W-:-:S12]  /*151c10*/  VIADD R8, R8, 0x1 ;  /* 0x0000000108087836 */ /* 0x000fd80000000000 */
[----:B------:R-:W-:Y:S05]  /*151c20*/  @P1 BRA P2, `(.L_x_6561) ;  /* 0xffffffe400781947 */ /* 0x000fea000103ffff */
.L_x_6543:
[----:B------:R-:W-:Y:S05]  /*151c30*/  BSYNC.RECONVERGENT B2 ;  /* 0x0000000000027941 */ /* 0x000fea0003800200 */
.L_x_6542:
[----:B-1----:R-:W-:-:S04]  /*151c40*/  VIADD R9, R1, 0x86 ;  /* 0x0000008601097836 */ /* 0x002fc80000000000 */
[C---:B------:R-:W-:Y:S02]  /*151c50*/  IMAD.IADD R8, R9.reuse, 0x1, R3 ;  /* 0x0000000109087824 */ /* 0x040fe400078e0203 */
[----:B------:R-:W-:-:S04]  /*151c60*/  IMAD.IADD R19, R9, 0x1, R0 ;  /* 0x0000000109137824 */ /* 0x000fc800078e0200 */
[----:B------:R-:W5:Y:S04]  /*151c70*/  LDL.U8 R8, [R8] ;  /* 0x0000000008087983 */ /* 0x000f680000100000 */
[----:B------:R-:W5:Y:S01]  /*151c80*/  LDL.U8 R19, [R19+0x1b] ;  /* 0x00001b0013137983 */ /* 0x000f620000100000 */
[----:B------:R-:W-:Y:S05]  /*151c90*/  BRA `(.L_x_6562) ;  /* 0xffffffc400147947 */ /* 0x000fea000383ffff */
.L_x_6539:
[----:B------:R-:W-:Y:S05]  /*151ca0*/  BSYNC.RECONVERGENT B3 ;  /* 0x0000000000037941 */ /* 0x000fea0003800200 */
.L_x_6515:
        /* <DEDUP_REMOVED lines=26> */
.L_x_6569:
        /* <DEDUP_REMOVED lines=74> */
.L_x_6568:
[----:B------:R-:W-:Y:S05]  /*1522f0*/  BSYNC.RECONVERGENT B2 ;  /* 0x0000000000027941 */ /* 0x000fea0003800200 */
.L_x_6567:
        /* <DEDUP_REMOVED lines=46> */
.L_x_6571:
[----:B------:R-:W-:Y:S05]  /*1525e0*/  BSYNC.RECONVERGENT B2 ;  /* 0x0000000000027941 */ /* 0x000fea0003800200 */
.L_x_6570:
        /* <DEDUP_REMOVED lines=30> */
.L_x_6573:
[----:B------:R-:W-:Y:S05]  /*1527d0*/  BSYNC.RECONVERGENT B2 ;  /* 0x0000000000027941 */ /* 0x000fea0003800200 */
.L_x_6572:
        /* <DEDUP_REMOVED lines=28> */
.L_x_6566:
[----:B------:R-:W-:Y:S05]  /*1529a0*/  BSYNC.RECONVERGENT B1 ;  /* 0x0000000000017941 */ /* 0x000fea0003800200 */
.L_x_6565:
        /* <DEDUP_REMOVED lines=12> */
.L_x_6578:
        /* <DEDUP_REMOVED lines=79> */
.L_x_6577:
[----:B------:R-:W-:Y:S05]  /*152f60*/  BSYNC.RECONVERGENT B2 ;  /* 0x0000000000027941 */ /* 0x000fea0003800200 */
.L_x_6576:
        /* <DEDUP_REMOVED lines=51> */
.L_x_6580:
[----:B------:R-:W-:Y:S05]  /*1532a0*/  BSYNC.RECONVERGENT B2 ;  /* 0x0000000000027941 */ /* 0x000fea0003800200 */
.L_x_6579:
        /* <DEDUP_REMOVED lines=10> */
[----:B------:R-:W-:Y:S02]  /*153350*/  R2UR UR9, R213 ;  /* 0x00000000d50972ca */ /* 0x000fe400000e0000 */
[----:B------:R-:W-:Y:S02]  /*153360*/  LEA.HI.X.SX32 R19, R18, RZ, 0x1, P1 ;  /* 0x000000ff12137211 */ /* 0x000fe400008f0eff */
[----:B-1----:R-:W-:-:S02]  /*153370*/  LEA R10, P1, R11, UR6, 0x2 ;  /* 0x000000060b0a7c11 */ /* 0x002fc4000f8210ff */
[----:B------:R-:W-:Y:S02]  /*153380*/  R2UR UR6, R212 ;  /* 0x00000000d40672ca */ /* 0x000fe400000e0000 */
[----:B------:R-:W-:Y:S01]  /*153390*/  LEA.HI.X R11, R11, UR7, R19, 0x2, P1 ;  /* 0x000000070b0b7c11 */ /* 0x000fe200088f1413 */
[----:B------:R-:W-:Y:S01]  /*1533a0*/  IMAD.IADD R19, R14, 0x1, R3 ;  /* 0x000000010e137824 */ /* 0x000fe200078e0203 */
[----:B------:R-:W-:-:S03]  /*1533b0*/  R2UR UR7, R213 ;  /* 0x00000000d50772ca */ /* 0x000fc600000e0000 */
[----:B------:R2:W3:Y:S02]  /*1533c0*/  LDG.E R22, desc[UR8][R10.64+0x64] ;  /* 0x000064080a167981 */ /* 0x0004e4000c1e1900 */
[----:B--2---:R-:W-:-:S08]  /*1533d0*/  IMAD.WIDE R10, R19, 0x4, R12 ;  /* 0x00000004130a7825 */ /* 0x004fd000078e020c */
[----:B------:R-:W2:Y:S04]  /*1533e0*/  LDG.E R13, desc[UR6][R10.64] ;  /* 0x000000060a0d7981 */ /* 0x000ea8000c1e1900 */
[----:B------:R-:W4:Y:S04]  /*1533f0*/  LDG.E R12, desc[UR8][R10.64+0x4] ;  /* 0x000004080a0c7981 */ /* 0x000f28000c1e1900 */
[----:B------:R1:W5:Y:S01]  /*153400*/  LDG.E R10, desc[UR6][R10.64+0x8] ;  /* 0x000008060a0a7981 */ /* 0x000362000c1e1900 */
[----:B------:R-:W-:Y:S02]  /*153410*/  VIADD R3, R3, 0x4 ;  /* 0x0000000403037836 */ /* 0x000fe40000000000 */
        /* <DEDUP_REMOVED lines=9> */
[----:B------:R-:W-:-:S04]  /*1534b0*/  @!P1 IMAD.MOV R10, RZ, RZ, R0 ;  /* 0x000000ffff0a9224 */ /* 0x000fc800078e0200 */
[----:B------:R-:W-:-:S04]  /*1534c0*/  VIADD R0, R10, 0x1 ;  /* 0x000000010a007836 */ /* 0x000fc80000000000 */
[----:B------:R-:W-:-:S07]  /*1534d0*/  @!P2 IMAD.MOV R0, RZ, RZ, R10 ;  /* 0x000000ffff00a224 */ /* 0x000fce00078e020a */
.L_x_6582:
[----:B------:R-:W-:Y:S05]  /*1534e0*/  BSYNC.RECONVERGENT B2 ;  /* 0x0000000000027941 */ /* 0x000fea0003800200 */
.L_x_6581:
        /* <DEDUP_REMOVED lines=33> */
.L_x_6575:
[----:B------:R-:W-:Y:S05]  /*153700*/  BSYNC.RECONVERGENT B1 ;  /* 0x0000000000017941 */ /* 0x000fea0003800200 */
.L_x_6574:
        /* <DEDUP_REMOVED lines=34> */
.L_x_6584:
[----:B------:R-:W-:Y:S05]  /*153930*/  BSYNC.RECONVERGENT B1 ;  /* 0x0000000000017941 */ /* 0x000fea0003800200 */
.L_x_6583:
[----:B------:R-:W-:Y:S01]  /*153940*/  UMOV UR6, 0x66666666 ;  /* 0x6666666600067882 */ /* 0x000fe20000000000 */
[----:B------:R-:W-:Y:S01]  /*153950*/  UMOV UR7, 0x40711266 ;  /* 0x4071126600077882 */ /* 0x000fe20000000000 */
[----:B------:R-:W-:Y:S01]  /*153960*/  IMAD.MOV.U32 R8, RZ, RZ, 0x0 ;  /* 0x00000000ff087424 */ /* 0x000fe200078e00ff */
[----:B------:R-:W-:Y:S01]  /*153970*/  DADD R10, R10, -UR6 ;  /* 0x800000060a0a7e29 */ /* 0x000fe20008000000 */
[----:B------:R-:W-:-:S07]  /*153980*/  IMAD.MOV.U32 R9, RZ, RZ, 0x40590000 ;  /* 0x40590000ff097424 */ /* 0x000fce00078e00ff */
[----:B------:R-:W-:-:S11]  /*153990*/  DFMA R10, R10, R8, 0.5 ;  /* 0x3fe000000a0a742b */ /* 0x000fd60000000008 */
.L_x_6564:
[----:B------:R-:W-:Y:S05]  /*1539a0*/  BSYNC.RECONVERGENT B0 ;  /* 0x0000000000007941 */ /* 0x000fea0003800200 */
.L_x_6563:
        /* <DEDUP_REMOVED lines=26> */
.L_x_6585:
[----:B------:R-:W-:Y:S05]  /*153b50*/  BSYNC.RECONVERGENT B0 ;  /* 0x0000000000007941 */ /* 0x000fea0003800200 */
.L_x_6514:
[----:B------:R-:W-:Y:S05]  /*153b60*/  BSYNC.RECONVERGENT B4 ;  /* 0x0000000000047941 */ /* 0x000fea0003800200 */
.L_x_6513:
        /* <DEDUP_REMOVED lines=9> */
[----:B------:R-:W-:Y:S05]  /*153c00*/  @P0 BRA `(.L_x_4909) ;  /* 0x0000012400780947 */ /* 0x000fea0003800000 */
[----:B------:R-:W-:Y:S02]  /*153c10*/  R2UR UR6, R212 ;  /* 0x00000000d40672ca */ /* 0x000fe400000e0000 */
[----:B------:R-:W-:-:S13]  /*153c20*/  R2UR UR7, R213 ;  /* 0x00000000d50772ca */ /* 0x000fda00000e0000 */
[----:B------:R-:W2:Y:S01]  /*153c30*/  LDG.E R3, desc[UR6][R210.64+0x4] ;  /* 0x00000406d2037981 */ /* 0x000ea2000c1e1900 */
[----:B------:R-:W-:Y:S02]  /*153c40*/  R2UR UR8, R212 ;  /* 0x00000000d40872ca */ /* 0x000fe400000e0000 */
[----:B------:R-:W-:Y:S01]  /*153c50*/  R2UR UR9, R213 ;  /* 0x00000000d50972ca */ /* 0x000fe200000e0000 */
[----:B------:R1:W5:Y:S01]  /*153c60*/  LDG.E R8, desc[UR6][R248.64+0x2c] ;  /* 0x00002c06f8087981 */ /* 0x000362000c1e1900 */
[----:B------:R-:W-:Y:S11]  /*153c70*/  BSSY.RECONVERGENT B0, `(.L_x_6586) ;  /* 0x00000d1000007945 */ /* 0x000ff60003800200 */
        /* <DEDUP_REMOVED lines=10> */
.L_x_6589:
        /* <DEDUP_REMOVED lines=36> */
.L_x_6588:
        /* <DEDUP_REMOVED lines=15> */
.L_x_6591:
        /* <DEDUP_REMOVED lines=36> */
.L_x_6590:
        /* <DEDUP_REMOVED lines=56> */
.L_x_6587:
        /* <DEDUP_REMOVED lines=55> */
.L_x_6592:
[----:B------:R-:W-:Y:S05]  /*154980*/  BSYNC.RECONVERGENT B0 ;  /* 0x0000000000007941 */ /* 0x000fea0003800200 */
.L_x_6586:
        /* <DEDUP_REMOVED lines=13> */
.L_x_6617:
        /* <DEDUP_REMOVED lines=17> */
.L_x_6599:
[----:B------:R-:W-:Y:S01]  /*154b70*/  IMAD.MOV.U32 R19, RZ, RZ, 0x3 ;  /* 0x00000003ff137424 */ /* 0x000fe200078e00ff */
[----:B------:R-:W-:Y:S06]  /*154b80*/  BRA `(.L_x_6601) ;  /* 0x0000000000187947 */ /* 0x000fec0003800000 */
.L_x_6598:
[----:B------:R-:W-:-:S13]  /*154b90*/  ISETP.NE.AND P0, PT, R22, 0x54, PT ;  /* 0x000000541600780c */ /* 0x000fda0003f05270 */
[----:B------:R-:W-:Y:S05]  /*154ba0*/  @!P0 BRA `(.L_x_6601) ;  /* 0x0000000000108947 */ /* 0x000fea0003800000 */
[----:B------:R-:W-:Y:S01]  /*154bb0*/  ISETP.NE.AND P0, PT, R22, 0x47, PT ;  /* 0x000000471600780c */ /* 0x000fe20003f05270 */
[----:B------:R-:W-:-:S12]  /*154bc0*/  IMAD.MOV.U32 R19, RZ, RZ, 0x1 ;  /* 0x00000001ff137424 */ /* 0x000fd800078e00ff */
[----:B------:R-:W-:Y:S05]  /*154bd0*/  @!P0 BRA `(.L_x_6601) ;  /* 0x0000000000048947 */ /* 0x000fea0003800000 */
.L_x_6600:
[----:B------:R-:W-:-:S07]  /*154be0*/  IMAD.MOV.U32 R19, RZ, RZ, 0x4 ;  /* 0x00000004ff137424 */ /* 0x000fce00078e00ff */
.L_x_6601:
[----:B------:R-:W-:Y:S05]  /*154bf0*/  BSYNC.RECONVERGENT B2 ;  /* 0x0000000000027941 */ /* 0x000fea0003800200 */
.L_x_6597:
        /* <DEDUP_REMOVED lines=16> */
.L_x_6604:
[----:B------:R-:W-:Y:S01]  /*154d00*/  IMAD.MOV.U32 R19, RZ, RZ, 0x3 ;  /* 0x00000003ff137424 */ /* 0x000fe200078e00ff */
[----:B------:R-:W-:Y:S06]  /*154d10*/  BRA `(.L_x_6606) ;  /* 0x0000000000187947 */ /* 0x000fec0003800000 */
.L_x_6603:
[----:B------:R-:W-:-:S13]  /*154d20*/  ISETP.NE.AND P0, PT, R24, 0x54, PT ;  /* 0x000000541800780c */ /* 0x000fda0003f05270 */
[----:B------:R-:W-:Y:S05]  /*154d30*/  @!P0 BRA `(.L_x_6606) ;  /* 0x0000000000108947 */ /* 0x000fea0003800000 */
[----:B------:R-:W-:Y:S01]  /*154d40*/  ISETP.NE.AND P0, PT, R24, 0x47, PT ;  /* 0x000000471800780c */ /* 0x000fe20003f05270 */
[----:B------:R-:W-:-:S12]  /*154d50*/  IMAD.MOV.U32 R19, RZ, RZ, 0x1 ;  /* 0x00000001ff137424 */ /* 0x000fd800078e00ff */
[----:B------:R-:W-:Y:S05]  /*154d60*/  @!P0 BRA `(.L_x_6606) ;  /* 0x0000000000048947 */ /* 0x000fea0003800000 */
.L_x_6605:
[----:B------:R-:W-:-:S07]  /*154d70*/  IMAD.MOV.U32 R19, RZ, RZ, 0x4 ;  /* 0x00000004ff137424 */ /* 0x000fce00078e00ff */
.L_x_6606:
[----:B------:R-:W-:Y:S05]  /*154d80*/  BSYNC.RECONVERGENT B2 ;  /* 0x0000000000027941 */ /* 0x000fea0003800200 */
.L_x_6602:
        /* <DEDUP_REMOVED lines=14> */
.L_x_6609:
[----:B------:R-:W-:Y:S01]  /*154e70*/  IMAD.MOV.U32 R19, RZ, RZ, 0x3 ;  /* 0x00000003ff137424 */ /* 0x000fe200078e00ff */
[----:B------:R-:W-:Y:S06]  /*154e80*/  BRA `(.L_x_6611) ;  /* 0x0000000000187947 */ /* 0x000fec0003800000 */
.L_x_6608:
[----:B------:R-:W-:-:S13]  /*154e90*/  ISETP.NE.AND P0, PT, R24, 0x54, PT ;  /* 0x000000541800780c */ /* 0x000fda0003f05270 */
[----:B------:R-:W-:Y:S05]  /*154ea0*/  @!P0 BRA `(.L_x_6611) ;  /* 0x0000000000108947 */ /* 0x000fea0003800000 */
[----:B------:R-:W-:Y:S01]  /*154eb0*/  ISETP.NE.AND P0, PT, R24, 0x47, PT ;  /* 0x000000471800780c */ /* 0x000fe20003f05270 */
[----:B------:R-:W-:-:S12]  /*154ec0*/  IMAD.MOV.U32 R19, RZ, RZ, 0x1 ;  /* 0x00000001ff137424 */ /* 0x000fd800078e00ff */
[----:B------:R-:W-:Y:S05]  /*154ed0*/  @!P0 BRA `(.L_x_6611) ;  /* 0x0000000000048947 */ /* 0x000fea0003800000 */
.L_x_6610:
[----:B------:R-:W-:-:S07]  /*154ee0*/  IMAD.MOV.U32 R19, RZ, RZ, 0x4 ;  /* 0x00000004ff137424 */ /* 0x000fce00078e00ff */
.L_x_6611:
[----:B------:R-:W-:Y:S05]  /*154ef0*/  BSYNC.RECONVERGENT B2 ;  /* 0x0000000000027941 */ /* 0x000fea0003800200 */
.L_x_6607:
        /* <DEDUP_REMOVED lines=14> */
.L_x_6614:
[----:B------:R-:W-:Y:S01]  /*154fe0*/  IMAD.MOV.U32 R11, RZ, RZ, 0x3 ;  /* 0x00000003ff0b7424 */ /* 0x000fe200078e00ff */
[----:B------:R-:W-:Y:S06]  /*154ff0*/  BRA `(.L_x_6616) ;  /* 0x0000000000187947 */ /* 0x000fec0003800000 */
.L_x_6613:
[----:B------:R-:W-:-:S13]  /*155000*/  ISETP.NE.AND P0, PT, R10, 0x54, PT ;  /* 0x000000540a00780c */ /* 0x000fda0003f05270 */
[----:B------:R-:W-:Y:S05]  /*155010*/  @!P0 BRA `(.L_x_6616) ;  /* 0x0000000000108947 */ /* 0x000fea0003800000 */
[----:B------:R-:W-:Y:S01]  /*155020*/  ISETP.NE.AND P0, PT, R10, 0x47, PT ;  /* 0x000000470a00780c */ /* 0x000fe20003f05270 */
[----:B------:R-:W-:-:S12]  /*155030*/  IMAD.MOV.U32 R11, RZ, RZ, 0x1 ;  /* 0x00000001ff0b7424 */ /* 0x000fd800078e00ff */
[----:B------:R-:W-:Y:S05]  /*155040*/  @!P0 BRA `(.L_x_6616) ;  /* 0x0000000000048947 */ /* 0x000fea0003800000 */
.L_x_6615:
[----:B------:R-:W-:-:S07]  /*155050*/  IMAD.MOV.U32 R11, RZ, RZ, 0x4 ;  /* 0x00000004ff0b7424 */ /* 0x000fce00078e00ff */
.L_x_6616:
[----:B------:R-:W-:Y:S05]  /*155060*/  BSYNC.RECONVERGENT B2 ;  /* 0x0000000000027941 */ /* 0x000fea0003800200 */
.L_x_6612:
[----:B------:R2:W-:Y:S01]  /*155070*/  STL.U8 [R22+0x3], R11 ;  /* 0x0000030b16007387 */ /* 0x0005e20000100000 */
[C---:B------:R-:W-:Y:S02]  /*155080*/  VIADD R10, R12.reuse, 0x3 ;  /* 0x000000030c0a7836 */ /* 0x040fe40000000000 */
[----:B------:R-:W-:-:S03]  /*155090*/  VIADD R12, R12, 0x4 ;  /* 0x000000040c0c7836 */ /* 0x000fc60000000000 */
[----:B------:R-:W-:-:S13]  /*1550a0*/  ISETP.NE.AND P0, PT, R10, R23, PT ;  /* 0x000000170a00720c */ /* 0x000fda0003f05270 */
[----:B--2---:R-:W-:Y:S05]  /*1550b0*/  @P0 BRA `(.L_x_6617) ;  /* 0xfffffff800680947 */ /* 0x004fea000383ffff */
.L_x_6596:
[----:B------:R-:W-:Y:S05]  /*1550c0*/  BSYNC.RECONVERGENT B0 ;  /* 0x0000000000007941 */ /* 0x000fea0003800200 */
.L_x_6595:
        /* <DEDUP_REMOVED lines=19> */
.L_x_6620:
[----:B------:R-:W-:Y:S01]  /*155200*/  IMAD.MOV.U32 R9, RZ, RZ, 0x3 ;  /* 0x00000003ff097424 */ /* 0x000fe200078e00ff */
[----:B------:R-:W-:Y:S06]  /*155210*/  BRA `(.L_x_6622) ;  /* 0x0000000000187947 */ /* 0x000fec0003800000 */
.L_x_6619:
[----:B------:R-:W-:-:S13]  /*155220*/  ISETP.NE.AND P0, PT, R19, 0x54, PT ;  /* 0x000000541300780c */ /* 0x000fda0003f05270 */
[----:B------:R-:W-:Y:S05]  /*155230*/  @!P0 BRA `(.L_x_6622) ;  /* 0x0000000000108947 */ /* 0x000fea0003800000 */
[----:B------:R-:W-:Y:S01]  /*155240*/  ISETP.NE.AND P0, PT, R19, 0x47, PT ;  /* 0x000000471300780c */ /* 0x000fe20003f05270 */
[----:B------:R-:W-:-:S12]  /*155250*/  IMAD.MOV.U32 R9, RZ, RZ, 0x1 ;  /* 0x00000001ff097424 */ /* 0x000fd800078e00ff */
[----:B------:R-:W-:Y:S05]  /*155260*/  @!P0 BRA `(.L_x_6622) ;  /* 0x0000000000048947 */ /* 0x000fea0003800000 */
.L_x_6621:
[----:B------:R-:W-:-:S07]  /*155270*/  IMAD.MOV.U32 R9, RZ, RZ, 0x4 ;  /* 0x00000004ff097424 */ /* 0x000fce00078e00ff */
.L_x_6622:
[----:B------:R-:W-:Y:S05]  /*155280*/  BSYNC.RECONVERGENT B0 ;  /* 0x0000000000007941 */ /* 0x000fea0003800200 */
.L_x_6618:
        /* <DEDUP_REMOVED lines=18> */
.L_x_6625:
[----:B------:R-:W-:Y:S01]  /*1553b0*/  IMAD.MOV.U32 R9, RZ, RZ, 0x3 ;  /* 0x00000003ff097424 */ /* 0x000fe200078e00ff */
[----:B------:R-:W-:Y:S06]  /*1553c0*/  BRA `(.L_x_6627) ;  /* 0x0000000000187947 */ /* 0x000fec0003800000 */
.L_x_6624:
[----:B------:R-:W-:-:S13]  /*1553d0*/  ISETP.NE.AND P0, PT, R19, 0x54, PT ;  /* 0x000000541300780c */ /* 0x000fda0003f05270 */
[----:B------:R-:W-:Y:S05]  /*1553e0*/  @!P0 BRA `(.L_x_6627) ;  /* 0x0000000000108947 */ /* 0x000fea0003800000 */
[----:B------:R-:W-:Y:S01]  /*1553f0*/  ISETP.NE.AND P0, PT, R19, 0x47, PT ;  /* 0x000000471300780c */ /* 0x000fe20003f05270 */
[----:B------:R-:W-:-:S12]  /*155400*/  IMAD.MOV.U32 R9, RZ, RZ, 0x1 ;  /* 0x00000001ff097424 */ /* 0x000fd800078e00ff */
[----:B------:R-:W-:Y:S05]  /*155410*/  @!P0 BRA `(.L_x_6627) ;  /* 0x0000000000048947 */ /* 0x000fea0003800000 */
.L_x_6626:
[----:B------:R-:W-:-:S07]  /*155420*/  IMAD.MOV.U32 R9, RZ, RZ, 0x4 ;  /* 0x00000004ff097424 */ /* 0x000fce00078e00ff */
.L_x_6627:
[----:B------:R-:W-:Y:S05]  /*155430*/  BSYNC.RECONVERGENT B0 ;  /* 0x0000000000007941 */ /* 0x000fea0003800200 */
.L_x_6623:
        /* <DEDUP_REMOVED lines=16> */
.L_x_6630:
[----:B------:R-:W-:Y:S01]  /*155540*/  IMAD.MOV.U32 R9, RZ, RZ, 0x3 ;  /* 0x00000003ff097424 */ /* 0x000fe200078e00ff */
[----:B------:R-:W-:Y:S06]  /*155550*/  BRA `(.L_x_6632) ;  /* 0x0000000000187947 */ /* 0x000fec0003800000 */
.L_x_6629:
[----:B------:R-:W-:-:S13]  /*155560*/  ISETP.NE.AND P0, PT, R10, 0x54, PT ;  /* 0x000000540a00780c */ /* 0x000fda0003f05270 */
[----:B------:R-:W-:Y:S05]  /*155570*/  @!P0 BRA `(.L_x_6632) ;  /* 0x0000000000108947 */ /* 0x000fea0003800000 */
[----:B------:R-:W-:Y:S01]  /*155580*/  ISETP.NE.AND P0, PT, R10, 0x47, PT ;  /* 0x000000470a00780c */ /* 0x000fe20003f05270 */
[----:B------:R-:W-:-:S12]  /*155590*/  IMAD.MOV.U32 R9, RZ, RZ, 0x1 ;  /* 0x00000001ff097424 */ /* 0x000fd800078e00ff */
[----:B------:R-:W-:Y:S05]  /*1555a0*/  @!P0 BRA `(.L_x_6632) ;  /* 0x0000000000048947 */ /* 0x000fea0003800000 */
.L_x_6631:
[----:B------:R-:W-:-:S07]  /*1555b0*/  IMAD.MOV.U32 R9, RZ, RZ, 0x4 ;  /* 0x00000004ff097424 */ /* 0x000fce00078e00ff */
.L_x_6632:
[----:B------:R-:W-:Y:S05]  /*1555c0*/  BSYNC.RECONVERGENT B0 ;  /* 0x0000000000007941 */ /* 0x000fea0003800200 */
.L_x_6628:
[----:B------:R3:W-:Y:S02]  /*1555d0*/  STL.U8 [R12+0x2], R9 ;  /* 0x000002090c007387 */ /* 0x0007e40000100000 */
.L_x_6594:
[----:B------:R-:W-:Y:S05]  /*1555e0*/  BSYNC.RECONVERGENT B1 ;  /* 0x0000000000017941 */ /* 0x000fea0003800200 */
.L_x_6593:
        /* <DEDUP_REMOVED lines=11> */
[----:B------:R-:W-:Y:S02]  /*1556a0*/  IMAD.MOV.U32 R10, RZ, RZ, 0x1 ;  /* 0x00000001ff0a7424 */ /* 0x000fe400078e00ff */
[----:B------:R-:W-:Y:S01]  /*1556b0*/  ISETP.GE.U32.AND P0, PT, R8, 0x3, PT ;  /* 0x000000030800780c */ /* 0x000fe20003f06070 */
[----:B----4-:R-:W-:-:S12]  /*1556c0*/  VIADD R22, R22, 0xffffffff ;  /* 0xffffffff16167836 */ /* 0x010fd80000000000 */
[----:B------:R-:W-:Y:S05]  /*1556d0*/  @!P0 BRA `(.L_x_6637) ;  /* 0x0000000400a08947 */ /* 0x000fea0003800000 */
[----:B------:R-:W-:Y:S01]  /*1556e0*/  LOP3.LUT R19, R0, 0x7ffffffc, RZ, 0xc0, !PT ;  /* 0x7ffffffc00137812 */ /* 0x000fe200078ec0ff */
[----:B------:R-:W-:-:S07]  /*1556f0*/  IMAD.MOV.U32 R10, RZ, RZ, 0x1 ;  /* 0x00000001ff0a7424 */ /* 0x000fce00078e00ff */
.L_x_6658:
[----:B------:R-:W4:Y:S01]  /*155700*/  LDCU.64 UR6, c[0x0][0x380] ;  /* 0x00007000ff0677ac */ /* 0x000f220008000a00 */
[----:B--23--:R-:W-:Y:S01]  /*155710*/  IMAD.IADD R9, R22, 0x1, R10 ;  /* 0x0000000116097824 */ /* 0x00cfe200078e020a */
[----:B------:R-:W-:Y:S02]  /*155720*/  R2UR UR8, R212 ;  /* 0x00000000d40872ca */ /* 0x000fe400000e0000 */
[----:B------:R-:W-:Y:S02]  /*155730*/  R2UR UR9, R213 ;  /* 0x00000000d50972ca */ /* 0x000fe400000e0000 */
[----:B----4-:R-:W-:-:S04]  /*155740*/  IADD3 R8, P0, PT, R9, UR6, RZ ;  /* 0x0000000609087c10 */ /* 0x010fc8000ff1e0ff */
        /* <DEDUP_REMOVED lines=12> */
.L_x_6640:
[----:B------:R-:W-:Y:S01]  /*155810*/  IMAD.MOV.U32 R12, RZ, RZ, 0x3 ;  /* 0x00000003ff0c7424 */ /* 0x000fe200078e00ff */
[----:B------:R-:W-:Y:S06]  /*155820*/  BRA `(.L_x_6642) ;  /* 0x0000000000187947 */ /* 0x000fec0003800000 */
.L_x_6639:
[----:B------:R-:W-:-:S13]  /*155830*/  ISETP.NE.AND P0, PT, R13, 0x54, PT ;  /* 0x000000540d00780c */ /* 0x000fda0003f05270 */
[----:B------:R-:W-:Y:S05]  /*155840*/  @!P0 BRA `(.L_x_6642) ;  /* 0x0000000000108947 */ /* 0x000fea0003800000 */
[----:B------:R-:W-:Y:S01]  /*155850*/  ISETP.NE.AND P0, PT, R13, 0x47, PT ;  /* 0x000000470d00780c */ /* 0x000fe20003f05270 */
[----:B------:R-:W-:-:S12]  /*155860*/  IMAD.MOV.U32 R12, RZ, RZ, 0x1 ;  /* 0x00000001ff0c7424 */ /* 0x000fd800078e00ff */
[----:B------:R-:W-:Y:S05]  /*155870*/  @!P0 BRA `(.L_x_6642) ;  /* 0x0000000000048947 */ /* 0x000fea0003800000 */
.L_x_6641:
[----:B------:R-:W-:-:S07]  /*155880*/  IMAD.MOV.U32 R12, RZ, RZ, 0x4 ;  /* 0x00000004ff0c7424 */ /* 0x000fce00078e00ff */
.L_x_6642:
[----:B------:R-:W-:Y:S05]  /*155890*/  BSYNC.RECONVERGENT B2 ;  /* 0x0000000000027941 */ /* 0x000fea0003800200 */
.L_x_6638:
        /* <DEDUP_REMOVED lines=16> */
.L_x_6645:
[----:B------:R-:W-:Y:S01]  /*1559a0*/  IMAD.MOV.U32 R12, RZ, RZ, 0x3 ;  /* 0x00000003ff0c7424 */ /* 0x000fe200078e00ff */
[----:B------:R-:W-:Y:S06]  /*1559b0*/  BRA `(.L_x_6647) ;  /* 0x0000000000187947 */ /* 0x000fec0003800000 */
.L_x_6644:
[----:B------:R-:W-:-:S13]  /*1559c0*/  ISETP.NE.AND P0, PT, R23, 0x54, PT ;  /* 0x000000541700780c */ /* 0x000fda0003f05270 */
[----:B------:R-:W-:Y:S05]  /*1559d0*/  @!P0 BRA `(.L_x_6647) ;  /* 0x0000000000108947 */ /* 0x000fea0003800000 */
[----:B------:R-:W-:Y:S01]  /*1559e0*/  ISETP.NE.AND P0, PT, R23, 0x47, PT ;  /* 0x000000471700780c */ /* 0x000fe20003f05270 */
[----:B------:R-:W-:-:S12]  /*1559f0*/  IMAD.MOV.U32 R12, RZ, RZ, 0x1 ;  /* 0x00000001ff0c7424 */ /* 0x000fd800078e00ff */
[----:B------:R-:W-:Y:S05]  /*155a00*/  @!P0 BRA `(.L_x_6647) ;  /* 0x0000000000048947 */ /* 0x000fea0003800000 */
.L_x_6646:
[----:B------:R-:W-:-:S07]  /*155a10*/  IMAD.MOV.U32 R12, RZ, RZ, 0x4 ;  /* 0x00000004ff0c7424 */ /* 0x000fce00078e00ff */
.L_x_6647:
[----:B------:R-:W-:Y:S05]  /*155a20*/  BSYNC.RECONVERGENT B2 ;  /* 0x0000000000027941 */ /* 0x000fea0003800200 */
.L_x_6643:
        /* <DEDUP_REMOVED lines=14> */
.L_x_6650:
[----:B------:R-:W-:Y:S01]  /*155b10*/  IMAD.MOV.U32 R12, RZ, RZ, 0x3 ;  /* 0x00000003ff0c7424 */ /* 0x000fe200078e00ff */
[----:B------:R-:W-:Y:S06]  /*155b20*/  BRA `(.L_x_6652) ;  /* 0x0000000000187947 */ /* 0x000fec0003800000 */
.L_x_6649:
[----:B------:R-:W-:-:S13]  /*155b30*/  ISETP.NE.AND P0, PT, R23, 0x54, PT ;  /* 0x000000541700780c */ /* 0x000fda0003f05270 */
[----:B------:R-:W-:Y:S05]  /*155b40*/  @!P0 BRA `(.L_x_6652) ;  /* 0x0000000000108947 */ /* 0x000fea0003800000 */
[----:B------:R-:W-:Y:S01]  /*155b50*/  ISETP.NE.AND P0, PT, R23, 0x47, PT ;  /* 0x000000471700780c */ /* 0x000fe20003f05270 */
[----:B------:R-:W-:-:S12]  /*155b60*/  IMAD.MOV.U32 R12, RZ, RZ, 0x1 ;  /* 0x00000001ff0c7424 */ /* 0x000fd800078e00ff */
[----:B------:R-:W-:Y:S05]  /*155b70*/  @!P0 BRA `(.L_x_6652) ;  /* 0x0000000000048947 */ /* 0x000fea0003800000 */
.L_x_6651:
[----:B------:R-:W-:-:S07]  /*155b80*/  IMAD.MOV.U32 R12, RZ, RZ, 0x4 ;  /* 0x00000004ff0c7424 */ /* 0x000fce00078e00ff */
.L_x_6652:
[----:B------:R-:W-:Y:S05]  /*155b90*/  BSYNC.RECONVERGENT B2 ;  /* 0x0000000000027941 */ /* 0x000fea0003800200 */
.L_x_6648:
        /* <DEDUP_REMOVED lines=14> */
.L_x_6655:
[----:B------:R-:W-:Y:S01]  /*155c80*/  IMAD.MOV.U32 R9, RZ, RZ, 0x3 ;  /* 0x00000003ff097424 */ /* 0x000fe200078e00ff */
[----:B------:R-:W-:Y:S06]  /*155c90*/  BRA `(.L_x_6657) ;  /* 0x0000000000187947 */ /* 0x000fec0003800000 */
.L_x_6654:
[----:B------:R-:W-:-:S13]  /*155ca0*/  ISETP.NE.AND P0, PT, R8, 0x54, PT ;  /* 0x000000540800780c */ /* 0x000fda0003f05270 */
[----:B------:R-:W-:Y:S05]  /*155cb0*/  @!P0 BRA `(.L_x_6657) ;  /* 0x0000000000108947 */ /* 0x000fea0003800000 */
[----:B------:R-:W-:Y:S01]  /*155cc0*/  ISETP.NE.AND P0, PT, R8, 0x47, PT ;  /* 0x000000470800780c */ /* 0x000fe20003f05270 */
[----:B------:R-:W-:-:S12]  /*155cd0*/  IMAD.MOV.U32 R9, RZ, RZ, 0x1 ;  /* 0x00000001ff097424 */ /* 0x000fd800078e00ff */
[----:B------:R-:W-:Y:S05]  /*155ce0*/  @!P0 BRA `(.L_x_6657) ;  /* 0x0000000000048947 */ /* 0x000fea0003800000 */
.L_x_6656:
[----:B------:R-:W-:-:S07]  /*155cf0*/  IMAD.MOV.U32 R9, RZ, RZ, 0x4 ;  /* 0x00000004ff097424 */ /* 0x000fce00078e00ff */
.L_x_6657:
[----:B------:R-:W-:Y:S05]  /*155d00*/  BSYNC.RECONVERGENT B2 ;  /* 0x0000000000027941 */ /* 0x000fea0003800200 */
.L_x_6653:
[----:B------:R4:W-:Y:S01]  /*155d10*/  STL.U8 [R13+0x1e], R9 ;  /* 0x00001e090d007387 */ /* 0x0009e20000100000 */
[C---:B------:R-:W-:Y:S02]  /*155d20*/  VIADD R8, R10.reuse, 0x3 ;  /* 0x000000030a087836 */ /* 0x040fe40000000000 */
[----:B------:R-:W-:-:S03]  /*155d30*/  VIADD R10, R10, 0x4 ;  /* 0x000000040a0a7836 */ /* 0x000fc60000000000 */
[----:B------:R-:W-:-:S13]  /*155d40*/  ISETP.NE.AND P0, PT, R8, R19, PT ;  /* 0x000000130800720c */ /* 0x000fda0003f05270 */
[----:B----4-:R-:W-:Y:S05]  /*155d50*/  @P0 BRA `(.L_x_6658) ;  /* 0xfffffff800680947 */ /* 0x010fea000383ffff */
.L_x_6637:
[----:B------:R-:W-:Y:S05]  /*155d60*/  BSYNC.RECONVERGENT B0 ;  /* 0x0000000000007941 */ /* 0x000fea0003800200 */
.L_x_6636:
[----:B------:R-:W-:-:S13]  /*155d70*/  ISETP.NE.AND P0, PT, R11, RZ, PT ;  /* 0x000000ff0b00720c */ /* 0x000fda0003f05270 */
[----:B------:R-:W-:Y:S05]  /*155d80*/  @!P0 BRA `(.L_x_6635) ;  /* 0x0000001000548947 */ /* 0x000fea0003800000 */
[----:B------:R-:W4:Y:S01]  /*155d90*/  LDCU.64 UR6, c[0x0][0x380] ;  /* 0x00007000ff0677ac */ /* 0x000f220008000a00 */
[----:B------:R-:W-:Y:S01]  /*155da0*/  IMAD.IADD R22, R22, 0x1, R10 ;  /* 0x0000000116167824 */ /* 0x000fe200078e020a */
[----:B------:R-:W-:Y:S02]  /*155db0*/  R2UR UR8, R212 ;  /* 0x00000000d40872ca */ /* 0x000fe400000e0000 */
[----:B------:R-:W-:Y:S02]  /*155dc0*/  R2UR UR9, R213 ;  /* 0x00000000d50972ca */ /* 0x000fe400000e0000 */
[----:B----4-:R-:W-:-:S04]  /*155dd0*/  IADD3 R8, P0, PT, R22, UR6, RZ ;  /* 0x0000000616087c10 */ /* 0x010fc8000ff1e0ff */
[----:B--23--:R-:W-:-:S07]  /*155de0*/  LEA.HI.X.SX32 R9, R22, UR7, 0x1, P0 ;  /* 0x0000000716097c11 */ /* 0x00cfce00080f0eff */
        /* <DEDUP_REMOVED lines=11> */
.L_x_6661:
[----:B------:R-:W-:Y:S01]  /*155ea0*/  IMAD.MOV.U32 R12, RZ, RZ, 0x3 ;  /* 0x00000003ff0c7424 */ /* 0x000fe200078e00ff */
[----:B------:R-:W-:Y:S06]  /*155eb0*/  BRA `(.L_x_6663) ;  /* 0x0000000000187947 */ /* 0x000fec0003800000 */
.L_x_6660:
[----:B------:R-:W-:-:S13]  /*155ec0*/  ISETP.NE.AND P0, PT, R13, 0x54, PT ;  /* 0x000000540d00780c */ /* 0x000fda0003f05270 */
[----:B------:R-:W-:Y:S05]  /*155ed0*/  @!P0 BRA `(.L_x_6663) ;  /* 0x0000000000108947 */ /* 0x000fea0003800000 */
[----:B------:R-:W-:Y:S01]  /*155ee0*/  ISETP.NE.AND P0, PT, R13, 0x47, PT ;  /* 0x000000470d00780c */ /* 0x000fe20003f05270 */
[----:B------:R-:W-:-:S12]  /*155ef0*/  IMAD.MOV.U32 R12, RZ, RZ, 0x1 ;  /* 0x00000001ff0c7424 */ /* 0x000fd800078e00ff */
[----:B------:R-:W-:Y:S05]  /*155f00*/  @!P0 BRA `(.L_x_6663) ;  /* 0x0000000000048947 */ /* 0x000fea0003800000 */
.L_x_6662:
[----:B------:R-:W-:-:S07]  /*155f10*/  IMAD.MOV.U32 R12, RZ, RZ, 0x4 ;  /* 0x00000004ff0c7424 */ /* 0x000fce00078e00ff */
.L_x_6663:
[----:B------:R-:W-:Y:S05]  /*155f20*/  BSYNC.RECONVERGENT B0 ;  /* 0x0000000000007941 */ /* 0x000fea0003800200 */
.L_x_6659:
        /* <DEDUP_REMOVED lines=18> */
.L_x_6666:
[----:B------:R-:W-:Y:S01]  /*156050*/  IMAD.MOV.U32 R12, RZ, RZ, 0x3 ;  /* 0x00000003ff0c7424 */ /* 0x000fe200078e00ff */
[----:B------:R-:W-:Y:S06]  /*156060*/  BRA `(.L_x_6668) ;  /* 0x0000000000187947 */ /* 0x000fec0003800000 */
.L_x_6665:
[----:B------:R-:W-:-:S13]  /*156070*/  ISETP.NE.AND P0, PT, R13, 0x54, PT ;  /* 0x000000540d00780c */ /* 0x000fda0003f05270 */
[----:B------:R-:W-:Y:S05]  /*156080*/  @!P0 BRA `(.L_x_6668) ;  /* 0x0000000000108947 */ /* 0x000fea0003800000 */
[----:B------:R-:W-:Y:S01]  /*156090*/  ISETP.NE.AND P0, PT, R13, 0x47, PT ;  /* 0x000000470d00780c */ /* 0x000fe20003f05270 */
[----:B------:R-:W-:-:S12]  /*1560a0*/  IMAD.MOV.U32 R12, RZ, RZ, 0x1 ;  /* 0x00000001ff0c7424 */ /* 0x000fd800078e00ff */
[----:B------:R-:W-:Y:S05]  /*1560b0*/  @!P0 BRA `(.L_x_6668) ;  /* 0x0000000000048947 */ /* 0x000fea0003800000 */
.L_x_6667:
[----:B------:R-:W-:-:S07]  /*1560c0*/  IMAD.MOV.U32 R12, RZ, RZ, 0x4 ;  /* 0x00000004ff0c7424 */ /* 0x000fce00078e00ff */
.L_x_6668:
[----:B------:R-:W-:Y:S05]  /*1560d0*/  BSYNC.RECONVERGENT B0 ;  /* 0x0000000000007941 */ /* 0x000fea0003800200 */
.L_x_6664:
        /* <DEDUP_REMOVED lines=16> */
.L_x_6671:
[----:B------:R-:W-:Y:S01]  /*1561e0*/  IMAD.MOV.U32 R8, RZ, RZ, 0x3 ;  /* 0x00000003ff087424 */ /* 0x000fe200078e00ff */
[----:B------:R-:W-:Y:S06]  /*1561f0*/  BRA `(.L_x_6673) ;  /* 0x0000000000187947 */ /* 0x000fec0003800000 */
.L_x_6670:
[----:B------:R-:W-:-:S13]  /*156200*/  ISETP.NE.AND P0, PT, R9, 0x54, PT ;  /* 0x000000540900780c */ /* 0x000fda0003f05270 */
[----:B------:R-:W-:Y:S05]  /*156210*/  @!P0 BRA `(.L_x_6673) ;  /* 0x0000000000108947 */ /* 0x000fea0003800000 */
[----:B------:R-:W-:Y:S01]  /*156220*/  ISETP.NE.AND P0, PT, R9, 0x47, PT ;  /* 0x000000470900780c */ /* 0x000fe20003f05270 */
[----:B------:R-:W-:-:S12]  /*156230*/  IMAD.MOV.U32 R8, RZ, RZ, 0x1 ;  /* 0x00000001ff087424 */ /* 0x000fd800078e00ff */
[----:B------:R-:W-:Y:S05]  /*156240*/  @!P0 BRA `(.L_x_6673) ;  /* 0x0000000000048947 */ /* 0x000fea0003800000 */
.L_x_6672:
[----:B------:R-:W-:-:S07]  /*156250*/  IMAD.MOV.U32 R8, RZ, RZ, 0x4 ;  /* 0x00000004ff087424 */ /* 0x000fce00078e00ff */
.L_x_6673:
[----:B------:R-:W-:Y:S05]  /*156260*/  BSYNC.RECONVERGENT B0 ;  /* 0x0000000000007941 */ /* 0x000fea0003800200 */
.L_x_6669:
[----:B------:R2:W-:Y:S01]  /*156270*/  STL.U8 [R10+0x1d], R8 ;  /* 0x00001d080a007387 */ /* 0x0005e20000100000 */
[----:B------:R-:W-:Y:S05]  /*156280*/  BRA `(.L_x_6635) ;  /* 0x0000000c00147947 */ /* 0x000fea0003800000 */
.L_x_6634:
        /* <DEDUP_REMOVED lines=11> */
[----:B------:R-:W-:Y:S01]  /*156340*/  LOP3.LUT R19, R0, 0x7ffffffc, RZ, 0xc0, !PT ;  /* 0x7ffffffc00137812 */ /* 0x000fe200078ec0ff */
[----:B------:R-:W-:-:S07]  /*156350*/  IMAD.MOV.U32 R10, RZ, RZ, 0x1 ;  /* 0x00000001ff0a7424 */ /* 0x000fce00078e00ff */
.L_x_6696:
[----:B------:R-:W1:Y:S01]  /*156360*/  LDCU.64 UR6, c[0x0][0x380] ;  /* 0x00007000ff0677ac */ /* 0x000e620008000a00 */
[----:B--23-5:R-:W-:Y:S02]  /*156370*/  IADD3 R9, PT, PT, R0, R36, -R10 ;  /* 0x0000002400097210 */ /* 0x02cfe40007ffe80a */
        /* <DEDUP_REMOVED lines=15> */
.L_x_6677:
[----:B------:R-:W-:Y:S01]  /*156470*/  ISETP.NE.AND P0, PT, R13, 0x47, PT ;  /* 0x000000470d00780c */ /* 0x000fe20003f05270 */
[----:B------:R-:W-:-:S12]  /*156480*/  IMAD.MOV.U32 R12, RZ, RZ, 0x2 ;  /* 0x00000002ff0c7424 */ /* 0x000fd800078e00ff */
[----:B------:R-:W-:Y:S05]  /*156490*/  @!P0 BRA `(.L_x_6678) ;  /* 0x0000000000148947 */ /* 0x000fea0003800000 */
[----:B------:R-:W-:-:S13]  /*1564a0*/  ISETP.NE.AND P0, PT, R13, 0x54, PT ;  /* 0x000000540d00780c */ /* 0x000fda0003f05270 */
[----:B------:R-:W-:Y:S05]  /*1564b0*/  @!P0 BRA `(.L_x_6680) ;  /* 0x0000000000088947 */ /* 0x000fea0003800000 */
.L_x_6679:
[----:B------:R-:W-:Y:S01]  /*1564c0*/  IMAD.MOV.U32 R12, RZ, RZ, 0x4 ;  /* 0x00000004ff0c7424 */ /* 0x000fe200078e00ff */
[----:B------:R-:W-:Y:S06]  /*1564d0*/  BRA `(.L_x_6678) ;  /* 0x0000000000047947 */ /* 0x000fec0003800000 */
.L_x_6680:
[----:B------:R-:W-:-:S07]  /*1564e0*/  IMAD.MOV.U32 R12, RZ, RZ, 0x3 ;  /* 0x00000003ff0c7424 */ /* 0x000fce00078e00ff */
.L_x_6678:
[----:B------:R-:W-:Y:S05]  /*1564f0*/  BSYNC.RECONVERGENT B2 ;  /* 0x0000000000027941 */ /* 0x000fea0003800200 */
.L_x_6676:
        /* <DEDUP_REMOVED lines=16> */
.L_x_6682:
[----:B------:R-:W-:-:S13]  /*156600*/  ISETP.NE.AND P0, PT, R22, 0x47, PT ;  /* 0x000000471600780c */ /* 0x000fda0003f05270 */
[----:B------:R-:W-:Y:S05]  /*156610*/  @!P0 BRA `(.L_x_6685) ;  /* 0x0000000000148947 */ /* 0x000fea0003800000 */
[----:B------:R-:W-:Y:S01]  /*156620*/  ISETP.NE.AND P0, PT, R22, 0x54, PT ;  /* 0x000000541600780c */ /* 0x000fe20003f05270 */
[----:B------:R-:W-:-:S12]  /*156630*/  IMAD.MOV.U32 R12, RZ, RZ, 0x3 ;  /* 0x00000003ff0c7424 */ /* 0x000fd800078e00ff */
[----:B------:R-:W-:Y:S05]  /*156640*/  @!P0 BRA `(.L_x_6683) ;  /* 0x00000000000c8947 */ /* 0x000fea0003800000 */
.L_x_6684:
[----:B------:R-:W-:Y:S01]  /*156650*/  IMAD.MOV.U32 R12, RZ, RZ, 0x4 ;  /* 0x00000004ff0c7424 */ /* 0x000fe200078e00ff */
[----:B------:R-:W-:Y:S06]  /*156660*/  BRA `(.L_x_6683) ;  /* 0x0000000000047947 */ /* 0x000fec0003800000 */
.L_x_6685:
[----:B------:R-:W-:-:S07]  /*156670*/  IMAD.MOV.U32 R12, RZ, RZ, 0x2 ;  /* 0x00000002ff0c7424 */ /* 0x000fce00078e00ff */
.L_x_6683:
[----:B------:R-:W-:Y:S05]  /*156680*/  BSYNC.RECONVERGENT B2 ;  /* 0x0000000000027941 */ /* 0x000fea0003800200 */
.L_x_6681:
        /* <DEDUP_REMOVED lines=14> */
.L_x_6687:
[----:B------:R-:W-:-:S13]  /*156770*/  ISETP.NE.AND P0, PT, R22, 0x47, PT ;  /* 0x000000471600780c */ /* 0x000fda0003f05270 */
[----:B------:R-:W-:Y:S05]  /*156780*/  @!P0 BRA `(.L_x_6690) ;  /* 0x0000000000148947 */ /* 0x000fea0003800000 */
[----:B------:R-:W-:Y:S01]  /*156790*/  ISETP.NE.AND P0, PT, R22, 0x54, PT ;  /* 0x000000541600780c */ /* 0x000fe20003f05270 */
[----:B------:R-:W-:-:S12]  /*1567a0*/  IMAD.MOV.U32 R12, RZ, RZ, 0x3 ;  /* 0x00000003ff0c7424 */ /* 0x000fd800078e00ff */
[----:B------:R-:W-:Y:S05]  /*1567b0*/  @!P0 BRA `(.L_x_6688) ;  /* 0x00000000000c8947 */ /* 0x000fea0003800000 */
.L_x_6689:
[----:B------:R-:W-:Y:S01]  /*1567c0*/  IMAD.MOV.U32 R12, RZ, RZ, 0x4 ;  /* 0x00000004ff0c7424 */ /* 0x000fe200078e00ff */
[----:B------:R-:W-:Y:S06]  /*1567d0*/  BRA `(.L_x_6688) ;  /* 0x0000000000047947 */ /* 0x000fec0003800000 */
.L_x_6690:
[----:B------:R-:W-:-:S07]  /*1567e0*/  IMAD.MOV.U32 R12, RZ, RZ, 0x2 ;  /* 0x00000002ff0c7424 */ /* 0x000fce00078e00ff */
.L_x_6688:
[----:B------:R-:W-:Y:S05]  /*1567f0*/  BSYNC.RECONVERGENT B2 ;  /* 0x0000000000027941 */ /* 0x000fea0003800200 */
.L_x_6686:
        /* <DEDUP_REMOVED lines=14> */
.L_x_6692:
[----:B------:R-:W-:-:S13]  /*1568e0*/  ISETP.NE.AND P0, PT, R8, 0x47, PT ;  /* 0x000000470800780c */ /* 0x000fda0003f05270 */
[----:B------:R-:W-:Y:S05]  /*1568f0*/  @!P0 BRA `(.L_x_6695) ;  /* 0x0000000000148947 */ /* 0x000fea0003800000 */
[----:B------:R-:W-:Y:S01]  /*156900*/  ISETP.NE.AND P0, PT, R8, 0x54, PT ;  /* 0x000000540800780c */ /* 0x000fe20003f05270 */
[----:B------:R-:W-:-:S12]  /*156910*/  IMAD.MOV.U32 R9, RZ, RZ, 0x3 ;  /* 0x00000003ff097424 */ /* 0x000fd800078e00ff */
[----:B------:R-:W-:Y:S05]  /*156920*/  @!P0 BRA `(.L_x_6693) ;  /* 0x00000000000c8947 */ /* 0x000fea0003800000 */
.L_x_6694:
[----:B------:R-:W-:Y:S01]  /*156930*/  IMAD.MOV.U32 R9, RZ, RZ, 0x4 ;  /* 0x00000004ff097424 */ /* 0x000fe200078e00ff */
[----:B------:R-:W-:Y:S06]  /*156940*/  BRA `(.L_x_6693) ;  /* 0x0000000000047947 */ /* 0x000fec0003800000 */
.L_x_6695:
[----:B------:R-:W-:-:S07]  /*156950*/  IMAD.MOV.U32 R9, RZ, RZ, 0x2 ;  /* 0x00000002ff097424 */ /* 0x000fce00078e00ff */
.L_x_6693:
[----:B------:R-:W-:Y:S05]  /*156960*/  BSYNC.RECONVERGENT B2 ;  /* 0x0000000000027941 */ /* 0x000fea0003800200 */
.L_x_6691:
[----:B------:R1:W-:Y:S01]  /*156970*/  STL.U8 [R13+0x1e], R9 ;  /* 0x00001e090d007387 */ /* 0x0003e20000100000 */
[C---:B------:R-:W-:Y:S02]  /*156980*/  VIADD R8, R10.reuse, 0x3 ;  /* 0x000000030a087836 */ /* 0x040fe40000000000 */
[----:B------:R-:W-:-:S03]  /*156990*/  VIADD R10, R10, 0x4 ;  /* 0x000000040a0a7836 */ /* 0x000fc60000000000 */
[----:B------:R-:W-:-:S13]  /*1569a0*/  ISETP.NE.AND P0, PT, R8, R19, PT ;  /* 0x000000130800720c */ /* 0x000fda0003f05270 */
[----:B-1----:R-:W-:Y:S05]  /*1569b0*/  @P0 BRA `(.L_x_6696) ;  /* 0xfffffff800680947 */ /* 0x002fea000383ffff */
.L_x_6675:
[----:B------:R-:W-:Y:S05]  /*1569c0*/  BSYNC.RECONVERGENT B0 ;  /* 0x0000000000007941 */ /* 0x000fea0003800200 */
.L_x_6674:
        /* <DEDUP_REMOVED lines=19> */
.L_x_6698:
[----:B------:R-:W-:-:S13]  /*156b00*/  ISETP.NE.AND P0, PT, R13, 0x47, PT ;  /* 0x000000470d00780c */ /* 0x000fda0003f05270 */
[----:B------:R-:W-:Y:S05]  /*156b10*/  @!P0 BRA `(.L_x_6701) ;  /* 0x0000000000148947 */ /* 0x000fea0003800000 */
[----:B------:R-:W-:Y:S01]  /*156b20*/  ISETP.NE.AND P0, PT, R13, 0x54, PT ;  /* 0x000000540d00780c */ /* 0x000fe20003f05270 */
[----:B------:R-:W-:-:S12]  /*156b30*/  IMAD.MOV.U32 R12, RZ, RZ, 0x3 ;  /* 0x00000003ff0c7424 */ /* 0x000fd800078e00ff */
[----:B------:R-:W-:Y:S05]  /*156b40*/  @!P0 BRA `(.L_x_6699) ;  /* 0x00000000000c8947 */ /* 0x000fea0003800000 */
.L_x_6700:
[----:B------:R-:W-:Y:S01]  /*156b50*/  IMAD.MOV.U32 R12, RZ, RZ, 0x4 ;  /* 0x00000004ff0c7424 */ /* 0x000fe200078e00ff */
[----:B------:R-:W-:Y:S06]  /*156b60*/  BRA `(.L_x_6699) ;  /* 0x0000000000047947 */ /* 0x000fec0003800000 */
.L_x_6701:
[----:B------:R-:W-:-:S07]  /*156b70*/  IMAD.MOV.U32 R12, RZ, RZ, 0x2 ;  /* 0x00000002ff0c7424 */ /* 0x000fce00078e00ff */
.L_x_6699:
[----:B------:R-:W-:Y:S05]  /*156b80*/  BSYNC.RECONVERGENT B0 ;  /* 0x0000000000007941 */ /* 0x000fea0003800200 */
.L_x_6697:
        /* <DEDUP_REMOVED lines=18> */
.L_x_6703:
[----:B------:R-:W-:-:S13]  /*156cb0*/  ISETP.NE.AND P0, PT, R13, 0x47, PT ;  /* 0x000000470d00780c */ /* 0x000fda0003f05270 */
[----:B------:R-:W-:Y:S05]  /*156cc0*/  @!P0 BRA `(.L_x_6706) ;  /* 0x0000000000148947 */ /* 0x000fea0003800000 */
[----:B------:R-:W-:Y:S01]  /*156cd0*/  ISETP.NE.AND P0, PT, R13, 0x54, PT ;  /* 0x000000540d00780c */ /* 0x000fe20003f05270 */
[----:B----4-:R-:W-:-:S12]  /*156ce0*/  IMAD.MOV.U32 R12, RZ, RZ, 0x3 ;  /* 0x00000003ff0c7424 */ /* 0x010fd800078e00ff */
[----:B------:R-:W-:Y:S05]  /*156cf0*/  @!P0 BRA `(.L_x_6704) ;  /* 0x00000000000c8947 */ /* 0x000fea0003800000 */
.L_x_6705:
[----:B------:R-:W-:Y:S01]  /*156d00*/  IMAD.MOV.U32 R12, RZ, RZ, 0x4 ;  /* 0x00000004ff0c7424 */ /* 0x000fe200078e00ff */
[----:B------:R-:W-:Y:S06]  /*156d10*/  BRA `(.L_x_6704) ;  /* 0x0000000000047947 */ /* 0x000fec0003800000 */
.L_x_6706:
[----:B----4-:R-:W-:-:S07]  /*156d20*/  IMAD.MOV.U32 R12, RZ, RZ, 0x2 ;  /* 0x00000002ff0c7424 */ /* 0x010fce00078e00ff */
.L_x_6704:
[----:B------:R-:W-:Y:S05]  /*156d30*/  BSYNC.RECONVERGENT B0 ;  /* 0x0000000000007941 */ /* 0x000fea0003800200 */
.L_x_6702:
        /* <DEDUP_REMOVED lines=16> */
.L_x_6708:
[----:B------:R-:W-:-:S13]  /*156e40*/  ISETP.NE.AND P0, PT, R9, 0x47, PT ;  /* 0x000000470900780c */ /* 0x000fda0003f05270 */
[----:B------:R-:W-:Y:S05]  /*156e50*/  @!P0 BRA `(.L_x_6711) ;  /* 0x0000000000148947 */ /* 0x000fea0003800000 */
[----:B------:R-:W-:Y:S01]  /*156e60*/  ISETP.NE.AND P0, PT, R9, 0x54, PT ;  /* 0x000000540900780c */ /* 0x000fe20003f05270 */
[----:B------:R-:W-:-:S12]  /*156e70*/  IMAD.MOV.U32 R8, RZ, RZ, 0x3 ;  /* 0x00000003ff087424 */ /* 0x000fd800078e00ff */
[----:B------:R-:W-:Y:S05]  /*156e80*/  @!P0 BRA `(.L_x_6709) ;  /* 0x00000000000c8947 */ /* 0x000fea0003800000 */
.L_x_6710:
[----:B------:R-:W-:Y:S01]  /*156e90*/  IMAD.MOV.U32 R8, RZ, RZ, 0x4 ;  /* 0x00000004ff087424 */ /* 0x000fe200078e00ff */
[----:B------:R-:W-:Y:S06]  /*156ea0*/  BRA `(.L_x_6709) ;  /* 0x0000000000047947 */ /* 0x000fec0003800000 */
.L_x_6711:
[----:B------:R-:W-:-:S07]  /*156eb0*/  IMAD.MOV.U32 R8, RZ, RZ, 0x2 ;  /* 0x00000002ff087424 */ /* 0x000fce00078e00ff */
.L_x_6709:
[----:B------:R-:W-:Y:S05]  /*156ec0*/  BSYNC.RECONVERGENT B0 ;  /* 0x0000000000007941 */ /* 0x000fea0003800200 */
.L_x_6707:
[----:B------:R1:W-:Y:S02]  /*156ed0*/  STL.U8 [R10+0x1d], R8 ;  /* 0x00001d080a007387 */ /* 0x0003e40000100000 */
.L_x_6635:
[----:B------:R-:W-:Y:S05]  /*156ee0*/  BSYNC.RECONVERGENT B1 ;  /* 0x0000000000017941 */ /* 0x000fea0003800200 */
.L_x_6633:
[----:B-12-4-:R-:W-:Y:S01]  /*156ef0*/  VIADD R10, R1, 0x86 ;  /* 0x00000086010a7836 */ /* 0x016fe20000000000 */
[----:B------:R-:W-:Y:S01]  /*156f00*/  ISETP.GE.AND P0, PT, R3, 0x1, PT ;  /* 0x000000010300780c */ /* 0x000fe20003f06270 */
[----:B------:R-:W-:Y:S01]  /*156f10*/  IMAD.MOV.U32 R8, RZ, RZ, 0x4 ;  /* 0x00000004ff087424 */ /* 0x000fe200078e00ff */
[----:B------:R-:W-:Y:S01]  /*156f20*/  BSSY.RECONVERGENT B5, `(.L_x_6712) ;  /* 0x0000509000057945 */ /* 0x000fe20003800200 */
[C---:B---3--:R-:W-:Y:S02]  /*156f30*/  IMAD.IADD R9, R10.reuse, 0x1, R0 ;  /* 0x000000010a097824 */ /* 0x048fe400078e0200 */
[----:B------:R-:W-:-:S03]  /*156f40*/  IMAD.IADD R203, R10, 0x1, R3 ;  /* 0x000000010acb7824 */ /* 0x000fc600078e0203 */
        /* <DEDUP_REMOVED lines=8> */
[----:B------:R-:W-:Y:S02]  /*156fd0*/  IMAD.MOV.U32 R19, RZ, RZ, 0x1 ;  /* 0x00000001ff137424 */ /* 0x000fe400078e00ff */
[----:B------:R-:W-:Y:S02]  /*156fe0*/  ISETP.GE.U32.AND P0, PT, R8, 0x3, PT ;  /* 0x000000030800780c */ /* 0x000fe40003f06070 */
[----:B------:R-:W-:-:S11]  /*156ff0*/  LOP3.LUT R8, R0, 0x3, RZ, 0xc0, !PT ;  /* 0x0000000300087812 */ /* 0x000fd600078ec0ff */
.L_x_6720:
[----:B------:R-:W-:Y:S01]  /*157000*/  ISETP.GE.AND P1, PT, R0, 0x1, PT ;  /* 0x000000010000780c */ /* 0x000fe20003f26270 */
[----:B------:R-:W-:-:S12]  /*157010*/  BSSY.RECONVERGENT B1, `(.L_x_6715) ;  /* 0x00000b4000017945 */ /* 0x000fd80003800200 */
[----:B-12--5:R-:W-:Y:S05]  /*157020*/  @!P1 BRA `(.L_x_6716) ;  /* 0x0000000800c89947 */ /* 0x026fea0003800000 */
        /* <DEDUP_REMOVED lines=10> */
.L_x_6719:
[----:B-1----:R-:W-:-:S04]  /*1570d0*/  VIADD R10, R1, 0x86 ;  /* 0x00000086010a7836 */ /* 0x002fc80000000000 */
[----:B------:R-:W-:Y:S02]  /*1570e0*/  IMAD.IADD R13, R10, 0x1, R40 ;  /* 0x000000010a0d7824 */ /* 0x000fe400078e0228 */
[----:B------:R-:W1:Y:S03]  /*1570f0*/  LDC.64 R10, c[0x0][0x428] ;  /* 0x00010a00ff0a7b82 */ /* 0x000e660000000a00 */
        /* <DEDUP_REMOVED lines=8> */
[----:B----4-:R-:W-:Y:S01]  /*157180*/  IMAD.IADD R12, R38, 0x1, R12 ;  /* 0x00000001260c7824 */ /* 0x010fe200078e020c */
[----:B------:R-:W-:-:S04]  /*157190*/  ISETP.NE.AND P2, PT, R22, 0x3, PT ;  /* 0x000000031600780c */ /* 0x000fc80003f45270 */
[----:B------:R-:W-:Y:S01]  /*1571a0*/  ISETP.NE.AND P3, PT, R12, 0x3, PT ;  /* 0x000000030c00780c */ /* 0x000fe20003f65270 */
[----:B------:R-:W-:Y:S02]  /*1571b0*/  IMAD.IADD R12, R39, 0x1, R40 ;  /* 0x00000001270c7824 */ /* 0x000fe400078e0228 */
[----:B------:R-:W-:-:S04]  /*1571c0*/  IMAD.IADD R13, R38, 0x1, R13 ;  /* 0x00000001260d7824 */ /* 0x000fc800078e020d */
[----:B------:R-:W-:Y:S01]  /*1571d0*/  @P1 R2UR UR6, R212 ;  /* 0x00000000d40612ca */ /* 0x000fe200000e0000 */
[----:B-1----:R-:W-:Y:S01]  /*1571e0*/  IMAD.WIDE R10, R12, 0x8, R10 ;  /* 0x000000080c0a7825 */ /* 0x002fe200078e020a */
        /* <DEDUP_REMOVED lines=22> */
[----:B0-----:R-:W-:Y:S01]  /*157350*/  @P4 IMAD.MOV.U32 R36, RZ, RZ, 0x0 ;  /* 0x00000000ff244424 */ /* 0x001fe200078e00ff */
[C---:B------:R-:W-:Y:S01]  /*157360*/  @!P1 R2UR UR6, R212.reuse ;  /* 0x00000000d40692ca */ /* 0x040fe200000e0000 */
[----:B------:R-:W-:Y:S01]  /*157370*/  @P4 IMAD.MOV.U32 R37, RZ, RZ, 0x7ff00000 ;  /* 0x7ff00000ff254424 */ /* 0x000fe200078e00ff */
[C---:B------:R-:W-:Y:S01]  /*157380*/  @!P1 R2UR UR7, R213.reuse ;  /* 0x00000000d50792ca */ /* 0x040fe200000e0000 */
[----:B-1----:R-:W-:Y:S01]  /*157390*/  @P2 IMAD.MOV.U32 R12, RZ, RZ, 0x0 ;  /* 0x00000000ff0c2424 */ /* 0x002fe200078e00ff */
[C---:B------:R-:W-:Y:S01]  /*1573a0*/  @!P1 R2UR UR8, R212.reuse ;  /* 0x00000000d40892ca */ /* 0x040fe200000e0000 */
[----:B------:R-:W-:Y:S01]  /*1573b0*/  @P2 IMAD.MOV.U32 R13, RZ, RZ, 0x7ff00000 ;  /* 0x7ff00000ff0d2424 */ /* 0x000fe200078e00ff */
[C---:B------:R-:W-:Y:S01]  /*1573c0*/  @!P1 R2UR UR9, R213.reuse ;  /* 0x00000000d50992ca */ /* 0x040fe200000e0000 */
[----:B--2---:R-:W-:Y:S01]  /*1573d0*/  @P2 IMAD.MOV.U32 R22, RZ, RZ, 0x0 ;  /* 0x00000000ff162424 */ /* 0x004fe200078e00ff */
        /* <DEDUP_REMOVED lines=14> */
[----:B0-----:R-:W-:Y:S01]  /*1574c0*/  @P4 IMAD.MOV.U32 R12, RZ, RZ, 0x0 ;  /* 0x00000000ff0c4424 */ /* 0x001fe200078e00ff */
[C---:B------:R-:W-:Y:S01]  /*1574d0*/  @!P3 R2UR UR17, R213.reuse ;  /* 0x00000000d511b2ca */ /* 0x040fe200000e0000 */
[----:B------:R-:W-:Y:S01]  /*1574e0*/  @!P1 STG.E.64 desc[UR6][R10.64], RZ ;  /* 0x000000ff0a009986 */ /* 0x000fe2000c101b06 */
[C---:B------:R-:W-:Y:S01]  /*1574f0*/  @!P3 R2UR UR14, R212.reuse ;  /* 0x00000000d40eb2ca */ /* 0x040fe200000e0000 */
[----:B-1----:R-:W-:Y:S01]  /*157500*/  @!P1 IMAD.MOV.U32 R22, RZ, RZ, 0x0 ;  /* 0x00000000ff169424 */ /* 0x002fe200078e00ff */
[C---:B------:R-:W-:Y:S01]  /*157510*/  @!P3 R2UR UR15, R213.reuse ;  /* 0x00000000d50fb2ca */ /* 0x040fe200000e0000 */
[----:B------:R-:W-:Y:S01]  /*157520*/  @!P1 IMAD.MOV.U32 R23, RZ, RZ, -0x3f56d000 ;  /* 0xc0a93000ff179424 */ /* 0x000fe200078e00ff */
[----:B------:R-:W-:Y:S01]  /*157530*/  @!P4 R2UR UR20, R212 ;  /* 0x00000000d414c2ca */ /* 0x000fe200000e0000 */
[----:B------:R-:W-:Y:S01]  /*157540*/  @P4 IMAD.MOV.U32 R13, RZ, RZ, -0x40100000 ;  /* 0xbff00000ff0d4424 */ /* 0x000fe200078e00ff */
[----:B------:R-:W-:Y:S01]  /*157550*/  @!P4 R2UR UR21, R213 ;  /* 0x00000000d515c2ca */ /* 0x000fe200000e0000 */
[----:B------:R-:W-:Y:S01]  /*157560*/  @P4 STG.E.64 desc[UR18][R10.64+0x18], R36 ;  /* 0x000018240a004986 */ /* 0x000fe2000c101b12 */
[----:B--2---:R-:W-:-:S02]  /*157570*/  @!P2 IMAD.MOV.U32 R24, RZ, RZ, 0x0 ;  /* 0x00000000ff18a424 */ /* 0x004fc400078e00ff */
        /* <DEDUP_REMOVED lines=11> */
[----:B0-----:R-:W-:-:S03]  /*157630*/  VIADD R12, R40, 0x4 ;  /* 0x00000004280c7836 */ /* 0x001fc60000000000 */
[----:B------:R1:W-:Y:S01]  /*157640*/  @!P2 STG.E.64 desc[UR10][R10.64+0x8], RZ ;  /* 0x000008ff0a00a986 */ /* 0x0003e2000c101b0a */
[----:B------:R-:W-:-:S03]  /*157650*/  IMAD.MOV.U32 R40, RZ, RZ, R12 ;  /* 0x000000ffff287224 */ /* 0x000fc600078e000c */
[----:B------:R1:W-:Y:S04]  /*157660*/  @!P3 STG.E.64 desc[UR14][R10.64+0x10], RZ ;  /* 0x000010ff0a00b986 */ /* 0x0003e8000c101b0e */
[----:B------:R1:W-:Y:S01]  /*157670*/  @!P4 STG.E.64 desc[UR20][R10.64+0x18], RZ ;  /* 0x000018ff0a00c986 */ /* 0x0003e2000c101b14 */
[----:B------:R-:W-:Y:S05]  /*157680*/  @P1 BRA `(.L_x_6719) ;  /* 0xfffffff800901947 */ /* 0x000fea000383ffff */
[----:B------:R-:W-:Y:S05]  /*157690*/  BSYNC.RECONVERGENT B3 ;  /* 0x0000000000037941 */ /* 0x000fea0003800200 */
.L_x_6718:
[----:B------:R-:W-:Y:S05]  /*1576a0*/  BSYNC.RECONVERGENT B2 ;  /* 0x0000000000027941 */ /* 0x000fea0003800200 */
.L_x_6717:
[----:B------:R-:W-:-:S13]  /*1576b0*/  ISETP.NE.AND P1, PT, R8, RZ, PT ;  /* 0x000000ff0800720c */ /* 0x000fda0003f25270 */
[----:B------:R-:W-:Y:S05]  /*1576c0*/  @!P1 BRA `(.L_x_6716) ;  /* 0x0000000400209947 */ /* 0x000fea0003800000 */
[----:B-1----:R-:W-:-:S04]  /*1576d0*/  VIADD R10, R1, 0x86 ;  /* 0x00000086010a7836 */ /* 0x002fc80000000000 */
        /* <DEDUP_REMOVED lines=71> */
.L_x_6716:
[----:B------:R-:W-:Y:S05]  /*157b50*/  BSYNC.RECONVERGENT B1 ;  /* 0x0000000000017941 */ /* 0x000fea0003800200 */
.L_x_6715:
[C---:B------:R-:W-:Y:S01]  /*157b60*/  ISETP.NE.AND P1, PT, R19.reuse, R3, PT ;  /* 0x000000031300720c */ /* 0x040fe20003f25270 */
[----:B------:R-:W-:-:S12]  /*157b70*/  VIADD R19, R19, 0x1 ;  /* 0x0000000113137836 */ /* 0x000fd80000000000 */
[----:B------:R-:W-:Y:S05]  /*157b80*/  @P1 BRA `(.L_x_6720) ;  /* 0xfffffff4001c1947 */ /* 0x000fea000383ffff */
[----:B------:R-:W-:Y:S05]  /*157b90*/  BSYNC.RECONVERGENT B0 ;  /* 0x0000000000007941 */ /* 0x000fea0003800200 */
.L_x_6714:
[----:B------:R-:W-:-:S07]  /*157ba0*/  IMAD.MOV.U32 R202, RZ, RZ, 0x1 ;  /* 0x00000001ffca7424 */ /* 0x000fce00078e00ff */
.L_x_6783:
[----:B------:R-:W-:Y:S01]  /*157bb0*/  ISETP.GE.AND P0, PT, R0, 0x1, PT ;  /* 0x000000010000780c */ /* 0x000fe20003f06270 */
[----:B------:R-:W-:-:S12]  /*157bc0*/  BSSY.RECONVERGENT B4, `(.L_x_6721) ;  /* 0x000043b000047945 */ /* 0x000fd80003800200 */
[----:B01----:R-:W-:Y:S05]  /*157bd0*/  @!P0 BRA `(.L_x_6722) ;  /* 0x0000004000e48947 */ /* 0x003fea0003800000 */
[----:B------:R-:W-:Y:S02]  /*157be0*/  VIADD R8, R1, 0x86 ;  /* 0x0000008601087836 */ /* 0x000fe40000000000 */
[----:B-1----:R-:W-:Y:S02]  /*157bf0*/  VIADD R31, R202, 0xffffffff ;  /* 0xffffffffca1f7836 */ /* 0x002fe40000000000 */
[----:B------:R-:W-:Y:S02]  /*157c00*/  IMAD.IADD R30, R8, 0x1, R202 ;  /* 0x00000001081e7824 */ /* 0x000fe400078e02ca */
[----:B--2---:R-:W-:-:S07]  /*157c10*/  IMAD.MOV.U32 R25, RZ, RZ, 0x1 ;  /* 0x00000001ff197424 */ /* 0x004fce00078e00ff */
.L_x_6782:
[----:B01---5:R-:W0:Y:S01]  /*157c20*/  LDC.64 R36, c[0x0][0x428] ;  /* 0x00010a00ff247b82 */ /* 0x023e220000000a00 */
[----:B------:R-:W-:Y:S01]  /*157c30*/  IMAD R8, R0, R31, R17 ;  /* 0x0000001f00087224 */ /* 0x000fe200078e0211 */
[----:B------:R-:W-:Y:S02]  /*157c40*/  R2UR UR6, R212 ;  /* 0x00000000d40672ca */ /* 0x000fe400000e0000 */
[----:B------:R-:W-:Y:S01]  /*157c50*/  R2UR UR7, R213 ;  /* 0x00000000d50772ca */ /* 0x000fe200000e0000 */
[----:B------:R-:W-:-:S04]  /*157c60*/  IMAD.IADD R8, R8, 0x1, R25 ;  /* 0x0000000108087824 */ /* 0x000fc800078e0219 */
[----:B0-----:R-:W-:-:S08]  /*157c70*/  IMAD.WIDE R36, R8, 0x8, R36 ;  /* 0x0000000808247825 */ /* 0x001fd000078e0224 */
[----:B------:R-:W2:Y:S01]  /*157c80*/  LDG.E.64 R22, desc[UR6][R36.64] ;  /* 0x0000000624167981 */ /* 0x000ea2000c1e1b00 */
[----:B------:R-:W-:Y:S01]  /*157c90*/  IMAD.MOV.U32 R10, RZ, RZ, -0x800000 ;  /* 0xff800000ff0a7424 */ /* 0x000fe200078e00ff */
[----:B------:R-:W-:Y:S01]  /*157ca0*/  BSSY.RECONVERGENT B3, `(.L_x_6723) ;  /* 0x0000429000037945 */ /* 0x000fe20003800200 */
[----:B------:R-:W-:-:S06]  /*157cb0*/  IMAD.MOV.U32 R11, RZ, RZ, 0x41cdcd64 ;  /* 0x41cdcd64ff0b7424 */ /* 0x000fcc00078e00ff */
[----:B--2---:R-:W-:-:S14]  /*157cc0*/  DSETP.GEU.AND P0, PT, |R22|, R10, PT ;  /* 0x0000000a1600722a */ /* 0x004fdc0003f0e200 */
[----:B------:R-:W-:Y:S05]  /*157cd0*/  @P0 BRA `(.L_x_6724) ;  /* 0x0000004000940947 */ /* 0x000fea0003800000 */
[----:B------:R-:W-:Y:S01]  /*157ce0*/  VIADD R9, R1, 0x86 ;  /* 0x0000008601097836 */ /* 0x000fe20000000000 */
[----:B------:R-:W2:Y:S03]  /*157cf0*/  LDL.U8 R19, [R30] ;  /* 0x000000001e137983 */ /* 0x000ea60000100000 */
[----:B------:R-:W-:-:S05]  /*157d00*/  IMAD.IADD R24, R9, 0x1, R25 ;  /* 0x0000000109187824 */ /* 0x000fca00078e0219 */
[----:B------:R-:W3:Y:S01]  /*157d10*/  LDL.U8 R8, [R24+0x1b] ;  /* 0x00001b0018087983 */ /* 0x000ee20000100000 */
[----:B------:R-:W-:Y:S01]  /*157d20*/  BSSY.RECONVERGENT B1, `(.L_x_6725) ;  /* 0x000017a000017945 */ /* 0x000fe20003800200 */
[----:B--2---:R-:W-:Y:S02]  /*157d30*/  PRMT R206, R19, 0x8880, RZ ;  /* 0x0000888013ce7816 */ /* 0x004fe400000000ff */
[----:B---3--:R-:W-:-:S05]  /*157d40*/  PRMT R9, R8, 0x8880, RZ ;  /* 0x0000888008097816 */ /* 0x008fca00000000ff */
        /* <DEDUP_REMOVED lines=43> */
[----:B0-----:R-:W-:Y:S02]  /*158000*/  LEA R38, P0, R206, R12, 0x3 ;  /* 0x0000000cce267211 */ /* 0x001fe400078018ff */
        /* <DEDUP_REMOVED lines=74> */
.L_x_6731:
[----:B------:R-:W-:Y:S05]  /*1584b0*/  BSYNC.RECONVERGENT B2 ;  /* 0x0000000000027941 */ /* 0x000fea0003800200 */
.L_x_6730:
        /* <DEDUP_REMOVED lines=31> */
.L_x_6734:
[----:B------:R-:W-:Y:S05]  /*1586b0*/  BSYNC.RECONVERGENT B2 ;  /* 0x0000000000027941 */ /* 0x000fea0003800200 */
.L_x_6733:
        /* <DEDUP_REMOVED lines=9> */
.L_x_6729:
        /* <DEDUP_REMOVED lines=37> */
.L_x_6736:
[----:B------:R-:W-:Y:S05]  /*1589a0*/  BSYNC.RECONVERGENT B2 ;  /* 0x0000000000027941 */ /* 0x000fea0003800200 */
.L_x_6735:
        /* <DEDUP_REMOVED lines=33> */
.L_x_6738:
[----:B------:R-:W-:Y:S05]  /*158bc0*/  BSYNC.RECONVERGENT B2 ;  /* 0x0000000000027941 */ /* 0x000fea0003800200 */
.L_x_6737:
        /* <DEDUP_REMOVED lines=9> */
.L_x_6728:
        /* <DEDUP_REMOVED lines=53> */
.L_x_6740:
[----:B------:R-:W-:Y:S05]  /*158fb0*/  BSYNC.RECONVERGENT B2 ;  /* 0x0000000000027941 */ /* 0x000fea0003800200 */
.L_x_6739:
        /* <DEDUP_REMOVED lines=33> */
.L_x_6742:
[----:B------:R-:W-:Y:S05]  /*1591d0*/  BSYNC.RECONVERGENT B2 ;  /* 0x0000000000027941 */ /* 0x000fea0003800200 */
.L_x_6741:
        /* <DEDUP_REMOVED lines=8> */
.L_x_6732:
[----:B------:R-:W-:Y:S05]  /*159260*/  BSYNC.RECONVERGENT B0 ;  /* 0x0000000000007941 */ /* 0x000fea0003800200 */
.L_x_6727:
        /* <DEDUP_REMOVED lines=31> */
.L_x_6744:
[----:B------:R-:W-:Y:S05]  /*159460*/  BSYNC.RECONVERGENT B0 ;  /* 0x0000000000007941 */ /* 0x000fea0003800200 */
.L_x_6743:
[----:B------:R-:W-:-:S06]  /*159470*/  DSETP.GEU.AND P0, PT, R48, R198, PT ;  /* 0x000000c63000722a */ /* 0x000fcc0003f0e000 */
[----:B------:R-:W-:Y:S02]  /*159480*/  FSEL R38, R38, R204, !P0 ;  /* 0x000000cc26267208 */ /* 0x000fe40004000000 */
[----:B------:R-:W-:Y:S02]  /*159490*/  FSEL R39, R39, R205, !P0 ;  /* 0x000000cd27277208 */ /* 0x000fe40004000000 */
[----:B------:R-:W-:Y:S02]  /*1594a0*/  FSEL R40, R40, R206, !P0 ;  /* 0x000000ce28287208 */ /* 0x000fe40004000000 */
[----:B------:R-:W-:-:S07]  /*1594b0*/  FSEL R41, R41, R207, !P0 ;  /* 0x000000cf29297208 */ /* 0x000fce0004000000 */
.L_x_6726:
[----:B------:R-:W-:Y:S05]  /*1594c0*/  BSYNC.RECONVERGENT B1 ;  /* 0x0000000000017941 */ /* 0x000fea0003800200 */
.L_x_6725:
        /* <DEDUP_REMOVED lines=48> */
.L_x_6746:
[----:B------:R-:W-:Y:S05]  /*1597d0*/  BSYNC.RECONVERGENT B0 ;  /* 0x0000000000007941 */ /* 0x000fea0003800200 */
.L_x_6745:
[----:B------:R-:W0:Y:S01]  /*1597e0*/  LDC.64 R10, c[0x0][0x428] ;  /* 0x00010a00ff0a7b82 */ /* 0x000e220000000a00 */
[----:B------:R-:W-:Y:S01]  /*1597f0*/  IMAD R9, R0, R31, -R0 ;  /* 0x0000001f00097224 */ /* 0x000fe200078e0a00 */
[----:B------:R-:W-:Y:S02]  /*159800*/  R2UR UR6, R212 ;  /* 0x00000000d40672ca */ /* 0x000fe400000e0000 */
[----:B------:R-:W-:Y:S02]  /*159810*/  R2UR UR7, R213 ;  /* 0x00000000d50772ca */ /* 0x000fe400000e0000 */
[----:B------:R-:W-:-:S05]  /*159820*/  IADD3 R9, PT, PT, R25, R225, R9 ;  /* 0x000000e119097210 */ /* 0x000fca0007ffe009 */
[----:B0-----:R-:W-:-:S06]  /*159830*/  IMAD.WIDE R10, R9, 0x8, R10 ;  /* 0x00000008090a7825 */ /* 0x001fcc00078e020a */
        /* <DEDUP_REMOVED lines=29> */
.L_x_6748:
[----:B------:R-:W-:Y:S05]  /*159a10*/  BSYNC.RECONVERGENT B0 ;  /* 0x0000000000007941 */ /* 0x000fea0003800200 */
.L_x_6747:
        /* <DEDUP_REMOVED lines=27> */
.L_x_6750:
[----:B------:R-:W-:Y:S05]  /*159bd0*/  BSYNC.RECONVERGENT B0 ;  /* 0x0000000000007941 */ /* 0x000fea0003800200 */
.L_x_6749:
        /* <DEDUP_REMOVED lines=36> */
.L_x_6752:
[----:B------:R-:W-:Y:S05]  /*159e20*/  BSYNC.RECONVERGENT B0 ;  /* 0x0000000000007941 */ /* 0x000fea0003800200 */
.L_x_6751:
[----:B------:R-:W2:Y:S01]  /*159e30*/  LDCU.64 UR6, c[0x0][0x410] ;  /* 0x00008200ff0677ac */ /* 0x000ea20008000a00 */
        /* <DEDUP_REMOVED lines=8> */
[----:B--2---:R-:W-:-:S04]  /*159ec0*/  LEA R200, P0, R10, UR6, 0x3 ;  /* 0x000000060ac87c11 */ /* 0x004fc8000f8018ff */
[----:B------:R-:W-:-:S09]  /*159ed0*/  LEA.HI.X R201, R10, UR7, R9, 0x3, P0 ;  /* 0x000000070ac97c11 */ /* 0x000fd200080f1c09 */
.L_x_6781:
        /* <DEDUP_REMOVED lines=13> */
.L_x_6780:
[----:B-1----:R-:W2:Y:S01]  /*159fb0*/  LDC.64 R10, c[0x0][0x428] ;  /* 0x00010a00ff0a7b82 */ /* 0x002ea20000000a00 */
[----:B------:R-:W-:Y:S01]  /*159fc0*/  IMAD.MOV.U32 R208, RZ, RZ, R216 ;  /* 0x000000ffffd07224 */ /* 0x000fe200078e00d8 */
[----:B------:R-:W-:Y:S01]  /*159fd0*/  R2UR UR6, R212 ;  /* 0x00000000d40672ca */ /* 0x000fe200000e0000 */
[----:B------:R-:W-:Y:S01]  /*159fe0*/  VIADD R216, R216, 0xffffffff ;  /* 0xffffffffd8d87836 */ /* 0x000fe20000000000 */
[----:B------:R-:W-:Y:S01]  /*159ff0*/  R2UR UR7, R213 ;  /* 0x00000000d50772ca */ /* 0x000fe200000e0000 */
[----:B------:R-:W-:-:S04]  /*15a000*/  IMAD.IADD R9, R17, 0x1, R209 ;  /* 0x0000000111097824 */ /* 0x000fc800078e02d1 */
[----:B------:R-:W-:-:S04]  /*15a010*/  IMAD R9, R0, R216, R9 ;  /* 0x000000d800097224 */ /* 0x000fc800078e0209 */
[----:B--2---:R-:W-:-:S05]  /*15a020*/  IMAD.WIDE R10, R9, 0x8, R10 ;  /* 0x00000008090a7825 */ /* 0x004fca00078e020a */
[----:B-1----:R-:W2:Y:S01]  /*15a030*/  LDG.E.64 R12, desc[UR6][R10.64] ;  /* 0x000000060a0c7981 */ /* 0x002ea2000c1e1b00 */
        /* <DEDUP_REMOVED lines=29> */
[----:B------:R-:W1:Y:S03]  /*15a210*/  LDC.64 R214, c[0x0][0x410] ;  /* 0x00010400ffd67b82 */ /* 0x000e660000000a00 */
[C---:B------:R-:W-:Y:S02]  /*15a220*/  IMAD.IADD R22, R207.reuse, 0x1, R208 ;  /* 0x00000001cf167824 */ /* 0x040fe400078e02d0 */
        /* <DEDUP_REMOVED lines=24> */
.L_x_6761:
[----:B------:R-:W-:Y:S05]  /*15a3b0*/  BSYNC.RECONVERGENT B6 ;  /* 0x0000000000067941 */ /* 0x000fea0003800200 */
.L_x_6760:
        /* <DEDUP_REMOVED lines=37> */
.L_x_6763:
[----:B------:R-:W-:Y:S05]  /*15a610*/  BSYNC.RECONVERGENT B6 ;  /* 0x0000000000067941 */ /* 0x000fea0003800200 */
.L_x_6762:
        /* <DEDUP_REMOVED lines=27> */
.L_x_6765:
[----:B------:R-:W-:Y:S05]  /*15a7d0*/  BSYNC.RECONVERGENT B6 ;  /* 0x0000000000067941 */ /* 0x000fea0003800200 */
.L_x_6764:
[----:B------:R-:W-:-:S06]  /*15a7e0*/  DSETP.GT.AND P1, PT, R22, R214, PT ;  /* 0x000000d61600722a */ /* 0x000fcc0003f24000 */
[----:B------:R-:W-:Y:S02]  /*15a7f0*/  FSEL R10, R204, RZ, P1 ;  /* 0x000000ffcc0a7208 */ /* 0x000fe40000800000 */
[----:B------:R-:W-:Y:S02]  /*15a800*/  FSEL R11, R205, -1.875, P1 ;  /* 0xbff00000cd0b7808 */ /* 0x000fe40000800000 */
[----:B------:R-:W-:Y:S02]  /*15a810*/  FSEL R12, R206, RZ, P1 ;  /* 0x000000ffce0c7208 */ /* 0x000fe40000800000 */
[----:B------:R-:W-:Y:S01]  /*15a820*/  FSEL R13, R207, +QNAN , P1 ;  /* 0x7ff00000cf0d7808 */ /* 0x000fe20000800000 */
[----:B------:R-:W-:Y:S06]  /*15a830*/  BRA `(.L_x_6766) ;  /* 0x0000001400547947 */ /* 0x000fec0003800000 */
.L_x_6759:
[----:B------:R-:W-:Y:S01]  /*15a840*/  VIADD R9, R1, 0x86 ;  /* 0x0000008601097836 */ /* 0x000fe20000000000 */
[----:B------:R-:W1:Y:S01]  /*15a850*/  LDC.64 R214, c[0x0][0x410] ;  /* 0x00010400ffd67b82 */ /* 0x000e620000000a00 */
[----:B------:R-:W2:Y:S02]  /*15a860*/  LDCU.64 UR6, c[0x0][0x410] ;  /* 0x00008200ff0677ac */ /* 0x000ea40008000a00 */
[C---:B------:R-:W-:Y:S02]  /*15a870*/  IMAD.IADD R22, R9.reuse, 0x1, R209 ;  /* 0x0000000109167824 */ /* 0x040fe400078e02d1 */
[----:B------:R-:W-:-:S04]  /*15a880*/  IMAD.IADD R9, R9, 0x1, R208 ;  /* 0x0000000109097824 */ /* 0x000fc800078e02d0 */
[----:B------:R-:W3:Y:S04]  /*15a890*/  LDL.S8 R22, [R22+0x1b] ;  /* 0x00001b0016167983 */ /* 0x000ee80000100200 */
[----:B------:R-:W4:Y:S01]  /*15a8a0*/  LDL.S8 R9, [R9] ;  /* 0x0000000009097983 */ /* 0x000f220000100200 */
[C---:B------:R-:W-:Y:S02]  /*15a8b0*/  R2UR UR8, R212.reuse ;  /* 0x00000000d40872ca */ /* 0x040fe400000e0000 */
[C---:B------:R-:W-:Y:S02]  /*15a8c0*/  R2UR UR9, R213.reuse ;  /* 0x00000000d50972ca */ /* 0x040fe400000e0000 */
[----:B------:R-:W-:Y:S02]  /*15a8d0*/  R2UR UR10, R212 ;  /* 0x00000000d40a72ca */ /* 0x000fe400000e0000 */
[----:B------:R-:W-:-:S02]  /*15a8e0*/  R2UR UR11, R213 ;  /* 0x00000000d50b72ca */ /* 0x000fc400000e0000 */
[----:B------:R-:W-:Y:S01]  /*15a8f0*/  R2UR UR12, R212 ;  /* 0x00000000d40c72ca */ /* 0x000fe200000e0000 */
[----:B-1----:R-:W-:Y:S01]  /*15a900*/  IMAD.WIDE R214, R206, 0x8, R214 ;  /* 0x00000008ced67825 */ /* 0x002fe200078e02d6 */
[C---:B------:R-:W-:Y:S02]  /*15a910*/  R2UR UR13, R213.reuse ;  /* 0x00000000d50d72ca */ /* 0x040fe400000e0000 */
[C---:B------:R-:W-:Y:S02]  /*15a920*/  R2UR UR14, R212.reuse ;  /* 0x00000000d40e72ca */ /* 0x040fe400000e0000 */
[C---:B------:R-:W-:Y:S01]  /*15a930*/  R2UR UR15, R213.reuse ;  /* 0x00000000d50f72ca */ /* 0x040fe200000e0000 */
[----:B------:R-:W5:Y:S01]  /*15a940*/  LDG.E.64 R218, desc[UR8][R214.64+0x6268] ;  /* 0x00626808d6da7981 */ /* 0x000f62000c1e1b00 */
[----:B------:R-:W-:Y:S02]  /*15a950*/  R2UR UR16, R212 ;  /* 0x00000000d41072ca */ /* 0x000fe400000e0000 */
[----:B------:R-:W-:Y:S01]  /*15a960*/  R2UR UR17, R213 ;  /* 0x00000000d51172ca */ /* 0x000fe200000e0000 */
[----:B------:R-:W5:Y:S04]  /*15a970*/  LDG.E.64 R10, desc[UR8][R10.64+0x1388] ;  /* 0x001388080a0a7981 */ /* 0x000f68000c1e1b00 */
[----:B------:R-:W5:Y:S01]  /*15a980*/  LDG.E.64 R214, desc[UR12][R214.64+0x5f98] ;  /* 0x005f980cd6d67981 */ /* 0x000f62000c1e1b00 */
[----:B---3--:R-:W-:-:S03]  /*15a990*/  SHF.R.S32.HI R23, RZ, 0x1f, R22 ;  /* 0x0000001fff177819 */ /* 0x008fc60000011416 */
[----:B----4-:R-:W-:-:S03]  /*15a9a0*/  IMAD.WIDE R22, R9, 0x5, R22 ;  /* 0x0000000509167825 */ /* 0x010fc600078e0216 */
[----:B--2---:R-:W-:Y:S02]  /*15a9b0*/  LEA R206, P1, R22, UR6, 0x3 ;  /* 0x0000000616ce7c11 */ /* 0x004fe4000f8218ff */
[----:B------:R-:W-:Y:S02]  /*15a9c0*/  R2UR UR6, R212 ;  /* 0x00000000d40672ca */ /* 0x000fe400000e0000 */
[----:B------:R-:W-:Y:S02]  /*15a9d0*/  LEA.HI.X R207, R22, UR7, R23, 0x3, P1 ;  /* 0x0000000716cf7c11 */ /* 0x000fe400088f1c17 */
[----:B------:R-:W-:Y:S01]  /*15a9e0*/  R2UR UR7, R213 ;  /* 0x00000000d50772ca */ /* 0x000fe200000e0000 */
[----:B------:R-:W2:Y:S04]  /*15a9f0*/  LDG.E.64 R22, desc[UR16][R200.64+0xb180] ;  /* 0x00b18010c8167981 */ /* 0x000ea8000c1e1b00 */
[----:B------:R-:W5:Y:S08]  /*15aa00*/  LDG.E.64 R220, desc[UR10][R206.64+0xb248] ;  /* 0x00b2480acedc7981 */ /* 0x000f70000c1e1b00 */
[----:B------:R-:W3:Y:S04]  /*15aa10*/  LDG.E.64 R204, desc[UR6][R200.64+0xb248] ;  /* 0x00b24806c8cc7981 */ /* 0x000ee8000c1e1b00 */
[----:B------:R-:W4:Y:S01]  /*15aa20*/  LDG.E.64 R206, desc[UR14][R206.64+0xb180] ;  /* 0x00b1800ecece7981 */ /* 0x000f22000c1e1b00 */
[----:B------:R-:W-:Y:S01]  /*15aa30*/  UMOV UR6, 0xcccccccd ;  /* 0xcccccccd00067882 */ /* 0x000fe20000000000 */
[----:B------:R-:W-:Y:S01]  /*15aa40*/  UMOV UR7, 0x4016cccc ;  /* 0x4016cccc00077882 */ /* 0x000fe20000000000 */
[----:B------:R-:W-:Y:S01]  /*15aa50*/  BSSY.RECONVERGENT B6, `(.L_x_6767) ;  /* 0x0000024000067945 */ /* 0x000fe20003800200 */
[----:B-----5:R-:W-:-:S08]  /*15aa60*/  DADD R218, R218, R220 ;  /* 0x00000000dada7229 */ /* 0x020fd000000000dc */
[----:B---3--:R-:W-:Y:S02]  /*15aa70*/  DADD R204, R218, R204 ;  /* 0x00000000dacc7229 */ /* 0x008fe400000000cc */
[----:B----4-:R-:W-:-:S06]  /*15aa80*/  DADD R206, R214, R206 ;  /* 0x00000000d6ce7229 */ /* 0x010fcc00000000ce */
        /* <DEDUP_REMOVED lines=32> */
.L_x_6768:
[----:B------:R-:W-:Y:S05]  /*15ac90*/  BSYNC.RECONVERGENT B6 ;  /* 0x0000000000067941 */ /* 0x000fea0003800200 */
.L_x_6767:
        /* <DEDUP_REMOVED lines=27> */
.L_x_6770:
[----:B------:R-:W-:Y:S05]  /*15ae50*/  BSYNC.RECONVERGENT B6 ;  /* 0x0000000000067941 */ /* 0x000fea0003800200 */
.L_x_6769:
[----:B------:R-:W-:-:S06]  /*15ae60*/  DSETP.GT.AND P1, PT, R22, R214, PT ;  /* 0x000000d61600722a */ /* 0x000fcc0003f24000 */
[----:B------:R-:W-:Y:S02]  /*15ae70*/  FSEL R10, R204, RZ, P1 ;  /* 0x000000ffcc0a7208 */ /* 0x000fe40000800000 */
[----:B------:R-:W-:Y:S02]  /*15ae80*/  FSEL R11, R205, -1.875, P1 ;  /* 0xbff00000cd0b7808 */ /* 0x000fe40000800000 */
[----:B------:R-:W-:Y:S02]  /*15ae90*/  FSEL R12, R206, RZ, P1 ;  /* 0x000000ffce0c7208 */ /* 0x000fe40000800000 */
[----:B------:R-:W-:Y:S01]  /*15aea0*/  FSEL R13, R207, +QNAN , P1 ;  /* 0x7ff00000cf0d7808 */ /* 0x000fe20000800000 */
[----:B------:R-:W-:Y:S06]  /*15aeb0*/  BRA `(.L_x_6766) ;  /* 0x0000000c00b47947 */ /* 0x000fec0003800000 */
.L_x_6758:
[----:B------:R-:W-:-:S04]  /*15aec0*/  ISETP.NE.AND P1, PT, R9, 0x1, PT ;  /* 0x000000010900780c */ /* 0x000fc80003f25270 */
[----:B------:R-:W-:-:S13]  /*15aed0*/  ISETP.NE.OR P1, PT, R224, 0x1, P1 ;  /* 0x00000001e000780c */ /* 0x000fda0000f25670 */
[----:B------:R-:W-:Y:S05]  /*15aee0*/  @P1 BRA `(.L_x_6771) ;  /* 0x0000000400d41947 */ /* 0x000fea0003800000 */
[----:B------:R-:W-:Y:S01]  /*15aef0*/  VIADD R22, R1, 0x86 ;  /* 0x0000008601167836 */ /* 0x000fe20000000000 */
[----:B------:R-:W2:Y:S01]  /*15af00*/  LDL.U8 R205, [R24+0x1a] ;  /* 0x00001a0018cd7983 */ /* 0x000ea20000100000 */
[----:B------:R-:W1:Y:S02]  /*15af10*/  LDC.64 R214, c[0x0][0x410] ;  /* 0x00010400ffd67b82 */ /* 0x000e640000000a00 */
[C---:B------:R-:W-:Y:S02]  /*15af20*/  IMAD.IADD R206, R22.reuse, 0x1, R208 ;  /* 0x0000000116ce7824 */ /* 0x040fe400078e02d0 */
[----:B------:R-:W-:Y:S02]  /*15af30*/  IMAD.IADD R23, R22, 0x1, R209 ;  /* 0x0000000116177824 */ /* 0x000fe400078e02d1 */
[----:B------:R-:W3:Y:S04]  /*15af40*/  LDL.S8 R22, [R30+-0x1] ;  /* 0xffffff001e167983 */ /* 0x000ee80000100200 */
[----:B------:R-:W4:Y:S04]  /*15af50*/  LDL.U8 R204, [R206+0x1] ;  /* 0x00000100cecc7983 */ /* 0x000f280000100000 */
[----:B------:R-:W5:Y:S04]  /*15af60*/  LDL.U8 R9, [R23+0x1b] ;  /* 0x00001b0017097983 */ /* 0x000f680000100000 */
[----:B------:R-:W4:Y:S04]  /*15af70*/  LDL.U8 R206, [R206] ;  /* 0x00000000cece7983 */ /* 0x000f280000100000 */
[----:B------:R-:W3:Y:S01]  /*15af80*/  LDL.S8 R23, [R23+0x1c] ;  /* 0x00001c0017177983 */ /* 0x000ee20000100200 */
        /* <DEDUP_REMOVED lines=10> */
[----:B------:R-:W3:Y:S01]  /*15b030*/  LDG.E.64 R10, desc[UR10][R10.64+0x1388] ;  /* 0x0013880a0a0a7981 */ /* 0x000ee2000c1e1b00 */
[----:B--2---:R-:W-:Y:S02]  /*15b040*/  PRMT R205, R205, 0x3340, R8 ;  /* 0x00003340cdcd7816 */ /* 0x004fe40000000008 */
[----:B-----5:R-:W-:Y:S02]  /*15b050*/  PRMT R9, R9, 0x3340, RZ ;  /* 0x0000334009097816 */ /* 0x020fe400000000ff */
[----:B----4-:R-:W-:Y:S02]  /*15b060*/  PRMT R204, R206, 0x3340, R204 ;  /* 0x00003340cecc7816 */ /* 0x010fe400000000cc */
[----:B------:R-:W-:-:S04]  /*15b070*/  PRMT R206, R19, 0x3340, RZ ;  /* 0x0000334013ce7816 */ /* 0x000fc800000000ff */
[----:B------:R-:W-:Y:S02]  /*15b080*/  PRMT R205, R205, 0x5410, R206 ;  /* 0x00005410cdcd7816 */ /* 0x000fe400000000ce */
[----:B------:R-:W-:-:S03]  /*15b090*/  PRMT R9, R204, 0x5410, R9 ;  /* 0x00005410cc097816 */ /* 0x000fc60000000009 */
[----:B---3--:R-:W-:Y:S01]  /*15b0a0*/  IDP.4A.S8.U8 R205, R205, UR6, R22 ;  /* 0x00000006cdcd7c26 */ /* 0x008fe20008000216 */
[----:B------:R-:W-:Y:S02]  /*15b0b0*/  UMOV UR6, 0x5197d ;  /* 0x0005197d00067882 */ /* 0x000fe40000000000 */
[----:B------:R-:W-:Y:S01]  /*15b0c0*/  IDP.4A.S8.U8 R9, R9, UR6, R23 ;  /* 0x0000000609097c26 */ /* 0x000fe20008000217 */
[----:B------:R-:W-:Y:S01]  /*15b0d0*/  R2UR UR6, R212 ;  /* 0x00000000d40672ca */ /* 0x000fe200000e0000 */
[----:B-1----:R-:W-:-:S04]  /*15b0e0*/  IMAD.WIDE R204, R205, 0x8, R214 ;  /* 0x00000008cdcc7825 */ /* 0x002fc800078e02d6 */
[----:B------:R-:W-:Y:S01]  /*15b0f0*/  IMAD.WIDE R214, R9, 0x8, R214 ;  /* 0x0000000809d67825 */ /* 0x000fe200078e02d6 */
[----:B------:R1:W2:Y:S04]  /*15b100*/  LDG.E.64 R22, desc[UR8][R204.64+0x2710] ;  /* 0x00271008cc167981 */ /* 0x0002a8000c1e1b00 */
[----:B------:R-:W1:Y:S04]  /*15b110*/  LDG.E.64 R206, desc[UR12][R214.64+0x3a98] ;  /* 0x003a980cd6ce7981 */ /* 0x000e68000c1e1b00 */
[----:B------:R-:W1:Y:S04]  /*15b120*/  LDG.E.64 R204, desc[UR14][R204.64+0x3a98] ;  /* 0x003a980ecccc7981 */ /* 0x000e68000c1e1b00 */
[----:B------:R-:W2:Y:S01]  /*15b130*/  LDG.E.64 R214, desc[UR6][R214.64+0x2710] ;  /* 0x00271006d6d67981 */ /* 0x000ea2000c1e1b00 */
[----:B------:R-:W-:Y:S01]  /*15b140*/  UMOV UR6, 0xcccccccd ;  /* 0xcccccccd00067882 */ /* 0x000fe20000000000 */
[----:B------:R-:W-:Y:S01]  /*15b150*/  UMOV UR7, 0x4016cccc ;  /* 0x4016cccc00077882 */ /* 0x000fe20000000000 */
[----:B------:R-:W-:Y:S01]  /*15b160*/  BSSY.RECONVERGENT B6, `(.L_x_6772) ;  /* 0x0000022000067945 */ /* 0x000fe20003800200 */
[----:B-1----:R-:W-:-:S02]  /*15b170*/  DADD R204, R206, R204 ;  /* 0x00000000cecc7229 */ /* 0x002fc400000000cc */
        /* <DEDUP_REMOVED lines=32> */
.L_x_6773:
[----:B------:R-:W-:Y:S05]  /*15b380*/  BSYNC.RECONVERGENT B6 ;  /* 0x0000000000067941 */ /* 0x000fea0003800200 */
.L_x_6772:
        /* <DEDUP_REMOVED lines=27> */
.L_x_6775:
[----:B------:R-:W-:Y:S05]  /*15b540*/  BSYNC.RECONVERGENT B6 ;  /* 0x0000000000067941 */ /* 0x000fea0003800200 */
.L_x_6774:
        /* <DEDUP_REMOVED lines=15> */
.L_x_6771:
[----:B------:R-:W-:Y:S01]  /*15b640*/  VIADD R22, R1, 0x86 ;  /* 0x0000008601167836 */ /* 0x000fe20000000000 */
[----:B------:R-:W2:Y:S01]  /*15b650*/  LDL.S8 R218, [R30+-0x1] ;  /* 0xffffff001eda7983 */ /* 0x000ea20000100200 */
[----:B------:R-:W1:Y:S02]  /*15b660*/  LDC.64 R220, c[0x0][0x410] ;  /* 0x00010400ffdc7b82 */ /* 0x000e640000000a00 */
[C---:B------:R-:W-:Y:S02]  /*15b670*/  IMAD.IADD R207, R22.reuse, 0x1, R208 ;  /* 0x0000000116cf7824 */ /* 0x040fe400078e02d0 */
[----:B------:R-:W-:Y:S02]  /*15b680*/  IMAD.IADD R204, R22, 0x1, R209 ;  /* 0x0000000116cc7824 */ /* 0x000fe400078e02d1 */
[----:B------:R-:W3:Y:S04]  /*15b690*/  LDL.U8 R22, [R24+0x1a] ;  /* 0x00001a0018167983 */ /* 0x000ee80000100000 */
[----:B------:R-:W4:Y:S04]  /*15b6a0*/  LDL.U8 R23, [R207+0x1] ;  /* 0x00000100cf177983 */ /* 0x000f280000100000 */
[----:B------:R-:W5:Y:S04]  /*15b6b0*/  LDL.U8 R205, [R204+0x1b] ;  /* 0x00001b00cccd7983 */ /* 0x000f680000100000 */
[----:B------:R-:W4:Y:S04]  /*15b6c0*/  LDL.U8 R207, [R207] ;  /* 0x00000000cfcf7983 */ /* 0x000f280000100000 */
        /* <DEDUP_REMOVED lines=10> */
[----:B------:R-:W3:Y:S01]  /*15b770*/  LDG.E.64 R10, desc[UR10][R10.64+0x1388] ;  /* 0x0013880a0a0a7981 */ /* 0x000ee2000c1e1b00 */
[----:B-----5:R-:W-:Y:S02]  /*15b780*/  PRMT R205, R205, 0x3340, RZ ;  /* 0x00003340cdcd7816 */ /* 0x020fe400000000ff */
[----:B----4-:R-:W-:-:S04]  /*15b790*/  PRMT R23, R207, 0x3340, R23 ;  /* 0x00003340cf177816 */ /* 0x010fc80000000017 */
[----:B------:R-:W-:-:S05]  /*15b7a0*/  PRMT R23, R23, 0x5410, R205 ;  /* 0x0000541017177816 */ /* 0x000fca00000000cd */
[----:B--2---:R-:W-:Y:S01]  /*15b7b0*/  IDP.4A.S8.U8 R204, R23, UR6, R204 ;  /* 0x0000000617cc7c26 */ /* 0x004fe200080002cc */
[----:B------:R-:W-:Y:S01]  /*15b7c0*/  R2UR UR6, R212 ;  /* 0x00000000d40672ca */ /* 0x000fe200000e0000 */
[----:B-1----:R-:W-:Y:S01]  /*15b7d0*/  IMAD.WIDE R206, R206, 0x8, R220 ;  /* 0x00000008cece7825 */ /* 0x002fe200078e02dc */
[----:B---3--:R-:W-:-:S03]  /*15b7e0*/  PRMT R22, R22, 0x3340, R8 ;  /* 0x0000334016167816 */ /* 0x008fc60000000008 */
        /* <DEDUP_REMOVED lines=56> */
.L_x_6777:
[----:B------:R-:W-:Y:S05]  /*15bb70*/  BSYNC.RECONVERGENT B6 ;  /* 0x0000000000067941 */ /* 0x000fea0003800200 */
.L_x_6776:
        /* <DEDUP_REMOVED lines=27> */
.L_x_6779:
[----:B------:R-:W-:Y:S05]  /*15bd30*/  BSYNC.RECONVERGENT B6 ;  /* 0x0000000000067941 */ /* 0x000fea0003800200 */
.L_x_6778:
[----:B------:R-:W-:-:S06]  /*15bd40*/  DSETP.GT.AND P1, PT, R22, R214, PT ;  /* 0x000000d61600722a */ /* 0x000fcc0003f24000 */
[----:B------:R-:W-:Y:S02]  /*15bd50*/  FSEL R10, R204, RZ, P1 ;  /* 0x000000ffcc0a7208 */ /* 0x000fe40000800000 */
[----:B------:R-:W-:Y:S02]  /*15bd60*/  FSEL R11, R205, -1.875, P1 ;  /* 0xbff00000cd0b7808 */ /* 0x000fe40000800000 */
[----:B------:R-:W-:Y:S02]  /*15bd70*/  FSEL R12, R206, RZ, P1 ;  /* 0x000000ffce0c7208 */ /* 0x000fe40000800000 */
[----:B------:R-:W-:-:S07]  /*15bd80*/  FSEL R13, R207, +QNAN , P1 ;  /* 0x7ff00000cf0d7808 */ /* 0x000fce0000800000 */
.L_x_6766:
[----:B------:R-:W-:Y:S05]  /*15bd90*/  BSYNC.RECONVERGENT B0 ;  /* 0x0000000000007941 */ /* 0x000fea0003800200 */
.L_x_6757:
        /* <DEDUP_REMOVED lines=18> */
.L_x_6756:
[----:B------:R-:W-:Y:S05]  /*15bec0*/  BSYNC.RECONVERGENT B1 ;  /* 0x0000000000017941 */ /* 0x000fea0003800200 */
.L_x_6755:
[----:B------:R-:W-:Y:S01]  /*15bed0*/  VIADD R209, R209, 0x1 ;  /* 0x00000001d1d17836 */ /* 0x000fe20000000000 */
[----:B------:R-:W-:-:S04]  /*15bee0*/  ISETP.GT.U32.AND P2, PT, R208, 0x1, PT ;  /* 0x00000001d000780c */ /* 0x000fc80003f44070 */
[----:B------:R-:W-:-:S13]  /*15bef0*/  ISETP.GE.AND P1, PT, R209, R25, PT ;  /* 0x00000019d100720c */ /* 0x000fda0003f26270 */
[----:B------:R-:W-:Y:S05]  /*15bf00*/  @!P1 BRA P2, `(.L_x_6780) ;  /* 0xffffffe000289947 */ /* 0x000fea000103ffff */
.L_x_6754:
[----:B------:R-:W-:Y:S05]  /*15bf10*/  BSYNC.RECONVERGENT B2 ;  /* 0x0000000000027941 */ /* 0x000fea0003800200 */
.L_x_6753:
[----:B------:R-:W-:Y:S05]  /*15bf20*/  @P0 BRA `(.L_x_6781) ;  /* 0xffffffdc00ec0947 */ /* 0x000fea000383ffff */
.L_x_6724:
[----:B------:R-:W-:Y:S05]  /*15bf30*/  BSYNC.RECONVERGENT B3 ;  /* 0x0000000000037941 */ /* 0x000fea0003800200 */
.L_x_6723:
[C---:B------:R-:W-:Y:S01]  /*15bf40*/  ISETP.NE.AND P0, PT, R25.reuse, R0, PT ;  /* 0x000000001900720c */ /* 0x040fe20003f05270 */
[----:B------:R-:W-:-:S12]  /*15bf50*/  VIADD R25, R25, 0x1 ;  /* 0x0000000119197836 */ /* 0x000fd80000000000 */
[----:B------:R-:W-:Y:S05]  /*15bf60*/  @P0 BRA `(.L_x_6782) ;  /* 0xffffffbc002c0947 */ /* 0x000fea000383ffff */
.L_x_6722:
[----:B------:R-:W-:Y:S05]  /*15bf70*/  BSYNC.RECONVERGENT B4 ;  /* 0x0000000000047941 */ /* 0x000fea0003800200 */
.L_x_6721:
[C---:B------:R-:W-:Y:S01]  /*15bf80*/  ISETP.NE.AND P0, PT, R202.reuse, R3, PT ;  /* 0x00000003ca00720c */ /* 0x040fe20003f05270 */
[----:B------:R-:W-:-:S12]  /*15bf90*/  VIADD R202, R202, 0x1 ;  /* 0x00000001caca7836 */ /* 0x000fd80000000000 */
[----:B------:R-:W-:Y:S05]  /*15bfa0*/  @P0 BRA `(.L_x_6783) ;  /* 0xffffffbc00000947 */ /* 0x000fea000383ffff */
.L_x_6713:
[----:B------:R-:W-:Y:S05]  /*15bfb0*/  BSYNC.RECONVERGENT B5 ;  /* 0x0000000000057941 */ /* 0x000fea0003800200 */
.L_x_6712:
[----:B------:R-:W-:Y:S01]  /*15bfc0*/  ISETP.GE.AND P2, PT, R0, 0x1, PT ;  /* 0x000000010000780c */ /* 0x000fe20003f46270 */
[----:B------:R-:W-:Y:S01]  /*15bfd0*/  BSSY.RECONVERGENT B2, `(.L_x_6784) ;  /* 0x00001bf000027945 */ /* 0x000fe20003800200 */
[----:B-1----:R-:W-:Y:S02]  /*15bfe0*/  IMAD.MOV.U32 R8, RZ, RZ, RZ ;  /* 0x000000ffff087224 */ /* 0x002fe400078e00ff */
[----:B------:R-:W-:Y:S02]  /*15bff0*/  IMAD.MOV.U32 R200, RZ, RZ, 0x0 ;  /* 0x00000000ffc87424 */ /* 0x000fe400078e00ff */
[----:B------:R-:W-:-:S07]  /*15c000*/  IMAD.MOV.U32 R201, RZ, RZ, -0x100000 ;  /* 0xfff00000ffc97424 */ /* 0x000fce00078e00ff */
[----:B------:R-:W-:Y:S05]  /*15c010*/  @!P2 BRA `(.L_x_6785) ;  /* 0x0000001800e8a947 */ /* 0x000fea0003800000 */
[----:B------:R-:W3:Y:S01]  /*15c020*/  LDL.U8 R19, [R203] ;  /* 0x00000000cb137983 */ /* 0x000ee20000100000 */
        /* <DEDUP_REMOVED lines=8> */
.L_x_6810:
[----:B------:R-:W-:-:S04]  /*15c0b0*/  VIADD R9, R1, 0x86 ;  /* 0x0000008601097836 */ /* 0x000fc80000000000 */
[----:B------:R-:W-:-:S05]  /*15c0c0*/  IMAD.IADD R9, R9, 0x1, R202 ;  /* 0x0000000109097824 */ /* 0x000fca00078e02ca */
[----:B--2---:R-:W2:Y:S01]  /*15c0d0*/  LDL.U8 R24, [R9+0x1b] ;  /* 0x00001b0009187983 */ /* 0x004ea20000100000 */
[----:B------:R-:W-:Y:S01]  /*15c0e0*/  BSSY.RECONVERGENT B1, `(.L_x_6786) ;  /* 0x0000176000017945 */ /* 0x000fe20003800200 */
[----:B------:R-:W-:Y:S02]  /*15c0f0*/  IMAD.MOV.U32 R198, RZ, RZ, 0x0 ;  /* 0x00000000ffc67424 */ /* 0x000fe400078e00ff */
[----:B------:R-:W-:Y:S02]  /*15c100*/  IMAD.MOV.U32 R199, RZ, RZ, -0x40100000 ;  /* 0xbff00000ffc77424 */ /* 0x000fe400078e00ff */
[----:B0-----:R-:W-:Y:S02]  /*15c110*/  IMAD.MOV.U32 R40, RZ, RZ, 0x0 ;  /* 0x00000000ff287424 */ /* 0x001fe400078e00ff */
[----:B------:R-:W-:Y:S01]  /*15c120*/  IMAD.MOV.U32 R41, RZ, RZ, 0x7ff00000 ;  /* 0x7ff00000ff297424 */ /* 0x000fe200078e00ff */
[----:B--2---:R-:W-:-:S05]  /*15c130*/  PRMT R25, R24, 0x8880, RZ ;  /* 0x0000888018197816 */ /* 0x004fca00000000ff */
[----:B------:R-:W-:-:S05]  /*15c140*/  IMAD.IADD R10, R209, 0x1, R25 ;  /* 0x00000001d10a7824 */ /* 0x000fca00078e0219 */
[----:B------:R-:W-:-:S13]  /*15c150*/  ISETP.NE.AND P0, PT, R10, 0x3, PT ;  /* 0x000000030a00780c */ /* 0x000fda0003f05270 */
[----:B------:R-:W-:Y:S05]  /*15c160*/  @P0 BRA `(.L_x_6787) ;  /* 0x0000001400b40947 */ /* 0x000fea0003800000 */
[----:B-----5:R-:W2:Y:S01]  /*15c170*/  LDL.S8 R36, [R203+0x1] ;  /* 0x00000100cb247983 */ /* 0x020ea20000100200 */
        /* <DEDUP_REMOVED lines=17> */
[----:B------:R-:W-:-:S04]  /*15c290*/  IMAD.WIDE R10, R209, 0x5, R10 ;  /* 0x00000005d10a7825 */ /* 0x000fc800078e020a */
[----:B---3--:R-:W-:Y:S01]  /*15c2a0*/  IDP.4A.S8.U8 R12, R12, UR8, R9 ;  /* 0x000000080c0c7c26 */ /* 0x008fe20008000209 */
[----:B------:R-:W-:Y:S02]  /*15c2b0*/  R2UR UR8, R212 ;  /* 0x00000000d40872ca */ /* 0x000fe400000e0000 */
[----:B-1----:R-:W-:Y:S01]  /*15c2c0*/  LEA R198, P0, R10, UR6, 0x3 ;  /* 0x000000060ac67c11 */ /* 0x002fe2000f8018ff */
[----:B0-----:R-:W-:-:S03]  /*15c2d0*/  IMAD.WIDE R12, R12, 0x8, R30 ;  /* 0x000000080c0c7825 */ /* 0x001fc600078e021e */
[----:B------:R-:W-:Y:S02]  /*15c2e0*/  LEA.HI.X R199, R10, UR7, R11, 0x3, P0 ;  /* 0x000000070ac77c11 */ /* 0x000fe400080f1c0b */
[----:B------:R0:W2:Y:S01]  /*15c2f0*/  LDG.E.64 R22, desc[UR10][R12.64+0x8a70] ;  /* 0x008a700a0c167981 */ /* 0x0000a2000c1e1b00 */
[----:B------:R-:W-:-:S03]  /*15c300*/  PRMT R36, R222, 0x5410, R36 ;  /* 0x00005410de247816 */ /* 0x000fc60000000024 */
[----:B------:R-:W0:Y:S01]  /*15c310*/  LDG.E.64 R40, desc[UR12][R198.64+0xb248] ;  /* 0x00b2480cc6287981 */ /* 0x000e22000c1e1b00 */
[----:B------:R-:W-:-:S03]  /*15c320*/  UMOV UR6, 0x519 ;  /* 0x0000051900067882 */ /* 0x000fc60000000000 */
[----:B------:R-:W0:Y:S01]  /*15c330*/  LDG.E.64 R12, desc[UR14][R12.64+0x9df8] ;  /* 0x009df80e0c0c7981 */ /* 0x000e22000c1e1b00 */
        /* <DEDUP_REMOVED lines=12> */
[----:B0-----:R-:W-:Y:S02]  /*15c400*/  DADD R12, R40, R12 ;  /* 0x00000000280c7229 */ /* 0x001fe4000000000c */
        /* <DEDUP_REMOVED lines=63> */
.L_x_6791:
[----:B------:R-:W-:Y:S05]  /*15c800*/  BSYNC.RECONVERGENT B3 ;  /* 0x0000000000037941 */ /* 0x000fea0003800200 */
.L_x_6790:
        /* <DEDUP_REMOVED lines=31> */
.L_x_6793:
[----:B------:R-:W-:Y:S05]  /*15ca00*/  BSYNC.RECONVERGENT B3 ;  /* 0x0000000000037941 */ /* 0x000fea0003800200 */
.L_x_6792:
[----:B------:R-:W-:-:S06]  /*15ca10*/  DSETP.GEU.AND P1, PT, R214, R46, PT ;  /* 0x0000002ed600722a */ /* 0x000fcc0003f2e000 */
[----:B------:R-:W-:Y:S02]  /*15ca20*/  FSEL R46, R46, R214, !P1 ;  /* 0x000000d62e2e7208 */ /* 0x000fe40004800000 */
[----:B------:R-:W-:Y:S02]  /*15ca30*/  FSEL R47, R47, R215, !P1 ;  /* 0x000000d72f2f7208 */ /* 0x000fe40004800000 */
[----:B------:R-:W-:Y:S02]  /*15ca40*/  FSEL R24, R24, R204, !P1 ;  /* 0x000000cc18187208 */ /* 0x000fe40004800000 */
[----:B------:R-:W-:Y:S02]  /*15ca50*/  FSEL R25, R25, R205, !P1 ;  /* 0x000000cd19197208 */ /* 0x000fe40004800000 */
[----:B------:R-:W-:Y:S02]  /*15ca60*/  FSEL R22, R22, R206, !P1 ;  /* 0x000000ce16167208 */ /* 0x000fe40004800000 */
[----:B------:R-:W-:-:S07]  /*15ca70*/  FSEL R23, R23, R207, !P1 ;  /* 0x000000cf17177208 */ /* 0x000fce0004800000 */
.L_x_6789:
[----:B------:R-:W-:Y:S05]  /*15ca80*/  BSYNC.RECONVERGENT B0 ;  /* 0x0000000000007941 */ /* 0x000fea0003800200 */
.L_x_6788:
        /* <DEDUP_REMOVED lines=45> */
.L_x_6797:
[----:B------:R-:W-:Y:S05]  /*15cd60*/  BSYNC.RECONVERGENT B3 ;  /* 0x0000000000037941 */ /* 0x000fea0003800200 */
.L_x_6796:
        /* <DEDUP_REMOVED lines=31> */
.L_x_6799:
[----:B------:R-:W-:Y:S05]  /*15cf60*/  BSYNC.RECONVERGENT B3 ;  /* 0x0000000000037941 */ /* 0x000fea0003800200 */
.L_x_6798:
        /* <DEDUP_REMOVED lines=8> */
.L_x_6795:
[----:B------:R-:W-:Y:S05]  /*15cff0*/  BSYNC.RECONVERGENT B0 ;  /* 0x0000000000007941 */ /* 0x000fea0003800200 */
.L_x_6794:
        /* <DEDUP_REMOVED lines=49> */
.L_x_6803:
[----:B------:R-:W-:Y:S05]  /*15d310*/  BSYNC.RECONVERGENT B3 ;  /* 0x0000000000037941 */ /* 0x000fea0003800200 */
.L_x_6802:
        /* <DEDUP_REMOVED lines=33> */
.L_x_6805:
[----:B------:R-:W-:Y:S05]  /*15d530*/  BSYNC.RECONVERGENT B3 ;  /* 0x0000000000037941 */ /* 0x000fea0003800200 */
.L_x_6804:
        /* <DEDUP_REMOVED lines=8> */
.L_x_6801:
[----:B------:R-:W-:Y:S05]  /*15d5c0*/  BSYNC.RECONVERGENT B0 ;  /* 0x0000000000007941 */ /* 0x000fea0003800200 */
.L_x_6800:
        /* <DEDUP_REMOVED lines=31> */
.L_x_6807:
[----:B------:R-:W-:Y:S05]  /*15d7c0*/  BSYNC.RECONVERGENT B0 ;  /* 0x0000000000007941 */ /* 0x000fea0003800200 */
.L_x_6806:
[----:B------:R-:W-:-:S06]  /*15d7d0*/  DSETP.GEU.AND P0, PT, R46, R30, PT ;  /* 0x0000001e2e00722a */ /* 0x000fcc0003f0e000 */
[----:B------:R-:W-:Y:S02]  /*15d7e0*/  FSEL R40, R40, R24, !P0 ;  /* 0x0000001828287208 */ /* 0x000fe40004000000 */
[----:B------:R-:W-:Y:S02]  /*15d7f0*/  FSEL R198, R198, R22, !P0 ;  /* 0x00000016c6c67208 */ /* 0x000fe40004000000 */
[----:B------:R-:W-:Y:S02]  /*15d800*/  FSEL R24, R41, R25, !P0 ;  /* 0x0000001929187208 */ /* 0x000fe40004000000 */
[----:B------:R-:W-:-:S03]  /*15d810*/  FSEL R22, R199, R23, !P0 ;  /* 0x00000017c7167208 */ /* 0x000fc60004000000 */
[----:B------:R-:W-:Y:S02]  /*15d820*/  IMAD.MOV.U32 R41, RZ, RZ, R24 ;  /* 0x000000ffff297224 */ /* 0x000fe400078e0018 */
[----:B------:R-:W-:-:S07]  /*15d830*/  IMAD.MOV.U32 R199, RZ, RZ, R22 ;  /* 0x000000ffffc77224 */ /* 0x000fce00078e0016 */
.L_x_6787:
[----:B------:R-:W-:Y:S05]  /*15d840*/  BSYNC.RECONVERGENT B1 ;  /* 0x0000000000017941 */ /* 0x000fea0003800200 */
.L_x_6786:
        /* <DEDUP_REMOVED lines=28> */
[----:B-----5:R-:W-:Y:S02]  /*15da10*/  DMUL R36, R12, R30 ;  /* 0x0000001e0c247228 */ /* 0x020fe40000000000 */
        /* <DEDUP_REMOVED lines=11> */
.L_x_6809:
[----:B------:R-:W-:Y:S05]  /*15dad0*/  BSYNC.RECONVERGENT B0 ;  /* 0x0000000000007941 */ /* 0x000fea0003800200 */
.L_x_6808:
        /* <DEDUP_REMOVED lines=14> */
.L_x_6785:
[----:B------:R-:W-:Y:S05]  /*15dbc0*/  BSYNC.RECONVERGENT B2 ;  /* 0x0000000000027941 */ /* 0x000fea0003800200 */
.L_x_6784:
[----:B--2---:R-:W-:Y:S02]  /*15dbd0*/  IMAD.MOV.U32 R10, RZ, RZ, -0x800000 ;  /* 0xff800000ff0a7424 */ /* 0x004fe400078e00ff */
[----:B------:R-:W-:Y:S02]  /*15dbe0*/  IMAD.MOV.U32 R11, RZ, RZ, 0x41cdcd64 ;  /* 0x41cdcd64ff0b7424 */ /* 0x000fe400078e00ff */
[----:B------:R-:W-:-:S04]  /*15dbf0*/  VIADD R9, R1, 0x86 ;  /* 0x0000008601097836 */ /* 0x000fc80000000000 */
[----:B------:R-:W-:-:S06]  /*15dc00*/  DSETP.GT.AND P0, PT, |R200|, R10, PT ;  /* 0x0000000ac800722a */ /* 0x000fcc0003f04200 */
[----:B------:R-:W-:Y:S02]  /*15dc10*/  SEL R19, R3, 0x1, !P0 ;  /* 0x0000000103137807 */ /* 0x000fe40004000000 */
[----:B------:R-:W-:-:S03]  /*15dc20*/  SEL R8, R8, 0x1, !P0 ;  /* 0x0000000108087807 */ /* 0x000fc60004000000 */
[C---:B0-----:R-:W-:Y:S02]  /*15dc30*/  IMAD.IADD R37, R9.reuse, 0x1, R19 ;  /* 0x0000000109257824 */ /* 0x041fe400078e0213 */
        /* <DEDUP_REMOVED lines=8> */
[C---:B--2---:R-:W-:Y:S02]  /*15dcc0*/  PRMT R40, R22.reuse, 0x8880, RZ ;  /* 0x0000888016287816 */ /* 0x044fe400000000ff */
[----:B------:R-:W-:Y:S02]  /*15dcd0*/  PRMT R204, R22, 0x7610, R204 ;  /* 0x0000761016cc7816 */ /* 0x000fe400000000cc */
[C---:B---3-5:R-:W-:Y:S02]  /*15dce0*/  PRMT R36, R23.reuse, 0x8880, RZ ;  /* 0x0000888017247816 */ /* 0x068fe400000000ff */
[----:B------:R-:W-:-:S03]  /*15dcf0*/  PRMT R205, R23, 0x7610, R205 ;  /* 0x0000761017cd7816 */ /* 0x000fc600000000cd */
        /* <DEDUP_REMOVED lines=8> */
[----:B------:R-:W-:Y:S02]  /*15dd80*/  PRMT R23, R23, 0x3340, RZ ;  /* 0x0000334017177816 */ /* 0x000fe400000000ff */
[----:B------:R-:W-:Y:S01]  /*15dd90*/  PRMT R12, R12, 0x8880, RZ ;  /* 0x000088800c0c7816 */ /* 0x000fe200000000ff */
[----:B------:R-:W-:Y:S01]  /*15dda0*/  UMOV UR8, 0x5197d ;  /* 0x0005197d00087882 */ /* 0x000fe20000000000 */
        /* <DEDUP_REMOVED lines=8> */
[----:B------:R-:W-:Y:S02]  /*15de30*/  R2UR UR12, R212 ;  /* 0x00000000d40c72ca */ /* 0x000fe400000e0000 */
[----:B------:R-:W-:Y:S02]  /*15de40*/  R2UR UR13, R213 ;  /* 0x00000000d50d72ca */ /* 0x000fe400000e0000 */
[----:B------:R-:W-:-:S04]  /*15de50*/  PRMT R200, R204, 0x8880, RZ ;  /* 0x00008880ccc87816 */ /* 0x000fc800000000ff */
[----:B------:R-:W-:Y:S02]  /*15de60*/  PRMT R200, R200, 0x7710, RZ ;  /* 0x00007710c8c87816 */ /* 0x000fe400000000ff */
[----:B------:R-:W-:Y:S02]  /*15de70*/  R2UR UR9, R213 ;  /* 0x00000000d50972ca */ /* 0x000fe400000e0000 */
[----:B--2---:R-:W-:-:S04]  /*15de80*/  LOP3.LUT R24, R37, 0xffff, RZ, 0xc0, !PT ;  /* 0x0000ffff25187812 */ /* 0x004fc800078ec0ff */
[----:B------:R-:W-:Y:S02]  /*15de90*/  PRMT R22, R22, 0x3340, R24 ;  /* 0x0000334016167816 */ /* 0x000fe40000000018 */
[----:B-1----:R-:W-:Y:S02]  /*15dea0*/  LEA R24, P1, R12, UR6, 0x3 ;  /* 0x000000060c187c11 */ /* 0x002fe4000f8218ff */
[----:B------:R-:W-:Y:S02]  /*15deb0*/  PRMT R22, R22, 0x5410, R23 ;  /* 0x0000541016167816 */ /* 0x000fe40000000017 */
[----:B------:R-:W-:-:S03]  /*15dec0*/  LEA.HI.X R25, R12, UR7, R13, 0x3, P1 ;  /* 0x000000070c197c11 */ /* 0x000fc600088f1c0d */
[----:B---3--:R-:W-:Y:S01]  /*15ded0*/  IDP.4A.S8.U8 R22, R22, UR8, R9 ;  /* 0x0000000816167c26 */ /* 0x008fe20008000209 */
[----:B------:R-:W-:Y:S01]  /*15dee0*/  PRMT R37, R200, 0x5410, R37 ;  /* 0x00005410c8257816 */ /* 0x000fe20000000025 */
[----:B------:R-:W2:Y:S02]  /*15def0*/  LDG.E.64 R30, desc[UR14][R24.64+0xb248] ;  /* 0x00b2480e181e7981 */ /* 0x000ea4000c1e1b00 */
[----:B0-----:R-:W-:Y:S01]  /*15df00*/  IMAD.WIDE R22, R22, 0x8, R38 ;  /* 0x0000000816167825 */ /* 0x001fe200078e0226 */
[----:B------:R-:W-:-:S04]  /*15df10*/  R2UR UR8, R212 ;  /* 0x00000000d40872ca */ /* 0x000fc800000e0000 */
[----:B------:R-:W2:Y:S01]  /*15df20*/  LDG.E.64 R12, desc[UR16][R22.64+0x9df8] ;  /* 0x009df810160c7981 */ /* 0x000ea2000c1e1b00 */
[----:B------:R-:W-:-:S03]  /*15df30*/  UMOV UR6, 0x519 ;  /* 0x0000051900067882 */ /* 0x000fc60000000000 */
[----:B------:R-:W3:Y:S01]  /*15df40*/  LDG.E.64 R24, desc[UR10][R24.64+0xb180] ;  /* 0x00b1800a18187981 */ /* 0x000ee2000c1e1b00 */
[----:B------:R-:W-:-:S03]  /*15df50*/  IDP.2A.LO.S16.U8 R37, R37, UR6, R36 ;  /* 0x0000000625257c26 */ /* 0x000fc60008001224 */
[----:B------:R-:W3:Y:S01]  /*15df60*/  LDG.E.64 R22, desc[UR12][R22.64+0x8a70] ;  /* 0x008a700c16167981 */ /* 0x000ee2000c1e1b00 */
        /* <DEDUP_REMOVED lines=72> */
.L_x_6816:
[----:B------:R-:W-:Y:S05]  /*15e3f0*/  BSYNC.RECONVERGENT B2 ;  /* 0x0000000000027941 */ /* 0x000fea0003800200 */
.L_x_6815:
        /* <DEDUP_REMOVED lines=31> */
.L_x_6818:
[----:B------:R-:W-:Y:S05]  /*15e5f0*/  BSYNC.RECONVERGENT B2 ;  /* 0x0000000000027941 */ /* 0x000fea0003800200 */
.L_x_6817:
[----:B------:R-:W-:-:S06]  /*15e600*/  DSETP.GEU.AND P3, PT, R206, R44, PT ;  /* 0x0000002cce00722a */ /* 0x000fcc0003f6e000 */
[----:B------:R-:W-:Y:S02]  /*15e610*/  FSEL R44, R44, R206, !P3 ;  /* 0x000000ce2c2c7208 */ /* 0x000fe40005800000 */
[----:B------:R-:W-:Y:S02]  /*15e620*/  FSEL R45, R45, R207, !P3 ;  /* 0x000000cf2d2d7208 */ /* 0x000fe40005800000 */
[----:B------:R-:W-:Y:S02]  /*15e630*/  FSEL R36, R36, R200, !P3 ;  /* 0x000000c824247208 */ /* 0x000fe40005800000 */
[----:B------:R-:W-:Y:S02]  /*15e640*/  FSEL R37, R37, R201, !P3 ;  /* 0x000000c925257208 */ /* 0x000fe40005800000 */
[----:B------:R-:W-:Y:S02]  /*15e650*/  FSEL R22, R22, R202, !P3 ;  /* 0x000000ca16167208 */ /* 0x000fe40005800000 */
[----:B------:R-:W-:-:S07]  /*15e660*/  FSEL R23, R23, R203, !P3 ;  /* 0x000000cb17177208 */ /* 0x000fce0005800000 */
.L_x_6814:
[----:B------:R-:W-:Y:S05]  /*15e670*/  BSYNC.RECONVERGENT B0 ;  /* 0x0000000000007941 */ /* 0x000fea0003800200 */
.L_x_6813:
        /* <DEDUP_REMOVED lines=45> */
.L_x_6822:
[----:B------:R-:W-:Y:S05]  /*15e950*/  BSYNC.RECONVERGENT B2 ;  /* 0x0000000000027941 */ /* 0x000fea0003800200 */
.L_x_6821:
        /* <DEDUP_REMOVED lines=31> */
.L_x_6824:
[----:B------:R-:W-:Y:S05]  /*15eb50*/  BSYNC.RECONVERGENT B2 ;  /* 0x0000000000027941 */ /* 0x000fea0003800200 */
.L_x_6823:
        /* <DEDUP_REMOVED lines=8> */
.L_x_6820:
[----:B------:R-:W-:Y:S05]  /*15ebe0*/  BSYNC.RECONVERGENT B0 ;  /* 0x0000000000007941 */ /* 0x000fea0003800200 */
.L_x_6819:
        /* <DEDUP_REMOVED lines=49> */
.L_x_6828:
[----:B------:R-:W-:Y:S05]  /*15ef00*/  BSYNC.RECONVERGENT B2 ;  /* 0x0000000000027941 */ /* 0x000fea0003800200 */
.L_x_6827:
        /* <DEDUP_REMOVED lines=31> */
.L_x_6830:
[----:B------:R-:W-:Y:S05]  /*15f100*/  BSYNC.RECONVERGENT B2 ;  /* 0x0000000000027941 */ /* 0x000fea0003800200 */
.L_x_6829:
        /* <DEDUP_REMOVED lines=8> */
.L_x_6826:
[----:B------:R-:W-:Y:S05]  /*15f190*/  BSYNC.RECONVERGENT B0 ;  /* 0x0000000000007941 */ /* 0x000fea0003800200 */
.L_x_6825:
        /* <DEDUP_REMOVED lines=31> */
.L_x_6832:
[----:B------:R-:W-:Y:S05]  /*15f390*/  BSYNC.RECONVERGENT B0 ;  /* 0x0000000000007941 */ /* 0x000fea0003800200 */
.L_x_6831:
[----:B------:R-:W-:-:S06]  /*15f3a0*/  DSETP.GEU.AND P1, PT, R44, R38, PT ;  /* 0x000000262c00722a */ /* 0x000fcc0003f2e000 */
[----:B------:R-:W-:Y:S02]  /*15f3b0*/  FSEL R24, R24, R22, !P1 ;  /* 0x0000001618187208 */ /* 0x000fe40004800000 */
[----:B------:R-:W-:Y:S02]  /*15f3c0*/  FSEL R22, R25, R23, !P1 ;  /* 0x0000001719167208 */ /* 0x000fe40004800000 */
[----:B------:R-:W-:Y:S02]  /*15f3d0*/  FSEL R30, R30, R36, !P1 ;  /* 0x000000241e1e7208 */ /* 0x000fe40004800000 */
[----:B------:R-:W-:Y:S01]  /*15f3e0*/  FSEL R31, R31, R37, !P1 ;  /* 0x000000251f1f7208 */ /* 0x000fe20004800000 */
[----:B------:R-:W-:-:S07]  /*15f3f0*/  IMAD.MOV.U32 R25, RZ, RZ, R22 ;  /* 0x000000ffff197224 */ /* 0x000fce00078e0016 */
.L_x_6812:
[----:B------:R-:W-:Y:S05]  /*15f400*/  BSYNC.RECONVERGENT B1 ;  /* 0x0000000000017941 */ /* 0x000fea0003800200 */
.L_x_6811:
        /* <DEDUP_REMOVED lines=11> */
.L_x_6837:
        /* <DEDUP_REMOVED lines=30> */
.L_x_6836:
[----:B------:R-:W-:Y:S05]  /*15f6a0*/  BSYNC.RECONVERGENT B1 ;  /* 0x0000000000017941 */ /* 0x000fea0003800200 */
.L_x_6835:
[----:B------:R-:W-:Y:S05]  /*15f6b0*/  @!P3 BRA `(.L_x_6834) ;  /* 0x00000000009cb947 */ /* 0x000fea0003800000 */
[----:B------:R-:W-:-:S13]  /*15f6c0*/  ISETP.GE.U32.AND P1, PT, R12, 0x4, PT ;  /* 0x000000040c00780c */ /* 0x000fda0003f26070 */
[----:B0-----:R-:W0:Y:S01]  /*15f6d0*/  @P1 LDC.64 R10, c[0x0][0x430] ;  /* 0x00010c00ff0a1b82 */ /* 0x001e220000000a00 */
        /* <DEDUP_REMOVED lines=22> */
[----:B------:R-:W-:Y:S01]  /*15f840*/  @P1 R2UR UR6, R212 ;  /* 0x00000000d40612ca */ /* 0x000fe200000e0000 */
[----:B------:R-:W-:Y:S01]  /*15f850*/  @P1 IMAD.IADD R22, R18, 0x1, R9 ;  /* 0x0000000112161824 */ /* 0x000fe200078e0209 */
[----:B------:R-:W-:Y:S01]  /*15f860*/  @P1 R2UR UR7, R213 ;  /* 0x00000000d50712ca */ /* 0x000fe200000e0000 */
[----:B------:R-:W-:Y:S01]  /*15f870*/  @P1 VIADD R9, R9, 0x2 ;  /* 0x0000000209091836 */ /* 0x000fe20000000000 */
[C---:B------:R-:W-:Y:S02]  /*15f880*/  @P1 R2UR UR8, R212.reuse ;  /* 0x00000000d40812ca */ /* 0x040fe400000e0000 */
[C---:B------:R-:W-:Y:S01]  /*15f890*/  @P1 R2UR UR9, R213.reuse ;  /* 0x00000000d50912ca */ /* 0x040fe200000e0000 */
        /* <DEDUP_REMOVED lines=9> */
.L_x_6834:
[----:B------:R-:W-:Y:S05]  /*15f930*/  BSYNC.RECONVERGENT B0 ;  /* 0x0000000000007941 */ /* 0x000fea0003800200 */
.L_x_6833:
        /* <DEDUP_REMOVED lines=11> */
.L_x_6842:
        /* <DEDUP_REMOVED lines=15> */
[C---:B------:R-:W-:Y:S01]  /*15fae0*/  R2UR UR7, R213.reuse ;  /* 0x00000000d50772ca */ /* 0x040fe200000e0000 */
        /* <DEDUP_REMOVED lines=19> */
.L_x_6841:
[----:B------:R-:W-:Y:S05]  /*15fc20*/  BSYNC.RECONVERGENT B1 ;  /* 0x0000000000017941 */ /* 0x000fea0003800200 */
.L_x_6840:
[----:B------:R-:W-:Y:S05]  /*15fc30*/  @!P2 BRA `(.L_x_6839) ;  /* 0x0000000000e4a947 */ /* 0x000fea0003800000 */
[----:B------:R-:W-:Y:S01]  /*15fc40*/  ISETP.GE.U32.AND P1, PT, R23, 0x4, PT ;  /* 0x000000041700780c */ /* 0x000fe20003f26070 */
[----:B------:R-:W-:Y:S01]  /*15fc50*/  BSSY.RECONVERGENT B1, `(.L_x_6843) ;  /* 0x0000019000017945 */ /* 0x000fe20003800200 */
[----:B------:R-:W-:-:S04]  /*15fc60*/  LOP3.LUT R22, R0, 0x3, RZ, 0xc0, !PT ;  /* 0x0000000300167812 */ /* 0x000fc800078ec0ff */
[----:B------:R-:W-:-:S07]  /*15fc70*/  ISETP.NE.AND P2, PT, R22, RZ, PT ;  /* 0x000000ff1600720c */ /* 0x000fce0003f45270 */
[----:B------:R-:W-:Y:S06]  /*15fc80*/  @!P1 BRA `(.L_x_6844) ;  /* 0x0000000000549947 */ /* 0x000fec0003800000 */
[----:B-12---:R-:W1:Y:S01]  /*15fc90*/  LDC.64 R12, c[0x0][0x430] ;  /* 0x00010c00ff0c7b82 */ /* 0x006e620000000a00 */
[----:B------:R-:W2:Y:S01]  /*15fca0*/  LDCU.64 UR6, c[0x0][0x430] ;  /* 0x00008600ff0677ac */ /* 0x000ea20008000a00 */
[----:B0-----:R-:W-:Y:S01]  /*15fcb0*/  IADD3 R11, P1, PT, R18, R9, RZ ;  /* 0x00000009120b7210 */ /* 0x001fe20007f3e0ff */
        /* <DEDUP_REMOVED lines=11> */
[----:B--2---:R-:W-:Y:S01]  /*15fd70*/  LEA R10, P1, R11, UR6, 0x2 ;  /* 0x000000060b0a7c11 */ /* 0x004fe2000f8210ff */
[----:B-1----:R-:W-:-:S03]  /*15fd80*/  IMAD.WIDE R12, R36, 0x4, R12 ;  /* 0x00000004240c7825 */ /* 0x002fc600078e020c */
[----:B------:R-:W-:-:S05]  /*15fd90*/  LEA.HI.X R11, R11, UR7, R23, 0x2, P1 ;  /* 0x000000070b0b7c11 */ /* 0x000fca00088f1417 */
[----:B------:R3:W-:Y:S04]  /*15fda0*/  STG.E desc[UR8][R10.64+0x64], RZ ;  /* 0x000064ff0a007986 */ /* 0x0007e8000c101908 */
[----:B------:R3:W-:Y:S04]  /*15fdb0*/  STG.E desc[UR10][R12.64], RZ ;  /* 0x000000ff0c007986 */ /* 0x0007e8000c10190a */
[----:B------:R3:W-:Y:S04]  /*15fdc0*/  STG.E desc[UR12][R12.64+0x4], RZ ;  /* 0x000004ff0c007986 */ /* 0x0007e8000c10190c */
[----:B------:R3:W-:Y:S02]  /*15fdd0*/  STG.E desc[UR14][R12.64+0x8], RZ ;  /* 0x000008ff0c007986 */ /* 0x0007e4000c10190e */
.L_x_6844:
[----:B------:R-:W-:Y:S05]  /*15fde0*/  BSYNC.RECONVERGENT B1 ;  /* 0x0000000000017941 */ /* 0x000fea0003800200 */
.L_x_6843:
        /* <DEDUP_REMOVED lines=22> */
.L_x_6846:
[----:B------:R-:W-:Y:S05]  /*15ff50*/  BSYNC.RECONVERGENT B1 ;  /* 0x0000000000017941 */ /* 0x000fea0003800200 */
.L_x_6845:
[----:B------:R-:W-:Y:S02]  /*15ff60*/  @!P1 IADD3 R9, P2, PT, R18, R9, RZ ;  /* 0x0000000912099210 */ /* 0x000fe40007f5e0ff */
[----:B------:R-:W-:Y:S02]  /*15ff70*/  @!P1 R2UR UR6, R212 ;  /* 0x00000000d40692ca */ /* 0x000fe400000e0000 */
[----:B------:R-:W-:Y:S02]  /*15ff80*/  @!P1 R2UR UR7, R213 ;  /* 0x00000000d50792ca */ /* 0x000fe400000e0000 */
[----:B-1----:R-:W-:Y:S02]  /*15ff90*/  @!P1 LEA.HI.X.SX32 R12, R18, RZ, 0x1, P2 ;  /* 0x000000ff120c9211 */ /* 0x002fe400010f0eff */
[----:B0-----:R-:W-:-:S04]  /*15ffa0*/  @!P1 LEA R10, P2, R9, R10, 0x2 ;  /* 0x0000000a090a9211 */ /* 0x001fc800078410ff */
[----:B------:R-:W-:-:S05]  /*15ffb0*/  @!P1 LEA.HI.X R11, R9, R11, R12, 0x2, P2 ;  /* 0x0000000b090b9211 */ /* 0x000fca00010f140c */
[----:B------:R4:W-:Y:S04]  /*15ffc0*/  @!P1 STG.E desc[UR6][R10.64+0x64], RZ ;  /* 0x000064ff0a009986 */ /* 0x0009e8000c101906 */
.L_x_6839:
[----:B------:R-:W-:Y:S05]  /*15ffd0*/  BSYNC.RECONVERGENT B0 ;  /* 0x0000000000007941 */ /* 0x000fea0003800200 */
.L_x_6838:
[----:B------:R-:W5:Y:S01]  /*15ffe0*/  LDC.64 R36, c[0x0][0x428] ;  /* 0x00010a00ff247b82 */ /* 0x000f620000000a00 */
[----:B------:R-:W-:Y:S01]  /*15fff0*/  VIADD R9, R19, 0xffffffff ;  /* 0xffffffff13097836 */ /* 0x000fe20000000000 */
[----:B------:R-:W-:Y:S01]  /*160000*/  R2UR UR6, R212 ;  /* 0x00000000d40672ca */ /* 0x000fe200000e0000 */
[----:B01234-:R-:W-:Y:S01]  /*160010*/  IMAD.IADD R10, R17, 0x1, R8 ;  /* 0x00000001110a7824 */ /* 0x01ffe200078e0208 */
        /* <DEDUP_REMOVED lines=13> */
[----:B------:R-:W-:Y:S01]  /*1600f0*/  R2UR UR7, R213 ;  /* 0x00000000d50772ca */ /* 0x000fe200000e0000 */
[----:B------:R-:W-:Y:S01]  /*160100*/  IMAD.IADD R9, R247, 0x1, R8 ;  /* 0x00000001f7097824 */ /* 0x000fe200078e0208 */
[----:B------:R-:W-:Y:S01]  /*160110*/  R2UR UR8, R212 ;  /* 0x00000000d40872ca */ /* 0x000fe200000e0000 */
[----:B------:R-:W-:Y:S01]  /*160120*/  BSSY.RECONVERGENT B3, `(.L_x_6849) ;  /* 0x000039d000037945 */ /* 0x000fe20003800200 */
[----:B------:R-:W-:Y:S01]  /*160130*/  R2UR UR9, R213 ;  /* 0x00000000d50972ca */ /* 0x000fe200000e0000 */
[----:B0-----:R-:W-:-:S04]  /*160140*/  IMAD.WIDE R10, R10, 0x4, R12 ;  /* 0x000000040a0a7825 */ /* 0x001fc800078e020c */
[----:B------:R-:W-:-:S04]  /*160150*/  IMAD.WIDE R12, R9, 0x4, R12 ;  /* 0x00000004090c7825 */ /* 0x000fc800078e020c */
[----:B------:R0:W-:Y:S04]  /*160160*/  STG.E desc[UR6][R10.64], R8 ;  /* 0x000000080a007986 */ /* 0x0001e8000c101906 */
[----:B------:R0:W-:Y:S02]  /*160170*/  STG.E desc[UR8][R12.64], R19 ;  /* 0x000000130c007986 */ /* 0x0001e4000c101908 */
.L_x_6896:
[----:B-----5:R-:W-:Y:S01]  /*160180*/  LOP3.LUT R38, R204, 0xffff, RZ, 0xc0, !PT ;  /* 0x0000ffffcc267812 */ /* 0x020fe200078ec0ff */
[----:B------:R-:W-:Y:S01]  /*160190*/  BSSY.RECONVERGENT B1, `(.L_x_6850) ;  /* 0x0000185000017945 */ /* 0x000fe20003800200 */
[----:B------:R-:W-:Y:S02]  /*1601a0*/  LOP3.LUT R200, R205, 0xffff, RZ, 0xc0, !PT ;  /* 0x0000ffffcdc87812 */ /* 0x000fe400078ec0ff */
[----:B------:R-:W-:Y:S02]  /*1601b0*/  PRMT R204, R38, 0x8880, RZ ;  /* 0x0000888026cc7816 */ /* 0x000fe400000000ff */
[----:B------:R-:W-:-:S05]  /*1601c0*/  PRMT R9, R200, 0x8880, RZ ;  /* 0x00008880c8097816 */ /* 0x000fca00000000ff */
[----:B------:R-:W-:-:S05]  /*1601d0*/  IMAD.IADD R9, R204, 0x1, R9 ;  /* 0x00000001cc097824 */ /* 0x000fca00078e0209 */
[----:B------:R-:W-:-:S13]  /*1601e0*/  ISETP.NE.AND P1, PT, R9, 0x3, PT ;  /* 0x000000030900780c */ /* 0x000fda0003f25270 */
[----:B-1----:R-:W-:Y:S05]  /*1601f0*/  @!P1 BRA `(.L_x_6851) ;  /* 0x00000000004c9947 */ /* 0x002fea0003800000 */
[----:B0-----:R-:W0:Y:S01]  /*160200*/  LDC.64 R10, c[0x0][0x428] ;  /* 0x00010a00ff0a7b82 */ /* 0x001e220000000a00 */
        /* <DEDUP_REMOVED lines=18> */
.L_x_6851:
[----:B------:R-:W-:Y:S01]  /*160330*/  VIADD R9, R1, 0x86 ;  /* 0x0000008601097836 */ /* 0x000fe20000000000 */
[----:B0-----:R-:W0:Y:S03]  /*160340*/  LDC.64 R12, c[0x0][0x410] ;  /* 0x00010400ff0c7b82 */ /* 0x001e260000000a00 */
[C---:B------:R-:W-:Y:S02]  /*160350*/  IMAD.IADD R22, R9.reuse, 0x1, R8 ;  /* 0x0000000109167824 */ /* 0x040fe400078e0208 */
[----:B------:R-:W-:-:S03]  /*160360*/  IMAD.IADD R9, R9, 0x1, R19 ;  /* 0x0000000109097824 */ /* 0x000fc600078e0213 */
[----:B------:R-:W1:Y:S01]  /*160370*/  LDC.64 R10, c[0x0][0x410] ;  /* 0x00010400ff0a7b82 */ /* 0x000e620000000a00 */
[----:B------:R-:W2:Y:S04]  /*160380*/  LDL.S8 R22, [R22+0x1a] ;  /* 0x00001a0016167983 */ /* 0x000ea80000100200 */
[----:B------:R-:W3:Y:S01]  /*160390*/  LDL.U8 R9, [R9+-0x1] ;  /* 0xffffff0009097983 */ /* 0x000ee20000100000 */
[----:B------:R-:W-:Y:S01]  /*1603a0*/  PRMT R205, R205, 0x8880, RZ ;  /* 0x00008880cdcd7816 */ /* 0x000fe200000000ff */
[----:B------:R-:W-:Y:S01]  /*1603b0*/  UMOV UR6, 0x5197d ;  /* 0x0005197d00067882 */ /* 0x000fe20000000000 */
        /* <DEDUP_REMOVED lines=8> */
[----:B------:R-:W-:Y:S02]  /*160440*/  R2UR UR9, R213 ;  /* 0x00000000d50972ca */ /* 0x000fe400000e0000 */
[----:B--2---:R-:W-:Y:S02]  /*160450*/  LOP3.LUT R23, R22, 0xffff, RZ, 0xc0, !PT ;  /* 0x0000ffff16177812 */ /* 0x004fe400078ec0ff */
[----:B------:R-:W-:Y:S02]  /*160460*/  PRMT R22, R205, 0x5410, R22 ;  /* 0x00005410cd167816 */ /* 0x000fe40000000016 */
[C---:B------:R-:W-:Y:S02]  /*160470*/  PRMT R23, R200.reuse, 0x3340, R23 ;  /* 0x00003340c8177816 */ /* 0x040fe40000000017 */
[----:B------:R-:W-:Y:S02]  /*160480*/  PRMT R200, R200, 0x8880, RZ ;  /* 0x00008880c8c87816 */ /* 0x000fe400000000ff */
[----:B---3--:R-:W-:-:S02]  /*160490*/  PRMT R39, R9, 0x8880, RZ ;  /* 0x0000888009277816 */ /* 0x008fc400000000ff */
[----:B------:R-:W-:Y:S02]  /*1604a0*/  PRMT R23, R23, 0x5410, R38 ;  /* 0x0000541017177816 */ /* 0x000fe40000000026 */
[----:B------:R-:W-:-:S03]  /*1604b0*/  SHF.R.S32.HI R201, RZ, 0x1f, R200 ;  /* 0x0000001fffc97819 */ /* 0x000fc600000114c8 */
[----:B------:R-:W-:Y:S01]  /*1604c0*/  IDP.4A.S8.U8 R198, R23, UR6, R39 ;  /* 0x0000000617c67c26 */ /* 0x000fe20008000227 */
[----:B------:R-:W-:Y:S01]  /*1604d0*/  UMOV UR6, 0x519 ;  /* 0x0000051900067882 */ /* 0x000fe20000000000 */
[----:B------:R-:W-:-:S04]  /*1604e0*/  IMAD.WIDE R202, R204, 0x5, R200 ;  /* 0x00000005ccca7825 */ /* 0x000fc800078e02c8 */
[----:B------:R-:W-:Y:S01]  /*1604f0*/  IDP.2A.LO.S16.U8 R204, R22, UR6, R204 ;  /* 0x0000000616cc7c26 */ /* 0x000fe200080012cc */
[----:B0-----:R-:W-:Y:S01]  /*160500*/  LEA R38, P1, R202, R12, 0x3 ;  /* 0x0000000cca267211 */ /* 0x001fe200078218ff */
[----:B-1----:R-:W-:Y:S01]  /*160510*/  IMAD.WIDE R198, R198, 0x8, R10 ;  /* 0x00000008c6c67825 */ /* 0x002fe200078e020a */
        /* <DEDUP_REMOVED lines=75> */
.L_x_6857:
[----:B------:R-:W-:Y:S05]  /*1609d0*/  BSYNC.RECONVERGENT B2 ;  /* 0x0000000000027941 */ /* 0x000fea0003800200 */
.L_x_6856:
        /* <DEDUP_REMOVED lines=31> */
.L_x_6860:
[----:B------:R-:W-:Y:S05]  /*160bd0*/  BSYNC.RECONVERGENT B2 ;  /* 0x0000000000027941 */ /* 0x000fea0003800200 */
.L_x_6859:
        /* <DEDUP_REMOVED lines=9> */
.L_x_6855:
        /* <DEDUP_REMOVED lines=37> */
.L_x_6862:
[----:B------:R-:W-:Y:S05]  /*160ec0*/  BSYNC.RECONVERGENT B2 ;  /* 0x0000000000027941 */ /* 0x000fea0003800200 */
.L_x_6861:
        /* <DEDUP_REMOVED lines=33> */
.L_x_6864:
[----:B------:R-:W-:Y:S05]  /*1610e0*/  BSYNC.RECONVERGENT B2 ;  /* 0x0000000000027941 */ /* 0x000fea0003800200 */
.L_x_6863:
        /* <DEDUP_REMOVED lines=9> */
.L_x_6854:
        /* <DEDUP_REMOVED lines=53> */
.L_x_6866:
[----:B------:R-:W-:Y:S05]  /*1614d0*/  BSYNC.RECONVERGENT B2 ;  /* 0x0000000000027941 */ /* 0x000fea0003800200 */
.L_x_6865:
        /* <DEDUP_REMOVED lines=33> */
.L_x_6868:
[----:B------:R-:W-:Y:S05]  /*1616f0*/  BSYNC.RECONVERGENT B2 ;  /* 0x0000000000027941 */ /* 0x000fea0003800200 */
.L_x_6867:
        /* <DEDUP_REMOVED lines=8> */
.L_x_6858:
[----:B------:R-:W-:Y:S05]  /*161780*/  BSYNC.RECONVERGENT B0 ;  /* 0x0000000000007941 */ /* 0x000fea0003800200 */
.L_x_6853:
        /* <DEDUP_REMOVED lines=31> */
.L_x_6870:
[----:B------:R-:W-:Y:S05]  /*161980*/  BSYNC.RECONVERGENT B0 ;  /* 0x0000000000007941 */ /* 0x000fea0003800200 */
.L_x_6869:
[----:B------:R-:W-:-:S06]  /*161990*/  DSETP.GEU.AND P1, PT, R42, R40, PT ;  /* 0x000000282a00722a */ /* 0x000fcc0003f2e000 */
[----:B------:R-:W-:Y:S02]  /*1619a0*/  FSEL R38, R38, R200, !P1 ;  /* 0x000000c826267208 */ /* 0x000fe40004800000 */
[----:B------:R-:W-:Y:S02]  /*1619b0*/  FSEL R39, R39, R201, !P1 ;  /* 0x000000c927277208 */ /* 0x000fe40004800000 */
[----:B------:R-:W-:Y:S02]  /*1619c0*/  FSEL R22, R22, R202, !P1 ;  /* 0x000000ca16167208 */ /* 0x000fe40004800000 */
[----:B------:R-:W-:-:S07]  /*1619d0*/  FSEL R23, R23, R203, !P1 ;  /* 0x000000cb17177208 */ /* 0x000fce0004800000 */
.L_x_6852:
[----:B------:R-:W-:Y:S05]  /*1619e0*/  BSYNC.RECONVERGENT B1 ;  /* 0x0000000000017941 */ /* 0x000fea0003800200 */
.L_x_6850:
        /* <DEDUP_REMOVED lines=41> */
.L_x_6872:
[----:B------:R-:W-:Y:S05]  /*161c80*/  BSYNC.RELIABLE B0 ;  /* 0x0000000000007941 */ /* 0x000fea0003800100 */
.L_x_6871:
        /* <DEDUP_REMOVED lines=21> */
[----:B------:R-:W0:Y:S01]  /*161de0*/  LDC.64 R22, c[0x0][0x410] ;  /* 0x00010400ff167b82 */ /* 0x000e220000000a00 */
[----:B---3--:R-:W-:-:S04]  /*161df0*/  PRMT R201, R201, 0x3340, RZ ;  /* 0x00003340c9c97816 */ /* 0x008fc800000000ff */
[----:B------:R-:W-:-:S05]  /*161e00*/  PRMT R41, R41, 0x5410, R201 ;  /* 0x0000541029297816 */ /* 0x000fca00000000c9 */
[----:B----4-:R-:W-:Y:S01]  /*161e10*/  IDP.4A.S8.U8 R201, R41, UR6, R40 ;  /* 0x0000000629c97c26 */ /* 0x010fe20008000228 */
[----:B------:R-:W-:Y:S01]  /*161e20*/  R2UR UR6, R212 ;  /* 0x00000000d40672ca */ /* 0x000fe200000e0000 */
[----:B------:R-:W-:-:S04]  /*161e30*/  VIADD R40, R202, 0xffffffff ;  /* 0xffffffffca287836 */ /* 0x000fc80000000000 */
[----:B------:R-:W-:-:S06]  /*161e40*/  IMAD.WIDE R40, R40, 0x8, R198 ;  /* 0x0000000828287825 */ /* 0x000fcc00078e02c6 */
[----:B------:R-:W2:Y:S01]  /*161e50*/  LDG.E.64 R40, desc[UR8][R40.64] ;  /* 0x0000000828287981 */ /* 0x000ea2000c1e1b00 */
[----:B0-----:R-:W-:-:S06]  /*161e60*/  IMAD.WIDE R22, R201, 0x8, R22 ;  /* 0x00000008c9167825 */ /* 0x001fcc00078e0216 */
[----:B------:R-:W2:Y:S02]  /*161e70*/  LDG.E.64 R22, desc[UR6][R22.64] ;  /* 0x0000000616167981 */ /* 0x000ea4000c1e1b00 */
[----:B--2---:R-:W-:-:S08]  /*161e80*/  DADD R22, R22, R40 ;  /* 0x0000000016167229 */ /* 0x004fd00000000028 */
[C-C-:B------:R-:W-:Y:S02]  /*161e90*/  DADD R40, R12.reuse, -R22.reuse ;  /* 0x000000000c287229 */ /* 0x140fe40000000816 */
[----:B------:R-:W-:-:S06]  /*161ea0*/  DSETP.MAX.AND P3, P4, |R12|, |R22|, PT ;  /* 0x400000160c00722a */ /* 0x000fcc0003c6f200 */
[----:B------:R-:W-:Y:S01]  /*161eb0*/  DSETP.GEU.AND P2, PT, |R40|, R10, PT ;  /* 0x0000000a2800722a */ /* 0x000fe20003f4e200 */
[----:B------:R-:W-:Y:S02]  /*161ec0*/  IMAD.MOV.U32 R10, RZ, RZ, R13 ;  /* 0x000000ffff0a7224 */ /* 0x000fe400078e000d */
[----:B------:R-:W-:-:S05]  /*161ed0*/  IMAD.MOV.U32 R11, RZ, RZ, R23 ;  /* 0x000000ffff0b7224 */ /* 0x000fca00078e0017 */
[----:B------:R-:W-:Y:S01]  /*161ee0*/  FSEL R40, |R10|, |R11|, P3 ;  /* 0x4000000b0a287208 */ /* 0x000fe20001800200 */
[----:B------:R-:W-:Y:S01]  /*161ef0*/  IMAD.MOV.U32 R10, RZ, RZ, R12 ;  /* 0x000000ffff0a7224 */ /* 0x000fe200078e000c */
[----:B------:R-:W-:Y:S01]  /*161f00*/  @P4 LOP3.LUT R40, R11, 0x80000, RZ, 0xfc, !PT ;  /* 0x000800000b284812 */ /* 0x000fe200078efcff */
[----:B------:R-:W-:-:S04]  /*161f10*/  IMAD.MOV.U32 R12, RZ, RZ, R22 ;  /* 0x000000ffff0c7224 */ /* 0x000fc800078e0016 */
[----:B------:R-:W-:Y:S01]  /*161f20*/  IMAD.MOV.U32 R11, RZ, RZ, R40 ;  /* 0x000000ffff0b7224 */ /* 0x000fe200078e0028 */
[----:B------:R-:W-:-:S06]  /*161f30*/  SEL R10, R10, R12, P3 ;  /* 0x0000000c0a0a7207 */ /* 0x000fcc0001800000 */
[----:B------:R-:W-:-:S14]  /*161f40*/  DSETP.GT.OR P2, PT, R10, R38, P2 ;  /* 0x000000260a00722a */ /* 0x000fdc0001744400 */
[----:B------:R-:W0:Y:S01]  /*161f50*/  @!P2 LDC.64 R12, c[0x0][0x430] ;  /* 0x00010c00ff0cab82 */ /* 0x000e220000000a00 */
[C---:B------:R-:W-:Y:S02]  /*161f60*/  @!P2 R2UR UR6, R212.reuse ;  /* 0x00000000d406a2ca */ /* 0x040fe400000e0000 */
[C---:B------:R-:W-:Y:S02]  /*161f70*/  @!P2 R2UR UR7, R213.reuse ;  /* 0x00000000d507a2ca */ /* 0x040fe400000e0000 */
[----:B------:R-:W-:Y:S02]  /*161f80*/  @!P2 R2UR UR8, R212 ;  /* 0x00000000d408a2ca */ /* 0x000fe400000e0000 */
[----:B------:R-:W-:Y:S01]  /*161f90*/  @!P2 R2UR UR9, R213 ;  /* 0x00000000d509a2ca */ /* 0x000fe200000e0000 */
[----:B------:R-:W-:Y:S02]  /*161fa0*/  @!P2 IMAD.IADD R10, R15, 0x1, R9 ;  /* 0x000000010f0aa824 */ /* 0x000fe400078e0209 */
[----:B------:R-:W-:-:S02]  /*161fb0*/  @!P2 IMAD.IADD R22, R247, 0x1, R200 ;  /* 0x00000001f716a824 */ /* 0x000fc400078e02c8 */
[----:B0-----:R-:W-:-:S04]  /*161fc0*/  @!P2 IMAD.WIDE R10, R10, 0x4, R12 ;  /* 0x000000040a0aa825 */ /* 0x001fc800078e020c */
[----:B------:R-:W-:Y:S01]  /*161fd0*/  @!P2 IMAD.WIDE R12, R22, 0x4, R12 ;  /* 0x00000004160ca825 */ /* 0x000fe200078e020c */
[----:B------:R0:W-:Y:S04]  /*161fe0*/  @!P2 STG.E desc[UR6][R10.64], R200 ;  /* 0x000000c80a00a986 */ /* 0x0001e8000c101906 */
[----:B------:R0:W-:Y:S01]  /*161ff0*/  @!P2 STG.E desc[UR8][R12.64], R9 ;  /* 0x000000090c00a986 */ /* 0x0001e2000c101908 */
[----:B------:R-:W-:Y:S01]  /*162000*/  @!P2 PLOP3.LUT P1, PT, PT, PT, PT, 0x8, 0x80 ;  /* 0x000000000080a81c */ /* 0x000fe20003f2e170 */
[----:B------:R-:W-:Y:S02]  /*162010*/  @!P2 IMAD.MOV.U32 R8, RZ, RZ, R200 ;  /* 0x000000ffff08a224 */ /* 0x000fe400078e00c8 */
[----:B------:R-:W-:-:S10]  /*162020*/  @!P2 IMAD.MOV.U32 R19, RZ, RZ, R9 ;  /* 0x000000ffff13a224 */ /* 0x000fd400078e0009 */
.L_x_6875:
[----:B------:R-:W-:Y:S05]  /*162030*/  BSYNC.RECONVERGENT B0 ;  /* 0x0000000000007941 */ /* 0x000fea0003800200 */
.L_x_6874:
[----:B------:R-:W-:Y:S04]  /*162040*/  BSSY.RECONVERGENT B2, `(.L_x_6876) ;  /* 0x00001a4000027945 */ /* 0x000fe80003800200 */
[----:B------:R-:W-:Y:S05]  /*162050*/  @!P1 BRA `(.L_x_6877) ;  /* 0x0000001800889947 */ /* 0x000fea0003800000 */
[----:B------:R-:W-:-:S07]  /*162060*/  IMAD.MOV.U32 R208, RZ, RZ, 0x3 ;  /* 0x00000003ffd07424 */ /* 0x000fce00078e00ff */
.L_x_6895:
        /* <DEDUP_REMOVED lines=28> */
[----:B-1----:R-:W-:-:S04]  /*162230*/  IMAD.WIDE R198, R9, 0x8, R200 ;  /* 0x0000000809c67825 */ /* 0x002fc800078e02c8 */
[----:B------:R-:W-:Y:S01]  /*162240*/  IMAD.WIDE.U32 R200, R9, 0x8, R200 ;  /* 0x0000000809c87825 */ /* 0x000fe200078e00c8 */
[----:B--2---:R-:W-:Y:S01]  /*162250*/  DADD R202, R40, -UR6 ;  /* 0x8000000628ca7e29 */ /* 0x004fe20008000000 */
[----:B------:R-:W-:Y:S01]  /*162260*/  UMOV UR6, 0x3a29c77a ;  /* 0x3a29c77a00067882 */ /* 0x000fe20000000000 */
[----:B------:R-:W-:-:S06]  /*162270*/  UMOV UR7, 0x3fffcb92 ;  /* 0x3fffcb9200077882 */ /* 0x000fcc0000000000 */
[----:B------:R-:W-:-:S11]  /*162280*/  DFMA R202, R34, UR6, R202 ;  /* 0x0000000622ca7c2b */ /* 0x000fd600080000ca */
.L_x_6894:
[----:B------:R-:W-:Y:S01]  /*162290*/  LOP3.LUT R9, RZ, R216, RZ, 0x33, !PT ;  /* 0x000000d8ff097212 */ /* 0x000fe200078e33ff */
[----:B------:R-:W-:Y:S01]  /*1622a0*/  BSSY.RECONVERGENT B0, `(.L_x_6880) ;  /* 0x0000142000007945 */ /* 0x000fe20003800200 */
[----:B------:R-:W-:-:S03]  /*1622b0*/  LOP3.LUT R223, RZ, R209, RZ, 0x33, !PT ;  /* 0x000000d1ffdf7212 */ /* 0x000fc600078e33ff */
[----:B------:R-:W-:Y:S02]  /*1622c0*/  IMAD.IADD R9, R19, 0x1, R9 ;  /* 0x0000000113097824 */ /* 0x000fe400078e0209 */
[----:B------:R-:W-:-:S03]  /*1622d0*/  IMAD.IADD R223, R8, 0x1, R223 ;  /* 0x0000000108df7824 */ /* 0x000fc600078e02df */
[----:B------:R-:W-:Y:S02]  /*1622e0*/  ISETP.NE.AND P2, PT, R9, RZ, PT ;  /* 0x000000ff0900720c */ /* 0x000fe40003f45270 */
        /* <DEDUP_REMOVED lines=18> */
[----:B------:R-:W0:Y:S02]  /*162410*/  LDC.64 R22, c[0x0][0x410] ;  /* 0x00010400ff167b82 */ /* 0x000e240000000a00 */
        /* <DEDUP_REMOVED lines=19> */
[----:B0-----:R-:W-:-:S05]  /*162550*/  IMAD.WIDE R10, R9, 0x8, R22 ;  /* 0x00000008090a7825 */ /* 0x001fca00078e0216 */
[----:B------:R-:W3:Y:S05]  /*162560*/  LDG.E.64 R22, desc[UR8][R10.64+0x1388] ;  /* 0x001388080a167981 */ /* 0x000eea000c1e1b00 */
[----:B------:R-:W3:Y:S04]  /*162570*/  LDG.E.64 R204, desc[UR6][R200.64+0x6268] ;  /* 0x00626806c8cc7981 */ /* 0x000ee8000c1e1b00 */
[----:B------:R-:W2:Y:S01]  /*162580*/  LDG.E.64 R10, desc[UR12][R10.64] ;  /* 0x0000000c0a0a7981 */ /* 0x000ea2000c1e1b00 */
[----:B---3--:R-:W-:-:S02]  /*162590*/  DADD R22, R204, R22 ;  /* 0x00000000cc167229 */ /* 0x008fc40000000016 */
[----:B--2---:R-:W-:-:S11]  /*1625a0*/  DADD R10, R12, R10 ;  /* 0x000000000c0a7229 */ /* 0x004fd6000000000a */
.L_x_6884:
[----:B------:R-:W-:Y:S05]  /*1625b0*/  BSYNC.RECONVERGENT B5 ;  /* 0x0000000000057941 */ /* 0x000fea0003800200 */
.L_x_6883:
[----:B------:R-:W0:Y:S01]  /*1625c0*/  LDC.64 R204, c[0x0][0x428] ;  /* 0x00010a00ffcc7b82 */ /* 0x000e220000000a00 */
[----:B------:R-:W-:Y:S01]  /*1625d0*/  R2UR UR6, R212 ;  /* 0x00000000d40672ca */ /* 0x000fe200000e0000 */
[----:B------:R-:W-:Y:S01]  /*1625e0*/  VIADD R9, R216, 0xffffffff ;  /* 0xffffffffd8097836 */ /* 0x000fe20000000000 */
[----:B------:R-:W-:Y:S01]  /*1625f0*/  R2UR UR7, R213 ;  /* 0x00000000d50772ca */ /* 0x000fe200000e0000 */
        /* <DEDUP_REMOVED lines=17> */
.L_x_6882:
[----:B------:R-:W-:Y:S01]  /*162710*/  VIADD R9, R1, 0x86 ;  /* 0x0000008601097836 */ /* 0x000fe20000000000 */
[----:B------:R-:W2:Y:S01]  /*162720*/  LDL.S8 R12, [R217+0x1b] ;  /* 0x00001b00d90c7983 */ /* 0x000ea20000100200 */
[----:B------:R-:W0:Y:S01]  /*162730*/  LDCU.64 UR6, c[0x0][0x410] ;  /* 0x00008200ff0677ac */ /* 0x000e220008000a00 */
[----:B------:R-:W1:Y:S01]  /*162740*/  LDC.64 R206, c[0x0][0x428] ;  /* 0x00010a00ffce7b82 */ /* 0x000e620000000a00 */
[C---:B------:R-:W-:Y:S02]  /*162750*/  IMAD.IADD R10, R9.reuse, 0x1, R209 ;  /* 0x00000001090a7824 */ /* 0x040fe400078e02d1 */
[----:B------:R-:W-:Y:S02]  /*162760*/  IMAD.IADD R13, R9, 0x1, R216 ;  /* 0x00000001090d7824 */ /* 0x000fe400078e02d8 */
        /* <DEDUP_REMOVED lines=14> */
[----:B------:R-:W3:Y:S01]  /*162850*/  LDG.E.64 R214, desc[UR8][R198.64+0x6268] ;  /* 0x00626808c6d67981 */ /* 0x000ee2000c1e1b00 */
[C---:B------:R-:W-:Y:S01]  /*162860*/  R2UR UR19, R213.reuse ;  /* 0x00000000d51372ca */ /* 0x040fe200000e0000 */
[----:B------:R-:W-:Y:S01]  /*162870*/  IMAD R220, R0, R220, R22 ;  /* 0x000000dc00dc7224 */ /* 0x000fe200078e0216 */
[----:B------:R-:W-:Y:S02]  /*162880*/  R2UR UR12, R212 ;  /* 0x00000000d40c72ca */ /* 0x000fe400000e0000 */
[----:B------:R-:W-:Y:S01]  /*162890*/  R2UR UR13, R213 ;  /* 0x00000000d50d72ca */ /* 0x000fe200000e0000 */
[----:B-1----:R-:W-:-:S02]  /*1628a0*/  IMAD.WIDE R220, R220, 0x8, R206 ;  /* 0x00000008dcdc7825 */ /* 0x002fc400078e02ce */
[----:B------:R-:W3:Y:S01]  /*1628b0*/  LDG.E.64 R206, desc[UR14][R198.64+0x5f98] ;  /* 0x005f980ec6ce7981 */ /* 0x000ee2000c1e1b00 */
[----:B------:R-:W-:Y:S02]  /*1628c0*/  R2UR UR20, R212 ;  /* 0x00000000d41472ca */ /* 0x000fe400000e0000 */
        /* <DEDUP_REMOVED lines=31> */
.L_x_6881:
[----:B------:R-:W-:-:S04]  /*162ac0*/  ISETP.NE.AND P2, PT, R223, 0x1, PT ;  /* 0x00000001df00780c */ /* 0x000fc80003f45270 */
[----:B------:R-:W-:-:S13]  /*162ad0*/  ISETP.NE.OR P2, PT, R9, 0x1, P2 ;  /* 0x000000010900780c */ /* 0x000fda0001745670 */
[----:B------:R-:W-:Y:S05]  /*162ae0*/  @P2 BRA `(.L_x_6886) ;  /* 0x0000000400e42947 */ /* 0x000fea0003800000 */
[----:B------:R-:W-:Y:S01]  /*162af0*/  VIADD R205, R1, 0x86 ;  /* 0x0000008601cd7836 */ /* 0x000fe20000000000 */
[----:B------:R-:W2:Y:S01]  /*162b00*/  LDL.U8 R23, [R217+0x1b] ;  /* 0x00001b00d9177983 */ /* 0x000ea20000100000 */
[----:B------:R-:W0:Y:S02]  /*162b10*/  LDC.64 R214, c[0x0][0x428] ;  /* 0x00010a00ffd67b82 */ /* 0x000e240000000a00 */
[C---:B------:R-:W-:Y:S01]  /*162b20*/  IMAD.IADD R13, R205.reuse, 0x1, R216 ;  /* 0x00000001cd0d7824 */ /* 0x040fe200078e02d8 */
[----:B------:R-:W2:Y:S04]  /*162b30*/  LDL.U8 R204, [R217+0x1a] ;  /* 0x00001a00d9cc7983 */ /* 0x000ea80000100000 */
[----:B------:R-:W3:Y:S04]  /*162b40*/  LDL.U8 R22, [R222] ;  /* 0x00000000de167983 */ /* 0x000ee80000100000 */
        /* <DEDUP_REMOVED lines=18> */
[----:B--2---:R-:W-:Y:S02]  /*162c70*/  PRMT R23, R204, 0x3340, R23 ;  /* 0x00003340cc177816 */ /* 0x004fe40000000017 */
[----:B---3--:R-:W-:Y:S02]  /*162c80*/  PRMT R22, R22, 0x3340, RZ ;  /* 0x0000334016167816 */ /* 0x008fe400000000ff */
[----:B----4-:R-:W-:Y:S02]  /*162c90*/  PRMT R12, R13, 0x3340, R12 ;  /* 0x000033400d0c7816 */ /* 0x010fe4000000000c */
[----:B------:R-:W-:-:S02]  /*162ca0*/  PRMT R13, R23, 0x5410, R22 ;  /* 0x00005410170d7816 */ /* 0x000fc40000000016 */
[----:B------:R-:W1:Y:S01]  /*162cb0*/  LDC.64 R22, c[0x0][0x410] ;  /* 0x00010400ff167b82 */ /* 0x000e620000000a00 */
[----:B-----5:R-:W-:Y:S02]  /*162cc0*/  PRMT R9, R9, 0x3340, RZ ;  /* 0x0000334009097816 */ /* 0x020fe400000000ff */
[----:B------:R-:W-:Y:S02]  /*162cd0*/  IDP.4A.S8.U8 R10, R13, UR6, R10 ;  /* 0x000000060d0a7c26 */ /* 0x000fe4000800020a */
[----:B------:R-:W-:Y:S01]  /*162ce0*/  PRMT R9, R12, 0x5410, R9 ;  /* 0x000054100c097816 */ /* 0x000fe20000000009 */
[----:B------:R-:W-:-:S04]  /*162cf0*/  UMOV UR6, 0x5197d ;  /* 0x0005197d00067882 */ /* 0x000fc80000000000 */
[----:B------:R-:W-:Y:S01]  /*162d00*/  IDP.4A.S8.U8 R9, R9, UR6, R11 ;  /* 0x0000000609097c26 */ /* 0x000fe2000800020b */
[----:B------:R-:W-:Y:S01]  /*162d10*/  R2UR UR6, R212 ;  /* 0x00000000d40672ca */ /* 0x000fe200000e0000 */
[----:B-1----:R-:W-:-:S04]  /*162d20*/  IMAD.WIDE R206, R10, 0x8, R22 ;  /* 0x000000080ace7825 */ /* 0x002fc800078e0216 */
[----:B------:R-:W-:Y:S01]  /*162d30*/  IMAD.WIDE R22, R9, 0x8, R22 ;  /* 0x0000000809167825 */ /* 0x000fe200078e0216 */
[----:B------:R-:W2:Y:S03]  /*162d40*/  LDG.E.64 R12, desc[UR8][R206.64+0x2710] ;  /* 0x00271008ce0c7981 */ /* 0x000ea6000c1e1b00 */
[----:B------:R-:W-:Y:S01]  /*162d50*/  VIADD R9, R216, 0xffffffff ;  /* 0xffffffffd8097836 */ /* 0x000fe20000000000 */
[----:B------:R-:W3:Y:S01]  /*162d60*/  LDG.E.64 R204, desc[UR12][R22.64+0x3a98] ;  /* 0x003a980c16cc7981 */ /* 0x000ee2000c1e1b00 */
[----:B------:R-:W-:-:S04]  /*162d70*/  IMAD.IADD R10, R16, 0x1, R209 ;  /* 0x00000001100a7824 */ /* 0x000fc800078e02d1 */
[----:B------:R-:W-:Y:S01]  /*162d80*/  IMAD R9, R0, R9, R10 ;  /* 0x0000000900097224 */ /* 0x000fe200078e020a */
[----:B------:R-:W3:Y:S03]  /*162d90*/  LDG.E.64 R206, desc[UR14][R206.64+0x3a98] ;  /* 0x003a980ecece7981 */ /* 0x000ee6000c1e1b00 */
[----:B0-----:R-:W-:Y:S01]  /*162da0*/  IMAD.WIDE R214, R9, 0x8, R214 ;  /* 0x0000000809d67825 */ /* 0x001fe200078e02d6 */
        /* <DEDUP_REMOVED lines=41> */
.L_x_6888:
[----:B------:R-:W-:Y:S05]  /*163040*/  BSYNC.RECONVERGENT B5 ;  /* 0x0000000000057941 */ /* 0x000fea0003800200 */
.L_x_6887:
        /* <DEDUP_REMOVED lines=28> */
.L_x_6890:
[----:B------:R-:W-:Y:S05]  /*163210*/  BSYNC.RECONVERGENT B5 ;  /* 0x0000000000057941 */ /* 0x000fea0003800200 */
.L_x_6889:
[----:B------:R-:W-:-:S06]  /*163220*/  DSETP.GE.AND P2, PT, R22, R12, PT ;  /* 0x0000000c1600722a */ /* 0x000fcc0003f46000 */
[----:B------:R-:W-:Y:S02]  /*163230*/  FSEL R10, R204, RZ, P2 ;  /* 0x000000ffcc0a7208 */ /* 0x000fe40001000000 */
[----:B------:R-:W-:Y:S02]  /*163240*/  FSEL R11, R205, -1.875, P2 ;  /* 0xbff00000cd0b7808 */ /* 0x000fe40001000000 */
[----:B------:R-:W-:Y:S02]  /*163250*/  FSEL R12, R206, RZ, P2 ;  /* 0x000000ffce0c7208 */ /* 0x000fe40001000000 */
[----:B------:R-:W-:Y:S01]  /*163260*/  FSEL R13, R207, +QNAN , P2 ;  /* 0x7ff00000cf0d7808 */ /* 0x000fe20001000000 */
[----:B------:R-:W-:Y:S06]  /*163270*/  BRA `(.L_x_6885) ;  /* 0x0000000400107947 */ /* 0x000fec0003800000 */
.L_x_6886:
[----:B------:R-:W-:Y:S01]  /*163280*/  VIADD R22, R1, 0x86 ;  /* 0x0000008601167836 */ /* 0x000fe20000000000 */
[----:B------:R-:W2:Y:S04]  /*163290*/  LDL.U8 R23, [R217+0x1b] ;  /* 0x00001b00d9177983 */ /* 0x000ea80000100000 */
[----:B------:R-:W2:Y:S01]  /*1632a0*/  LDL.U8 R204, [R217+0x1a] ;  /* 0x00001a00d9cc7983 */ /* 0x000ea20000100000 */
[----:B------:R-:W-:-:S03]  /*1632b0*/  IMAD.IADD R12, R22, 0x1, R216 ;  /* 0x00000001160c7824 */ /* 0x000fc600078e02d8 */
[----:B------:R-:W3:Y:S01]  /*1632c0*/  LDL.S8 R11, [R222+-0x1] ;  /* 0xffffff00de0b7983 */ /* 0x000ee20000100200 */
[----:B------:R-:W-:Y:S01]  /*1632d0*/  R2UR UR10, R212 ;  /* 0x00000000d40a72ca */ /* 0x000fe200000e0000 */
[----:B------:R-:W-:Y:S01]  /*1632e0*/  UMOV UR6, 0x5197d ;  /* 0x0005197d00067882 */ /* 0x000fe20000000000 */
[C---:B------:R-:W-:Y:S01]  /*1632f0*/  R2UR UR11, R213.reuse ;  /* 0x00000000d50b72ca */ /* 0x040fe200000e0000 */
[----:B------:R-:W4:Y:S01]  /*163300*/  LDL.U8 R205, [R12+0x1] ;  /* 0x000001000ccd7983 */ /* 0x000f220000100000 */
[----:B------:R-:W-:Y:S01]  /*163310*/  IMAD.IADD R10, R22, 0x1, R209 ;  /* 0x00000001160a7824 */ /* 0x000fe200078e02d1 */
[----:B------:R-:W-:Y:S01]  /*163320*/  R2UR UR14, R212 ;  /* 0x00000000d40e72ca */ /* 0x000fe200000e0000 */
[----:B------:R-:W0:Y:S01]  /*163330*/  LDC.64 R224, c[0x0][0x428] ;  /* 0x00010a00ffe07b82 */ /* 0x000e220000000a00 */
[----:B------:R-:W5:Y:S04]  /*163340*/  LDL.U8 R22, [R222] ;  /* 0x00000000de167983 */ /* 0x000f680000100000 */
[----:B------:R-:W4:Y:S04]  /*163350*/  LDL.U8 R12, [R12] ;  /* 0x000000000c0c7983 */ /* 0x000f280000100000 */
[----:B------:R-:W2:Y:S04]  /*163360*/  LDL.U8 R206, [R10+0x1b] ;  /* 0x00001b000ace7983 */ /* 0x000ea80000100000 */
[----:B------:R-:W3:Y:S01]  /*163370*/  LDL.S8 R10, [R10+0x1c] ;  /* 0x00001c000a0a7983 */ /* 0x000ee20000100200 */
        /* <DEDUP_REMOVED lines=8> */
[----:B------:R-:W3:Y:S01]  /*163400*/  LDG.E.64 R214, desc[UR12][R198.64+0x5ea8] ;  /* 0x005ea80cc6d67981 */ /* 0x000ee2000c1e1b00 */
[----:B------:R-:W-:-:S03]  /*163410*/  VIADD R220, R216, 0xffffffff ;  /* 0xffffffffd8dc7836 */ /* 0x000fc60000000000 */
[----:B------:R-:W3:Y:S01]  /*163420*/  LDG.E.64 R218, desc[UR8][R198.64+0x6178] ;  /* 0x00617808c6da7981 */ /* 0x000ee2000c1e1b00 */
[----:B----4-:R-:W-:Y:S02]  /*163430*/  PRMT R205, R12, 0x3340, R205 ;  /* 0x000033400ccd7816 */ /* 0x010fe400000000cd */
[----:B------:R-:W1:Y:S01]  /*163440*/  LDC.64 R12, c[0x0][0x410] ;  /* 0x00010400ff0c7b82 */ /* 0x000e620000000a00 */
[----:B--2---:R-:W-:-:S04]  /*163450*/  PRMT R206, R206, 0x3340, RZ ;  /* 0x00003340cece7816 */ /* 0x004fc800000000ff */
[----:B------:R-:W-:Y:S02]  /*163460*/  PRMT R205, R205, 0x5410, R206 ;  /* 0x00005410cdcd7816 */ /* 0x000fe400000000ce */
[----:B------:R-:W-:Y:S02]  /*163470*/  PRMT R23, R204, 0x3340, R23 ;  /* 0x00003340cc177816 */ /* 0x000fe40000000017 */
[----:B-----5:R-:W-:Y:S01]  /*163480*/  PRMT R22, R22, 0x3340, RZ ;  /* 0x0000334016167816 */ /* 0x020fe200000000ff */
[----:B---3--:R-:W-:-:S03]  /*163490*/  IDP.4A.S8.U8 R205, R205, UR6, R10 ;  /* 0x00000006cdcd7c26 */ /* 0x008fc6000800020a */
[----:B------:R-:W-:Y:S01]  /*1634a0*/  PRMT R22, R23, 0x5410, R22 ;  /* 0x0000541017167816 */ /* 0x000fe20000000016 */
[----:B------:R-:W-:-:S04]  /*1634b0*/  UMOV UR6, 0x57d19 ;  /* 0x00057d1900067882 */ /* 0x000fc80000000000 */
[----:B------:R-:W-:Y:S01]  /*1634c0*/  IDP.4A.S8.U8 R11, R22, UR6, R11 ;  /* 0x00000006160b7c26 */ /* 0x000fe2000800020b */
[----:B------:R-:W-:Y:S01]  /*1634d0*/  R2UR UR6, R212 ;  /* 0x00000000d40672ca */ /* 0x000fe200000e0000 */
[----:B-1----:R-:W-:-:S05]  /*1634e0*/  IMAD.WIDE R204, R205, 0x8, R12 ;  /* 0x00000008cdcc7825 */ /* 0x002fca00078e020c */
        /* <DEDUP_REMOVED lines=29> */
.L_x_6885:
[----:B------:R-:W-:Y:S05]  /*1636c0*/  BSYNC.RECONVERGENT B0 ;  /* 0x0000000000007941 */ /* 0x000fea0003800200 */
.L_x_6880:
[C-C-:B------:R-:W-:Y:S01]  /*1636d0*/  DADD R22, R40.reuse, -R10.reuse ;  /* 0x0000000028167229 */ /* 0x140fe2000000080a */
[----:B------:R-:W-:Y:S01]  /*1636e0*/  IMAD.MOV.U32 R206, RZ, RZ, -0x771c970f ;  /* 0x88e368f1ffce7424 */ /* 0x000fe200078e00ff */
[----:B------:R-:W-:Y:S01]  /*1636f0*/  DSETP.MAX.AND P3, P4, |R40|, |R10|, PT ;  /* 0x4000000a2800722a */ /* 0x000fe20003c6f200 */
[----:B------:R-:W-:Y:S01]  /*163700*/  IMAD.MOV.U32 R207, RZ, RZ, 0x3ee4f8b5 ;  /* 0x3ee4f8b5ffcf7424 */ /* 0x000fe200078e00ff */
[----:B------:R-:W-:Y:S01]  /*163710*/  BSSY.RELIABLE B0, `(.L_x_6891) ;  /* 0x000001f000007945 */ /* 0x000fe20003800100 */
[----:B------:R-:W-:Y:S02]  /*163720*/  IMAD.MOV.U32 R9, RZ, RZ, R41 ;  /* 0x000000ffff097224 */ /* 0x000fe400078e0029 */
[----:B------:R-:W-:Y:S02]  /*163730*/  IMAD.MOV.U32 R204, RZ, RZ, -0x800000 ;  /* 0xff800000ffcc7424 */ /* 0x000fe400078e00ff */
[----:B------:R-:W-:Y:S01]  /*163740*/  DSETP.GEU.AND P2, PT, |R22|, R206, PT ;  /* 0x000000ce1600722a */ /* 0x000fe20003f4e200 */
[----:B------:R-:W-:-:S02]  /*163750*/  IMAD.MOV.U32 R205, RZ, RZ, 0x41cdcd64 ;  /* 0x41cdcd64ffcd7424 */ /* 0x000fc400078e00ff */
[----:B------:R-:W-:Y:S02]  /*163760*/  IMAD.MOV.U32 R22, RZ, RZ, R11 ;  /* 0x000000ffff167224 */ /* 0x000fe400078e000b */
[----:B------:R-:W-:-:S03]  /*163770*/  IMAD.MOV.U32 R11, RZ, RZ, R40 ;  /* 0x000000ffff0b7224 */ /* 0x000fc600078e0028 */
[----:B------:R-:W-:Y:S02]  /*163780*/  FSEL R9, |R9|, |R22|, P3 ;  /* 0x4000001609097208 */ /* 0x000fe40001800200 */
[----:B------:R-:W-:Y:S02]  /*163790*/  @P4 LOP3.LUT R9, R22, 0x80000, RZ, 0xfc, !PT ;  /* 0x0008000016094812 */ /* 0x000fe400078efcff */
        /* <DEDUP_REMOVED lines=14> */
[----:B------:R-:W-:-:S05]  /*163880*/  @P4 LOP3.LUT R13, R9, 0x80000, RZ, 0xfc, !PT ;  /* 0x00080000090d4812 */ /* 0x000fca00078efcff */
[----:B------:R-:W-:-:S06]  /*163890*/  IMAD.MOV.U32 R11, RZ, RZ, R13 ;  /* 0x000000ffff0b7224 */ /* 0x000fcc00078e000d */
[----:B------:R-:W-:-:S14]  /*1638a0*/  DSETP.GT.OR P2, PT, R10, R204, P2 ;  /* 0x000000cc0a00722a */ /* 0x000fdc0001744400 */
[----:B------:R-:W-:Y:S05]  /*1638b0*/  @!P2 BREAK.RELIABLE B0 ;  /* 0x000000000000a942 */ /* 0x000fea0003800100 */
[----:B------:R-:W-:Y:S05]  /*1638c0*/  @!P2 BRA `(.L_x_6893) ;  /* 0x000000000024a947 */ /* 0x000fea0003800000 */
.L_x_6892:
[----:B------:R-:W-:-:S13]  /*1638d0*/  ISETP.GT.AND P2, PT, R216, 0x1, PT ;  /* 0x00000001d800780c */ /* 0x000fda0003f44270 */
[----:B------:R-:W-:Y:S05]  /*1638e0*/  @!P2 BREAK.RELIABLE B0 ;  /* 0x000000000000a942 */ /* 0x000fea0003800100 */
[----:B------:R-:W-:Y:S05]  /*1638f0*/  @!P2 BRA `(.L_x_6879) ;  /* 0x000000000050a947 */ /* 0x000fea0003800000 */
[----:B------:R-:W-:Y:S05]  /*163900*/  BSYNC.RELIABLE B0 ;  /* 0x0000000000007941 */ /* 0x000fea0003800100 */
.L_x_6891:
[----:B------:R-:W-:Y:S02]  /*163910*/  VIADD R209, R209, 0x1 ;  /* 0x00000001d1d17836 */ /* 0x000fe40000000000 */
[----:B------:R-:W-:-:S03]  /*163920*/  VIADD R216, R216, 0xffffffff ;  /* 0xffffffffd8d87836 */ /* 0x000fc60000000000 */
[----:B------:R-:W-:-:S13]  /*163930*/  ISETP.GE.AND P2, PT, R209, R8, PT ;  /* 0x00000008d100720c */ /* 0x000fda0003f46270 */
[----:B------:R-:W-:Y:S05]  /*163940*/  @!P2 BRA `(.L_x_6894) ;  /* 0xffffffe80050a947 */ /* 0x000fea000383ffff */
[----:B------:R-:W-:Y:S05]  /*163950*/  BRA `(.L_x_6879) ;  /* 0x0000000000387947 */ /* 0x000fea0003800000 */
.L_x_6893:
[----:B------:R-:W0:Y:S01]  /*163960*/  LDC.64 R10, c[0x0][0x430] ;  /* 0x00010c00ff0a7b82 */ /* 0x000e220000000a00 */
        /* <DEDUP_REMOVED lines=8> */
[----:B0-----:R-:W-:-:S04]  /*1639f0*/  IMAD.WIDE R8, R8, 0x4, R10 ;  /* 0x0000000408087825 */ /* 0x001fc800078e020a */
[----:B------:R-:W-:Y:S02]  /*163a00*/  IMAD.WIDE R10, R12, 0x4, R10 ;  /* 0x000000040c0a7825 */ /* 0x000fe400078e020a */
[----:B------:R0:W-:Y:S04]  /*163a10*/  STG.E desc[UR6][R8.64], R209 ;  /* 0x000000d108007986 */ /* 0x0001e8000c101906 */
[----:B------:R1:W-:Y:S01]  /*163a20*/  STG.E desc[UR8][R10.64], R216 ;  /* 0x000000d80a007986 */ /* 0x0003e2000c101908 */
[----:B0-----:R-:W-:-:S07]  /*163a30*/  IMAD.MOV.U32 R8, RZ, RZ, R209 ;  /* 0x000000ffff087224 */ /* 0x001fce00078e00d1 */
.L_x_6879:
[----:B------:R-:W-:Y:S05]  /*163a40*/  BSYNC.RECONVERGENT B1 ;  /* 0x0000000000017941 */ /* 0x000fea0003800200 */
.L_x_6878:
[C---:B------:R-:W-:Y:S01]  /*163a50*/  ISETP.LT.U32.AND P2, PT, R208.reuse, 0x20, PT ;  /* 0x00000020d000780c */ /* 0x040fe20003f41070 */
[----:B------:R-:W-:-:S12]  /*163a60*/  VIADD R208, R208, 0x1 ;  /* 0x00000001d0d07836 */ /* 0x000fd80000000000 */
[----:B------:R-:W-:Y:S05]  /*163a70*/  @P1 BRA P2, `(.L_x_6895) ;  /* 0xffffffe4007c1947 */ /* 0x000fea000103ffff */
.L_x_6877:
[----:B------:R-:W-:Y:S05]  /*163a80*/  BSYNC.RECONVERGENT B2 ;  /* 0x0000000000027941 */ /* 0x000fea0003800200 */
.L_x_6876:
[----:B0-----:R-:W-:-:S04]  /*163a90*/  VIADD R9, R1, 0x86 ;  /* 0x0000008601097836 */ /* 0x001fc80000000000 */
[C---:B------:R-:W-:Y:S02]  /*163aa0*/  IMAD.IADD R204, R9.reuse, 0x1, R19 ;  /* 0x0000000109cc7824 */ /* 0x040fe400078e0213 */
[----:B------:R-:W-:-:S04]  /*163ab0*/  IMAD.IADD R205, R9, 0x1, R8 ;  /* 0x0000000109cd7824 */ /* 0x000fc800078e0208 */
[----:B------:R-:W5:Y:S04]  /*163ac0*/  LDL.U8 R204, [R204] ;  /* 0x00000000cccc7983 */ /* 0x000f680000100000 */
[----:B------:R-:W5:Y:S01]  /*163ad0*/  LDL.U8 R205, [R205+0x1b] ;  /* 0x00001b00cdcd7983 */ /* 0x000f620000100000 */
[----:B------:R-:W-:Y:S05]  /*163ae0*/  BRA `(.L_x_6896) ;  /* 0xffffffc400a47947 */ /* 0x000fea000383ffff */
.L_x_6873:
[----:B------:R-:W-:Y:S05]  /*163af0*/  BSYNC.RECONVERGENT B3 ;  /* 0x0000000000037941 */ /* 0x000fea0003800200 */
.L_x_6849:
        /* <DEDUP_REMOVED lines=18> */
[----:B------:R-:W-:Y:S02]  /*163c20*/  LOP3.LUT R22, R3, 0xf, RZ, 0xc0, !PT ;  /* 0x0000000f03167812 */ /* 0x000fe400078ec0ff */
[----:B------:R-:W-:Y:S02]  /*163c30*/  CS2R R12, SRZ ;  /* 0x00000000000c7805 */ /* 0x000fe4000001ff00 */
[----:B------:R-:W-:-:S07]  /*163c40*/  ISETP.NE.AND P0, PT, R22, RZ, PT ;  /* 0x000000ff1600720c */ /* 0x000fce0003f05270 */
[----:B------:R-:W-:Y:S06]  /*163c50*/  @!P1 BRA `(.L_x_6902) ;  /* 0x0000000400349947 */ /* 0x000fec0003800000 */
[----:B------:R-:W-:Y:S01]  /*163c60*/  LOP3.LUT R13, R3, 0x7ffffff0, RZ, 0xc0, !PT ;  /* 0x7ffffff0030d7812 */ /* 0x000fe200078ec0ff */
[----:B------:R-:W-:Y:S02]  /*163c70*/  IMAD.MOV.U32 R12, RZ, RZ, RZ ;  /* 0x000000ffff0c7224 */ /* 0x000fe400078e00ff */
[----:B------:R-:W-:-:S07]  /*163c80*/  IMAD.MOV.U32 R19, RZ, RZ, RZ ;  /* 0x000000ffff137224 */ /* 0x000fce00078e00ff */
.L_x_6903:
[----:B------:R-:W0:Y:S01]  /*163c90*/  LDC.64 R10, c[0x0][0x430] ;  /* 0x00010c00ff0a7b82 */ /* 0x000e220000000a00 */
[----:B------:R-:W-:Y:S01]  /*163ca0*/  R2UR UR6, R212 ;  /* 0x00000000d40672ca */ /* 0x000fe200000e0000 */
        /* <DEDUP_REMOVED lines=72> */
.L_x_6902:
[----:B------:R-:W-:Y:S05]  /*164130*/  BSYNC.RECONVERGENT B2 ;  /* 0x0000000000027941 */ /* 0x000fea0003800200 */
.L_x_6901:
[----:B------:R-:W-:Y:S05]  /*164140*/  @!P0 BRA `(.L_x_6900) ;  /* 0x0000000400a48947 */ /* 0x000fea0003800000 */
[----:B------:R-:W-:Y:S01]  /*164150*/  ISETP.GE.U32.AND P1, PT, R22, 0x8, PT ;  /* 0x000000081600780c */ /* 0x000fe20003f26070 */
[----:B------:R-:W-:Y:S01]  /*164160*/  BSSY.RECONVERGENT B2, `(.L_x_6904) ;  /* 0x000002c000027945 */ /* 0x000fe20003800200 */
[----:B------:R-:W-:-:S04]  /*164170*/  LOP3.LUT R19, R3, 0x7, RZ, 0xc0, !PT ;  /* 0x0000000703137812 */ /* 0x000fc800078ec0ff */
[----:B------:R-:W-:-:S07]  /*164180*/  ISETP.NE.AND P0, PT, R19, RZ, PT ;  /* 0x000000ff1300720c */ /* 0x000fce0003f05270 */
[----:B------:R-:W-:Y:S06]  /*164190*/  @!P1 BRA `(.L_x_6905) ;  /* 0x0000000000a09947 */ /* 0x000fec0003800000 */
        /* <DEDUP_REMOVED lines=40> */
.L_x_6905:
[----:B------:R-:W-:Y:S05]  /*164420*/  BSYNC.RECONVERGENT B2 ;  /* 0x0000000000027941 */ /* 0x000fea0003800200 */
.L_x_6904:
        /* <DEDUP_REMOVED lines=30> */
.L_x_6907:
[----:B------:R-:W-:Y:S05]  /*164610*/  BSYNC.RECONVERGENT B2 ;  /* 0x0000000000027941 */ /* 0x000fea0003800200 */
.L_x_6906:
        /* <DEDUP_REMOVED lines=28> */
.L_x_6900:
[----:B------:R-:W-:Y:S05]  /*1647e0*/  BSYNC.RECONVERGENT B1 ;  /* 0x0000000000017941 */ /* 0x000fea0003800200 */
.L_x_6899:
        /* <DEDUP_REMOVED lines=12> */
.L_x_6912:
        /* <DEDUP_REMOVED lines=11> */
[----:B------:R1:W2:Y:S02]  /*164960*/  LDG.E R25, desc[UR8][R10.64+0x64] ;  /* 0x000064080a197981 */ /* 0x0002a4000c1e1900 */
[----:B-1----:R-:W-:-:S06]  /*164970*/  IMAD.WIDE R10, R30, 0x4, R22 ;  /* 0x000000041e0a7825 */ /* 0x002fcc00078e0216 */
        /* <DEDUP_REMOVED lines=17> */
[----:B--2---:R-:W-:-:S13]  /*164a90*/  ISETP.GT.AND P1, PT, R25, RZ, PT ;  /* 0x000000ff1900720c */ /* 0x004fda0003f24270 */
[----:B------:R-:W-:Y:S01]  /*164aa0*/  @!P1 IMAD.MOV R11, RZ, RZ, R12 ;  /* 0x000000ffff0b9224 */ /* 0x000fe200078e020c */
[----:B---3--:R-:W-:-:S03]  /*164ab0*/  ISETP.GT.AND P2, PT, R203, RZ, PT ;  /* 0x000000ffcb00720c */ /* 0x008fc60003f44270 */
        /* <DEDUP_REMOVED lines=46> */
.L_x_6911:
[----:B------:R-:W-:Y:S05]  /*164da0*/  BSYNC.RECONVERGENT B2 ;  /* 0x0000000000027941 */ /* 0x000fea0003800200 */
.L_x_6910:
        /* <DEDUP_REMOVED lines=11> */
[----:B------:R-:W-:Y:S02]  /*164e60*/  R2UR UR9, R213 ;  /* 0x00000000d50972ca */ /* 0x000fe400000e0000 */
[----:B------:R-:W-:Y:S02]  /*164e70*/  LEA.HI.X.SX32 R19, R18, RZ, 0x1, P1 ;  /* 0x000000ff12137211 */ /* 0x000fe400008f0eff */
[----:B0-----:R-:W-:-:S02]  /*164e80*/  LEA R10, P1, R11, UR6, 0x2 ;  /* 0x000000060b0a7c11 */ /* 0x001fc4000f8210ff */
[----:B------:R-:W-:Y:S02]  /*164e90*/  R2UR UR6, R212 ;  /* 0x00000000d40672ca */ /* 0x000fe400000e0000 */
[----:B------:R-:W-:Y:S02]  /*164ea0*/  LEA.HI.X R11, R11, UR7, R19, 0x2, P1 ;  /* 0x000000070b0b7c11 */ /* 0x000fe400088f1413 */
[----:B------:R-:W-:-:S03]  /*164eb0*/  R2UR UR7, R213 ;  /* 0x00000000d50772ca */ /* 0x000fc600000e0000 */
[----:B------:R1:W2:Y:S02]  /*164ec0*/  LDG.E R19, desc[UR8][R10.64+0x64] ;  /* 0x000064080a137981 */ /* 0x0002a4000c1e1900 */
[----:B-1----:R-:W-:-:S08]  /*164ed0*/  IMAD.WIDE R10, R24, 0x4, R22 ;  /* 0x00000004180a7825 */ /* 0x002fd000078e0216 */
        /* <DEDUP_REMOVED lines=32> */
.L_x_6914:
[----:B------:R-:W-:Y:S05]  /*1650e0*/  BSYNC.RECONVERGENT B2 ;  /* 0x0000000000027941 */ /* 0x000fea0003800200 */
.L_x_6913:
        /* <DEDUP_REMOVED lines=8> */
[----:B------:R-:W-:Y:S02]  /*165170*/  IADD3 R11, P1, PT, R18, R3, RZ ;  /* 0x00000003120b7210 */ /* 0x000fe40007f3e0ff */
[----:B------:R-:W-:Y:S02]  /*165180*/  R2UR UR8, R212 ;  /* 0x00000000d40872ca */ /* 0x000fe400000e0000 */
[----:B------:R-:W-:Y:S02]  /*165190*/  R2UR UR9, R213 ;  /* 0x00000000d50972ca */ /* 0x000fe400000e0000 */
[----:B------:R-:W-:Y:S02]  /*1651a0*/  LEA.HI.X.SX32 R13, R18, RZ, 0x1, P1 ;  /* 0x000000ff120d7211 */ /* 0x000fe400008f0eff */
[----:B0-----:R-:W-:-:S02]  /*1651b0*/  LEA R10, P1, R11, UR6, 0x2 ;  /* 0x000000060b0a7c11 */ /* 0x001fc4000f8210ff */
[----:B------:R-:W-:Y:S02]  /*1651c0*/  R2UR UR6, R212 ;  /* 0x00000000d40672ca */ /* 0x000fe400000e0000 */
[----:B------:R-:W-:Y:S01]  /*1651d0*/  LEA.HI.X R11, R11, UR7, R13, 0x2, P1 ;  /* 0x000000070b0b7c11 */ /* 0x000fe200088f140d */
[----:B------:R-:W-:Y:S01]  /*1651e0*/  IMAD.IADD R13, R14, 0x1, R3 ;  /* 0x000000010e0d7824 */ /* 0x000fe200078e0203 */
[----:B------:R-:W-:-:S03]  /*1651f0*/  R2UR UR7, R213 ;  /* 0x00000000d50772ca */ /* 0x000fc600000e0000 */
[----:B------:R1:W2:Y:S02]  /*165200*/  LDG.E R19, desc[UR8][R10.64+0x64] ;  /* 0x000064080a137981 */ /* 0x0002a4000c1e1900 */
[----:B-1----:R-:W-:-:S08]  /*165210*/  IMAD.WIDE R10, R13, 0x4, R22 ;  /* 0x000000040d0a7825 */ /* 0x002fd000078e0216 */
[----:B------:R-:W3:Y:S04]  /*165220*/  LDG.E R13, desc[UR6][R10.64] ;  /* 0x000000060a0d7981 */ /* 0x000ee8000c1e1900 */
[----:B------:R-:W4:Y:S04]  /*165230*/  LDG.E R22, desc[UR8][R10.64+0x4] ;  /* 0x000004080a167981 */ /* 0x000f28000c1e1900 */
[----:B------:R0:W5:Y:S01]  /*165240*/  LDG.E R10, desc[UR6][R10.64+0x8] ;  /* 0x000008060a0a7981 */ /* 0x000162000c1e1900 */
[----:B------:R-:W-:Y:S02]  /*165250*/  VIADD R3, R3, 0x4 ;  /* 0x0000000403037836 */ /* 0x000fe40000000000 */
        /* <DEDUP_REMOVED lines=12> */
.L_x_6916:
[----:B------:R-:W-:Y:S05]  /*165320*/  BSYNC.RECONVERGENT B2 ;  /* 0x0000000000027941 */ /* 0x000fea0003800200 */
.L_x_6915:
        /* <DEDUP_REMOVED lines=33> */
.L_x_6909:
[----:B------:R-:W-:Y:S05]  /*165540*/  BSYNC.RECONVERGENT B1 ;  /* 0x0000000000017941 */ /* 0x000fea0003800200 */
.L_x_6908:
[----:B------:R-:W-:Y:S01]  /*165550*/  LEA.HI R10, R12, 0xffffffff, RZ, 0x1f ;  /* 0xffffffff0c0a7811 */ /* 0x000fe200078ff8ff */
[----:B------:R-:W-:Y:S01]  /*165560*/  UMOV UR6, 0xcccccccd ;  /* 0xcccccccd00067882 */ /* 0x000fe20000000000 */
[----:B------:R-:W-:Y:S01]  /*165570*/  UMOV UR7, 0x4016cccc ;  /* 0x4016cccc00077882 */ /* 0x000fe20000000000 */
[----:B------:R-:W-:Y:S01]  /*165580*/  DADD R8, R8, 200 ;  /* 0x4069000008087429 */ /* 0x000fe20000000000 */
[----:B------:R-:W-:Y:S01]  /*165590*/  BSSY.RECONVERGENT B1, `(.L_x_6917) ;  /* 0x000001e000017945 */ /* 0x000fe20003800200 */
[----:B------:R-:W-:Y:S01]  /*1655a0*/  DADD R36, R36, -UR6 ;  /* 0x8000000624247e29 */ /* 0x000fe20008000000 */
[----:B------:R-:W0:Y:S01]  /*1655b0*/  I2F.F64 R10, R10 ;  /* 0x0000000a000a7312 */ /* 0x000e220000201c00 */
[----:B------:R-:W-:Y:S01]  /*1655c0*/  UMOV UR6, 0x704ff434 ;  /* 0x704ff43400067882 */ /* 0x000fe20000000000 */
[----:B------:R-:W-:-:S05]  /*1655d0*/  UMOV UR7, 0x3fe0a2b1 ;  /* 0x3fe0a2b100077882 */ /* 0x000fca0000000000 */
        /* <DEDUP_REMOVED lines=25> */
.L_x_6918:
[----:B------:R-:W-:Y:S05]  /*165770*/  BSYNC.RECONVERGENT B1 ;  /* 0x0000000000017941 */ /* 0x000fea0003800200 */
.L_x_6917:
[----:B------:R-:W-:Y:S01]  /*165780*/  UMOV UR6, 0x66666666 ;  /* 0x6666666600067882 */ /* 0x000fe20000000000 */
[----:B------:R-:W-:Y:S01]  /*165790*/  UMOV UR7, 0x40711266 ;  /* 0x4071126600077882 */ /* 0x000fe20000000000 */
[----:B------:R-:W-:Y:S01]  /*1657a0*/  IMAD.MOV.U32 R8, RZ, RZ, 0x0 ;  /* 0x00000000ff087424 */ /* 0x000fe200078e00ff */
[----:B------:R-:W-:Y:S01]  /*1657b0*/  DADD R10, R10, -UR6 ;  /* 0x800000060a0a7e29 */ /* 0x000fe20008000000 */
[----:B------:R-:W-:-:S07]  /*1657c0*/  IMAD.MOV.U32 R9, RZ, RZ, 0x40590000 ;  /* 0x40590000ff097424 */ /* 0x000fce00078e00ff */
[----:B------:R-:W-:-:S11]  /*1657d0*/  DFMA R10, R10, R8, 0.5 ;  /* 0x3fe000000a0a742b */ /* 0x000fd60000000008 */
.L_x_6898:
[----:B------:R-:W-:Y:S05]  /*1657e0*/  BSYNC.RECONVERGENT B0 ;  /* 0x0000000000007941 */ /* 0x000fea0003800200 */
.L_x_6897:
        /* <DEDUP_REMOVED lines=26> */
.L_x_6919:
[----:B------:R-:W-:Y:S05]  /*165990*/  BSYNC.RECONVERGENT B0 ;  /* 0x0000000000007941 */ /* 0x000fea0003800200 */
.L_x_6848:
[----:B------:R-:W-:Y:S05]  /*1659a0*/  BSYNC.RECONVERGENT B4 ;  /* 0x0000000000047941 */ /* 0x000fea0003800200 */
.L_x_6847:
[----:B------:R-:W0:Y:S01]  /*1659b0*/  LDC.64 R8, c[0x0][0x3f8] ;  /* 0x0000fe00ff087b82 */ /* 0x000e220000000a00 */
[----:B------:R-:W-:Y:S02]  /*1659c0*/  R2UR UR6, R212 ;  /* 0x00000000d40672ca */ /* 0x000fe400000e0000 */
[----:B------:R-:W-:-:S13]  /*1659d0*/  R2UR UR7, R213 ;  /* 0x00000000d50772ca */ /* 0x000fda00000e0000 */
[----:B0-----:R-:W2:Y:S01]  /*1659e0*/  LDG.E R0, desc[UR6][R8.64+0x24] ;  /* 0x0000240608007981 */ /* 0x001ea2000c1e1900 */
[----:B------:R-:W-:Y:S02]  /*1659f0*/  IMAD.MOV.U32 R3, RZ, RZ, 0x5 ;  /* 0x00000005ff037424 */ /* 0x000fe400078e00ff */
[----:B------:R-:W-:Y:S02]  /*165a00*/  IMAD.MOV.U32 R19, RZ, RZ, RZ ;  /* 0x000000ffff137224 */ /* 0x000fe400078e00ff */
[----:B--2---:R-:W-:-:S04]  /*165a10*/  IMAD R0, R0, R3, 0x2c ;  /* 0x0000002c00007424 */ /* 0x004fc800078e0203 */
[----:B------:R-:W0:Y:S02]  /*165a20*/  I2F.F64 R8, R0 ;  /* 0x0000000000087312 */ /* 0x000e240000201c00 */
[----:B0-----:R-:W-:-:S14]  /*165a30*/  DSETP.GT.AND P0, PT, R10, R8, PT ;  /* 0x000000080a00722a */ /* 0x001fdc0003f04000 */
[----:B------:R-:W-:Y:S05]  /*165a40*/  @P0 BRA `(.L_x_4909) ;  /* 0x0000000400e80947 */ /* 0x000fea0003800000 */
[----:B------:R-:W2:Y:S01]  /*165a50*/  LDL R12, [R1+0x118] ;  /* 0x00011800010c7983 */ /* 0x000ea20000100800 */
[----:B------:R-:W-:Y:S01]  /*165a60*/  R2UR UR6, R212 ;  /* 0x00000000d40672ca */ /* 0x000fe200000e0000 */
[----:B------:R-:W0:Y:S01]  /*165a70*/  LDCU.64 UR8, c[0x0][0x388] ;  /* 0x00007100ff0877ac */ /* 0x000e220008000a00 */
[----:B------:R-:W-:Y:S01]  /*165a80*/  R2UR UR7, R213 ;  /* 0x00000000d50772ca */ /* 0x000fe200000e0000 */
[----:B------:R-:W1:Y:S01]  /*165a90*/  LDCU.64 UR10, c[0x0][0x410] ;  /* 0x00008200ff0a77ac */ /* 0x000e620008000a00 */
[----:B------:R-:W3:Y:S01]  /*165aa0*/  LDCU.64 UR12, c[0x0][0x428] ;  /* 0x00008500ff0c77ac */ /* 0x000ee20008000a00 */
[----:B------:R-:W4:Y:S10]  /*165ab0*/  LDCU.64 UR14, c[0x0][0x430] ;  /* 0x00008600ff0e77ac */ /* 0x000f340008000a00 */
[----:B------:R-:W5:Y:S01]  /*165ac0*/  LDG.E R9, desc[UR6][R248.64+0x2c] ;  /* 0x00002c06f8097981 */ /* 0x000f62000c1e1900 */
[----:B------:R-:W4:Y:S01]  /*165ad0*/  LDCU.64 UR6, c[0x0][0x380] ;  /* 0x00007000ff0677ac */ /* 0x000f220008000a00 */
[----:B------:R-:W-:Y:S04]  /*165ae0*/  BSSY.RECONVERGENT B5, `(.L_x_6920) ;  /* 0x0000012000057945 */ /* 0x000fe80003800200 */
[----:B------:R-:W-:Y:S05]  /*165af0*/  BMOV.32.CLEAR RZ, B11 ;  /* 0x000000000bff7355 */ /* 0x000fea0000100000 */
[----:B0-----:R-:W-:Y:S01]  /*165b00*/  IMAD.U32 R24, RZ, RZ, UR8 ;  /* 0x00000008ff187e24 */ /* 0x001fe2000f8e00ff */
[----:B------:R-:W-:Y:S01]  /*165b10*/  MOV R8, 0x165c00 ;  /* 0x00165c0000087802 */ /* 0x000fe20000000f00 */
[----:B------:R-:W-:-:S02]  /*165b20*/  IMAD.U32 R25, RZ, RZ, UR9 ;  /* 0x00000009ff197e24 */ /* 0x000fc4000f8e00ff */
[----:B-1----:R-:W-:Y:S02]  /*165b30*/  IMAD.U32 R40, RZ, RZ, UR10 ;  /* 0x0000000aff287e24 */ /* 0x002fe4000f8e00ff */
        /* <DEDUP_REMOVED lines=8> */
[----:B------:R-:W-:Y:S01]  /*165bc0*/  IMAD.MOV.U32 R209, RZ, RZ, 0x3 ;  /* 0x00000003ffd17424 */ /* 0x000fe200078e00ff */
[----:B--2---:R0:W5:Y:S02]  /*165bd0*/  LDL R0, [R12] ;  /* 0x000000000c007983 */ /* 0x0041640000100800 */
[----:B0-----:R-:W-:-:S07]  /*165be0*/  IMAD.MOV.U32 R12, RZ, RZ, 0x1 ;  /* 0x00000001ff0c7424 */ /* 0x001fce00078e00ff */
[----:B-----5:R-:W-:Y:S05]  /*165bf0*/  CALL.REL.NOINC `($_Z4LAMPPcPiS0_S0_S0_S0_S0_S0_S0_S0_S0_S0_S0_S0_S0_S0_S0_S0_PdS0_S1_S1_S0_$_Z4thalPcPiiiiiiPdS1_iS0_) ;  /* 0x0000000400987944 */ /* 0x020fea0003c00000 */
[----:B------:R-:W-:Y:S05]  /*165c00*/  BSYNC.RECONVERGENT B5 ;  /* 0x0000000000057941 */ /* 0x000fea0003800200 */
.L_x_6920:
[----:B------:R-:W0:Y:S01]  /*165c10*/  LDC.64 R8, c[0x0][0x3f8] ;  /* 0x0000fe00ff087b82 */ /* 0x000e220000000a00 */
[----:B------:R-:W-:Y:S02]  /*165c20*/  R2UR UR6, R212 ;  /* 0x00000000d40672ca */ /* 0x000fe400000e0000 */
[----:B------:R-:W-:-:S13]  /*165c30*/  R2UR UR7, R213 ;  /* 0x00000000d50772ca */ /* 0x000fda00000e0000 */
[----:B0-----:R0:W2:Y:S01]  /*165c40*/  LDG.E R3, desc[UR6][R8.64+0x24] ;  /* 0x0000240608037981 */ /* 0x0010a2000c1e1900 */
[----:B------:R-:W-:Y:S02]  /*165c50*/  IMAD.MOV.U32 R10, RZ, RZ, R0 ;  /* 0x000000ffff0a7224 */ /* 0x000fe400078e0000 */
[----:B0-----:R-:W-:-:S04]  /*165c60*/  IMAD.MOV.U32 R8, RZ, RZ, 0x5 ;  /* 0x00000005ff087424 */ /* 0x001fc800078e00ff */
[----:B--2---:R-:W-:-:S06]  /*165c70*/  IMAD R8, R3, R8, 0x2c ;  /* 0x0000002c03087424 */ /* 0x004fcc00078e0208 */
        /* <DEDUP_REMOVED lines=10> */
[----:B------:R-:W3:Y:S01]  /*165d20*/  LDG.E R12, desc[UR6][R248.64+0x2c] ;  /* 0x00002c06f80c7981 */ /* 0x000ee2000c1e1900 */
[----:B------:R-:W0:Y:S03]  /*165d30*/  LDCU.64 UR6, c[0x0][0x380] ;  /* 0x00007000ff0677ac */ /* 0x000e260008000a00 */
[----:B--2---:R2:W5:Y:S01]  /*165d40*/  LDL R3, [R13] ;  /* 0x000000000d037983 */ /* 0x0045620000100800 */
[----:B------:R-:W-:Y:S04]  /*165d50*/  BSSY.RECONVERGENT B5, `(.L_x_6921) ;  /* 0x0000012000057945 */ /* 0x000fe80003800200 */
[----:B------:R-:W-:Y:S05]  /*165d60*/  BMOV.32.CLEAR RZ, B11 ;  /* 0x000000000bff7355 */ /* 0x000fea0000100000 */
[----:B0-----:R-:W-:Y:S01]  /*165d70*/  IMAD.U32 R10, RZ, RZ, UR6 ;  /* 0x00000006ff0a7e24 */ /* 0x001fe2000f8e00ff */
[----:B------:R-:W-:Y:S01]  /*165d80*/  MOV R8, 0x165e70 ;  /* 0x00165e7000087802 */ /* 0x000fe20000000f00 */
[----:B------:R-:W-:-:S02]  /*165d90*/  IMAD.U32 R11, RZ, RZ, UR7 ;  /* 0x00000007ff0b7e24 */ /* 0x000fc4000f8e00ff */
[----:B------:R-:W-:Y:S02]  /*165da0*/  IMAD.U32 R24, RZ, RZ, UR8 ;  /* 0x00000008ff187e24 */ /* 0x000fe4000f8e00ff */
[----:B------:R-:W-:Y:S02]  /*165db0*/  IMAD.U32 R25, RZ, RZ, UR9 ;  /* 0x00000009ff197e24 */ /* 0x000fe4000f8e00ff */
[----:B-1----:R-:W-:Y:S01]  /*165dc0*/  IMAD.U32 R40, RZ, RZ, UR10 ;  /* 0x0000000aff287e24 */ /* 0x002fe2000f8e00ff */
[----:B---3--:R-:W-:Y:S01]  /*165dd0*/  IADD3 R12, PT, PT, -R12, 0x1, RZ ;  /* 0x000000010c0c7810 */ /* 0x008fe20007ffe1ff */
[----:B------:R-:W-:Y:S02]  /*165de0*/  IMAD.U32 R41, RZ, RZ, UR11 ;  /* 0x0000000bff297e24 */ /* 0x000fe4000f8e00ff */
[----:B------:R-:W-:Y:S02]  /*165df0*/  IMAD.U32 R39, RZ, RZ, UR12 ;  /* 0x0000000cff277e24 */ /* 0x000fe4000f8e00ff */
[----:B------:R-:W-:-:S02]  /*165e00*/  IMAD.U32 R38, RZ, RZ, UR13 ;  /* 0x0000000dff267e24 */ /* 0x000fc4000f8e00ff */
[----:B----4-:R-:W-:Y:S02]  /*165e10*/  IMAD.U32 R36, RZ, RZ, UR14 ;  /* 0x0000000eff247e24 */ /* 0x010fe4000f8e00ff */
[----:B------:R-:W-:Y:S02]  /*165e20*/  IMAD.U32 R37, RZ, RZ, UR15 ;  /* 0x0000000fff257e24 */ /* 0x000fe4000f8e00ff */
[----:B------:R-:W-:Y:S02]  /*165e30*/  IMAD.MOV.U32 R0, RZ, RZ, R5 ;  /* 0x000000ffff007224 */ /* 0x000fe400078e0005 */
[----:B------:R-:W-:Y:S02]  /*165e40*/  IMAD.MOV.U32 R9, RZ, RZ, RZ ;  /* 0x000000ffff097224 */ /* 0x000fe400078e00ff */
[----:B--2---:R-:W-:-:S07]  /*165e50*/  IMAD.MOV.U32 R209, RZ, RZ, 0x2 ;  /* 0x00000002ffd17424 */ /* 0x004fce00078e00ff */
[----:B-----5:R-:W-:Y:S05]  /*165e60*/  CALL.REL.NOINC `($_Z4LAMPPcPiS0_S0_S0_S0_S0_S0_S0_S0_S0_S0_S0_S0_S0_S0_S0_S0_PdS0_S1_S1_S0_$_Z4thalPcPiiiiiiPdS1_iS0_) ;  /* 0x0000000000fc7944 */ /* 0x020fea0003c00000 */
[----:B------:R-:W-:Y:S05]  /*165e70*/  BSYNC.RECONVERGENT B5 ;  /* 0x0000000000057941 */ /* 0x000fea0003800200 */
.L_x_6921:
        /* <DEDUP_REMOVED lines=10> */
[----:B------:R-:W2:Y:S01]  /*165f20*/  LDL.LU R13, [R1+0x118] ;  /* 0x00011800010d7983 */ /* 0x000ea20000300800 */
        /* <DEDUP_REMOVED lines=28> */
.L_x_6922:
        /* <DEDUP_REMOVED lines=10> */
[----:B------:R-:W2:Y:S02]  /*166190*/  LDL.LU R12, [R1+0x108] ;  /* 0x00010800010c7983 */ /* 0x000ea40000300800 */
[----:B--2---:R-:W-:-:S05]  /*1661a0*/  VIADD R12, R12, 0x1 ;  /* 0x000000010c0c7836 */ /* 0x004fca0000000000 */
[----:B------:R4:W-:Y:S01]  /*1661b0*/  STL [R1+0x108], R12 ;  /* 0x0001080c01007387 */ /* 0x0009e20000100800 */
[----:B------:R-:W-:-:S13]  /*1661c0*/  ISETP.NE.AND P0, PT, R12, 0x6, PT ;  /* 0x000000060c00780c */ /* 0x000fda0003f05270 */
[----:B----4-:R-:W-:Y:S05]  /*1661d0*/  @P0 BRA `(.L_x_6923) ;  /* 0xfffffdb400e00947 */ /* 0x010fea000383ffff */
[----:B------:R-:W-:-:S07]  /*1661e0*/  IMAD.MOV.U32 R19, RZ, RZ, 0x1 ;  /* 0x00000001ff137424 */ /* 0x000fce00078e00ff */
.L_x_4909:
[----:B------:R-:W3:Y:S02]  /*1661f0*/  LDL.LU R0, [R1+0x1a8] ;  /* 0x0001a80001007983 */ /* 0x000ee40000300800 */
[----:B---3--:R3:W-:Y:S05]  /*166200*/  BMOV.32 B11, R0 ;  /* 0x000000000b007356 */ /* 0x0087ea0000000000 */
[----:B------:R-:W-:Y:S05]  /*166210*/  BSYNC.RECONVERGENT B11 ;  /* 0x00000000000b7941 */ /* 0x000fea0003800200 */
.L_x_4570:
[----:B---3--:R-:W-:Y:S01]  /*166220*/  MOV R0, 0xe2470 ;  /* 0x000e247000007802 */ /* 0x008fe20000000f00 */
[----:B------:R-:W-:-:S04]  /*166230*/  IMAD.MOV.U32 R9, RZ, RZ, 0x0 ;  /* 0x00000000ff097424 */ /* 0x000fc800078e00ff */
[----:B------:R-:W-:-:S04]  /*166240*/  IMAD.MOV.U32 R8, RZ, RZ, R0 ;  /* 0x000000ffff087224 */ /* 0x000fc800078e0000 */
[----:B012---:R-:W-:Y:S05]  /*166250*/  RET.REL.NODEC R8 `(_Z4LAMPPcPiS0_S0_S0_S0_S0_S0_S0_S0_S0_S0_S0_S0_S0_S0_S0_S0_PdS0_S1_S1_S0_) ;  /* 0xffffe99c08687950 */ /* 0x007fea0003c3ffff */
        .type           $_Z4LAMPPcPiS0_S0_S0_S0_S0_S0_S0_S0_S0_S0_S0_S0_S0_S0_S0_S0_PdS0_S1_S1_S0_$_Z4thalPcPiiiiiiPdS1_iS0_,@function
        .size           $_Z4LAMPPcPiS0_S0_S0_S0_S0_S0_S0_S0_S0_S0_S0_S0_S0_S0_S0_S0_PdS0_S1_S1_S0_$_Z4thalPcPiiiiiiPdS1_iS0_,($__internal_0_$__cuda_sm20_div_rn_f64_full - $_Z4LAMPPcPiS0_S0_S0_S0_S0_S0_S0_S0_S0_S0_S0_S0_S0_S0_S0_S0_PdS0_S1_S1_S0_$_Z4thalPcPiiiiiiPdS1_iS0_)
$_Z4LAMPPcPiS0_S0_S0_S0_S0_S0_S0_S0_S0_S0_S0_S0_S0_S0_S0_S0_PdS0_S1_S1_S0_$_Z4thalPcPiiiiiiPdS1_iS0_:
[----:B------:R-:W0:Y:S01]  /*166260*/  LDC.64 R216, c[0x0][0x358] ;  /* 0x0000d600ffd87b82 */ /* 0x000e220000000a00 */
[----:B------:R-:W-:-:S04]  /*166270*/  IMAD.SHL.U32 R22, R3, 0x4, RZ ;  /* 0x0000000403167824 */ /* 0x000fc800078e00ff */
[----:B------:R-:W-:Y:S01]  /*166280*/  IMAD.WIDE R22, R22, 0x4, R24 ;  /* 0x0000000416167825 */ /* 0x000fe200078e0218 */
[----:B0-----:R-:W-:Y:S02]  /*166290*/  R2UR UR6, R216 ;  /* 0x00000000d80672ca */ /* 0x001fe400000e0000 */
[----:B------:R-:W-:-:S13]  /*1662a0*/  R2UR UR7, R217 ;  /* 0x00000000d90772ca */ /* 0x000fda00000e0000 */
[----:B------:R-:W2:Y:S01]  /*1662b0*/  LDG.E R13, desc[UR6][R22.64+0x4] ;  /* 0x00000406160d7981 */ /* 0x000ea2000c1e1900 */
[-C--:B------:R-:W-:Y:S01]  /*1662c0*/  LOP3.LUT R39, R39, R38.reuse, RZ, 0x3c, !PT ;  /* 0x0000002627277212 */ /* 0x080fe200078e3cff */
[----:B------:R-:W-:Y:S03]  /*1662d0*/  BSSY.RECONVERGENT B0, `(.L_x_6924) ;  /* 0x00000d3000007945 */ /* 0x000fe60003800200 */
[C---:B------:R-:W-:Y:S01]  /*1662e0*/  LOP3.LUT R38, R39.reuse, R38, RZ, 0x3c, !PT ;  /* 0x0000002627267212 */ /* 0x040fe200078e3cff */
[----:B------:R0:W5:Y:S03]  /*1662f0*/  LDG.E R22, desc[UR6][R22.64] ;  /* 0x0000000616167981 */ /* 0x000166000c1e1900 */
[----:B------:R-:W-:Y:S02]  /*166300*/  LOP3.LUT R39, R39, R38, RZ, 0x3c, !PT ;  /* 0x0000002627277212 */ /* 0x000fe400078e3cff */
        /* <DEDUP_REMOVED lines=9> */
.L_x_6927:
[----:B------:R-:W-:Y:S01]  /*1663a0*/  LOP3.LUT R35, RZ, R198, RZ, 0x33, !PT ;  /* 0x000000c6ff237212 */ /* 0x000fe200078e33ff */
[----:B------:R-:W-:Y:S01]  /*1663b0*/  IMAD.IADD R31, R22, 0x1, R198 ;  /* 0x00000001161f7824 */ /* 0x000fe200078e02c6 */
[C---:B------:R-:W-:Y:S02]  /*1663c0*/  R2UR UR6, R216.reuse ;  /* 0x00000000d80672ca */ /* 0x040fe400000e0000 */
[----:B------:R-:W-:Y:S01]  /*1663d0*/  R2UR UR7, R217 ;  /* 0x00000000d90772ca */ /* 0x000fe200000e0000 */
[----:B------:R-:W-:Y:S01]  /*1663e0*/  IMAD.IADD R35, R3, 0x1, R35 ;  /* 0x0000000103237824 */ /* 0x000fe200078e0223 */
[----:B------:R-:W-:Y:S02]  /*1663f0*/  R2UR UR8, R216 ;  /* 0x00000000d80872ca */ /* 0x000fe400000e0000 */
[----:B------:R-:W-:Y:S02]  /*166400*/  R2UR UR9, R217 ;  /* 0x00000000d90972ca */ /* 0x000fe400000e0000 */
[----:B------:R-:W-:-:S02]  /*166410*/  IADD3 R30, P0, PT, R31, R10, RZ ;  /* 0x0000000a1f1e7210 */ /* 0x000fc40007f1e0ff */
[----:B------:R-:W-:Y:S02]  /*166420*/  IADD3 R34, P1, PT, R35, R10, RZ ;  /* 0x0000000a23227210 */ /* 0x000fe40007f3e0ff */
[-C--:B------:R-:W-:Y:S02]  /*166430*/  LEA.HI.X.SX32 R31, R31, R11.reuse, 0x1, P0 ;  /* 0x0000000b1f1f7211 */ /* 0x080fe400000f0eff */
[----:B------:R-:W-:-:S03]  /*166440*/  LEA.HI.X.SX32 R35, R35, R11, 0x1, P1 ;  /* 0x0000000b23237211 */ /* 0x000fc600008f0eff */
        /* <DEDUP_REMOVED lines=24> */
.L_x_6926:
[----:B------:R-:W-:Y:S01]  /*1665d0*/  R2UR UR6, R216 ;  /* 0x00000000d80672ca */ /* 0x000fe200000e0000 */
[----:B------:R-:W-:Y:S01]  /*1665e0*/  IMAD.SHL.U32 R30, R0, 0x4, RZ ;  /* 0x00000004001e7824 */ /* 0x000fe200078e00ff */
[----:B------:R-:W-:-:S03]  /*1665f0*/  R2UR UR7, R217 ;  /* 0x00000000d90772ca */ /* 0x000fc600000e0000 */
[----:B------:R-:W-:-:S10]  /*166600*/  IMAD.WIDE R30, R30, 0x4, R24 ;  /* 0x000000041e1e7825 */ /* 0x000fd400078e0218 */
        /* <DEDUP_REMOVED lines=13> */
.L_x_6929:
[----:B------:R-:W-:Y:S01]  /*1666e0*/  LOP3.LUT R35, RZ, R199, RZ, 0x33, !PT ;  /* 0x000000c7ff237212 */ /* 0x000fe200078e33ff */
[----:B------:R-:W-:Y:S01]  /*1666f0*/  IMAD.IADD R31, R3, 0x1, R199 ;  /* 0x00000001031f7824 */ /* 0x000fe200078e02c7 */
[----:B------:R-:W-:Y:S02]  /*166700*/  R2UR UR6, R216 ;  /* 0x00000000d80672ca */ /* 0x000fe400000e0000 */
[C---:B------:R-:W-:Y:S01]  /*166710*/  R2UR UR7, R217.reuse ;  /* 0x00000000d90772ca */ /* 0x040fe200000e0000 */
        /* <DEDUP_REMOVED lines=31> */
.L_x_6928:
        /* <DEDUP_REMOVED lines=9> */
[----:B------:R-:W-:Y:S02]  /*1669a0*/  IMAD.MOV.U32 R201, RZ, RZ, 0x3ed0ee25 ;  /* 0x3ed0ee25ffc97424 */ /* 0x000fe400078e00ff */
        /* <DEDUP_REMOVED lines=14> */
[----:B------:R-:W-:Y:S01]  /*166a90*/  DFMA R202, -R30, UR6, R202 ;  /* 0x000000061eca7c2b */ /* 0x000fe200080001ca */
[----:B------:R-:W-:Y:S01]  /*166aa0*/  UMOV UR6, 0x0 ;  /* 0x0000000000067882 */ /* 0x000fe20000000000 */
[----:B------:R-:W-:-:S03]  /*166ab0*/  UMOV UR7, 0x40390000 ;  /* 0x4039000000077882 */ /* 0x000fc60000000000 */
[----:B------:R-:W-:Y:S01]  /*166ac0*/  DFMA R200, R34, R200, UR8 ;  /* 0x0000000822c87e2b */ /* 0x000fe200080000c8 */
[----:B------:R-:W-:Y:S01]  /*166ad0*/  UMOV UR8, 0x2d1b5154 ;  /* 0x2d1b515400087882 */ /* 0x000fe20000000000 */
[----:B------:R-:W-:Y:S01]  /*166ae0*/  UMOV UR9, 0x3f3c71c7 ;  /* 0x3f3c71c700097882 */ /* 0x000fe20000000000 */
[----:B------:R-:W-:Y:S01]  /*166af0*/  DMUL R202, R198, R202 ;  /* 0x000000cac6ca7228 */ /* 0x000fe20000000000 */
[----:B------:R-:W-:Y:S02]  /*166b00*/  IMAD.MOV.U32 R198, RZ, RZ, -0x105c611 ;  /* 0xfefa39efffc67424 */ /* 0x000fe400078e00ff */
[----:B------:R-:W-:Y:S02]  /*166b10*/  IMAD.MOV.U32 R199, RZ, RZ, 0x3fe62e42 ;  /* 0x3fe62e42ffc77424 */ /* 0x000fe400078e00ff */
        /* <DEDUP_REMOVED lines=9> */
[----:B------:R-:W-:-:S08]  /*166bb0*/  DFMA R200, R34, R200, UR8 ;  /* 0x0000000822c87e2b */ /* 0x000fd000080000c8 */
[----:B------:R-:W-:Y:S01]  /*166bc0*/  DMUL R200, R34, R200 ;  /* 0x000000c822c87228 */ /* 0x000fe20000000000 */
[----:B------:R-:W-:Y:S02]  /*166bd0*/  IMAD.MOV.U32 R34, RZ, RZ, -0x105c611 ;  /* 0xfefa39efff227424 */ /* 0x000fe400078e00ff */
[----:B------:R-:W-:-:S05]  /*166be0*/  IMAD.MOV.U32 R35, RZ, RZ, 0x3fe62e42 ;  /* 0x3fe62e42ff237424 */ /* 0x000fca00078e00ff */
[----:B------:R-:W-:Y:S02]  /*166bf0*/  DFMA R200, R30, R200, R202 ;  /* 0x000000c81ec8722b */ /* 0x000fe400000000ca */
[----:B------:R-:W-:-:S08]  /*166c00*/  DFMA R34, R34, -UR6, R30 ;  /* 0x8000000622227c2b */ /* 0x000fd0000800001e */
[----:B------:R-:W-:-:S08]  /*166c10*/  DFMA R198, -R198, -25, R34 ;  /* 0xc0390000c6c6782b */ /* 0x000fd00000000122 */
[----:B------:R-:W-:Y:S01]  /*166c20*/  DADD R198, -R30, R198 ;  /* 0x000000001ec67229 */ /* 0x000fe200000001c6 */
[----:B------:R-:W-:Y:S02]  /*166c30*/  IMAD.MOV.U32 R30, RZ, RZ, 0x3b39803f ;  /* 0x3b39803fff1e7424 */ /* 0x000fe400078e00ff */
[----:B------:R-:W-:-:S05]  /*166c40*/  IMAD.MOV.U32 R31, RZ, RZ, 0x3c7abc9e ;  /* 0x3c7abc9eff1f7424 */ /* 0x000fca00078e00ff */
[----:B------:R-:W-:-:S08]  /*166c50*/  DADD R198, R200, -R198 ;  /* 0x00000000c8c67229 */ /* 0x000fd000000008c6 */
[----:B------:R-:W-:-:S08]  /*166c60*/  DFMA R198, R30, -UR6, R198 ;  /* 0x800000061ec67c2b */ /* 0x000fd000080000c6 */
[----:B------:R-:W-:Y:S01]  /*166c70*/  DADD R34, R34, R198 ;  /* 0x0000000022227229 */ /* 0x000fe200000000c6 */
[----:B------:R-:W-:Y:S10]  /*166c80*/  BRA `(.L_x_6930) ;  /* 0x0000000000dc7947 */ /* 0x000ff40003800000 */
.L_x_6925:
        /* <DEDUP_REMOVED lines=54> */
[----:B------:R-:W-:-:S11]  /*166ff0*/  DADD R34, R34, R198 ;  /* 0x0000000022227229 */ /* 0x000fd600000000c6 */
.L_x_6930:
[----:B------:R-:W-:Y:S05]  /*167000*/  BSYNC.RECONVERGENT B0 ;  /* 0x0000000000007941 */ /* 0x000fea0003800200 */
.L_x_6924:
[----:B------:R-:W-:Y:S01]  /*167010*/  ISETP.NE.AND P0, PT, R209, 0x3, PT ;  /* 0x00000003d100780c */ /* 0x000fe20003f05270 */
[----:B------:R-:W-:-:S12]  /*167020*/  BSSY.RECONVERGENT B3, `(.L_x_6931) ;  /* 0x00004d9000037945 */ /* 0x000fd80003800200 */
[----:B------:R-:W-:Y:S05]  /*167030*/  @!P0 BRA `(.L_x_6932) ;  /* 0x0000002400b88947 */ /* 0x000fea0003800000 */
[----:B------:R-:W-:Y:S01]  /*167040*/  R2UR UR6, R216 ;  /* 0x00000000d80672ca */ /* 0x000fe200000e0000 */
[----:B------:R-:W-:Y:S01]  /*167050*/  IMAD.SHL.U32 R0, R0, 0x4, RZ ;  /* 0x0000000400007824 */ /* 0x000fe200078e00ff */
[----:B------:R-:W-:Y:S02]  /*167060*/  R2UR UR7, R217 ;  /* 0x00000000d90772ca */ /* 0x000fe400000e0000 */
[----:B------:R-:W-:Y:S01]  /*167070*/  ISETP.NE.AND P0, PT, R12, RZ, PT ;  /* 0x000000ff0c00720c */ /* 0x000fe20003f05270 */
[----:B------:R-:W-:Y:S01]  /*167080*/  IMAD.WIDE R24, R0, 0x4, R24 ;  /* 0x0000000400187825 */ /* 0x000fe200078e0218 */
[----:B------:R-:W-:Y:S09]  /*167090*/  BSSY.RECONVERGENT B2, `(.L_x_6933) ;  /* 0x000012b000027945 */ /* 0x000ff20003800200 */
[----:B------:R0:W5:Y:S02]  /*1670a0*/  LDG.E R3, desc[UR6][R24.64+0x4] ;  /* 0x0000040618037981 */ /* 0x000164000c1e1900 */
[----:B------:R-:W-:Y:S05]  /*1670b0*/  @!P0 BRA `(.L_x_6934) ;  /* 0x0000000800548947 */ /* 0x000fea0003800000 */
[----:B------:R-:W-:Y:S01]  /*1670c0*/  ISETP.GE.AND P0, PT, R13, 0x1, PT ;  /* 0x000000010d00780c */ /* 0x000fe20003f06270 */
[----:B------:R-:W-:-:S12]  /*1670d0*/  BSSY.RECONVERGENT B1, `(.L_x_6935) ;  /* 0x0000092000017945 */ /* 0x000fd80003800200 */
        /* <DEDUP_REMOVED lines=8> */
.L_x_6959:
[----:B------:R-:W-:Y:S02]  /*167160*/  R2UR UR6, R216 ;  /* 0x00000000d80672ca */ /* 0x000fe400000e0000 */
[----:B------:R-:W-:Y:S02]  /*167170*/  R2UR UR7, R217 ;  /* 0x00000000d90772ca */ /* 0x000fe400000e0000 */
[----:B-----5:R-:W-:-:S04]  /*167180*/  IADD3 R23, PT, PT, R13, R22, -R0 ;  /* 0x000000160d177210 */ /* 0x020fc80007ffe800 */
[----:B------:R-:W-:-:S04]  /*167190*/  IADD3 R30, P0, PT, R23, R10, RZ ;  /* 0x0000000a171e7210 */ /* 0x000fc80007f1e0ff */
[----:B------:R-:W-:-:S05]  /*1671a0*/  LEA.HI.X.SX32 R31, R23, R11, 0x1, P0 ;  /* 0x0000000b171f7211 */ /* 0x000fca00000f0eff */
        /* <DEDUP_REMOVED lines=11> */
.L_x_6941:
[----:B------:R-:W-:Y:S01]  /*167260*/  IMAD.MOV.U32 R23, RZ, RZ, 0x3 ;  /* 0x00000003ff177424 */ /* 0x000fe200078e00ff */
[----:B------:R-:W-:Y:S06]  /*167270*/  BRA `(.L_x_6943) ;  /* 0x0000000000187947 */ /* 0x000fec0003800000 */
.L_x_6940:
[----:B------:R-:W-:-:S13]  /*167280*/  ISETP.NE.AND P0, PT, R198, 0x54, PT ;  /* 0x00000054c600780c */ /* 0x000fda0003f05270 */
[----:B------:R-:W-:Y:S05]  /*167290*/  @!P0 BRA `(.L_x_6943) ;  /* 0x0000000000108947 */ /* 0x000fea0003800000 */
[----:B------:R-:W-:Y:S01]  /*1672a0*/  ISETP.NE.AND P0, PT, R198, 0x47, PT ;  /* 0x00000047c600780c */ /* 0x000fe20003f05270 */
[----:B------:R-:W-:-:S12]  /*1672b0*/  IMAD.MOV.U32 R23, RZ, RZ, 0x1 ;  /* 0x00000001ff177424 */ /* 0x000fd800078e00ff */
[----:B------:R-:W-:Y:S05]  /*1672c0*/  @!P0 BRA `(.L_x_6943) ;  /* 0x0000000000048947 */ /* 0x000fea0003800000 */
.L_x_6942:
[----:B------:R-:W-:-:S07]  /*1672d0*/  IMAD.MOV.U32 R23, RZ, RZ, 0x4 ;  /* 0x00000004ff177424 */ /* 0x000fce00078e00ff */
.L_x_6943:
[----:B------:R-:W-:Y:S05]  /*1672e0*/  BSYNC.RECONVERGENT B4 ;  /* 0x0000000000047941 */ /* 0x000fea0003800200 */
.L_x_6939:
        /* <DEDUP_REMOVED lines=16> */
.L_x_6946:
[----:B------:R-:W-:Y:S01]  /*1673f0*/  IMAD.MOV.U32 R23, RZ, RZ, 0x3 ;  /* 0x00000003ff177424 */ /* 0x000fe200078e00ff */
[----:B------:R-:W-:Y:S06]  /*167400*/  BRA `(.L_x_6948) ;  /* 0x0000000000187947 */ /* 0x000fec0003800000 */
.L_x_6945:
[----:B------:R-:W-:-:S13]  /*167410*/  ISETP.NE.AND P0, PT, R200, 0x54, PT ;  /* 0x00000054c800780c */ /* 0x000fda0003f05270 */
[----:B------:R-:W-:Y:S05]  /*167420*/  @!P0 BRA `(.L_x_6948) ;  /* 0x0000000000108947 */ /* 0x000fea0003800000 */
[----:B------:R-:W-:Y:S01]  /*167430*/  ISETP.NE.AND P0, PT, R200, 0x47, PT ;  /* 0x00000047c800780c */ /* 0x000fe20003f05270 */
[----:B------:R-:W-:-:S12]  /*167440*/  IMAD.MOV.U32 R23, RZ, RZ, 0x1 ;  /* 0x00000001ff177424 */ /* 0x000fd800078e00ff */
[----:B------:R-:W-:Y:S05]  /*167450*/  @!P0 BRA `(.L_x_6948) ;  /* 0x0000000000048947 */ /* 0x000fea0003800000 */
.L_x_6947:
[----:B------:R-:W-:-:S07]  /*167460*/  IMAD.MOV.U32 R23, RZ, RZ, 0x4 ;  /* 0x00000004ff177424 */ /* 0x000fce00078e00ff */
.L_x_6948:
[----:B------:R-:W-:Y:S05]  /*167470*/  BSYNC.RECONVERGENT B4 ;  /* 0x0000000000047941 */ /* 0x000fea0003800200 */
.L_x_6944:
        /* <DEDUP_REMOVED lines=14> */
.L_x_6951:
[----:B------:R-:W-:Y:S01]  /*167560*/  IMAD.MOV.U32 R23, RZ, RZ, 0x3 ;  /* 0x00000003ff177424 */ /* 0x000fe200078e00ff */
[----:B------:R-:W-:Y:S06]  /*167570*/  BRA `(.L_x_6953) ;  /* 0x0000000000187947 */ /* 0x000fec0003800000 */
.L_x_6950:
[----:B------:R-:W-:-:S13]  /*167580*/  ISETP.NE.AND P0, PT, R200, 0x54, PT ;  /* 0x00000054c800780c */ /* 0x000fda0003f05270 */
[----:B------:R-:W-:Y:S05]  /*167590*/  @!P0 BRA `(.L_x_6953) ;  /* 0x0000000000108947 */ /* 0x000fea0003800000 */
[----:B------:R-:W-:Y:S01]  /*1675a0*/  ISETP.NE.AND P0, PT, R200, 0x47, PT ;  /* 0x00000047c800780c */ /* 0x000fe20003f05270 */
[----:B------:R-:W-:-:S12]  /*1675b0*/  IMAD.MOV.U32 R23, RZ, RZ, 0x1 ;  /* 0x00000001ff177424 */ /* 0x000fd800078e00ff */
[----:B------:R-:W-:Y:S05]  /*1675c0*/  @!P0 BRA `(.L_x_6953) ;  /* 0x0000000000048947 */ /* 0x000fea0003800000 */
.L_x_6952:
[----:B------:R-:W-:-:S07]  /*1675d0*/  IMAD.MOV.U32 R23, RZ, RZ, 0x4 ;  /* 0x00000004ff177424 */ /* 0x000fce00078e00ff */
.L_x_6953:
[----:B------:R-:W-:Y:S05]  /*1675e0*/  BSYNC.RECONVERGENT B4 ;  /* 0x0000000000047941 */ /* 0x000fea0003800200 */
.L_x_6949:
        /* <DEDUP_REMOVED lines=14> */
.L_x_6956:
[----:B------:R-:W-:Y:S01]  /*1676d0*/  IMAD.MOV.U32 R23, RZ, RZ, 0x3 ;  /* 0x00000003ff177424 */ /* 0x000fe200078e00ff */
[----:B------:R-:W-:Y:S06]  /*1676e0*/  BRA `(.L_x_6958) ;  /* 0x0000000000187947 */ /* 0x000fec0003800000 */
.L_x_6955:
[----:B------:R-:W-:-:S13]  /*1676f0*/  ISETP.NE.AND P0, PT, R30, 0x54, PT ;  /* 0x000000541e00780c */ /* 0x000fda0003f05270 */
[----:B------:R-:W-:Y:S05]  /*167700*/  @!P0 BRA `(.L_x_6958) ;  /* 0x0000000000108947 */ /* 0x000fea0003800000 */
[----:B------:R-:W-:Y:S01]  /*167710*/  ISETP.NE.AND P0, PT, R30, 0x47, PT ;  /* 0x000000471e00780c */ /* 0x000fe20003f05270 */
[----:B------:R-:W-:-:S12]  /*167720*/  IMAD.MOV.U32 R23, RZ, RZ, 0x1 ;  /* 0x00000001ff177424 */ /* 0x000fd800078e00ff */
[----:B------:R-:W-:Y:S05]  /*167730*/  @!P0 BRA `(.L_x_6958) ;  /* 0x0000000000048947 */ /* 0x000fea0003800000 */
.L_x_6957:
[----:B------:R-:W-:-:S07]  /*167740*/  IMAD.MOV.U32 R23, RZ, RZ, 0x4 ;  /* 0x00000004ff177424 */ /* 0x000fce00078e00ff */
.L_x_6958:
[----:B------:R-:W-:Y:S05]  /*167750*/  BSYNC.RECONVERGENT B4 ;  /* 0x0000000000047941 */ /* 0x000fea0003800200 */
.L_x_6954:
[----:B------:R1:W-:Y:S02]  /*167760*/  STL.U8 [R198+0x3], R23 ;  /* 0x00000317c6007387 */ /* 0x0003e40000100000 */
[C---:B-1----:R-:W-:Y:S02]  /*167770*/  VIADD R23, R0.reuse, 0x3 ;  /* 0x0000000300177836 */ /* 0x042fe40000000000 */
[----:B------:R-:W-:-:S03]  /*167780*/  VIADD R0, R0, 0x4 ;  /* 0x0000000400007836 */ /* 0x000fc60000000000 */
[----:B------:R-:W-:-:S13]  /*167790*/  ISETP.NE.AND P0, PT, R23, R199, PT ;  /* 0x000000c71700720c */ /* 0x000fda0003f05270 */
[----:B------:R-:W-:Y:S05]  /*1677a0*/  @P0 BRA `(.L_x_6959) ;  /* 0xfffffff8006c0947 */ /* 0x000fea000383ffff */
.L_x_6938:
[----:B------:R-:W-:Y:S05]  /*1677b0*/  BSYNC.RECONVERGENT B0 ;  /* 0x0000000000007941 */ /* 0x000fea0003800200 */
.L_x_6937:
[----:B------:R-:W-:-:S13]  /*1677c0*/  ISETP.NE.AND P0, PT, R12, RZ, PT ;  /* 0x000000ff0c00720c */ /* 0x000fda0003f05270 */
[----:B------:R-:W-:Y:S05]  /*1677d0*/  @!P0 BRA `(.L_x_6936) ;  /* 0x0000000000848947 */ /* 0x000fea0003800000 */
[----:B------:R-:W-:-:S07]  /*1677e0*/  IMAD.MOV.U32 R23, RZ, RZ, RZ ;  /* 0x000000ffff177224 */ /* 0x000fce00078e00ff */
.L_x_6965:
[----:B-1---5:R-:W-:Y:S02]  /*1677f0*/  IADD3 R31, PT, PT, R13, R22, -R0 ;  /* 0x000000160d1f7210 */ /* 0x022fe40007ffe800 */
[----:B------:R-:W-:Y:S02]  /*167800*/  R2UR UR6, R216 ;  /* 0x00000000d80672ca */ /* 0x000fe400000e0000 */
[----:B------:R-:W-:Y:S02]  /*167810*/  R2UR UR7, R217 ;  /* 0x00000000d90772ca */ /* 0x000fe400000e0000 */
[----:B------:R-:W-:-:S04]  /*167820*/  IADD3 R30, P0, PT, R31, R10, RZ ;  /* 0x0000000a1f1e7210 */ /* 0x000fc80007f1e0ff */
[----:B------:R-:W-:-:S07]  /*167830*/  LEA.HI.X.SX32 R31, R31, R11, 0x1, P0 ;  /* 0x0000000b1f1f7211 */ /* 0x000fce00000f0eff */
[----:B------:R1:W2:Y:S01]  /*167840*/  LDG.E.U8 R31, desc[UR6][R30.64] ;  /* 0x000000061e1f7981 */ /* 0x0002a2000c1e1100 */
[----:B------:R-:W-:Y:S01]  /*167850*/  VIADD R23, R23, 0x1 ;  /* 0x0000000117177836 */ /* 0x000fe20000000000 */
[----:B------:R-:W-:Y:S04]  /*167860*/  BSSY.RECONVERGENT B0, `(.L_x_6960) ;  /* 0x0000013000007945 */ /* 0x000fe80003800200 */
[----:B------:R-:W-:Y:S02]  /*167870*/  ISETP.NE.AND P1, PT, R23, R12, PT ;  /* 0x0000000c1700720c */ /* 0x000fe40003f25270 */
        /* <DEDUP_REMOVED lines=9> */
.L_x_6962:
[----:B------:R-:W-:Y:S01]  /*167910*/  IMAD.MOV.U32 R30, RZ, RZ, 0x3 ;  /* 0x00000003ff1e7424 */ /* 0x000fe200078e00ff */
[----:B------:R-:W-:Y:S06]  /*167920*/  BRA `(.L_x_6964) ;  /* 0x0000000000187947 */ /* 0x000fec0003800000 */
.L_x_6961:
[----:B------:R-:W-:-:S13]  /*167930*/  ISETP.NE.AND P0, PT, R31, 0x54, PT ;  /* 0x000000541f00780c */ /* 0x000fda0003f05270 */
[----:B------:R-:W-:Y:S05]  /*167940*/  @!P0 BRA `(.L_x_6964) ;  /* 0x0000000000108947 */ /* 0x000fea0003800000 */
[----:B------:R-:W-:Y:S01]  /*167950*/  ISETP.NE.AND P0, PT, R31, 0x47, PT ;  /* 0x000000471f00780c */ /* 0x000fe20003f05270 */
[----:B------:R-:W-:-:S12]  /*167960*/  IMAD.MOV.U32 R30, RZ, RZ, 0x1 ;  /* 0x00000001ff1e7424 */ /* 0x000fd800078e00ff */
[----:B------:R-:W-:Y:S05]  /*167970*/  @!P0 BRA `(.L_x_6964) ;  /* 0x0000000000048947 */ /* 0x000fea0003800000 */
.L_x_6963:
[----:B------:R-:W-:-:S07]  /*167980*/  IMAD.MOV.U32 R30, RZ, RZ, 0x4 ;  /* 0x00000004ff1e7424 */ /* 0x000fce00078e00ff */
.L_x_6964:
[----:B------:R-:W-:Y:S05]  /*167990*/  BSYNC.RECONVERGENT B0 ;  /* 0x0000000000007941 */ /* 0x000fea0003800200 */
.L_x_6960:
[----:B------:R-:W-:-:S04]  /*1679a0*/  VIADD R31, R1, 0xbc ;  /* 0x000000bc011f7836 */ /* 0x000fc80000000000 */
[----:B------:R-:W-:Y:S02]  /*1679b0*/  IMAD.IADD R31, R31, 0x1, R0 ;  /* 0x000000011f1f7824 */ /* 0x000fe400078e0200 */
[----:B------:R-:W-:-:S03]  /*1679c0*/  VIADD R0, R0, 0x1 ;  /* 0x0000000100007836 */ /* 0x000fc60000000000 */
[----:B------:R1:W-:Y:S01]  /*1679d0*/  STL.U8 [R31], R30 ;  /* 0x0000001e1f007387 */ /* 0x0003e20000100000 */
[----:B------:R-:W-:Y:S05]  /*1679e0*/  @P1 BRA `(.L_x_6965) ;  /* 0xfffffffc00801947 */ /* 0x000fea000383ffff */
.L_x_6936:
[----:B------:R-:W-:Y:S05]  /*1679f0*/  BSYNC.RECONVERGENT B1 ;  /* 0x0000000000017941 */ /* 0x000fea0003800200 */
.L_x_6935:
[----:B------:R-:W-:Y:S05]  /*167a00*/  BRA `(.L_x_6966) ;  /* 0x00000008004c7947 */ /* 0x000fea0003800000 */
.L_x_6934:
[----:B------:R-:W-:-:S13]  /*167a10*/  ISETP.GE.AND P0, PT, R13, 0x1, PT ;  /* 0x000000010d00780c */ /* 0x000fda0003f06270 */
[----:B------:R-:W-:Y:S05]  /*167a20*/  @!P0 BRA `(.L_x_6966) ;  /* 0x0000000800448947 */ /* 0x000fea0003800000 */
[C---:B------:R-:W-:Y:S01]  /*167a30*/  ISETP.GE.U32.AND P0, PT, R13.reuse, 0x4, PT ;  /* 0x000000040d00780c */ /* 0x040fe20003f06070 */
[----:B------:R-:W-:Y:S01]  /*167a40*/  BSSY.RECONVERGENT B0, `(.L_x_6967) ;  /* 0x000006c000007945 */ /* 0x000fe20003800200 */
[----:B-----5:R-:W-:Y:S01]  /*167a50*/  VIADD R30, R22, 0xffffffff ;  /* 0xffffffff161e7836 */ /* 0x020fe20000000000 */
[----:B------:R-:W-:Y:S01]  /*167a60*/  LOP3.LUT R12, R13, 0x3, RZ, 0xc0, !PT ;  /* 0x000000030d0c7812 */ /* 0x000fe200078ec0ff */
[----:B------:R-:W-:-:S09]  /*167a70*/  IMAD.MOV.U32 R0, RZ, RZ, 0x1 ;  /* 0x00000001ff007424 */ /* 0x000fd200078e00ff */
[----:B------:R-:W-:Y:S05]  /*167a80*/  @!P0 BRA `(.L_x_6968) ;  /* 0x00000004009c8947 */ /* 0x000fea0003800000 */
[----:B------:R-:W-:Y:S01]  /*167a90*/  LOP3.LUT R199, R13, 0x7ffffffc, RZ, 0xc0, !PT ;  /* 0x7ffffffc0dc77812 */ /* 0x000fe200078ec0ff */
[----:B------:R-:W-:-:S07]  /*167aa0*/  IMAD.MOV.U32 R0, RZ, RZ, 0x1 ;  /* 0x00000001ff007424 */ /* 0x000fce00078e00ff */
.L_x_6989:
[----:B------:R-:W-:Y:S01]  /*167ab0*/  IMAD.IADD R23, R30, 0x1, R0 ;  /* 0x000000011e177824 */ /* 0x000fe200078e0200 */
[----:B------:R-:W-:Y:S02]  /*167ac0*/  R2UR UR6, R216 ;  /* 0x00000000d80672ca */ /* 0x000fe400000e0000 */
[----:B------:R-:W-:Y:S02]  /*167ad0*/  R2UR UR7, R217 ;  /* 0x00000000d90772ca */ /* 0x000fe400000e0000 */
[----:B------:R-:W-:-:S04]  /*167ae0*/  IADD3 R22, P0, PT, R23, R10, RZ ;  /* 0x0000000a17167210 */ /* 0x000fc80007f1e0ff */
[----:B------:R-:W-:-:S07]  /*167af0*/  LEA.HI.X.SX32 R23, R23, R11, 0x1, P0 ;  /* 0x0000000b17177211 */ /* 0x000fce00000f0eff */
        /* <DEDUP_REMOVED lines=11> */
.L_x_6970:
[----:B------:R-:W-:Y:S01]  /*167bb0*/  ISETP.NE.AND P0, PT, R198, 0x47, PT ;  /* 0x00000047c600780c */ /* 0x000fe20003f05270 */
[----:B------:R-:W-:-:S12]  /*167bc0*/  IMAD.MOV.U32 R31, RZ, RZ, 0x2 ;  /* 0x00000002ff1f7424 */ /* 0x000fd800078e00ff */
[----:B------:R-:W-:Y:S05]  /*167bd0*/  @!P0 BRA `(.L_x_6971) ;  /* 0x0000000000148947 */ /* 0x000fea0003800000 */
[----:B------:R-:W-:-:S13]  /*167be0*/  ISETP.NE.AND P0, PT, R198, 0x54, PT ;  /* 0x00000054c600780c */ /* 0x000fda0003f05270 */
[----:B------:R-:W-:Y:S05]  /*167bf0*/  @!P0 BRA `(.L_x_6973) ;  /* 0x0000000000088947 */ /* 0x000fea0003800000 */
.L_x_6972:
[----:B------:R-:W-:Y:S01]  /*167c00*/  IMAD.MOV.U32 R31, RZ, RZ, 0x4 ;  /* 0x00000004ff1f7424 */ /* 0x000fe200078e00ff */
[----:B------:R-:W-:Y:S06]  /*167c10*/  BRA `(.L_x_6971) ;  /* 0x0000000000047947 */ /* 0x000fec0003800000 */
.L_x_6973:
[----:B------:R-:W-:-:S07]  /*167c20*/  IMAD.MOV.U32 R31, RZ, RZ, 0x3 ;  /* 0x00000003ff1f7424 */ /* 0x000fce00078e00ff */
.L_x_6971:
[----:B------:R-:W-:Y:S05]  /*167c30*/  BSYNC.RECONVERGENT B1 ;  /* 0x0000000000017941 */ /* 0x000fea0003800200 */
.L_x_6969:
        /* <DEDUP_REMOVED lines=16> */
.L_x_6975:
[----:B------:R-:W-:-:S13]  /*167d40*/  ISETP.NE.AND P0, PT, R200, 0x47, PT ;  /* 0x00000047c800780c */ /* 0x000fda0003f05270 */
[----:B------:R-:W-:Y:S05]  /*167d50*/  @!P0 BRA `(.L_x_6978) ;  /* 0x0000000000148947 */ /* 0x000fea0003800000 */
[----:B------:R-:W-:Y:S01]  /*167d60*/  ISETP.NE.AND P0, PT, R200, 0x54, PT ;  /* 0x00000054c800780c */ /* 0x000fe20003f05270 */
[----:B------:R-:W-:-:S12]  /*167d70*/  IMAD.MOV.U32 R31, RZ, RZ, 0x3 ;  /* 0x00000003ff1f7424 */ /* 0x000fd800078e00ff */
[----:B------:R-:W-:Y:S05]  /*167d80*/  @!P0 BRA `(.L_x_6976) ;  /* 0x00000000000c8947 */ /* 0x000fea0003800000 */
.L_x_6977:
[----:B------:R-:W-:Y:S01]  /*167d90*/  IMAD.MOV.U32 R31, RZ, RZ, 0x4 ;  /* 0x00000004ff1f7424 */ /* 0x000fe200078e00ff */
[----:B------:R-:W-:Y:S06]  /*167da0*/  BRA `(.L_x_6976) ;  /* 0x0000000000047947 */ /* 0x000fec0003800000 */
.L_x_6978:
[----:B------:R-:W-:-:S07]  /*167db0*/  IMAD.MOV.U32 R31, RZ, RZ, 0x2 ;  /* 0x00000002ff1f7424 */ /* 0x000fce00078e00ff */
.L_x_6976:
[----:B------:R-:W-:Y:S05]  /*167dc0*/  BSYNC.RECONVERGENT B1 ;  /* 0x0000000000017941 */ /* 0x000fea0003800200 */
.L_x_6974:
        /* <DEDUP_REMOVED lines=14> */
.L_x_6980:
[----:B------:R-:W-:-:S13]  /*167eb0*/  ISETP.NE.AND P0, PT, R200, 0x47, PT ;  /* 0x00000047c800780c */ /* 0x000fda0003f05270 */
[----:B------:R-:W-:Y:S05]  /*167ec0*/  @!P0 BRA `(.L_x_6983) ;  /* 0x0000000000148947 */ /* 0x000fea0003800000 */
[----:B------:R-:W-:Y:S01]  /*167ed0*/  ISETP.NE.AND P0, PT, R200, 0x54, PT ;  /* 0x00000054c800780c */ /* 0x000fe20003f05270 */
[----:B------:R-:W-:-:S12]  /*167ee0*/  IMAD.MOV.U32 R31, RZ, RZ, 0x3 ;  /* 0x00000003ff1f7424 */ /* 0x000fd800078e00ff */
[----:B------:R-:W-:Y:S05]  /*167ef0*/  @!P0 BRA `(.L_x_6981) ;  /* 0x00000000000c8947 */ /* 0x000fea0003800000 */
.L_x_6982:
[----:B------:R-:W-:Y:S01]  /*167f00*/  IMAD.MOV.U32 R31, RZ, RZ, 0x4 ;  /* 0x00000004ff1f7424 */ /* 0x000fe200078e00ff */
[----:B------:R-:W-:Y:S06]  /*167f10*/  BRA `(.L_x_6981) ;  /* 0x0000000000047947 */ /* 0x000fec0003800000 */
.L_x_6983:
[----:B------:R-:W-:-:S07]  /*167f20*/  IMAD.MOV.U32 R31, RZ, RZ, 0x2 ;  /* 0x00000002ff1f7424 */ /* 0x000fce00078e00ff */
.L_x_6981:
[----:B------:R-:W-:Y:S05]  /*167f30*/  BSYNC.RECONVERGENT B1 ;  /* 0x0000000000017941 */ /* 0x000fea0003800200 */
.L_x_6979:
        /* <DEDUP_REMOVED lines=14> */
.L_x_6985:
[----:B------:R-:W-:-:S13]  /*168020*/  ISETP.NE.AND P0, PT, R22, 0x47, PT ;  /* 0x000000471600780c */ /* 0x000fda0003f05270 */
[----:B------:R-:W-:Y:S05]  /*168030*/  @!P0 BRA `(.L_x_6988) ;  /* 0x0000000000148947 */ /* 0x000fea0003800000 */
[----:B------:R-:W-:Y:S01]  /*168040*/  ISETP.NE.AND P0, PT, R22, 0x54, PT ;  /* 0x000000541600780c */ /* 0x000fe20003f05270 */
[----:B------:R-:W-:-:S12]  /*168050*/  IMAD.MOV.U32 R23, RZ, RZ, 0x3 ;  /* 0x00000003ff177424 */ /* 0x000fd800078e00ff */
[----:B------:R-:W-:Y:S05]  /*168060*/  @!P0 BRA `(.L_x_6986) ;  /* 0x00000000000c8947 */ /* 0x000fea0003800000 */
.L_x_6987:
[----:B------:R-:W-:Y:S01]  /*168070*/  IMAD.MOV.U32 R23, RZ, RZ, 0x4 ;  /* 0x00000004ff177424 */ /* 0x000fe200078e00ff */
[----:B------:R-:W-:Y:S06]  /*168080*/  BRA `(.L_x_6986) ;  /* 0x0000000000047947 */ /* 0x000fec0003800000 */
.L_x_6988:
[----:B------:R-:W-:-:S07]  /*168090*/  IMAD.MOV.U32 R23, RZ, RZ, 0x2 ;  /* 0x00000002ff177424 */ /* 0x000fce00078e00ff */
.L_x_6986:
[----:B------:R-:W-:Y:S05]  /*1680a0*/  BSYNC.RECONVERGENT B1 ;  /* 0x0000000000017941 */ /* 0x000fea0003800200 */
.L_x_6984:
[----:B------:R1:W-:Y:S01]  /*1680b0*/  STL.U8 [R198+0x3], R23 ;  /* 0x00000317c6007387 */ /* 0x0003e20000100000 */
[C---:B------:R-:W-:Y:S02]  /*1680c0*/  VIADD R22, R0.reuse, 0x3 ;  /* 0x0000000300167836 */ /* 0x040fe40000000000 */
[----:B------:R-:W-:-:S03]  /*1680d0*/  VIADD R0, R0, 0x4 ;  /* 0x0000000400007836 */ /* 0x000fc60000000000 */
[----:B------:R-:W-:-:S13]  /*1680e0*/  ISETP.NE.AND P0, PT, R22, R199, PT ;  /* 0x000000c71600720c */ /* 0x000fda0003f05270 */
[----:B-1----:R-:W-:Y:S05]  /*1680f0*/  @P0 BRA `(.L_x_6989) ;  /* 0xfffffff8006c0947 */ /* 0x002fea000383ffff */
.L_x_6968:
[----:B------:R-:W-:Y:S05]  /*168100*/  BSYNC.RECONVERGENT B0 ;  /* 0x0000000000007941 */ /* 0x000fea0003800200 */
.L_x_6967:
[----:B------:R-:W-:-:S13]  /*168110*/  ISETP.NE.AND P0, PT, R12, RZ, PT ;  /* 0x000000ff0c00720c */ /* 0x000fda0003f05270 */
[----:B------:R-:W-:Y:S05]  /*168120*/  @!P0 BRA `(.L_x_6966) ;  /* 0x0000000000848947 */ /* 0x000fea0003800000 */
[----:B------:R-:W-:-:S07]  /*168130*/  IMAD.MOV.U32 R31, RZ, RZ, RZ ;  /* 0x000000ffff1f7224 */ /* 0x000fce00078e00ff */
.L_x_6995:
[----:B--2---:R-:W-:Y:S01]  /*168140*/  IMAD.IADD R23, R30, 0x1, R0 ;  /* 0x000000011e177824 */ /* 0x004fe200078e0200 */
[----:B------:R-:W-:Y:S02]  /*168150*/  R2UR UR6, R216 ;  /* 0x00000000d80672ca */ /* 0x000fe400000e0000 */
[----:B------:R-:W-:Y:S02]  /*168160*/  R2UR UR7, R217 ;  /* 0x00000000d90772ca */ /* 0x000fe400000e0000 */
[----:B------:R-:W-:-:S04]  /*168170*/  IADD3 R22, P0, PT, R23, R10, RZ ;  /* 0x0000000a17167210 */ /* 0x000fc80007f1e0ff */
[----:B------:R-:W-:-:S07]  /*168180*/  LEA.HI.X.SX32 R23, R23, R11, 0x1, P0 ;  /* 0x0000000b17177211 */ /* 0x000fce00000f0eff */
[----:B------:R-:W2:Y:S01]  /*168190*/  LDG.E.U8 R23, desc[UR6][R22.64] ;  /* 0x0000000616177981 */ /* 0x000ea2000c1e1100 */
[----:B------:R-:W-:Y:S01]  /*1681a0*/  VIADD R31, R31, 0x1 ;  /* 0x000000011f1f7836 */ /* 0x000fe20000000000 */
[----:B------:R-:W-:Y:S04]  /*1681b0*/  BSSY.RECONVERGENT B0, `(.L_x_6990) ;  /* 0x0000013000007945 */ /* 0x000fe80003800200 */
[----:B------:R-:W-:Y:S02]  /*1681c0*/  ISETP.NE.AND P1, PT, R31, R12, PT ;  /* 0x0000000c1f00720c */ /* 0x000fe40003f25270 */
        /* <DEDUP_REMOVED lines=9> */
.L_x_6991:
[----:B------:R-:W-:-:S13]  /*168260*/  ISETP.NE.AND P0, PT, R23, 0x47, PT ;  /* 0x000000471700780c */ /* 0x000fda0003f05270 */
[----:B------:R-:W-:Y:S05]  /*168270*/  @!P0 BRA `(.L_x_6994) ;  /* 0x0000000000148947 */ /* 0x000fea0003800000 */
[----:B------:R-:W-:Y:S01]  /*168280*/  ISETP.NE.AND P0, PT, R23, 0x54, PT ;  /* 0x000000541700780c */ /* 0x000fe20003f05270 */
[----:B------:R-:W-:-:S12]  /*168290*/  IMAD.MOV.U32 R22, RZ, RZ, 0x3 ;  /* 0x00000003ff167424 */ /* 0x000fd800078e00ff */
[----:B------:R-:W-:Y:S05]  /*1682a0*/  @!P0 BRA `(.L_x_6992) ;  /* 0x00000000000c8947 */ /* 0x000fea0003800000 */
.L_x_6993:
[----:B------:R-:W-:Y:S01]  /*1682b0*/  IMAD.MOV.U32 R22, RZ, RZ, 0x4 ;  /* 0x00000004ff167424 */ /* 0x000fe200078e00ff */
[----:B------:R-:W-:Y:S06]  /*1682c0*/  BRA `(.L_x_6992) ;  /* 0x0000000000047947 */ /* 0x000fec0003800000 */
.L_x_6994:
[----:B------:R-:W-:-:S07]  /*1682d0*/  IMAD.MOV.U32 R22, RZ, RZ, 0x2 ;  /* 0x00000002ff167424 */ /* 0x000fce00078e00ff */
.L_x_6992:
[----:B------:R-:W-:Y:S05]  /*1682e0*/  BSYNC.RECONVERGENT B0 ;  /* 0x0000000000007941 */ /* 0x000fea0003800200 */
.L_x_6990:
[----:B------:R-:W-:-:S04]  /*1682f0*/  VIADD R23, R1, 0xbc ;  /* 0x000000bc01177836 */ /* 0x000fc80000000000 */
[----:B------:R-:W-:Y:S02]  /*168300*/  IMAD.IADD R23, R23, 0x1, R0 ;  /* 0x0000000117177824 */ /* 0x000fe400078e0200 */
[----:B------:R-:W-:-:S03]  /*168310*/  VIADD R0, R0, 0x1 ;  /* 0x0000000100007836 */ /* 0x000fc60000000000 */
[----:B------:R2:W-:Y:S01]  /*168320*/  STL.U8 [R23], R22 ;  /* 0x0000001617007387 */ /* 0x0005e20000100000 */
[----:B------:R-:W-:Y:S05]  /*168330*/  @P1 BRA `(.L_x_6995) ;  /* 0xfffffffc00801947 */ /* 0x000fea000383ffff */
.L_x_6966:
[----:B------:R-:W-:Y:S05]  /*168340*/  BSYNC.RECONVERGENT B2 ;  /* 0x0000000000027941 */ /* 0x000fea0003800200 */
.L_x_6933:
[----:B------:R-:W-:-:S13]  /*168350*/  ISETP.NE.AND P0, PT, R9, RZ, PT ;  /* 0x000000ff0900720c */ /* 0x000fda0003f05270 */
[----:B------:R-:W-:Y:S05]  /*168360*/  @!P0 BRA `(.L_x_6996) ;  /* 0x0000000800788947 */ /* 0x000fea0003800000 */
[----:B-----5:R-:W-:Y:S01]  /*168370*/  ISETP.GE.AND P0, PT, R3, 0x1, PT ;  /* 0x000000010300780c */ /* 0x020fe20003f06270 */
[----:B------:R-:W-:-:S12]  /*168380*/  IMAD.MOV.U32 R0, RZ, RZ, R13 ;  /* 0x000000ffff007224 */ /* 0x000fd800078e000d */
[----:B------:R-:W-:Y:S05]  /*168390*/  @!P0 BRA `(.L_x_6997) ;  /* 0x0000003800848947 */ /* 0x000fea0003800000 */
[----:B------:R-:W-:Y:S02]  /*1683a0*/  R2UR UR6, R216 ;  /* 0x00000000d80672ca */ /* 0x000fe400000e0000 */
[----:B------:R-:W-:-:S13]  /*1683b0*/  R2UR UR7, R217 ;  /* 0x00000000d90772ca */ /* 0x000fda00000e0000 */
[----:B------:R0:W3:Y:S01]  /*1683c0*/  LDG.E R9, desc[UR6][R24.64] ;  /* 0x0000000618097981 */ /* 0x0000e2000c1e1900 */
[C---:B------:R-:W-:Y:S01]  /*1683d0*/  ISETP.GE.U32.AND P0, PT, R3.reuse, 0x4, PT ;  /* 0x000000040300780c */ /* 0x040fe20003f06070 */
[----:B------:R-:W-:Y:S01]  /*1683e0*/  BSSY.RECONVERGENT B0, `(.L_x_6998) ;  /* 0x000006c000007945 */ /* 0x000fe20003800200 */
[----:B------:R-:W-:Y:S01]  /*1683f0*/  IMAD.MOV.U32 R12, RZ, RZ, 0x1 ;  /* 0x00000001ff0c7424 */ /* 0x000fe200078e00ff */
[----:B0-----:R-:W-:Y:S01]  /*168400*/  LOP3.LUT R24, R3, 0x3, RZ, 0xc0, !PT ;  /* 0x0000000303187812 */ /* 0x001fe200078ec0ff */
[----:B---3--:R-:W-:-:S09]  /*168410*/  VIADD R9, R9, 0xffffffff ;  /* 0xffffffff09097836 */ /* 0x008fd20000000000 */
[----:B------:R-:W-:Y:S05]  /*168420*/  @!P0 BRA `(.L_x_6999) ;  /* 0x00000004009c8947 */ /* 0x000fea0003800000 */
[----:B------:R-:W-:Y:S01]  /*168430*/  LOP3.LUT R25, R3, 0x7ffffffc, RZ, 0xc0, !PT ;  /* 0x7ffffffc03197812 */ /* 0x000fe200078ec0ff */
[----:B------:R-:W-:-:S07]  /*168440*/  IMAD.MOV.U32 R12, RZ, RZ, 0x1 ;  /* 0x00000001ff0c7424 */ /* 0x000fce00078e00ff */
.L_x_7020:
[----:B------:R-:W-:Y:S01]  /*168450*/  IMAD.IADD R0, R9, 0x1, R12 ;  /* 0x0000000109007824 */ /* 0x000fe200078e020c */
[----:B------:R-:W-:Y:S02]  /*168460*/  R2UR UR6, R216 ;  /* 0x00000000d80672ca */ /* 0x000fe400000e0000 */
[----:B------:R-:W-:Y:S02]  /*168470*/  R2UR UR7, R217 ;  /* 0x00000000d90772ca */ /* 0x000fe400000e0000 */
[----:B--2---:R-:W-:-:S04]  /*168480*/  IADD3 R22, P0, PT, R0, R10, RZ ;  /* 0x0000000a00167210 */ /* 0x004fc80007f1e0ff */
[----:B------:R-:W-:-:S07]  /*168490*/  LEA.HI.X.SX32 R23, R0, R11, 0x1, P0 ;  /* 0x0000000b00177211 */ /* 0x000fce00000f0eff */
        /* <DEDUP_REMOVED lines=11> */
.L_x_7002:
[----:B------:R-:W-:Y:S01]  /*168550*/  IMAD.MOV.U32 R30, RZ, RZ, 0x3 ;  /* 0x00000003ff1e7424 */ /* 0x000fe200078e00ff */
[----:B------:R-:W-:Y:S06]  /*168560*/  BRA `(.L_x_7004) ;  /* 0x0000000000187947 */ /* 0x000fec0003800000 */
.L_x_7001:
[----:B------:R-:W-:-:S13]  /*168570*/  ISETP.NE.AND P0, PT, R0, 0x54, PT ;  /* 0x000000540000780c */ /* 0x000fda0003f05270 */
[----:B------:R-:W-:Y:S05]  /*168580*/  @!P0 BRA `(.L_x_7004) ;  /* 0x0000000000108947 */ /* 0x000fea0003800000 */
[----:B------:R-:W-:Y:S01]  /*168590*/  ISETP.NE.AND P0, PT, R0, 0x47, PT ;  /* 0x000000470000780c */ /* 0x000fe20003f05270 */
[----:B------:R-:W-:-:S12]  /*1685a0*/  IMAD.MOV.U32 R30, RZ, RZ, 0x1 ;  /* 0x00000001ff1e7424 */ /* 0x000fd800078e00ff */
[----:B------:R-:W-:Y:S05]  /*1685b0*/  @!P0 BRA `(.L_x_7004) ;  /* 0x0000000000048947 */ /* 0x000fea0003800000 */
.L_x_7003:
[----:B------:R-:W-:-:S07]  /*1685c0*/  IMAD.MOV.U32 R30, RZ, RZ, 0x4 ;  /* 0x00000004ff1e7424 */ /* 0x000fce00078e00ff */
.L_x_7004:
[----:B------:R-:W-:Y:S05]  /*1685d0*/  BSYNC.RECONVERGENT B1 ;  /* 0x0000000000017941 */ /* 0x000fea0003800200 */
.L_x_7000:
[----:B------:R-:W-:Y:S01]  /*1685e0*/  R2UR UR6, R216 ;  /* 0x00000000d80672ca */ /* 0x000fe200000e0000 */
[----:B------:R-:W-:Y:S01]  /*1685f0*/  VIADD R0, R1, 0xbc ;  /* 0x000000bc01007836 */ /* 0x000fe20000000000 */
[----:B------:R-:W-:-:S13]  /*168600*/  R2UR UR7, R217 ;  /* 0x00000000d90772ca */ /* 0x000fda00000e0000 */
[----:B------:R-:W2:Y:S01]  /*168610*/  LDG.E.U8 R31, desc[UR6][R22.64+0x1] ;  /* 0x00000106161f7981 */ /* 0x000ea2000c1e1100 */
[----:B------:R-:W-:Y:S01]  /*168620*/  IMAD.IADD R0, R0, 0x1, R12 ;  /* 0x0000000100007824 */ /* 0x000fe200078e020c */
[----:B------:R-:W-:Y:S04]  /*168630*/  BSSY.RECONVERGENT B1, `(.L_x_7005) ;  /* 0x0000013000017945 */ /* 0x000fe80003800200 */
        /* <DEDUP_REMOVED lines=10> */
.L_x_7007:
[----:B------:R-:W-:Y:S01]  /*1686e0*/  IMAD.MOV.U32 R30, RZ, RZ, 0x3 ;  /* 0x00000003ff1e7424 */ /* 0x000fe200078e00ff */
[----:B------:R-:W-:Y:S06]  /*1686f0*/  BRA `(.L_x_7009) ;  /* 0x0000000000187947 */ /* 0x000fec0003800000 */
.L_x_7006:
[----:B------:R-:W-:-:S13]  /*168700*/  ISETP.NE.AND P0, PT, R31, 0x54, PT ;  /* 0x000000541f00780c */ /* 0x000fda0003f05270 */
[----:B------:R-:W-:Y:S05]  /*168710*/  @!P0 BRA `(.L_x_7009) ;  /* 0x0000000000108947 */ /* 0x000fea0003800000 */
[----:B------:R-:W-:Y:S01]  /*168720*/  ISETP.NE.AND P0, PT, R31, 0x47, PT ;  /* 0x000000471f00780c */ /* 0x000fe20003f05270 */
[----:B------:R-:W-:-:S12]  /*168730*/  IMAD.MOV.U32 R30, RZ, RZ, 0x1 ;  /* 0x00000001ff1e7424 */ /* 0x000fd800078e00ff */
[----:B------:R-:W-:Y:S05]  /*168740*/  @!P0 BRA `(.L_x_7009) ;  /* 0x0000000000048947 */ /* 0x000fea0003800000 */
.L_x_7008:
[----:B------:R-:W-:-:S07]  /*168750*/  IMAD.MOV.U32 R30, RZ, RZ, 0x4 ;  /* 0x00000004ff1e7424 */ /* 0x000fce00078e00ff */
.L_x_7009:
[----:B------:R-:W-:Y:S05]  /*168760*/  BSYNC.RECONVERGENT B1 ;  /* 0x0000000000017941 */ /* 0x000fea0003800200 */
.L_x_7005:
        /* <DEDUP_REMOVED lines=14> */
.L_x_7012:
[----:B------:R-:W-:Y:S01]  /*168850*/  IMAD.MOV.U32 R30, RZ, RZ, 0x3 ;  /* 0x00000003ff1e7424 */ /* 0x000fe200078e00ff */
[----:B------:R-:W-:Y:S06]  /*168860*/  BRA `(.L_x_7014) ;  /* 0x0000000000187947 */ /* 0x000fec0003800000 */
.L_x_7011:
[----:B------:R-:W-:-:S13]  /*168870*/  ISETP.NE.AND P0, PT, R31, 0x54, PT ;  /* 0x000000541f00780c */ /* 0x000fda0003f05270 */
[----:B------:R-:W-:Y:S05]  /*168880*/  @!P0 BRA `(.L_x_7014) ;  /* 0x0000000000108947 */ /* 0x000fea0003800000 */
[----:B------:R-:W-:Y:S01]  /*168890*/  ISETP.NE.AND P0, PT, R31, 0x47, PT ;  /* 0x000000471f00780c */ /* 0x000fe20003f05270 */
[----:B------:R-:W-:-:S12]  /*1688a0*/  IMAD.MOV.U32 R30, RZ, RZ, 0x1 ;  /* 0x00000001ff1e7424 */ /* 0x000fd800078e00ff */
[----:B------:R-:W-:Y:S05]  /*1688b0*/  @!P0 BRA `(.L_x_7014) ;  /* 0x0000000000048947 */ /* 0x000fea0003800000 */
.L_x_7013:
[----:B------:R-:W-:-:S07]  /*1688c0*/  IMAD.MOV.U32 R30, RZ, RZ, 0x4 ;  /* 0x00000004ff1e7424 */ /* 0x000fce00078e00ff */
.L_x_7014:
[----:B------:R-:W-:Y:S05]  /*1688d0*/  BSYNC.RECONVERGENT B1 ;  /* 0x0000000000017941 */ /* 0x000fea0003800200 */
.L_x_7010:
        /* <DEDUP_REMOVED lines=14> */
.L_x_7017:
[----:B------:R-:W-:Y:S01]  /*1689c0*/  IMAD.MOV.U32 R23, RZ, RZ, 0x3 ;  /* 0x00000003ff177424 */ /* 0x000fe200078e00ff */
[----:B------:R-:W-:Y:S06]  /*1689d0*/  BRA `(.L_x_7019) ;  /* 0x0000000000187947 */ /* 0x000fec0003800000 */
.L_x_7016:
[----:B------:R-:W-:-:S13]  /*1689e0*/  ISETP.NE.AND P0, PT, R22, 0x54, PT ;  /* 0x000000541600780c */ /* 0x000fda0003f05270 */
[----:B------:R-:W-:Y:S05]  /*1689f0*/  @!P0 BRA `(.L_x_7019) ;  /* 0x0000000000108947 */ /* 0x000fea0003800000 */
[----:B------:R-:W-:Y:S01]  /*168a00*/  ISETP.NE.AND P0, PT, R22, 0x47, PT ;  /* 0x000000471600780c */ /* 0x000fe20003f05270 */
[----:B------:R-:W-:-:S12]  /*168a10*/  IMAD.MOV.U32 R23, RZ, RZ, 0x1 ;  /* 0x00000001ff177424 */ /* 0x000fd800078e00ff */
[----:B------:R-:W-:Y:S05]  /*168a20*/  @!P0 BRA `(.L_x_7019) ;  /* 0x0000000000048947 */ /* 0x000fea0003800000 */
.L_x_7018:
[----:B------:R-:W-:-:S07]  /*168a30*/  IMAD.MOV.U32 R23, RZ, RZ, 0x4 ;  /* 0x00000004ff177424 */ /* 0x000fce00078e00ff */
.L_x_7019:
[----:B------:R-:W-:Y:S05]  /*168a40*/  BSYNC.RECONVERGENT B1 ;  /* 0x0000000000017941 */ /* 0x000fea0003800200 */
.L_x_7015:
[----:B------:R0:W-:Y:S02]  /*168a50*/  STL.U8 [R0+0x1e], R23 ;  /* 0x00001e1700007387 */ /* 0x0001e40000100000 */
[C---:B0-----:R-:W-:Y:S02]  /*168a60*/  VIADD R0, R12.reuse, 0x3 ;  /* 0x000000030c007836 */ /* 0x041fe40000000000 */
[----:B------:R-:W-:-:S03]  /*168a70*/  VIADD R12, R12, 0x4 ;  /* 0x000000040c0c7836 */ /* 0x000fc60000000000 */
[----:B------:R-:W-:-:S13]  /*168a80*/  ISETP.NE.AND P0, PT, R0, R25, PT ;  /* 0x000000190000720c */ /* 0x000fda0003f05270 */
[----:B------:R-:W-:Y:S05]  /*168a90*/  @P0 BRA `(.L_x_7020) ;  /* 0xfffffff8006c0947 */ /* 0x000fea000383ffff */
.L_x_6999:
[----:B------:R-:W-:Y:S05]  /*168aa0*/  BSYNC.RECONVERGENT B0 ;  /* 0x0000000000007941 */ /* 0x000fea0003800200 */
.L_x_6998:
[----:B------:R-:W-:Y:S01]  /*168ab0*/  ISETP.NE.AND P0, PT, R24, RZ, PT ;  /* 0x000000ff1800720c */ /* 0x000fe20003f05270 */
[----:B------:R-:W-:-:S12]  /*168ac0*/  IMAD.MOV.U32 R0, RZ, RZ, R13 ;  /* 0x000000ffff007224 */ /* 0x000fd800078e000d */
[----:B------:R-:W-:Y:S05]  /*168ad0*/  @!P0 BRA `(.L_x_6997) ;  /* 0x0000003000b48947 */ /* 0x000fea0003800000 */
[----:B------:R-:W-:Y:S01]  /*168ae0*/  BSSY.RECONVERGENT B0, `(.L_x_7021) ;  /* 0x0000025000007945 */ /* 0x000fe20003800200 */
[----:B------:R-:W-:-:S07]  /*168af0*/  IMAD.MOV.U32 R0, RZ, RZ, RZ ;  /* 0x000000ffff007224 */ /* 0x000fce00078e00ff */
.L_x_7028:
[----:B--2---:R-:W-:Y:S01]  /*168b00*/  IMAD.IADD R23, R9, 0x1, R12 ;  /* 0x0000000109177824 */ /* 0x004fe200078e020c */
[----:B------:R-:W-:Y:S02]  /*168b10*/  R2UR UR6, R216 ;  /* 0x00000000d80672ca */ /* 0x000fe400000e0000 */
[----:B------:R-:W-:Y:S02]  /*168b20*/  R2UR UR7, R217 ;  /* 0x00000000d90772ca */ /* 0x000fe400000e0000 */
[----:B------:R-:W-:-:S04]  /*168b30*/  IADD3 R22, P0, PT, R23, R10, RZ ;  /* 0x0000000a17167210 */ /* 0x000fc80007f1e0ff */
[----:B------:R-:W-:-:S07]  /*168b40*/  LEA.HI.X.SX32 R23, R23, R11, 0x1, P0 ;  /* 0x0000000b17177211 */ /* 0x000fce00000f0eff */
        /* <DEDUP_REMOVED lines=11> */
.L_x_7024:
[----:B------:R-:W-:Y:S01]  /*168c00*/  IMAD.MOV.U32 R22, RZ, RZ, 0x3 ;  /* 0x00000003ff167424 */ /* 0x000fe200078e00ff */
[----:B------:R-:W-:Y:S06]  /*168c10*/  BRA `(.L_x_7026) ;  /* 0x0000000000187947 */ /* 0x000fec0003800000 */
.L_x_7023:
[----:B------:R-:W-:-:S13]  /*168c20*/  ISETP.NE.AND P0, PT, R23, 0x54, PT ;  /* 0x000000541700780c */ /* 0x000fda0003f05270 */
[----:B------:R-:W-:Y:S05]  /*168c30*/  @!P0 BRA `(.L_x_7026) ;  /* 0x0000000000108947 */ /* 0x000fea0003800000 */
[----:B------:R-:W-:Y:S01]  /*168c40*/  ISETP.NE.AND P0, PT, R23, 0x47, PT ;  /* 0x000000471700780c */ /* 0x000fe20003f05270 */
[----:B------:R-:W-:-:S12]  /*168c50*/  IMAD.MOV.U32 R22, RZ, RZ, 0x1 ;  /* 0x00000001ff167424 */ /* 0x000fd800078e00ff */
[----:B------:R-:W-:Y:S05]  /*168c60*/  @!P0 BRA `(.L_x_7026) ;  /* 0x0000000000048947 */ /* 0x000fea0003800000 */
.L_x_7025:
[----:B------:R-:W-:-:S07]  /*168c70*/  IMAD.MOV.U32 R22, RZ, RZ, 0x4 ;  /* 0x00000004ff167424 */ /* 0x000fce00078e00ff */
.L_x_7026:
[----:B------:R-:W-:Y:S05]  /*168c80*/  BSYNC.RECONVERGENT B1 ;  /* 0x0000000000017941 */ /* 0x000fea0003800200 */
.L_x_7022:
[----:B------:R-:W-:-:S04]  /*168c90*/  VIADD R23, R1, 0xbc ;  /* 0x000000bc01177836 */ /* 0x000fc80000000000 */
[----:B------:R-:W-:-:S05]  /*168ca0*/  IMAD.IADD R23, R23, 0x1, R12 ;  /* 0x0000000117177824 */ /* 0x000fca00078e020c */
[----:B------:R0:W-:Y:S02]  /*168cb0*/  STL.U8 [R23+0x1b], R22 ;  /* 0x00001b1617007387 */ /* 0x0001e40000100000 */
[----:B0-----:R-:W-:Y:S02]  /*168cc0*/  VIADD R22, R0, 0x1 ;  /* 0x0000000100167836 */ /* 0x001fe40000000000 */
[----:B------:R-:W-:-:S03]  /*168cd0*/  IMAD.MOV.U32 R0, RZ, RZ, R13 ;  /* 0x000000ffff007224 */ /* 0x000fc600078e000d */
[----:B------:R-:W-:-:S13]  /*168ce0*/  ISETP.NE.AND P0, PT, R22, R24, PT ;  /* 0x000000181600720c */ /* 0x000fda0003f05270 */
[----:B------:R-:W-:Y:S05]  /*168cf0*/  @!P0 BRA `(.L_x_7027) ;  /* 0x00000000000c8947 */ /* 0x000fea0003800000 */
[----:B------:R-:W-:Y:S02]  /*168d00*/  VIADD R12, R12, 0x1 ;  /* 0x000000010c0c7836 */ /* 0x000fe40000000000 */
[----:B------:R-:W-:Y:S01]  /*168d10*/  IMAD.MOV.U32 R0, RZ, RZ, R22 ;  /* 0x000000ffff007224 */ /* 0x000fe200078e0016 */
[----:B------:R-:W-:Y:S06]  /*168d20*/  BRA `(.L_x_7028) ;  /* 0xfffffffc00747947 */ /* 0x000fec000383ffff */
.L_x_7027:
[----:B------:R-:W-:Y:S05]  /*168d30*/  BSYNC.RECONVERGENT B0 ;  /* 0x0000000000007941 */ /* 0x000fea0003800200 */
.L_x_7021:
[----:B------:R-:W-:Y:S05]  /*168d40*/  BRA `(.L_x_6997) ;  /* 0x0000003000187947 */ /* 0x000fea0003800000 */
.L_x_6996:
[----:B-----5:R-:W-:Y:S01]  /*168d50*/  ISETP.GE.AND P0, PT, R3, 0x1, PT ;  /* 0x000000010300780c */ /* 0x020fe20003f06270 */
[----:B------:R-:W-:-:S12]  /*168d60*/  IMAD.MOV.U32 R0, RZ, RZ, R13 ;  /* 0x000000ffff007224 */ /* 0x000fd800078e000d */
[----:B------:R-:W-:Y:S05]  /*168d70*/  @!P0 BRA `(.L_x_6997) ;  /* 0x00000030000c8947 */ /* 0x000fea0003800000 */
[----:B------:R-:W-:Y:S02]  /*168d80*/  R2UR UR6, R216 ;  /* 0x00000000d80672ca */ /* 0x000fe400000e0000 */
[----:B------:R-:W-:Y:S02]  /*168d90*/  R2UR UR7, R217 ;  /* 0x00000000d90772ca */ /* 0x000fe400000e0000 */
[C---:B------:R-:W-:Y:S01]  /*168da0*/  ISETP.GE.U32.AND P0, PT, R3.reuse, 0x4, PT ;  /* 0x000000040300780c */ /* 0x040fe20003f06070 */
[----:B------:R-:W-:Y:S01]  /*168db0*/  BSSY.RECONVERGENT B0, `(.L_x_7029) ;  /* 0x000006c000007945 */ /* 0x000fe20003800200 */
[----:B------:R-:W-:Y:S01]  /*168dc0*/  LOP3.LUT R12, R3, 0x3, RZ, 0xc0, !PT ;  /* 0x00000003030c7812 */ /* 0x000fe200078ec0ff */
[----:B------:R-:W-:-:S08]  /*168dd0*/  IMAD.MOV.U32 R9, RZ, RZ, 0x1 ;  /* 0x00000001ff097424 */ /* 0x000fd000078e00ff */
[----:B0-----:R0:W5:Y:S02]  /*168de0*/  LDG.E R24, desc[UR6][R24.64] ;  /* 0x0000000618187981 */ /* 0x001164000c1e1900 */
[----:B------:R-:W-:Y:S05]  /*168df0*/  @!P0 BRA `(.L_x_7030) ;  /* 0x00000004009c8947 */ /* 0x000fea0003800000 */
[----:B0-----:R-:W-:Y:S01]  /*168e00*/  LOP3.LUT R25, R3, 0x7ffffffc, RZ, 0xc0, !PT ;  /* 0x7ffffffc03197812 */ /* 0x001fe200078ec0ff */
[----:B------:R-:W-:-:S07]  /*168e10*/  IMAD.MOV.U32 R9, RZ, RZ, 0x1 ;  /* 0x00000001ff097424 */ /* 0x000fce00078e00ff */
.L_x_7051:
[----:B-----5:R-:W-:Y:S02]  /*168e20*/  IADD3 R0, PT, PT, R3, R24, -R9 ;  /* 0x0000001803007210 */ /* 0x020fe40007ffe809 */
[----:B------:R-:W-:Y:S02]  /*168e30*/  R2UR UR6, R216 ;  /* 0x00000000d80672ca */ /* 0x000fe400000e0000 */
[----:B------:R-:W-:Y:S02]  /*168e40*/  R2UR UR7, R217 ;  /* 0x00000000d90772ca */ /* 0x000fe400000e0000 */
[----:B--2---:R-:W-:-:S04]  /*168e50*/  IADD3 R22, P0, PT, R0, R10, RZ ;  /* 0x0000000a00167210 */ /* 0x004fc80007f1e0ff */
[----:B------:R-:W-:-:S07]  /*168e60*/  LEA.HI.X.SX32 R23, R0, R11, 0x1, P0 ;  /* 0x0000000b00177211 */ /* 0x000fce00000f0eff */
        /* <DEDUP_REMOVED lines=11> */
.L_x_7032:
[----:B------:R-:W-:Y:S01]  /*168f20*/  ISETP.NE.AND P0, PT, R0, 0x47, PT ;  /* 0x000000470000780c */ /* 0x000fe20003f05270 */
[----:B-1----:R-:W-:-:S12]  /*168f30*/  IMAD.MOV.U32 R30, RZ, RZ, 0x2 ;  /* 0x00000002ff1e7424 */ /* 0x002fd800078e00ff */
[----:B------:R-:W-:Y:S05]  /*168f40*/  @!P0 BRA `(.L_x_7033) ;  /* 0x0000000000148947 */ /* 0x000fea0003800000 */
[----:B------:R-:W-:-:S13]  /*168f50*/  ISETP.NE.AND P0, PT, R0, 0x54, PT ;  /* 0x000000540000780c */ /* 0x000fda0003f05270 */
[----:B------:R-:W-:Y:S05]  /*168f60*/  @!P0 BRA `(.L_x_7035) ;  /* 0x0000000000088947 */ /* 0x000fea0003800000 */
.L_x_7034:
[----:B------:R-:W-:Y:S01]  /*168f70*/  IMAD.MOV.U32 R30, RZ, RZ, 0x4 ;  /* 0x00000004ff1e7424 */ /* 0x000fe200078e00ff */
[----:B------:R-:W-:Y:S06]  /*168f80*/  BRA `(.L_x_7033) ;  /* 0x0000000000047947 */ /* 0x000fec0003800000 */
.L_x_7035:
[----:B------:R-:W-:-:S07]  /*168f90*/  IMAD.MOV.U32 R30, RZ, RZ, 0x3 ;  /* 0x00000003ff1e7424 */ /* 0x000fce00078e00ff */
.L_x_7033:
[----:B------:R-:W-:Y:S05]  /*168fa0*/  BSYNC.RECONVERGENT B1 ;  /* 0x0000000000017941 */ /* 0x000fea0003800200 */
.L_x_7031:
        /* <DEDUP_REMOVED lines=16> */
.L_x_7037:
[----:B------:R-:W-:-:S13]  /*1690b0*/  ISETP.NE.AND P0, PT, R31, 0x47, PT ;  /* 0x000000471f00780c */ /* 0x000fda0003f05270 */
[----:B------:R-:W-:Y:S05]  /*1690c0*/  @!P0 BRA `(.L_x_7040) ;  /* 0x0000000000148947 */ /* 0x000fea0003800000 */
[----:B------:R-:W-:Y:S01]  /*1690d0*/  ISETP.NE.AND P0, PT, R31, 0x54, PT ;  /* 0x000000541f00780c */ /* 0x000fe20003f05270 */
[----:B------:R-:W-:-:S12]  /*1690e0*/  IMAD.MOV.U32 R30, RZ, RZ, 0x3 ;  /* 0x00000003ff1e7424 */ /* 0x000fd800078e00ff */
[----:B------:R-:W-:Y:S05]  /*1690f0*/  @!P0 BRA `(.L_x_7038) ;  /* 0x00000000000c8947 */ /* 0x000fea0003800000 */
.L_x_7039:
[----:B------:R-:W-:Y:S01]  /*169100*/  IMAD.MOV.U32 R30, RZ, RZ, 0x4 ;  /* 0x00000004ff1e7424 */ /* 0x000fe200078e00ff */
[----:B------:R-:W-:Y:S06]  /*169110*/  BRA `(.L_x_7038) ;  /* 0x0000000000047947 */ /* 0x000fec0003800000 */
.L_x_7040:
[----:B------:R-:W-:-:S07]  /*169120*/  IMAD.MOV.U32 R30, RZ, RZ, 0x2 ;  /* 0x00000002ff1e7424 */ /* 0x000fce00078e00ff */
.L_x_7038:
[----:B------:R-:W-:Y:S05]  /*169130*/  BSYNC.RECONVERGENT B1 ;  /* 0x0000000000017941 */ /* 0x000fea0003800200 */
.L_x_7036:
        /* <DEDUP_REMOVED lines=14> */
.L_x_7042:
[----:B------:R-:W-:-:S13]  /*169220*/  ISETP.NE.AND P0, PT, R31, 0x47, PT ;  /* 0x000000471f00780c */ /* 0x000fda0003f05270 */
[----:B------:R-:W-:Y:S05]  /*169230*/  @!P0 BRA `(.L_x_7045) ;  /* 0x0000000000148947 */ /* 0x000fea0003800000 */
[----:B------:R-:W-:Y:S01]  /*169240*/  ISETP.NE.AND P0, PT, R31, 0x54, PT ;  /* 0x000000541f00780c */ /* 0x000fe20003f05270 */
[----:B------:R-:W-:-:S12]  /*169250*/  IMAD.MOV.U32 R30, RZ, RZ, 0x3 ;  /* 0x00000003ff1e7424 */ /* 0x000fd800078e00ff */
[----:B------:R-:W-:Y:S05]  /*169260*/  @!P0 BRA `(.L_x_7043) ;  /* 0x00000000000c8947 */ /* 0x000fea0003800000 */
.L_x_7044:
[----:B------:R-:W-:Y:S01]  /*169270*/  IMAD.MOV.U32 R30, RZ, RZ, 0x4 ;  /* 0x00000004ff1e7424 */ /* 0x000fe200078e00ff */
[----:B------:R-:W-:Y:S06]  /*169280*/  BRA `(.L_x_7043) ;  /* 0x0000000000047947 */ /* 0x000fec0003800000 */
.L_x_7045:
[----:B------:R-:W-:-:S07]  /*169290*/  IMAD.MOV.U32 R30, RZ, RZ, 0x2 ;  /* 0x00000002ff1e7424 */ /* 0x000fce00078e00ff */
.L_x_7043:
[----:B------:R-:W-:Y:S05]  /*1692a0*/  BSYNC.RECONVERGENT B1 ;  /* 0x0000000000017941 */ /* 0x000fea0003800200 */
.L_x_7041:
        /* <DEDUP_REMOVED lines=14> */
.L_x_7047:
[----:B------:R-:W-:-:S13]  /*169390*/  ISETP.NE.AND P0, PT, R22, 0x47, PT ;  /* 0x000000471600780c */ /* 0x000fda0003f05270 */
[----:B------:R-:W-:Y:S05]  /*1693a0*/  @!P0 BRA `(.L_x_7050) ;  /* 0x0000000000148947 */ /* 0x000fea0003800000 */
[----:B------:R-:W-:Y:S01]  /*1693b0*/  ISETP.NE.AND P0, PT, R22, 0x54, PT ;  /* 0x000000541600780c */ /* 0x000fe20003f05270 */
[----:B------:R-:W-:-:S12]  /*1693c0*/  IMAD.MOV.U32 R23, RZ, RZ, 0x3 ;  /* 0x00000003ff177424 */ /* 0x000fd800078e00ff */
[----:B------:R-:W-:Y:S05]  /*1693d0*/  @!P0 BRA `(.L_x_7048) ;  /* 0x00000000000c8947 */ /* 0x000fea0003800000 */
.L_x_7049:
[----:B------:R-:W-:Y:S01]  /*1693e0*/  IMAD.MOV.U32 R23, RZ, RZ, 0x4 ;  /* 0x00000004ff177424 */ /* 0x000fe200078e00ff */
[----:B------:R-:W-:Y:S06]  /*1693f0*/  BRA `(.L_x_7048) ;  /* 0x0000000000047947 */ /* 0x000fec0003800000 */
.L_x_7050:
[----:B------:R-:W-:-:S07]  /*169400*/  IMAD.MOV.U32 R23, RZ, RZ, 0x2 ;  /* 0x00000002ff177424 */ /* 0x000fce00078e00ff */
.L_x_7048:
[----:B------:R-:W-:Y:S05]  /*169410*/  BSYNC.RECONVERGENT B1 ;  /* 0x0000000000017941 */ /* 0x000fea0003800200 */
.L_x_7046:
[----:B------:R0:W-:Y:S02]  /*169420*/  STL.U8 [R0+0x1e], R23 ;  /* 0x00001e1700007387 */ /* 0x0001e40000100000 */
[C---:B0-----:R-:W-:Y:S02]  /*169430*/  VIADD R0, R9.reuse, 0x3 ;  /* 0x0000000309007836 */ /* 0x041fe40000000000 */
[----:B------:R-:W-:-:S03]  /*169440*/  VIADD R9, R9, 0x4 ;  /* 0x0000000409097836 */ /* 0x000fc60000000000 */
[----:B------:R-:W-:-:S13]  /*169450*/  ISETP.NE.AND P0, PT, R0, R25, PT ;  /* 0x000000190000720c */ /* 0x000fda0003f05270 */
[----:B------:R-:W-:Y:S05]  /*169460*/  @P0 BRA `(.L_x_7051) ;  /* 0xfffffff8006c0947 */ /* 0x000fea000383ffff */
.L_x_7030:
[----:B------:R-:W-:Y:S05]  /*169470*/  BSYNC.RECONVERGENT B0 ;  /* 0x0000000000007941 */ /* 0x000fea0003800200 */
.L_x_7029:
[----:B------:R-:W-:Y:S01]  /*169480*/  ISETP.NE.AND P0, PT, R12, RZ, PT ;  /* 0x000000ff0c00720c */ /* 0x000fe20003f05270 */
[----:B------:R-:W-:-:S12]  /*169490*/  IMAD.MOV.U32 R0, RZ, RZ, R13 ;  /* 0x000000ffff007224 */ /* 0x000fd800078e000d */
[----:B------:R-:W-:Y:S05]  /*1694a0*/  @!P0 BRA `(.L_x_6997) ;  /* 0x0000002800408947 */ /* 0x000fea0003800000 */
[----:B------:R-:W-:Y:S01]  /*1694b0*/  BSSY.RECONVERGENT B0, `(.L_x_7052) ;  /* 0x0000025000007945 */ /* 0x000fe20003800200 */
[----:B------:R-:W-:-:S07]  /*1694c0*/  IMAD.MOV.U32 R0, RZ, RZ, RZ ;  /* 0x000000ffff007224 */ /* 0x000fce00078e00ff */
.L_x_7059:
[----:B--2--5:R-:W-:Y:S02]  /*1694d0*/  IADD3 R23, PT, PT, R3, R24, -R9 ;  /* 0x0000001803177210 */ /* 0x024fe40007ffe809 */
        /* <DEDUP_REMOVED lines=15> */
.L_x_7054:
[----:B------:R-:W-:-:S13]  /*1695d0*/  ISETP.NE.AND P0, PT, R23, 0x47, PT ;  /* 0x000000471700780c */ /* 0x000fda0003f05270 */
[----:B------:R-:W-:Y:S05]  /*1695e0*/  @!P0 BRA `(.L_x_7057) ;  /* 0x0000000000148947 */ /* 0x000fea0003800000 */
[----:B------:R-:W-:Y:S01]  /*1695f0*/  ISETP.NE.AND P0, PT, R23, 0x54, PT ;  /* 0x000000541700780c */ /* 0x000fe20003f05270 */
[----:B------:R-:W-:-:S12]  /*169600*/  IMAD.MOV.U32 R22, RZ, RZ, 0x3 ;  /* 0x00000003ff167424 */ /* 0x000fd800078e00ff */
[----:B------:R-:W-:Y:S05]  /*169610*/  @!P0 BRA `(.L_x_7055) ;  /* 0x00000000000c8947 */ /* 0x000fea0003800000 */
.L_x_7056:
[----:B------:R-:W-:Y:S01]  /*169620*/  IMAD.MOV.U32 R22, RZ, RZ, 0x4 ;  /* 0x00000004ff167424 */ /* 0x000fe200078e00ff */
[----:B------:R-:W-:Y:S06]  /*169630*/  BRA `(.L_x_7055) ;  /* 0x0000000000047947 */ /* 0x000fec0003800000 */
.L_x_7057:
[----:B------:R-:W-:-:S07]  /*169640*/  IMAD.MOV.U32 R22, RZ, RZ, 0x2 ;  /* 0x00000002ff167424 */ /* 0x000fce00078e00ff */
.L_x_7055:
[----:B------:R-:W-:Y:S05]  /*169650*/  BSYNC.RECONVERGENT B1 ;  /* 0x0000000000017941 */ /* 0x000fea0003800200 */
.L_x_7053:
[----:B------:R-:W-:-:S04]  /*169660*/  VIADD R23, R1, 0xbc ;  /* 0x000000bc01177836 */ /* 0x000fc80000000000 */
[----:B------:R-:W-:-:S05]  /*169670*/  IMAD.IADD R23, R23, 0x1, R9 ;  /* 0x0000000117177824 */ /* 0x000fca00078e0209 */
[----:B------:R2:W-:Y:S02]  /*169680*/  STL.U8 [R23+0x1b], R22 ;  /* 0x00001b1617007387 */ /* 0x0005e40000100000 */
[----:B--2---:R-:W-:Y:S02]  /*169690*/  VIADD R22, R0, 0x1 ;  /* 0x0000000100167836 */ /* 0x004fe40000000000 */
[----:B------:R-:W-:-:S03]  /*1696a0*/  IMAD.MOV.U32 R0, RZ, RZ, R13 ;  /* 0x000000ffff007224 */ /* 0x000fc600078e000d */
[----:B------:R-:W-:-:S13]  /*1696b0*/  ISETP.NE.AND P0, PT, R22, R12, PT ;  /* 0x0000000c1600720c */ /* 0x000fda0003f05270 */
[----:B------:R-:W-:Y:S05]  /*1696c0*/  @!P0 BRA `(.L_x_7058) ;  /* 0x00000000000c8947 */ /* 0x000fea0003800000 */
[----:B------:R-:W-:Y:S02]  /*1696d0*/  VIADD R9, R9, 0x1 ;  /* 0x0000000109097836 */ /* 0x000fe40000000000 */
[----:B------:R-:W-:Y:S01]  /*1696e0*/  IMAD.MOV.U32 R0, RZ, RZ, R22 ;  /* 0x000000ffff007224 */ /* 0x000fe200078e0016 */
[----:B------:R-:W-:Y:S06]  /*1696f0*/  BRA `(.L_x_7059) ;  /* 0xfffffffc00747947 */ /* 0x000fec000383ffff */
.L_x_7058:
[----:B------:R-:W-:Y:S05]  /*169700*/  BSYNC.RECONVERGENT B0 ;  /* 0x0000000000007941 */ /* 0x000fea0003800200 */
.L_x_7052:
[----:B------:R-:W-:Y:S05]  /*169710*/  BRA `(.L_x_6997) ;  /* 0x0000002400a47947 */ /* 0x000fea0003800000 */
.L_x_6932:
        /* <DEDUP_REMOVED lines=8> */
[----:B-----5:R-:W-:Y:S01]  /*1697a0*/  ISETP.GE.AND P0, PT, R0, 0x1, PT ;  /* 0x000000010000780c */ /* 0x020fe20003f06270 */
[----:B------:R-:W-:-:S12]  /*1697b0*/  BSSY.RECONVERGENT B1, `(.L_x_7062) ;  /* 0x0000095000017945 */ /* 0x000fd80003800200 */
        /* <DEDUP_REMOVED lines=11> */
.L_x_7086:
[----:B------:R-:W-:Y:S02]  /*169870*/  R2UR UR6, R216 ;  /* 0x00000000d80672ca */ /* 0x000fe400000e0000 */
[----:B------:R-:W-:Y:S02]  /*169880*/  R2UR UR7, R217 ;  /* 0x00000000d90772ca */ /* 0x000fe400000e0000 */
[----:B01---5:R-:W-:-:S04]  /*169890*/  IADD3 R25, PT, PT, R0, R23, -R3 ;  /* 0x0000001700197210 */ /* 0x023fc80007ffe803 */
        /* <DEDUP_REMOVED lines=13> */
.L_x_7068:
[----:B------:R-:W-:Y:S01]  /*169970*/  IMAD.MOV.U32 R198, RZ, RZ, 0x3 ;  /* 0x00000003ffc67424 */ /* 0x000fe200078e00ff */
[----:B------:R-:W-:Y:S06]  /*169980*/  BRA `(.L_x_7070) ;  /* 0x0000000000187947 */ /* 0x000fec0003800000 */
.L_x_7067:
[----:B------:R-:W-:-:S13]  /*169990*/  ISETP.NE.AND P0, PT, R30, 0x54, PT ;  /* 0x000000541e00780c */ /* 0x000fda0003f05270 */
[----:B------:R-:W-:Y:S05]  /*1699a0*/  @!P0 BRA `(.L_x_7070) ;  /* 0x0000000000108947 */ /* 0x000fea0003800000 */
[----:B------:R-:W-:Y:S01]  /*1699b0*/  ISETP.NE.AND P0, PT, R30, 0x47, PT ;  /* 0x000000471e00780c */ /* 0x000fe20003f05270 */
[----:B------:R-:W-:-:S12]  /*1699c0*/  IMAD.MOV.U32 R198, RZ, RZ, 0x1 ;  /* 0x00000001ffc67424 */ /* 0x000fd800078e00ff */
[----:B------:R-:W-:Y:S05]  /*1699d0*/  @!P0 BRA `(.L_x_7070) ;  /* 0x0000000000048947 */ /* 0x000fea0003800000 */
.L_x_7069:
[----:B------:R-:W-:-:S07]  /*1699e0*/  IMAD.MOV.U32 R198, RZ, RZ, 0x4 ;  /* 0x00000004ffc67424 */ /* 0x000fce00078e00ff */
.L_x_7070:
[----:B------:R-:W-:Y:S05]  /*1699f0*/  BSYNC.RECONVERGENT B4 ;  /* 0x0000000000047941 */ /* 0x000fea0003800200 */
.L_x_7066:
[----:B------:R-:W-:Y:S01]  /*169a00*/  R2UR UR6, R216 ;  /* 0x00000000d80672ca */ /* 0x000fe200000e0000 */
[----:B------:R-:W-:Y:S01]  /*169a10*/  VIADD R30, R1, 0xbc ;  /* 0x000000bc011e7836 */ /* 0x000fe20000000000 */
        /* <DEDUP_REMOVED lines=14> */
.L_x_7073:
[----:B------:R-:W-:Y:S01]  /*169b00*/  IMAD.MOV.U32 R198, RZ, RZ, 0x3 ;  /* 0x00000003ffc67424 */ /* 0x000fe200078e00ff */
[----:B------:R-:W-:Y:S06]  /*169b10*/  BRA `(.L_x_7075) ;  /* 0x0000000000187947 */ /* 0x000fec0003800000 */
.L_x_7072:
[----:B------:R-:W-:-:S13]  /*169b20*/  ISETP.NE.AND P0, PT, R199, 0x54, PT ;  /* 0x00000054c700780c */ /* 0x000fda0003f05270 */
[----:B------:R-:W-:Y:S05]  /*169b30*/  @!P0 BRA `(.L_x_7075) ;  /* 0x0000000000108947 */ /* 0x000fea0003800000 */
[----:B------:R-:W-:Y:S01]  /*169b40*/  ISETP.NE.AND P0, PT, R199, 0x47, PT ;  /* 0x00000047c700780c */ /* 0x000fe20003f05270 */
[----:B------:R-:W-:-:S12]  /*169b50*/  IMAD.MOV.U32 R198, RZ, RZ, 0x1 ;  /* 0x00000001ffc67424 */ /* 0x000fd800078e00ff */
[----:B------:R-:W-:Y:S05]  /*169b60*/  @!P0 BRA `(.L_x_7075) ;  /* 0x0000000000048947 */ /* 0x000fea0003800000 */
.L_x_7074:
[----:B------:R-:W-:-:S07]  /*169b70*/  IMAD.MOV.U32 R198, RZ, RZ, 0x4 ;  /* 0x00000004ffc67424 */ /* 0x000fce00078e00ff */
.L_x_7075:
[----:B------:R-:W-:Y:S05]  /*169b80*/  BSYNC.RECONVERGENT B4 ;  /* 0x0000000000047941 */ /* 0x000fea0003800200 */
.L_x_7071:
        /* <DEDUP_REMOVED lines=14> */
.L_x_7078:
[----:B------:R-:W-:Y:S01]  /*169c70*/  IMAD.MOV.U32 R198, RZ, RZ, 0x3 ;  /* 0x00000003ffc67424 */ /* 0x000fe200078e00ff */
[----:B------:R-:W-:Y:S06]  /*169c80*/  BRA `(.L_x_7080) ;  /* 0x0000000000187947 */ /* 0x000fec0003800000 */
.L_x_7077:
[----:B------:R-:W-:-:S13]  /*169c90*/  ISETP.NE.AND P0, PT, R199, 0x54, PT ;  /* 0x00000054c700780c */ /* 0x000fda0003f05270 */
[----:B------:R-:W-:Y:S05]  /*169ca0*/  @!P0 BRA `(.L_x_7080) ;  /* 0x0000000000108947 */ /* 0x000fea0003800000 */
[----:B------:R-:W-:Y:S01]  /*169cb0*/  ISETP.NE.AND P0, PT, R199, 0x47, PT ;  /* 0x00000047c700780c */ /* 0x000fe20003f05270 */
[----:B------:R-:W-:-:S12]  /*169cc0*/  IMAD.MOV.U32 R198, RZ, RZ, 0x1 ;  /* 0x00000001ffc67424 */ /* 0x000fd800078e00ff */
[----:B------:R-:W-:Y:S05]  /*169cd0*/  @!P0 BRA `(.L_x_7080) ;  /* 0x0000000000048947 */ /* 0x000fea0003800000 */
.L_x_7079:
[----:B------:R-:W-:-:S07]  /*169ce0*/  IMAD.MOV.U32 R198, RZ, RZ, 0x4 ;  /* 0x00000004ffc67424 */ /* 0x000fce00078e00ff */
.L_x_7080:
[----:B------:R-:W-:Y:S05]  /*169cf0*/  BSYNC.RECONVERGENT B4 ;  /* 0x0000000000047941 */ /* 0x000fea0003800200 */
.L_x_7076:
        /* <DEDUP_REMOVED lines=14> */
.L_x_7083:
[----:B------:R-:W-:Y:S01]  /*169de0*/  IMAD.MOV.U32 R25, RZ, RZ, 0x3 ;  /* 0x00000003ff197424 */ /* 0x000fe200078e00ff */
[----:B------:R-:W-:Y:S06]  /*169df0*/  BRA `(.L_x_7085) ;  /* 0x0000000000187947 */ /* 0x000fec0003800000 */
.L_x_7082:
[----:B------:R-:W-:-:S13]  /*169e00*/  ISETP.NE.AND P0, PT, R24, 0x54, PT ;  /* 0x000000541800780c */ /* 0x000fda0003f05270 */
[----:B------:R-:W-:Y:S05]  /*169e10*/  @!P0 BRA `(.L_x_7085) ;  /* 0x0000000000108947 */ /* 0x000fea0003800000 */
[----:B------:R-:W-:Y:S01]  /*169e20*/  ISETP.NE.AND P0, PT, R24, 0x47, PT ;  /* 0x000000471800780c */ /* 0x000fe20003f05270 */
[----:B------:R-:W-:-:S12]  /*169e30*/  IMAD.MOV.U32 R25, RZ, RZ, 0x1 ;  /* 0x00000001ff197424 */ /* 0x000fd800078e00ff */
[----:B------:R-:W-:Y:S05]  /*169e40*/  @!P0 BRA `(.L_x_7085) ;  /* 0x0000000000048947 */ /* 0x000fea0003800000 */
.L_x_7084:
[----:B------:R-:W-:-:S07]  /*169e50*/  IMAD.MOV.U32 R25, RZ, RZ, 0x4 ;  /* 0x00000004ff197424 */ /* 0x000fce00078e00ff */
.L_x_7085:
[----:B------:R-:W-:Y:S05]  /*169e60*/  BSYNC.RECONVERGENT B4 ;  /* 0x0000000000047941 */ /* 0x000fea0003800200 */
.L_x_7081:
[----:B------:R2:W-:Y:S01]  /*169e70*/  STL.U8 [R30+0x3], R25 ;  /* 0x000003191e007387 */ /* 0x0005e20000100000 */
[C---:B------:R-:W-:Y:S02]  /*169e80*/  VIADD R24, R3.reuse, 0x3 ;  /* 0x0000000303187836 */ /* 0x040fe40000000000 */
[----:B------:R-:W-:-:S03]  /*169e90*/  VIADD R3, R3, 0x4 ;  /* 0x0000000403037836 */ /* 0x000fc60000000000 */
[----:B------:R-:W-:-:S13]  /*169ea0*/  ISETP.NE.AND P0, PT, R24, R31, PT ;  /* 0x0000001f1800720c */ /* 0x000fda0003f05270 */
[----:B--2---:R-:W-:Y:S05]  /*169eb0*/  @P0 BRA `(.L_x_7086) ;  /* 0xfffffff8006c0947 */ /* 0x004fea000383ffff */
.L_x_7065:
[----:B------:R-:W-:Y:S05]  /*169ec0*/  BSYNC.RECONVERGENT B0 ;  /* 0x0000000000007941 */ /* 0x000fea0003800200 */
.L_x_7064:
[----:B------:R-:W-:-:S13]  /*169ed0*/  ISETP.NE.AND P0, PT, R9, RZ, PT ;  /* 0x000000ff0900720c */ /* 0x000fda0003f05270 */
[----:B------:R-:W-:Y:S05]  /*169ee0*/  @!P0 BRA `(.L_x_7063) ;  /* 0x0000000000848947 */ /* 0x000fea0003800000 */
[----:B------:R-:W-:-:S07]  /*169ef0*/  IMAD.MOV.U32 R30, RZ, RZ, RZ ;  /* 0x000000ffff1e7224 */ /* 0x000fce00078e00ff */
.L_x_7092:
[----:B012--5:R-:W-:Y:S02]  /*169f00*/  IADD3 R25, PT, PT, R0, R23, -R3 ;  /* 0x0000001700197210 */ /* 0x027fe40007ffe803 */
        /* <DEDUP_REMOVED lines=17> */
.L_x_7089:
[----:B------:R-:W-:Y:S01]  /*16a020*/  IMAD.MOV.U32 R24, RZ, RZ, 0x3 ;  /* 0x00000003ff187424 */ /* 0x000fe200078e00ff */
[----:B------:R-:W-:Y:S06]  /*16a030*/  BRA `(.L_x_7091) ;  /* 0x0000000000187947 */ /* 0x000fec0003800000 */
.L_x_7088:
[----:B------:R-:W-:-:S13]  /*16a040*/  ISETP.NE.AND P0, PT, R25, 0x54, PT ;  /* 0x000000541900780c */ /* 0x000fda0003f05270 */
[----:B------:R-:W-:Y:S05]  /*16a050*/  @!P0 BRA `(.L_x_7091) ;  /* 0x0000000000108947 */ /* 0x000fea0003800000 */
[----:B------:R-:W-:Y:S01]  /*16a060*/  ISETP.NE.AND P0, PT, R25, 0x47, PT ;  /* 0x000000471900780c */ /* 0x000fe20003f05270 */
[----:B------:R-:W-:-:S12]  /*16a070*/  IMAD.MOV.U32 R24, RZ, RZ, 0x1 ;  /* 0x00000001ff187424 */ /* 0x000fd800078e00ff */
[----:B------:R-:W-:Y:S05]  /*16a080*/  @!P0 BRA `(.L_x_7091) ;  /* 0x0000000000048947 */ /* 0x000fea0003800000 */
.L_x_7090:
[----:B------:R-:W-:-:S07]  /*16a090*/  IMAD.MOV.U32 R24, RZ, RZ, 0x4 ;  /* 0x00000004ff187424 */ /* 0x000fce00078e00ff */
.L_x_7091:
[----:B------:R-:W-:Y:S05]  /*16a0a0*/  BSYNC.RECONVERGENT B0 ;  /* 0x0000000000007941 */ /* 0x000fea0003800200 */
.L_x_7087:
[----:B------:R-:W-:-:S04]  /*16a0b0*/  VIADD R25, R1, 0xbc ;  /* 0x000000bc01197836 */ /* 0x000fc80000000000 */
[----:B------:R-:W-:Y:S02]  /*16a0c0*/  IMAD.IADD R25, R25, 0x1, R3 ;  /* 0x0000000119197824 */ /* 0x000fe400078e0203 */
[----:B------:R-:W-:-:S03]  /*16a0d0*/  VIADD R3, R3, 0x1 ;  /* 0x0000000103037836 */ /* 0x000fc60000000000 */
[----:B------:R2:W-:Y:S01]  /*16a0e0*/  STL.U8 [R25], R24 ;  /* 0x0000001819007387 */ /* 0x0005e20000100000 */
[----:B------:R-:W-:Y:S05]  /*16a0f0*/  @P1 BRA `(.L_x_7092) ;  /* 0xfffffffc00801947 */ /* 0x000fea000383ffff */
.L_x_7063:
[----:B------:R-:W-:Y:S05]  /*16a100*/  BSYNC.RECONVERGENT B1 ;  /* 0x0000000000017941 */ /* 0x000fea0003800200 */
.L_x_7062:
[----:B------:R-:W-:Y:S05]  /*16a110*/  BRA `(.L_x_7093) ;  /* 0x0000000800587947 */ /* 0x000fea0003800000 */
.L_x_7061:
        /* <DEDUP_REMOVED lines=13> */
.L_x_7116:
[----:B0-----:R-:W-:Y:S01]  /*16a1f0*/  IMAD.IADD R25, R3, 0x1, R9 ;  /* 0x0000000103197824 */ /* 0x001fe200078e0209 */
        /* <DEDUP_REMOVED lines=15> */
.L_x_7097:
[----:B------:R-:W-:Y:S01]  /*16a2f0*/  ISETP.NE.AND P0, PT, R30, 0x47, PT ;  /* 0x000000471e00780c */ /* 0x000fe20003f05270 */
[----:B------:R-:W-:-:S12]  /*16a300*/  IMAD.MOV.U32 R198, RZ, RZ, 0x2 ;  /* 0x00000002ffc67424 */ /* 0x000fd800078e00ff */
[----:B------:R-:W-:Y:S05]  /*16a310*/  @!P0 BRA `(.L_x_7098) ;  /* 0x0000000000148947 */ /* 0x000fea0003800000 */
[----:B------:R-:W-:-:S13]  /*16a320*/  ISETP.NE.AND P0, PT, R30, 0x54, PT ;  /* 0x000000541e00780c */ /* 0x000fda0003f05270 */
[----:B------:R-:W-:Y:S05]  /*16a330*/  @!P0 BRA `(.L_x_7100) ;  /* 0x0000000000088947 */ /* 0x000fea0003800000 */
.L_x_7099:
[----:B------:R-:W-:Y:S01]  /*16a340*/  IMAD.MOV.U32 R198, RZ, RZ, 0x4 ;  /* 0x00000004ffc67424 */ /* 0x000fe200078e00ff */
[----:B------:R-:W-:Y:S06]  /*16a350*/  BRA `(.L_x_7098) ;  /* 0x0000000000047947 */ /* 0x000fec0003800000 */
.L_x_7100:
[----:B------:R-:W-:-:S07]  /*16a360*/  IMAD.MOV.U32 R198, RZ, RZ, 0x3 ;  /* 0x00000003ffc67424 */ /* 0x000fce00078e00ff */
.L_x_7098:
[----:B------:R-:W-:Y:S05]  /*16a370*/  BSYNC.RECONVERGENT B1 ;  /* 0x0000000000017941 */ /* 0x000fea0003800200 */
.L_x_7096:
        /* <DEDUP_REMOVED lines=16> */
.L_x_7102:
[----:B------:R-:W-:-:S13]  /*16a480*/  ISETP.NE.AND P0, PT, R199, 0x47, PT ;  /* 0x00000047c700780c */ /* 0x000fda0003f05270 */
[----:B------:R-:W-:Y:S05]  /*16a490*/  @!P0 BRA `(.L_x_7105) ;  /* 0x0000000000148947 */ /* 0x000fea0003800000 */
[----:B------:R-:W-:Y:S01]  /*16a4a0*/  ISETP.NE.AND P0, PT, R199, 0x54, PT ;  /* 0x00000054c700780c */ /* 0x000fe20003f05270 */
[----:B------:R-:W-:-:S12]  /*16a4b0*/  IMAD.MOV.U32 R198, RZ, RZ, 0x3 ;  /* 0x00000003ffc67424 */ /* 0x000fd800078e00ff */
[----:B------:R-:W-:Y:S05]  /*16a4c0*/  @!P0 BRA `(.L_x_7103) ;  /* 0x00000000000c8947 */ /* 0x000fea0003800000 */
.L_x_7104:
[----:B------:R-:W-:Y:S01]  /*16a4d0*/  IMAD.MOV.U32 R198, RZ, RZ, 0x4 ;  /* 0x00000004ffc67424 */ /* 0x000fe200078e00ff */
[----:B------:R-:W-:Y:S06]  /*16a4e0*/  BRA `(.L_x_7103) ;  /* 0x0000000000047947 */ /* 0x000fec0003800000 */
.L_x_7105:
[----:B------:R-:W-:-:S07]  /*16a4f0*/  IMAD.MOV.U32 R198, RZ, RZ, 0x2 ;  /* 0x00000002ffc67424 */ /* 0x000fce00078e00ff */
.L_x_7103:
[----:B------:R-:W-:Y:S05]  /*16a500*/  BSYNC.RECONVERGENT B1 ;  /* 0x0000000000017941 */ /* 0x000fea0003800200 */
.L_x_7101:
        /* <DEDUP_REMOVED lines=14> */
.L_x_7107:
[----:B------:R-:W-:-:S13]  /*16a5f0*/  ISETP.NE.AND P0, PT, R199, 0x47, PT ;  /* 0x00000047c700780c */ /* 0x000fda0003f05270 */
[----:B------:R-:W-:Y:S05]  /*16a600*/  @!P0 BRA `(.L_x_7110) ;  /* 0x0000000000148947 */ /* 0x000fea0003800000 */
[----:B------:R-:W-:Y:S01]  /*16a610*/  ISETP.NE.AND P0, PT, R199, 0x54, PT ;  /* 0x00000054c700780c */ /* 0x000fe20003f05270 */
[----:B------:R-:W-:-:S12]  /*16a620*/  IMAD.MOV.U32 R198, RZ, RZ, 0x3 ;  /* 0x00000003ffc67424 */ /* 0x000fd800078e00ff */
[----:B------:R-:W-:Y:S05]  /*16a630*/  @!P0 BRA `(.L_x_7108) ;  /* 0x00000000000c8947 */ /* 0x000fea0003800000 */
.L_x_7109:
[----:B------:R-:W-:Y:S01]  /*16a640*/  IMAD.MOV.U32 R198, RZ, RZ, 0x4 ;  /* 0x00000004ffc67424 */ /* 0x000fe200078e00ff */
[----:B------:R-:W-:Y:S06]  /*16a650*/  BRA `(.L_x_7108) ;  /* 0x0000000000047947 */ /* 0x000fec0003800000 */
.L_x_7110:
[----:B------:R-:W-:-:S07]  /*16a660*/  IMAD.MOV.U32 R198, RZ, RZ, 0x2 ;  /* 0x00000002ffc67424 */ /* 0x000fce00078e00ff */
.L_x_7108:
[----:B------:R-:W-:Y:S05]  /*16a670*/  BSYNC.RECONVERGENT B1 ;  /* 0x0000000000017941 */ /* 0x000fea0003800200 */
.L_x_7106:
        /* <DEDUP_REMOVED lines=14> */
.L_x_7112:
[----:B------:R-:W-:-:S13]  /*16a760*/  ISETP.NE.AND P0, PT, R24, 0x47, PT ;  /* 0x000000471800780c */ /* 0x000fda0003f05270 */
[----:B------:R-:W-:Y:S05]  /*16a770*/  @!P0 BRA `(.L_x_7115) ;  /* 0x0000000000148947 */ /* 0x000fea0003800000 */
[----:B------:R-:W-:Y:S01]  /*16a780*/  ISETP.NE.AND P0, PT, R24, 0x54, PT ;  /* 0x000000541800780c */ /* 0x000fe20003f05270 */
[----:B------:R-:W-:-:S12]  /*16a790*/  IMAD.MOV.U32 R25, RZ, RZ, 0x3 ;  /* 0x00000003ff197424 */ /* 0x000fd800078e00ff */
[----:B------:R-:W-:Y:S05]  /*16a7a0*/  @!P0 BRA `(.L_x_7113) ;  /* 0x00000000000c8947 */ /* 0x000fea0003800000 */
.L_x_7114:
[----:B------:R-:W-:Y:S01]  /*16a7b0*/  IMAD.MOV.U32 R25, RZ, RZ, 0x4 ;  /* 0x00000004ff197424 */ /* 0x000fe200078e00ff */
[----:B------:R-:W-:Y:S06]  /*16a7c0*/  BRA `(.L_x_7113) ;  /* 0x0000000000047947 */ /* 0x000fec0003800000 */
.L_x_7115:
[----:B------:R-:W-:-:S07]  /*16a7d0*/  IMAD.MOV.U32 R25, RZ, RZ, 0x2 ;  /* 0x00000002ff197424 */ /* 0x000fce00078e00ff */
.L_x_7113:
[----:B------:R-:W-:Y:S05]  /*16a7e0*/  BSYNC.RECONVERGENT B1 ;  /* 0x0000000000017941 */ /* 0x000fea0003800200 */
.L_x_7111:
[----:B------:R1:W-:Y:S01]  /*16a7f0*/  STL.U8 [R30+0x3], R25 ;  /* 0x000003191e007387 */ /* 0x0003e20000100000 */
[C---:B------:R-:W-:Y:S02]  /*16a800*/  VIADD R24, R9.reuse, 0x3 ;  /* 0x0000000309187836 */ /* 0x040fe40000000000 */
[----:B------:R-:W-:-:S03]  /*16a810*/  VIADD R9, R9, 0x4 ;  /* 0x0000000409097836 */ /* 0x000fc60000000000 */
[----:B------:R-:W-:-:S13]  /*16a820*/  ISETP.NE.AND P0, PT, R24, R31, PT ;  /* 0x0000001f1800720c */ /* 0x000fda0003f05270 */
[----:B-1----:R-:W-:Y:S05]  /*16a830*/  @P0 BRA `(.L_x_7116) ;  /* 0xfffffff8006c0947 */ /* 0x002fea000383ffff */
.L_x_7095:
[----:B------:R-:W-:Y:S05]  /*16a840*/  BSYNC.RECONVERGENT B0 ;  /* 0x0000000000007941 */ /* 0x000fea0003800200 */
.L_x_7094:
[----:B------:R-:W-:-:S13]  /*16a850*/  ISETP.NE.AND P0, PT, R23, RZ, PT ;  /* 0x000000ff1700720c */ /* 0x000fda0003f05270 */
[----:B------:R-:W-:Y:S05]  /*16a860*/  @!P0 BRA `(.L_x_7093) ;  /* 0x0000000000848947 */ /* 0x000fea0003800000 */
[----:B------:R-:W-:-:S07]  /*16a870*/  IMAD.MOV.U32 R30, RZ, RZ, RZ ;  /* 0x000000ffff1e7224 */ /* 0x000fce00078e00ff */
.L_x_7122:
[----:B0--3--:R-:W-:Y:S01]  /*16a880*/  IMAD.IADD R25, R3, 0x1, R9 ;  /* 0x0000000103197824 */ /* 0x009fe200078e0209 */
        /* <DEDUP_REMOVED lines=17> */
.L_x_7118:
[----:B------:R-:W-:-:S13]  /*16a9a0*/  ISETP.NE.AND P0, PT, R25, 0x47, PT ;  /* 0x000000471900780c */ /* 0x000fda0003f05270 */
[----:B------:R-:W-:Y:S05]  /*16a9b0*/  @!P0 BRA `(.L_x_7121) ;  /* 0x0000000000148947 */ /* 0x000fea0003800000 */
[----:B------:R-:W-:Y:S01]  /*16a9c0*/  ISETP.NE.AND P0, PT, R25, 0x54, PT ;  /* 0x000000541900780c */ /* 0x000fe20003f05270 */
[----:B------:R-:W-:-:S12]  /*16a9d0*/  IMAD.MOV.U32 R24, RZ, RZ, 0x3 ;  /* 0x00000003ff187424 */ /* 0x000fd800078e00ff */
[----:B------:R-:W-:Y:S05]  /*16a9e0*/  @!P0 BRA `(.L_x_7119) ;  /* 0x00000000000c8947 */ /* 0x000fea0003800000 */
.L_x_7120:
[----:B------:R-:W-:Y:S01]  /*16a9f0*/  IMAD.MOV.U32 R24, RZ, RZ, 0x4 ;  /* 0x00000004ff187424 */ /* 0x000fe200078e00ff */
[----:B------:R-:W-:Y:S06]  /*16aa00*/  BRA `(.L_x_7119) ;  /* 0x0000000000047947 */ /* 0x000fec0003800000 */
.L_x_7121:
[----:B------:R-:W-:-:S07]  /*16aa10*/  IMAD.MOV.U32 R24, RZ, RZ, 0x2 ;  /* 0x00000002ff187424 */ /* 0x000fce00078e00ff */
.L_x_7119:
[----:B------:R-:W-:Y:S05]  /*16aa20*/  BSYNC.RECONVERGENT B0 ;  /* 0x0000000000007941 */ /* 0x000fea0003800200 */
.L_x_7117:
[----:B------:R-:W-:-:S04]  /*16aa30*/  VIADD R25, R1, 0xbc ;  /* 0x000000bc01197836 */ /* 0x000fc80000000000 */
[----:B------:R-:W-:Y:S02]  /*16aa40*/  IMAD.IADD R25, R25, 0x1, R9 ;  /* 0x0000000119197824 */ /* 0x000fe400078e0209 */
[----:B------:R-:W-:-:S03]  /*16aa50*/  VIADD R9, R9, 0x1 ;  /* 0x0000000109097836 */ /* 0x000fc60000000000 */
[----:B------:R3:W-:Y:S01]  /*16aa60*/  STL.U8 [R25], R24 ;  /* 0x0000001819007387 */ /* 0x0007e20000100000 */
[----:B------:R-:W-:Y:S05]  /*16aa70*/  @P1 BRA `(.L_x_7122) ;  /* 0xfffffffc00801947 */ /* 0x000fea000383ffff */
.L_x_7093:
[----:B------:R-:W-:Y:S05]  /*16aa80*/  BSYNC.RECONVERGENT B2 ;  /* 0x0000000000027941 */ /* 0x000fea0003800200 */
.L_x_7060:
[----:B------:R-:W-:-:S13]  /*16aa90*/  ISETP.NE.AND P0, PT, R12, RZ, PT ;  /* 0x000000ff0c00720c */ /* 0x000fda0003f05270 */
[----:B------:R-:W-:Y:S05]  /*16aaa0*/  @!P0 BRA `(.L_x_7123) ;  /* 0x0000000800648947 */ /* 0x000fea0003800000 */
[----:B------:R-:W-:Y:S01]  /*16aab0*/  ISETP.GE.AND P0, PT, R13, 0x1, PT ;  /* 0x000000010d00780c */ /* 0x000fe20003f06270 */
[----:B------:R-:W-:-:S12]  /*16aac0*/  IMAD.MOV.U32 R3, RZ, RZ, R13 ;  /* 0x000000ffff037224 */ /* 0x000fd800078e000d */
[----:B------:R-:W-:Y:S05]  /*16aad0*/  @!P0 BRA `(.L_x_6997) ;  /* 0x0000001000b48947 */ /* 0x000fea0003800000 */
[C---:B------:R-:W-:Y:S01]  /*16aae0*/  ISETP.GE.U32.AND P0, PT, R13.reuse, 0x4, PT ;  /* 0x000000040d00780c */ /* 0x040fe20003f06070 */
[----:B------:R-:W-:Y:S01]  /*16aaf0*/  BSSY.RECONVERGENT B0, `(.L_x_7124) ;  /* 0x000006c000007945 */ /* 0x000fe20003800200 */
[----:B0123--:R-:W-:Y:S01]  /*16ab00*/  VIADD R24, R22, 0xffffffff ;  /* 0xffffffff16187836 */ /* 0x00ffe20000000000 */
[----:B------:R-:W-:Y:S01]  /*16ab10*/  LOP3.LUT R12, R13, 0x3, RZ, 0xc0, !PT ;  /* 0x000000030d0c7812 */ /* 0x000fe200078ec0ff */
[----:B------:R-:W-:-:S09]  /*16ab20*/  IMAD.MOV.U32 R9, RZ, RZ, 0x1 ;  /* 0x00000001ff097424 */ /* 0x000fd200078e00ff */
[----:B------:R-:W-:Y:S05]  /*16ab30*/  @!P0 BRA `(.L_x_7125) ;  /* 0x00000004009c8947 */ /* 0x000fea0003800000 */
[----:B------:R-:W-:Y:S01]  /*16ab40*/  LOP3.LUT R25, R13, 0x7ffffffc, RZ, 0xc0, !PT ;  /* 0x7ffffffc0d197812 */ /* 0x000fe200078ec0ff */
[----:B------:R-:W-:-:S07]  /*16ab50*/  IMAD.MOV.U32 R9, RZ, RZ, 0x1 ;  /* 0x00000001ff097424 */ /* 0x000fce00078e00ff */
.L_x_7146:
[----:B------:R-:W-:Y:S01]  /*16ab60*/  IMAD.IADD R3, R24, 0x1, R9 ;  /* 0x0000000118037824 */ /* 0x000fe200078e0209 */
[----:B------:R-:W-:Y:S02]  /*16ab70*/  R2UR UR6, R216 ;  /* 0x00000000d80672ca */ /* 0x000fe400000e0000 */
[----:B------:R-:W-:Y:S02]  /*16ab80*/  R2UR UR7, R217 ;  /* 0x00000000d90772ca */ /* 0x000fe400000e0000 */
[----:B------:R-:W-:-:S04]  /*16ab90*/  IADD3 R22, P0, PT, R3, R10, RZ ;  /* 0x0000000a03167210 */ /* 0x000fc80007f1e0ff */
[----:B-----5:R-:W-:-:S07]  /*16aba0*/  LEA.HI.X.SX32 R23, R3, R11, 0x1, P0 ;  /* 0x0000000b03177211 */ /* 0x020fce00000f0eff */
        /* <DEDUP_REMOVED lines=11> */
.L_x_7128:
[----:B------:R-:W-:Y:S01]  /*16ac60*/  IMAD.MOV.U32 R30, RZ, RZ, 0x3 ;  /* 0x00000003ff1e7424 */ /* 0x000fe200078e00ff */
[----:B------:R-:W-:Y:S06]  /*16ac70*/  BRA `(.L_x_7130) ;  /* 0x0000000000187947 */ /* 0x000fec0003800000 */
.L_x_7127:
[----:B------:R-:W-:-:S13]  /*16ac80*/  ISETP.NE.AND P0, PT, R3, 0x54, PT ;  /* 0x000000540300780c */ /* 0x000fda0003f05270 */
[----:B------:R-:W-:Y:S05]  /*16ac90*/  @!P0 BRA `(.L_x_7130) ;  /* 0x0000000000108947 */ /* 0x000fea0003800000 */
[----:B------:R-:W-:Y:S01]  /*16aca0*/  ISETP.NE.AND P0, PT, R3, 0x47, PT ;  /* 0x000000470300780c */ /* 0x000fe20003f05270 */
[----:B------:R-:W-:-:S12]  /*16acb0*/  IMAD.MOV.U32 R30, RZ, RZ, 0x1 ;  /* 0x00000001ff1e7424 */ /* 0x000fd800078e00ff */
[----:B------:R-:W-:Y:S05]  /*16acc0*/  @!P0 BRA `(.L_x_7130) ;  /* 0x0000000000048947 */ /* 0x000fea0003800000 */
.L_x_7129:
[----:B------:R-:W-:-:S07]  /*16acd0*/  IMAD.MOV.U32 R30, RZ, RZ, 0x4 ;  /* 0x00000004ff1e7424 */ /* 0x000fce00078e00ff */
.L_x_7130:
[----:B------:R-:W-:Y:S05]  /*16ace0*/  BSYNC.RECONVERGENT B1 ;  /* 0x0000000000017941 */ /* 0x000fea0003800200 */
.L_x_7126:
        /* <DEDUP_REMOVED lines=16> */
.L_x_7133:
[----:B------:R-:W-:Y:S01]  /*16adf0*/  IMAD.MOV.U32 R30, RZ, RZ, 0x3 ;  /* 0x00000003ff1e7424 */ /* 0x000fe200078e00ff */
[----:B------:R-:W-:Y:S06]  /*16ae00*/  BRA `(.L_x_7135) ;  /* 0x0000000000187947 */ /* 0x000fec0003800000 */
.L_x_7132:
[----:B------:R-:W-:-:S13]  /*16ae10*/  ISETP.NE.AND P0, PT, R31, 0x54, PT ;  /* 0x000000541f00780c */ /* 0x000fda0003f05270 */
[----:B------:R-:W-:Y:S05]  /*16ae20*/  @!P0 BRA `(.L_x_7135) ;  /* 0x0000000000108947 */ /* 0x000fea0003800000 */
[----:B------:R-:W-:Y:S01]  /*16ae30*/  ISETP.NE.AND P0, PT, R31, 0x47, PT ;  /* 0x000000471f00780c */ /* 0x000fe20003f05270 */
[----:B------:R-:W-:-:S12]  /*16ae40*/  IMAD.MOV.U32 R30, RZ, RZ, 0x1 ;  /* 0x00000001ff1e7424 */ /* 0x000fd800078e00ff */
[----:B------:R-:W-:Y:S05]  /*16ae50*/  @!P0 BRA `(.L_x_7135) ;  /* 0x0000000000048947 */ /* 0x000fea0003800000 */
.L_x_7134:
[----:B------:R-:W-:-:S07]  /*16ae60*/  IMAD.MOV.U32 R30, RZ, RZ, 0x4 ;  /* 0x00000004ff1e7424 */ /* 0x000fce00078e00ff */
.L_x_7135:
[----:B------:R-:W-:Y:S05]  /*16ae70*/  BSYNC.RECONVERGENT B1 ;  /* 0x0000000000017941 */ /* 0x000fea0003800200 */
.L_x_7131:
        /* <DEDUP_REMOVED lines=14> */
.L_x_7138:
[----:B------:R-:W-:Y:S01]  /*16af60*/  IMAD.MOV.U32 R30, RZ, RZ, 0x3 ;  /* 0x00000003ff1e7424 */ /* 0x000fe200078e00ff */
[----:B------:R-:W-:Y:S06]  /*16af70*/  BRA `(.L_x_7140) ;  /* 0x0000000000187947 */ /* 0x000fec0003800000 */
.L_x_7137:
[----:B------:R-:W-:-:S13]  /*16af80*/  ISETP.NE.AND P0, PT, R31, 0x54, PT ;  /* 0x000000541f00780c */ /* 0x000fda0003f05270 */
[----:B------:R-:W-:Y:S05]  /*16af90*/  @!P0 BRA `(.L_x_7140) ;  /* 0x0000000000108947 */ /* 0x000fea0003800000 */
[----:B------:R-:W-:Y:S01]  /*16afa0*/  ISETP.NE.AND P0, PT, R31, 0x47, PT ;  /* 0x000000471f00780c */ /* 0x000fe20003f05270 */
[----:B------:R-:W-:-:S12]  /*16afb0*/  IMAD.MOV.U32 R30, RZ, RZ, 0x1 ;  /* 0x00000001ff1e7424 */ /* 0x000fd800078e00ff */
[----:B------:R-:W-:Y:S05]  /*16afc0*/  @!P0 BRA `(.L_x_7140) ;  /* 0x0000000000048947 */ /* 0x000fea0003800000 */
.L_x_7139:
[----:B------:R-:W-:-:S07]  /*16afd0*/  IMAD.MOV.U32 R30, RZ, RZ, 0x4 ;  /* 0x00000004ff1e7424 */ /* 0x000fce00078e00ff */
.L_x_7140:
[----:B------:R-:W-:Y:S05]  /*16afe0*/  BSYNC.RECONVERGENT B1 ;  /* 0x0000000000017941 */ /* 0x000fea0003800200 */
.L_x_7136:
        /* <DEDUP_REMOVED lines=14> */
.L_x_7143:
[----:B------:R-:W-:Y:S01]  /*16b0d0*/  IMAD.MOV.U32 R23, RZ, RZ, 0x3 ;  /* 0x00000003ff177424 */ /* 0x000fe200078e00ff */
[----:B------:R-:W-:Y:S06]  /*16b0e0*/  BRA `(.L_x_7145) ;  /* 0x0000000000187947 */ /* 0x000fec0003800000 */
.L_x_7142:
[----:B------:R-:W-:-:S13]  /*16b0f0*/  ISETP.NE.AND P0, PT, R22, 0x54, PT ;  /* 0x000000541600780c */ /* 0x000fda0003f05270 */
[----:B------:R-:W-:Y:S05]  /*16b100*/  @!P0 BRA `(.L_x_7145) ;  /* 0x0000000000108947 */ /* 0x000fea0003800000 */
[----:B------:R-:W-:Y:S01]  /*16b110*/  ISETP.NE.AND P0, PT, R22, 0x47, PT ;  /* 0x000000471600780c */ /* 0x000fe20003f05270 */
[----:B------:R-:W-:-:S12]  /*16b120*/  IMAD.MOV.U32 R23, RZ, RZ, 0x1 ;  /* 0x00000001ff177424 */ /* 0x000fd800078e00ff */
[----:B------:R-:W-:Y:S05]  /*16b130*/  @!P0 BRA `(.L_x_7145) ;  /* 0x0000000000048947 */ /* 0x000fea0003800000 */
.L_x_7144:
[----:B------:R-:W-:-:S07]  /*16b140*/  IMAD.MOV.U32 R23, RZ, RZ, 0x4 ;  /* 0x00000004ff177424 */ /* 0x000fce00078e00ff */
.L_x_7145:
[----:B------:R-:W-:Y:S05]  /*16b150*/  BSYNC.RECONVERGENT B1 ;  /* 0x0000000000017941 */ /* 0x000fea0003800200 */
.L_x_7141:
[----:B------:R0:W-:Y:S02]  /*16b160*/  STL.U8 [R3+0x1e], R23 ;  /* 0x00001e1703007387 */ /* 0x0001e40000100000 */
[C---:B0-----:R-:W-:Y:S02]  /*16b170*/  VIADD R3, R9.reuse, 0x3 ;  /* 0x0000000309037836 */ /* 0x041fe40000000000 */
[----:B------:R-:W-:-:S03]  /*16b180*/  VIADD R9, R9, 0x4 ;  /* 0x0000000409097836 */ /* 0x000fc60000000000 */
[----:B------:R-:W-:-:S13]  /*16b190*/  ISETP.NE.AND P0, PT, R3, R25, PT ;  /* 0x000000190300720c */ /* 0x000fda0003f05270 */
[----:B------:R-:W-:Y:S05]  /*16b1a0*/  @P0 BRA `(.L_x_7146) ;  /* 0xfffffff8006c0947 */ /* 0x000fea000383ffff */
.L_x_7125:
[----:B------:R-:W-:Y:S05]  /*16b1b0*/  BSYNC.RECONVERGENT B0 ;  /* 0x0000000000007941 */ /* 0x000fea0003800200 */
.L_x_7124:
[----:B------:R-:W-:Y:S01]  /*16b1c0*/  ISETP.NE.AND P0, PT, R12, RZ, PT ;  /* 0x000000ff0c00720c */ /* 0x000fe20003f05270 */
[----:B------:R-:W-:-:S12]  /*16b1d0*/  IMAD.MOV.U32 R3, RZ, RZ, R13 ;  /* 0x000000ffff037224 */ /* 0x000fd800078e000d */
[----:B------:R-:W-:Y:S05]  /*16b1e0*/  @!P0 BRA `(.L_x_6997) ;  /* 0x0000000800f08947 */ /* 0x000fea0003800000 */
[----:B------:R-:W-:Y:S01]  /*16b1f0*/  BSSY.RECONVERGENT B0, `(.L_x_7147) ;  /* 0x0000022000007945 */ /* 0x000fe20003800200 */
[----:B------:R-:W-:-:S07]  /*16b200*/  IMAD.MOV.U32 R3, RZ, RZ, RZ ;  /* 0x000000ffff037224 */ /* 0x000fce00078e00ff */
.L_x_7153:
[----:B0----5:R-:W-:Y:S01]  /*16b210*/  IMAD.IADD R23, R24, 0x1, R9 ;  /* 0x0000000118177824 */ /* 0x021fe200078e0209 */
        /* <DEDUP_REMOVED lines=17> */
.L_x_7150:
[----:B------:R-:W-:Y:S01]  /*16b330*/  IMAD.MOV.U32 R22, RZ, RZ, 0x3 ;  /* 0x00000003ff167424 */ /* 0x000fe200078e00ff */
[----:B------:R-:W-:Y:S06]  /*16b340*/  BRA `(.L_x_7152) ;  /* 0x0000000000187947 */ /* 0x000fec0003800000 */
.L_x_7149:
[----:B------:R-:W-:-:S13]  /*16b350*/  ISETP.NE.AND P0, PT, R23, 0x54, PT ;  /* 0x000000541700780c */ /* 0x000fda0003f05270 */
[----:B------:R-:W-:Y:S05]  /*16b360*/  @!P0 BRA `(.L_x_7152) ;  /* 0x0000000000108947 */ /* 0x000fea0003800000 */
[----:B------:R-:W-:Y:S01]  /*16b370*/  ISETP.NE.AND P0, PT, R23, 0x47, PT ;  /* 0x000000471700780c */ /* 0x000fe20003f05270 */
[----:B------:R-:W-:-:S12]  /*16b380*/  IMAD.MOV.U32 R22, RZ, RZ, 0x1 ;  /* 0x00000001ff167424 */ /* 0x000fd800078e00ff */
[----:B------:R-:W-:Y:S05]  /*16b390*/  @!P0 BRA `(.L_x_7152) ;  /* 0x0000000000048947 */ /* 0x000fea0003800000 */
.L_x_7151:
[----:B------:R-:W-:-:S07]  /*16b3a0*/  IMAD.MOV.U32 R22, RZ, RZ, 0x4 ;  /* 0x00000004ff167424 */ /* 0x000fce00078e00ff */
.L_x_7152:
[----:B------:R-:W-:Y:S05]  /*16b3b0*/  BSYNC.RECONVERGENT B1 ;  /* 0x0000000000017941 */ /* 0x000fea0003800200 */
.L_x_7148:
[----:B------:R-:W-:-:S04]  /*16b3c0*/  VIADD R23, R1, 0xbc ;  /* 0x000000bc01177836 */ /* 0x000fc80000000000 */
[----:B------:R-:W-:Y:S02]  /*16b3d0*/  IMAD.IADD R23, R23, 0x1, R9 ;  /* 0x0000000117177824 */ /* 0x000fe400078e0209 */
[----:B------:R-:W-:-:S03]  /*16b3e0*/  VIADD R9, R9, 0x1 ;  /* 0x0000000109097836 */ /* 0x000fc60000000000 */
[----:B------:R0:W-:Y:S01]  /*16b3f0*/  STL.U8 [R23+0x1b], R22 ;  /* 0x00001b1617007387 */ /* 0x0001e20000100000 */
[----:B------:R-:W-:Y:S05]  /*16b400*/  @P1 BRA `(.L_x_7153) ;  /* 0xfffffffc00801947 */ /* 0x000fea000383ffff */
[----:B------:R-:W-:Y:S05]  /*16b410*/  BSYNC.RECONVERGENT B0 ;  /* 0x0000000000007941 */ /* 0x000fea0003800200 */
.L_x_7147:
[----:B------:R-:W-:Y:S01]  /*16b420*/  IMAD.MOV.U32 R3, RZ, RZ, R13 ;  /* 0x000000ffff037224 */ /* 0x000fe200078e000d */
[----:B------:R-:W-:Y:S06]  /*16b430*/  BRA `(.L_x_6997) ;  /* 0x00000008005c7947 */ /* 0x000fec0003800000 */
.L_x_7123:
[----:B------:R-:W-:Y:S01]  /*16b440*/  ISETP.GE.AND P0, PT, R13, 0x1, PT ;  /* 0x000000010d00780c */ /* 0x000fe20003f06270 */
[----:B------:R-:W-:-:S12]  /*16b450*/  IMAD.MOV.U32 R3, RZ, RZ, R13 ;  /* 0x000000ffff037224 */ /* 0x000fd800078e000d */
[----:B------:R-:W-:Y:S05]  /*16b460*/  @!P0 BRA `(.L_x_6997) ;  /* 0x0000000800508947 */ /* 0x000fea0003800000 */
[C---:B------:R-:W-:Y:S01]  /*16b470*/  ISETP.GE.U32.AND P0, PT, R13.reuse, 0x4, PT ;  /* 0x000000040d00780c */ /* 0x040fe20003f06070 */
[----:B------:R-:W-:Y:S01]  /*16b480*/  BSSY.RECONVERGENT B0, `(.L_x_7154) ;  /* 0x000006b000007945 */ /* 0x000fe20003800200 */
[----:B------:R-:W-:Y:S01]  /*16b490*/  LOP3.LUT R12, R13, 0x3, RZ, 0xc0, !PT ;  /* 0x000000030d0c7812 */ /* 0x000fe200078ec0ff */
[----:B------:R-:W-:-:S10]  /*16b4a0*/  IMAD.MOV.U32 R9, RZ, RZ, 0x1 ;  /* 0x00000001ff097424 */ /* 0x000fd400078e00ff */
[----:B------:R-:W-:Y:S05]  /*16b4b0*/  @!P0 BRA `(.L_x_7155) ;  /* 0x00000004009c8947 */ /* 0x000fea0003800000 */
[----:B-----5:R-:W-:Y:S01]  /*16b4c0*/  LOP3.LUT R23, R13, 0x7ffffffc, RZ, 0xc0, !PT ;  /* 0x7ffffffc0d177812 */ /* 0x020fe200078ec0ff */
[----:B------:R-:W-:-:S07]  /*16b4d0*/  IMAD.MOV.U32 R9, RZ, RZ, 0x1 ;  /* 0x00000001ff097424 */ /* 0x000fce00078e00ff */
.L_x_7176:
[----:B------:R-:W-:Y:S02]  /*16b4e0*/  IADD3 R3, PT, PT, R13, R22, -R9 ;  /* 0x000000160d037210 */ /* 0x000fe40007ffe809 */
[----:B------:R-:W-:Y:S02]  /*16b4f0*/  R2UR UR6, R216 ;  /* 0x00000000d80672ca */ /* 0x000fe400000e0000 */
[----:B------:R-:W-:Y:S02]  /*16b500*/  R2UR UR7, R217 ;  /* 0x00000000d90772ca */ /* 0x000fe400000e0000 */
[----:B0123--:R-:W-:-:S04]  /*16b510*/  IADD3 R24, P0, PT, R3, R10, RZ ;  /* 0x0000000a03187210 */ /* 0x00ffc80007f1e0ff */
        /* <DEDUP_REMOVED lines=12> */
.L_x_7157:
[----:B------:R-:W-:Y:S01]  /*16b5e0*/  ISETP.NE.AND P0, PT, R3, 0x47, PT ;  /* 0x000000470300780c */ /* 0x000fe20003f05270 */
[----:B------:R-:W-:-:S12]  /*16b5f0*/  IMAD.MOV.U32 R30, RZ, RZ, 0x2 ;  /* 0x00000002ff1e7424 */ /* 0x000fd800078e00ff */
[----:B------:R-:W-:Y:S05]  /*16b600*/  @!P0 BRA `(.L_x_7158) ;  /* 0x0000000000148947 */ /* 0x000fea0003800000 */
[----:B------:R-:W-:-:S13]  /*16b610*/  ISETP.NE.AND P0, PT, R3, 0x54, PT ;  /* 0x000000540300780c */ /* 0x000fda0003f05270 */
[----:B------:R-:W-:Y:S05]  /*16b620*/  @!P0 BRA `(.L_x_7160) ;  /* 0x0000000000088947 */ /* 0x000fea0003800000 */
.L_x_7159:
[----:B------:R-:W-:Y:S01]  /*16b630*/  IMAD.MOV.U32 R30, RZ, RZ, 0x4 ;  /* 0x00000004ff1e7424 */ /* 0x000fe200078e00ff */
[----:B------:R-:W-:Y:S06]  /*16b640*/  BRA `(.L_x_7158) ;  /* 0x0000000000047947 */ /* 0x000fec0003800000 */
.L_x_7160:
[----:B------:R-:W-:-:S07]  /*16b650*/  IMAD.MOV.U32 R30, RZ, RZ, 0x3 ;  /* 0x00000003ff1e7424 */ /* 0x000fce00078e00ff */
.L_x_7158:
[----:B------:R-:W-:Y:S05]  /*16b660*/  BSYNC.RECONVERGENT B1 ;  /* 0x0000000000017941 */ /* 0x000fea0003800200 */
.L_x_7156:
        /* <DEDUP_REMOVED lines=16> */
.L_x_7162:
[----:B------:R-:W-:-:S13]  /*16b770*/  ISETP.NE.AND P0, PT, R31, 0x47, PT ;  /* 0x000000471f00780c */ /* 0x000fda0003f05270 */
[----:B------:R-:W-:Y:S05]  /*16b780*/  @!P0 BRA `(.L_x_7165) ;  /* 0x0000000000148947 */ /* 0x000fea0003800000 */
[----:B------:R-:W-:Y:S01]  /*16b790*/  ISETP.NE.AND P0, PT, R31, 0x54, PT ;  /* 0x000000541f00780c */ /* 0x000fe20003f05270 */
[----:B------:R-:W-:-:S12]  /*16b7a0*/  IMAD.MOV.U32 R30, RZ, RZ, 0x3 ;  /* 0x00000003ff1e7424 */ /* 0x000fd800078e00ff */
[----:B------:R-:W-:Y:S05]  /*16b7b0*/  @!P0 BRA `(.L_x_7163) ;  /* 0x00000000000c8947 */ /* 0x000fea0003800000 */
.L_x_7164:
[----:B------:R-:W-:Y:S01]  /*16b7c0*/  IMAD.MOV.U32 R30, RZ, RZ, 0x4 ;  /* 0x00000004ff1e7424 */ /* 0x000fe200078e00ff */
[----:B------:R-:W-:Y:S06]  /*16b7d0*/  BRA `(.L_x_7163) ;  /* 0x0000000000047947 */ /* 0x000fec0003800000 */
.L_x_7165:
[----:B------:R-:W-:-:S07]  /*16b7e0*/  IMAD.MOV.U32 R30, RZ, RZ, 0x2 ;  /* 0x00000002ff1e7424 */ /* 0x000fce00078e00ff */
.L_x_7163:
[----:B------:R-:W-:Y:S05]  /*16b7f0*/  BSYNC.RECONVERGENT B1 ;  /* 0x0000000000017941 */ /* 0x000fea0003800200 */
.L_x_7161:
        /* <DEDUP_REMOVED lines=14> */
.L_x_7167:
[----:B------:R-:W-:-:S13]  /*16b8e0*/  ISETP.NE.AND P0, PT, R31, 0x47, PT ;  /* 0x000000471f00780c */ /* 0x000fda0003f05270 */
[----:B------:R-:W-:Y:S05]  /*16b8f0*/  @!P0 BRA `(.L_x_7170) ;  /* 0x0000000000148947 */ /* 0x000fea0003800000 */
[----:B------:R-:W-:Y:S01]  /*16b900*/  ISETP.NE.AND P0, PT, R31, 0x54, PT ;  /* 0x000000541f00780c */ /* 0x000fe20003f05270 */
[----:B------:R-:W-:-:S12]  /*16b910*/  IMAD.MOV.U32 R30, RZ, RZ, 0x3 ;  /* 0x00000003ff1e7424 */ /* 0x000fd800078e00ff */
[----:B------:R-:W-:Y:S05]  /*16b920*/  @!P0 BRA `(.L_x_7168) ;  /* 0x00000000000c8947 */ /* 0x000fea0003800000 */
.L_x_7169:
[----:B------:R-:W-:Y:S01]  /*16b930*/  IMAD.MOV.U32 R30, RZ, RZ, 0x4 ;  /* 0x00000004ff1e7424 */ /* 0x000fe200078e00ff */
[----:B------:R-:W-:Y:S06]  /*16b940*/  BRA `(.L_x_7168) ;  /* 0x0000000000047947 */ /* 0x000fec0003800000 */
.L_x_7170:
[----:B------:R-:W-:-:S07]  /*16b950*/  IMAD.MOV.U32 R30, RZ, RZ, 0x2 ;  /* 0x00000002ff1e7424 */ /* 0x000fce00078e00ff */
.L_x_7168:
[----:B------:R-:W-:Y:S05]  /*16b960*/  BSYNC.RECONVERGENT B1 ;  /* 0x0000000000017941 */ /* 0x000fea0003800200 */
.L_x_7166:
        /* <DEDUP_REMOVED lines=14> */
.L_x_7172:
[----:B------:R-:W-:-:S13]  /*16ba50*/  ISETP.NE.AND P0, PT, R24, 0x47, PT ;  /* 0x000000471800780c */ /* 0x000fda0003f05270 */
[----:B------:R-:W-:Y:S05]  /*16ba60*/  @!P0 BRA `(.L_x_7175) ;  /* 0x0000000000148947 */ /* 0x000fea0003800000 */
[----:B------:R-:W-:Y:S01]  /*16ba70*/  ISETP.NE.AND P0, PT, R24, 0x54, PT ;  /* 0x000000541800780c */ /* 0x000fe20003f05270 */
[----:B------:R-:W-:-:S12]  /*16ba80*/  IMAD.MOV.U32 R25, RZ, RZ, 0x3 ;  /* 0x00000003ff197424 */ /* 0x000fd800078e00ff */
[----:B------:R-:W-:Y:S05]  /*16ba90*/  @!P0 BRA `(.L_x_7173) ;  /* 0x00000000000c8947 */ /* 0x000fea0003800000 */
.L_x_7174:
[----:B------:R-:W-:Y:S01]  /*16baa0*/  IMAD.MOV.U32 R25, RZ, RZ, 0x4 ;  /* 0x00000004ff197424 */ /* 0x000fe200078e00ff */
[----:B------:R-:W-:Y:S06]  /*16bab0*/  BRA `(.L_x_7173) ;  /* 0x0000000000047947 */ /* 0x000fec0003800000 */
.L_x_7175:
[----:B------:R-:W-:-:S07]  /*16bac0*/  IMAD.MOV.U32 R25, RZ, RZ, 0x2 ;  /* 0x00000002ff197424 */ /* 0x000fce00078e00ff */
.L_x_7173:
[----:B------:R-:W-:Y:S05]  /*16bad0*/  BSYNC.RECONVERGENT B1 ;  /* 0x0000000000017941 */ /* 0x000fea0003800200 */
.L_x_7171:
[----:B------:R0:W-:Y:S02]  /*16bae0*/  STL.U8 [R3+0x1e], R25 ;  /* 0x00001e1903007387 */ /* 0x0001e40000100000 */
[C---:B0-----:R-:W-:Y:S02]  /*16baf0*/  VIADD R3, R9.reuse, 0x3 ;  /* 0x0000000309037836 */ /* 0x041fe40000000000 */
[----:B------:R-:W-:-:S03]  /*16bb00*/  VIADD R9, R9, 0x4 ;  /* 0x0000000409097836 */ /* 0x000fc60000000000 */
[----:B------:R-:W-:-:S13]  /*16bb10*/  ISETP.NE.AND P0, PT, R3, R23, PT ;  /* 0x000000170300720c */ /* 0x000fda0003f05270 */
[----:B------:R-:W-:Y:S05]  /*16bb20*/  @P0 BRA `(.L_x_7176) ;  /* 0xfffffff8006c0947 */ /* 0x000fea000383ffff */
.L_x_7155:
[----:B------:R-:W-:Y:S05]  /*16bb30*/  BSYNC.RECONVERGENT B0 ;  /* 0x0000000000007941 */ /* 0x000fea0003800200 */
.L_x_7154:
[----:B------:R-:W-:Y:S01]  /*16bb40*/  ISETP.NE.AND P0, PT, R12, RZ, PT ;  /* 0x000000ff0c00720c */ /* 0x000fe20003f05270 */
[----:B------:R-:W-:-:S12]  /*16bb50*/  IMAD.MOV.U32 R3, RZ, RZ, R13 ;  /* 0x000000ffff037224 */ /* 0x000fd800078e000d */
[----:B------:R-:W-:Y:S05]  /*16bb60*/  @!P0 BRA `(.L_x_6997) ;  /* 0x0000000000908947 */ /* 0x000fea0003800000 */
[----:B------:R-:W-:Y:S01]  /*16bb70*/  BSSY.RECONVERGENT B0, `(.L_x_7177) ;  /* 0x0000022000007945 */ /* 0x000fe20003800200 */
[----:B------:R-:W-:-:S07]  /*16bb80*/  IMAD.MOV.U32 R3, RZ, RZ, RZ ;  /* 0x000000ffff037224 */ /* 0x000fce00078e00ff */
.L_x_7183:
[----:B----45:R-:W-:Y:S02]  /*16bb90*/  IADD3 R23, PT, PT, R13, R22, -R9 ;  /* 0x000000160d177210 */ /* 0x030fe40007ffe809 */
[----:B------:R-:W-:Y:S02]  /*16bba0*/  R2UR UR6, R216 ;  /* 0x00000000d80672ca */ /* 0x000fe400000e0000 */
[----:B------:R-:W-:Y:S02]  /*16bbb0*/  R2UR UR7, R217 ;  /* 0x00000000d90772ca */ /* 0x000fe400000e0000 */
[----:B0123--:R-:W-:-:S04]  /*16bbc0*/  IADD3 R24, P0, PT, R23, R10, RZ ;  /* 0x0000000a17187210 */ /* 0x00ffc80007f1e0ff */
        /* <DEDUP_REMOVED lines=14> */
.L_x_7179:
[----:B------:R-:W-:-:S13]  /*16bcb0*/  ISETP.NE.AND P0, PT, R24, 0x47, PT ;  /* 0x000000471800780c */ /* 0x000fda0003f05270 */
[----:B------:R-:W-:Y:S05]  /*16bcc0*/  @!P0 BRA `(.L_x_7182) ;  /* 0x0000000000148947 */ /* 0x000fea0003800000 */
[----:B------:R-:W-:Y:S01]  /*16bcd0*/  ISETP.NE.AND P0, PT, R24, 0x54, PT ;  /* 0x000000541800780c */ /* 0x000fe20003f05270 */
[----:B------:R-:W-:-:S12]  /*16bce0*/  IMAD.MOV.U32 R23, RZ, RZ, 0x3 ;  /* 0x00000003ff177424 */ /* 0x000fd800078e00ff */
[----:B------:R-:W-:Y:S05]  /*16bcf0*/  @!P0 BRA `(.L_x_7180) ;  /* 0x00000000000c8947 */ /* 0x000fea0003800000 */
.L_x_7181:
[----:B------:R-:W-:Y:S01]  /*16bd00*/  IMAD.MOV.U32 R23, RZ, RZ, 0x4 ;  /* 0x00000004ff177424 */ /* 0x000fe200078e00ff */
[----:B------:R-:W-:Y:S06]  /*16bd10*/  BRA `(.L_x_7180) ;  /* 0x0000000000047947 */ /* 0x000fec0003800000 */
.L_x_7182:
[----:B------:R-:W-:-:S07]  /*16bd20*/  IMAD.MOV.U32 R23, RZ, RZ, 0x2 ;  /* 0x00000002ff177424 */ /* 0x000fce00078e00ff */
.L_x_7180:
[----:B------:R-:W-:Y:S05]  /*16bd30*/  BSYNC.RECONVERGENT B1 ;  /* 0x0000000000017941 */ /* 0x000fea0003800200 */
.L_x_7178:
[----:B------:R-:W-:-:S04]  /*16bd40*/  VIADD R24, R1, 0xbc ;  /* 0x000000bc01187836 */ /* 0x000fc80000000000 */
[----:B------:R-:W-:Y:S02]  /*16bd50*/  IMAD.IADD R24, R24, 0x1, R9 ;  /* 0x0000000118187824 */ /* 0x000fe400078e0209 */
[----:B------:R-:W-:-:S03]  /*16bd60*/  VIADD R9, R9, 0x1 ;  /* 0x0000000109097836 */ /* 0x000fc60000000000 */
[----:B------:R4:W-:Y:S01]  /*16bd70*/  STL.U8 [R24+0x1b], R23 ;  /* 0x00001b1718007387 */ /* 0x0009e20000100000 */
[----:B------:R-:W-:Y:S05]  /*16bd80*/  @P1 BRA `(.L_x_7183) ;  /* 0xfffffffc00801947 */ /* 0x000fea000383ffff */
[----:B------:R-:W-:Y:S05]  /*16bd90*/  BSYNC.RECONVERGENT B0 ;  /* 0x0000000000007941 */ /* 0x000fea0003800200 */
.L_x_7177:
[----:B------:R-:W-:-:S07]  /*16bda0*/  IMAD.MOV.U32 R3, RZ, RZ, R13 ;  /* 0x000000ffff037224 */ /* 0x000fce00078e000d */
.L_x_6997:
[----:B------:R-:W-:Y:S05]  /*16bdb0*/  BSYNC.RECONVERGENT B3 ;  /* 0x0000000000037941 */ /* 0x000fea0003800200 */
.L_x_6931:
[----:B------:R-:W-:Y:S01]  /*16bdc0*/  VIADD R11, R1, 0xbc ;  /* 0x000000bc010b7836 */ /* 0x000fe20000000000 */
        /* <DEDUP_REMOVED lines=10> */
[----:B------:R-:W-:Y:S01]  /*16be70*/  IMAD.MOV.U32 R230, RZ, RZ, 0x1 ;  /* 0x00000001ffe67424 */ /* 0x000fe200078e00ff */
[----:B------:R-:W-:Y:S01]  /*16be80*/  BSSY.RECONVERGENT B1, `(.L_x_7186) ;  /* 0x00000b8000017945 */ /* 0x000fe20003800200 */
[C---:B0-----:R-:W-:Y:S01]  /*16be90*/  LOP3.LUT R9, R3.reuse, 0x3, RZ, 0xc0, !PT ;  /* 0x0000000303097812 */ /* 0x041fe200078ec0ff */
[----:B------:R-:W-:Y:S01]  /*16bea0*/  IMAD.MOV.U32 R11, RZ, RZ, 0x1 ;  /* 0x00000001ff0b7424 */ /* 0x000fe200078e00ff */
[----:B------:R-:W-:Y:S01]  /*16beb0*/  LOP3.LUT R10, R3, 0x7ffffffc, RZ, 0xc0, !PT ;  /* 0x7ffffffc030a7812 */ /* 0x000fe200078ec0ff */
[----:B------:R-:W-:-:S07]  /*16bec0*/  IMAD R230, R4, 0x4e2, -R230 ;  /* 0x000004e204e67824 */ /* 0x000fce00078e0ae6 */
.L_x_7192:
[----:B------:R-:W-:Y:S01]  /*16bed0*/  ISETP.GE.AND P0, PT, R3, 0x1, PT ;  /* 0x000000010300780c */ /* 0x000fe20003f06270 */
[----:B------:R-:W-:-:S12]  /*16bee0*/  BSSY.RECONVERGENT B2, `(.L_x_7187) ;  /* 0x00000ae000027945 */ /* 0x000fd80003800200 */
[----:B0----5:R-:W-:Y:S05]  /*16bef0*/  @!P0 BRA `(.L_x_7188) ;  /* 0x0000000800b08947 */ /* 0x021fea0003800000 */
[----:B------:R-:W-:-:S04]  /*16bf00*/  VIADD R12, R1, 0xbc ;  /* 0x000000bc010c7836 */ /* 0x000fc80000000000 */
[----:B------:R-:W-:-:S06]  /*16bf10*/  IMAD.IADD R12, R12, 0x1, R11 ;  /* 0x000000010c0c7824 */ /* 0x000fcc00078e020b */
[----:B------:R-:W5:Y:S01]  /*16bf20*/  LDL.S8 R12, [R12] ;  /* 0x000000000c0c7983 */ /* 0x000f620000100200 */
[----:B------:R-:W-:Y:S01]  /*16bf30*/  ISETP.GE.U32.AND P0, PT, R3, 0x4, PT ;  /* 0x000000040300780c */ /* 0x000fe20003f06070 */
[----:B------:R-:W-:Y:S01]  /*16bf40*/  VIADD R13, R11, 0xffffffff ;  /* 0xffffffff0b0d7836 */ /* 0x000fe20000000000 */
[----:B------:R-:W-:Y:S01]  /*16bf50*/  BSSY.RECONVERGENT B3, `(.L_x_7189) ;  /* 0x0000060000037945 */ /* 0x000fe20003800200 */
[----:B--2---:R-:W-:Y:S02]  /*16bf60*/  IMAD.MOV.U32 R22, RZ, RZ, 0x1 ;  /* 0x00000001ff167424 */ /* 0x004fe400078e00ff */
[----:B------:R-:W-:-:S08]  /*16bf70*/  IMAD R13, R13, R3, R230 ;  /* 0x000000030d0d7224 */ /* 0x000fd000078e02e6 */
[----:B------:R-:W-:Y:S05]  /*16bf80*/  @!P0 BRA `(.L_x_7190) ;  /* 0x0000000400708947 */ /* 0x000fea0003800000 */
[----:B------:R-:W-:Y:S01]  /*16bf90*/  BSSY.RECONVERGENT B4, `(.L_x_7190) ;  /* 0x000005b000047945 */ /* 0x000fe20003800200 */
[----:B-1----:R-:W-:-:S07]  /*16bfa0*/  IMAD.MOV.U32 R30, RZ, RZ, 0x1 ;  /* 0x00000001ff1e7424 */ /* 0x002fce00078e00ff */
.L_x_7191:
[----:B------:R-:W-:-:S04]  /*16bfb0*/  VIADD R22, R1, 0xbc ;  /* 0x000000bc01167836 */ /* 0x000fc80000000000 */
[----:B------:R-:W-:-:S05]  /*16bfc0*/  IMAD.IADD R31, R22, 0x1, R30 ;  /* 0x00000001161f7824 */ /* 0x000fca00078e021e */
[----:B------:R-:W2:Y:S04]  /*16bfd0*/  LDL.S8 R22, [R31+0x1b] ;  /* 0x00001b001f167983 */ /* 0x000ea80000100200 */
[----:B----45:R-:W4:Y:S04]  /*16bfe0*/  LDL.S8 R23, [R31+0x1c] ;  /* 0x00001c001f177983 */ /* 0x030f280000100200 */
[----:B------:R-:W3:Y:S04]  /*16bff0*/  LDL.S8 R198, [R31+0x1d] ;  /* 0x00001d001fc67983 */ /* 0x000ee80000100200 */
[----:B------:R-:W3:Y:S01]  /*16c000*/  LDL.S8 R31, [R31+0x1e] ;  /* 0x00001e001f1f7983 */ /* 0x000ee20000100200 */
[----:B--2---:R-:W-:-:S02]  /*16c010*/  IMAD.IADD R22, R12, 0x1, R22 ;  /* 0x000000010c167824 */ /* 0x004fc400078e0216 */
[----:B----4-:R-:W-:-:S03]  /*16c020*/  IMAD.IADD R23, R12, 0x1, R23 ;  /* 0x000000010c177824 */ /* 0x010fc600078e0217 */
[----:B------:R-:W-:Y:S01]  /*16c030*/  ISETP.NE.AND P0, PT, R22, 0x3, PT ;  /* 0x000000031600780c */ /* 0x000fe20003f05270 */
[----:B------:R-:W-:Y:S02]  /*16c040*/  IMAD.IADD R22, R13, 0x1, R30 ;  /* 0x000000010d167824 */ /* 0x000fe400078e021e */
[----:B---3--:R-:W-:Y:S01]  /*16c050*/  IMAD.IADD R198, R12, 0x1, R198 ;  /* 0x000000010cc67824 */ /* 0x008fe200078e02c6 */
[----:B------:R-:W-:Y:S01]  /*16c060*/  ISETP.NE.AND P1, PT, R23, 0x3, PT ;  /* 0x000000031700780c */ /* 0x000fe20003f25270 */
[----:B------:R-:W-:-:S03]  /*16c070*/  IMAD.WIDE R22, R22, 0x8, R38 ;  /* 0x0000000816167825 */ /* 0x000fc600078e0226 */
[----:B------:R-:W-:Y:S01]  /*16c080*/  ISETP.NE.AND P2, PT, R198, 0x3, PT ;  /* 0x00000003c600780c */ /* 0x000fe20003f45270 */
[----:B------:R-:W-:-:S04]  /*16c090*/  IMAD.IADD R31, R12, 0x1, R31 ;  /* 0x000000010c1f7824 */ /* 0x000fc800078e021f */
[C---:B------:R-:W-:Y:S01]  /*16c0a0*/  @P0 R2UR UR6, R216.reuse ;  /* 0x00000000d80602ca */ /* 0x040fe200000e0000 */
[----:B------:R-:W-:Y:S01]  /*16c0b0*/  @P0 IMAD.MOV.U32 R24, RZ, RZ, 0x0 ;  /* 0x00000000ff180424 */ /* 0x000fe200078e00ff */
[C---:B------:R-:W-:Y:S01]  /*16c0c0*/  @P0 R2UR UR7, R217.reuse ;  /* 0x00000000d90702ca */ /* 0x040fe200000e0000 */
[----:B------:R-:W-:Y:S01]  /*16c0d0*/  @P0 IMAD.MOV.U32 R25, RZ, RZ, 0x7ff00000 ;  /* 0x7ff00000ff190424 */ /* 0x000fe200078e00ff */
[C---:B------:R-:W-:Y:S02]  /*16c0e0*/  @P0 R2UR UR8, R216.reuse ;  /* 0x00000000d80802ca */ /* 0x040fe400000e0000 */
[----:B------:R-:W-:Y:S02]  /*16c0f0*/  @P0 R2UR UR9, R217 ;  /* 0x00000000d90902ca */ /* 0x000fe400000e0000 */
[----:B------:R-:W-:Y:S02]  /*16c100*/  ISETP.NE.AND P3, PT, R31, 0x3, PT ;  /* 0x000000031f00780c */ /* 0x000fe40003f65270 */
[----:B------:R-:W-:-:S02]  /*16c110*/  @!P2 R2UR UR10, R216 ;  /* 0x00000000d80aa2ca */ /* 0x000fc400000e0000 */
[----:B------:R-:W-:-:S03]  /*16c120*/  @!P2 R2UR UR11, R217 ;  /* 0x00000000d90ba2ca */ /* 0x000fc600000e0000 */
[----:B------:R0:W-:Y:S01]  /*16c130*/  @P0 STG.E.64 desc[UR6][R22.64], R24 ;  /* 0x0000001816000986 */ /* 0x0001e2000c101b06 */
[----:B------:R-:W-:Y:S02]  /*16c140*/  @!P0 R2UR UR6, R216 ;  /* 0x00000000d80682ca */ /* 0x000fe400000e0000 */
[----:B------:R-:W-:-:S03]  /*16c150*/  @!P0 R2UR UR7, R217 ;  /* 0x00000000d90782ca */ /* 0x000fc600000e0000 */
[C---:B------:R-:W-:Y:S02]  /*16c160*/  @!P3 R2UR UR14, R216.reuse ;  /* 0x00000000d80eb2ca */ /* 0x040fe400000e0000 */
[C---:B------:R-:W-:Y:S02]  /*16c170*/  @!P3 R2UR UR15, R217.reuse ;  /* 0x00000000d90fb2ca */ /* 0x040fe400000e0000 */
[----:B------:R-:W-:Y:S02]  /*16c180*/  @!P3 R2UR UR12, R216 ;  /* 0x00000000d80cb2ca */ /* 0x000fe400000e0000 */
[----:B------:R-:W-:Y:S01]  /*16c190*/  @!P3 R2UR UR13, R217 ;  /* 0x00000000d90db2ca */ /* 0x000fe200000e0000 */
[----:B0-----:R-:W-:-:S05]  /*16c1a0*/  @P0 IMAD.MOV.U32 R25, RZ, RZ, -0x40100000 ;  /* 0xbff00000ff190424 */ /* 0x001fca00078e00ff */
[----:B------:R-:W-:Y:S01]  /*16c1b0*/  @P0 STG.E.64 desc[UR8][R22.64+0x1388], R24 ;  /* 0x0013881816000986 */ /* 0x000fe2000c101b08 */
[----:B------:R-:W-:Y:S02]  /*16c1c0*/  @P1 R2UR UR8, R216 ;  /* 0x00000000d80812ca */ /* 0x000fe400000e0000 */
[----:B------:R-:W-:Y:S01]  /*16c1d0*/  @P1 R2UR UR9, R217 ;  /* 0x00000000d90912ca */ /* 0x000fe200000e0000 */
[----:B------:R-:W-:Y:S02]  /*16c1e0*/  @!P0 IMAD.MOV.U32 R24, RZ, RZ, 0x0 ;  /* 0x00000000ff188424 */ /* 0x000fe400078e00ff */
[----:B------:R-:W-:-:S05]  /*16c1f0*/  @!P0 IMAD.MOV.U32 R25, RZ, RZ, -0x3f56d000 ;  /* 0xc0a93000ff198424 */ /* 0x000fca00078e00ff */
[----:B------:R0:W-:Y:S01]  /*16c200*/  @!P0 STG.E.64 desc[UR6][R22.64+0x1388], R24 ;  /* 0x0013881816008986 */ /* 0x0001e2000c101b06 */
[----:B------:R-:W-:Y:S02]  /*16c210*/  @P1 R2UR UR6, R216 ;  /* 0x00000000d80612ca */ /* 0x000fe400000e0000 */
[----:B------:R-:W-:Y:S01]  /*16c220*/  @P1 R2UR UR7, R217 ;  /* 0x00000000d90712ca */ /* 0x000fe200000e0000 */
[----:B0-----:R-:W-:Y:S02]  /*16c230*/  @P1 IMAD.MOV.U32 R24, RZ, RZ, 0x0 ;  /* 0x00000000ff181424 */ /* 0x001fe400078e00ff */
[----:B------:R-:W-:-:S05]  /*16c240*/  @P1 IMAD.MOV.U32 R25, RZ, RZ, 0x7ff00000 ;  /* 0x7ff00000ff191424 */ /* 0x000fca00078e00ff */
[----:B------:R0:W-:Y:S01]  /*16c250*/  @P1 STG.E.64 desc[UR8][R22.64+0x8], R24 ;  /* 0x0000081816001986 */ /* 0x0001e2000c101b08 */
        /* <DEDUP_REMOVED lines=16> */
[----:B------:R-:W-:Y:S01]  /*16c360*/  @!P2 STG.E.64 desc[UR10][R22.64+0x10], RZ ;  /* 0x000010ff1600a986 */ /* 0x000fe2000c101b0a */
        /* <DEDUP_REMOVED lines=15> */
[----:B0-----:R-:W-:-:S11]  /*16c460*/  @P3 IMAD.MOV.U32 R25, RZ, RZ, -0x40100000 ;  /* 0xbff00000ff193424 */ /* 0x001fd600078e00ff */
[----:B------:R-:W-:Y:S04]  /*16c470*/  @!P1 STG.E.64 desc[UR8][R22.64+0x8], RZ ;  /* 0x000008ff16009986 */ /* 0x000fe8000c101b08 */
[----:B------:R-:W-:Y:S01]  /*16c480*/  @P3 STG.E.64 desc[UR6][R22.64+0x13a0], R24 ;  /* 0x0013a01816003986 */ /* 0x000fe2000c101b06 */
[----:B------:R-:W-:Y:S02]  /*16c490*/  @!P0 R2UR UR6, R216 ;  /* 0x00000000d80682ca */ /* 0x000fe400000e0000 */
[----:B------:R-:W-:Y:S01]  /*16c4a0*/  @!P0 R2UR UR7, R217 ;  /* 0x00000000d90782ca */ /* 0x000fe200000e0000 */
[----:B------:R-:W-:Y:S02]  /*16c4b0*/  @!P3 IMAD.MOV.U32 R24, RZ, RZ, 0x0 ;  /* 0x00000000ff18b424 */ /* 0x000fe400078e00ff */
[----:B------:R-:W-:-:S10]  /*16c4c0*/  @!P3 IMAD.MOV.U32 R25, RZ, RZ, -0x3f56d000 ;  /* 0xc0a93000ff19b424 */ /* 0x000fd400078e00ff */
[----:B------:R-:W-:Y:S04]  /*16c4d0*/  @!P0 STG.E.64 desc[UR6][R22.64], RZ ;  /* 0x000000ff16008986 */ /* 0x000fe8000c101b06 */
[----:B------:R0:W-:Y:S02]  /*16c4e0*/  @!P3 STG.E.64 desc[UR14][R22.64+0x13a0], R24 ;  /* 0x0013a0181600b986 */ /* 0x0001e4000c101b0e */
[----:B0-----:R-:W-:-:S05]  /*16c4f0*/  VIADD R22, R30, 0x3 ;  /* 0x000000031e167836 */ /* 0x001fca0000000000 */
[----:B------:R-:W-:Y:S01]  /*16c500*/  ISETP.NE.AND P0, PT, R22, R10, PT ;  /* 0x0000000a1600720c */ /* 0x000fe20003f05270 */
[----:B------:R-:W-:-:S04]  /*16c510*/  VIADD R22, R30, 0x4 ;  /* 0x000000041e167836 */ /* 0x000fc80000000000 */
[----:B------:R-:W-:-:S08]  /*16c520*/  IMAD.MOV.U32 R30, RZ, RZ, R22 ;  /* 0x000000ffff1e7224 */ /* 0x000fd000078e0016 */
[----:B------:R-:W-:Y:S05]  /*16c530*/  @P0 BRA `(.L_x_7191) ;  /* 0xfffffff8009c0947 */ /* 0x000fea000383ffff */
[----:B------:R-:W-:Y:S05]  /*16c540*/  BSYNC.RECONVERGENT B4 ;  /* 0x0000000000047941 */ /* 0x000fea0003800200 */
.L_x_7190:
[----:B------:R-:W-:Y:S05]  /*16c550*/  BSYNC.RECONVERGENT B3 ;  /* 0x0000000000037941 */ /* 0x000fea0003800200 */
.L_x_7189:
[----:B------:R-:W-:-:S13]  /*16c560*/  ISETP.NE.AND P0, PT, R9, RZ, PT ;  /* 0x000000ff0900720c */ /* 0x000fda0003f05270 */
[----:B------:R-:W-:Y:S05]  /*16c570*/  @!P0 BRA `(.L_x_7188) ;  /* 0x0000000400108947 */ /* 0x000fea0003800000 */
[----:B----45:R-:W-:-:S04]  /*16c580*/  VIADD R23, R1, 0xbc ;  /* 0x000000bc01177836 */ /* 0x030fc80000000000 */
[----:B-1----:R-:W-:-:S05]  /*16c590*/  IMAD.IADD R30, R23, 0x1, R22 ;  /* 0x00000001171e7824 */ /* 0x002fca00078e0216 */
[----:B------:R-:W2:Y:S01]  /*16c5a0*/  LDL.S8 R23, [R30+0x1b] ;  /* 0x00001b001e177983 */ /* 0x000ea20000100200 */
[----:B------:R-:W-:Y:S02]  /*16c5b0*/  IMAD.IADD R22, R13, 0x1, R22 ;  /* 0x000000010d167824 */ /* 0x000fe400078e0216 */
[----:B--2---:R-:W-:-:S05]  /*16c5c0*/  IMAD.IADD R23, R12, 0x1, R23 ;  /* 0x000000010c177824 */ /* 0x004fca00078e0217 */
[----:B------:R-:W-:Y:S01]  /*16c5d0*/  ISETP.NE.AND P0, PT, R23, 0x3, PT ;  /* 0x000000031700780c */ /* 0x000fe20003f05270 */
[----:B------:R-:W-:-:S12]  /*16c5e0*/  IMAD.WIDE R22, R22, 0x8, R38 ;  /* 0x0000000816167825 */ /* 0x000fd800078e0226 */
[C---:B------:R-:W-:Y:S01]  /*16c5f0*/  @P0 R2UR UR6, R216.reuse ;  /* 0x00000000d80602ca */ /* 0x040fe200000e0000 */
[----:B---3--:R-:W-:Y:S01]  /*16c600*/  @P0 IMAD.MOV.U32 R24, RZ, RZ, 0x0 ;  /* 0x00000000ff180424 */ /* 0x008fe200078e00ff */
[C---:B------:R-:W-:Y:S01]  /*16c610*/  @P0 R2UR UR7, R217.reuse ;  /* 0x00000000d90702ca */ /* 0x040fe200000e0000 */
[----:B------:R-:W-:Y:S01]  /*16c620*/  @P0 IMAD.MOV.U32 R25, RZ, RZ, 0x7ff00000 ;  /* 0x7ff00000ff190424 */ /* 0x000fe200078e00ff */
[C---:B------:R-:W-:Y:S02]  /*16c630*/  @P0 R2UR UR8, R216.reuse ;  /* 0x00000000d80802ca */ /* 0x040fe400000e0000 */
[C---:B------:R-:W-:Y:S02]  /*16c640*/  @P0 R2UR UR9, R217.reuse ;  /* 0x00000000d90902ca */ /* 0x040fe400000e0000 */
[----:B------:R-:W-:Y:S02]  /*16c650*/  @!P0 R2UR UR10, R216 ;  /* 0x00000000d80a82ca */ /* 0x000fe400000e0000 */
[----:B------:R-:W-:-:S05]  /*16c660*/  @!P0 R2UR UR11, R217 ;  /* 0x00000000d90b82ca */ /* 0x000fca00000e0000 */
[----:B------:R0:W-:Y:S01]  /*16c670*/  @P0 STG.E.64 desc[UR6][R22.64], R24 ;  /* 0x0000001816000986 */ /* 0x0001e2000c101b06 */
[----:B------:R-:W-:Y:S02]  /*16c680*/  @!P0 R2UR UR6, R216 ;  /* 0x00000000d80682ca */ /* 0x000fe400000e0000 */
[----:B------:R-:W-:Y:S01]  /*16c690*/  @!P0 R2UR UR7, R217 ;  /* 0x00000000d90782ca */ /* 0x000fe200000e0000 */
[----:B0-----:R-:W-:-:S12]  /*16c6a0*/  @P0 IMAD.MOV.U32 R25, RZ, RZ, -0x40100000 ;  /* 0xbff00000ff190424 */ /* 0x001fd800078e00ff */
[----:B------:R0:W-:Y:S04]  /*16c6b0*/  @!P0 STG.E.64 desc[UR6][R22.64], RZ ;  /* 0x000000ff16008986 */ /* 0x0001e8000c101b06 */
[----:B------:R0:W-:Y:S01]  /*16c6c0*/  @P0 STG.E.64 desc[UR8][R22.64+0x1388], R24 ;  /* 0x0013881816000986 */ /* 0x0001e2000c101b08 */
[----:B------:R-:W-:Y:S02]  /*16c6d0*/  @!P0 IMAD.MOV.U32 R24, RZ, RZ, 0x0 ;  /* 0x00000000ff188424 */ /* 0x000fe400078e00ff */
[----:B------:R-:W-:-:S05]  /*16c6e0*/  @!P0 IMAD.MOV.U32 R25, RZ, RZ, -0x3f56d000 ;  /* 0xc0a93000ff198424 */ /* 0x000fca00078e00ff */
[----:B------:R0:W-:Y:S01]  /*16c6f0*/  @!P0 STG.E.64 desc[UR10][R22.64+0x1388], R24 ;  /* 0x0013881816008986 */ /* 0x0001e2000c101b0a */
        /* <DEDUP_REMOVED lines=43> */
[----:B------:R0:W-:Y:S02]  /*16c9b0*/  @!P0 STG.E.64 desc[UR10][R22.64+0x1398], R12 ;  /* 0x0013980c16008986 */ /* 0x0001e4000c101b0a */
.L_x_7188:
[----:B------:R-:W-:Y:S05]  /*16c9c0*/  BSYNC.RECONVERGENT B2 ;  /* 0x0000000000027941 */ /* 0x000fea0003800200 */
.L_x_7187:
[C---:B------:R-:W-:Y:S01]  /*16c9d0*/  ISETP.NE.AND P0, PT, R11.reuse, R0, PT ;  /* 0x000000000b00720c */ /* 0x040fe20003f05270 */
[----:B------:R-:W-:-:S12]  /*16c9e0*/  VIADD R11, R11, 0x1 ;  /* 0x000000010b0b7836 */ /* 0x000fd80000000000 */
[----:B------:R-:W-:Y:S05]  /*16c9f0*/  @P0 BRA `(.L_x_7192) ;  /* 0xfffffff400340947 */ /* 0x000fea000383ffff */
[----:B------:R-:W-:Y:S05]  /*16ca00*/  BSYNC.RECONVERGENT B1 ;  /* 0x0000000000017941 */ /* 0x000fea0003800200 */
.L_x_7186:
[----:B------:R-:W-:-:S07]  /*16ca10*/  IMAD.MOV.U32 R224, RZ, RZ, 0x1 ;  /* 0x00000001ffe07424 */ /* 0x000fce00078e00ff */
.L_x_7255:
[----:B------:R-:W-:Y:S01]  /*16ca20*/  ISETP.GE.AND P0, PT, R3, 0x1, PT ;  /* 0x000000010300780c */ /* 0x000fe20003f06270 */
[----:B------:R-:W-:-:S12]  /*16ca30*/  BSSY.RECONVERGENT B1, `(.L_x_7193) ;  /* 0x0000430000017945 */ /* 0x000fd80003800200 */
[----:B012---:R-:W-:Y:S05]  /*16ca40*/  @!P0 BRA `(.L_x_7194) ;  /* 0x0000004000b88947 */ /* 0x007fea0003800000 */
[----:B------:R-:W-:Y:S02]  /*16ca50*/  VIADD R9, R1, 0xbc ;  /* 0x000000bc01097836 */ /* 0x000fe40000000000 */
[----:B------:R-:W-:Y:S02]  /*16ca60*/  VIADD R229, R224, 0xffffffff ;  /* 0xffffffffe0e57836 */ /* 0x000fe40000000000 */
[----:B------:R-:W-:Y:S02]  /*16ca70*/  IMAD.IADD R228, R9, 0x1, R224 ;  /* 0x0000000109e47824 */ /* 0x000fe400078e02e0 */
[----:B------:R-:W-:-:S07]  /*16ca80*/  IMAD.MOV.U32 R208, RZ, RZ, 0x1 ;  /* 0x00000001ffd07424 */ /* 0x000fce00078e00ff */
.L_x_7254:
[----:B------:R-:W-:Y:S01]  /*16ca90*/  IMAD R9, R229, R3, R230 ;  /* 0x00000003e5097224 */ /* 0x000fe200078e02e6 */
[----:B------:R-:W-:Y:S02]  /*16caa0*/  R2UR UR6, R216 ;  /* 0x00000000d80672ca */ /* 0x000fe400000e0000 */
[----:B------:R-:W-:Y:S01]  /*16cab0*/  R2UR UR7, R217 ;  /* 0x00000000d90772ca */ /* 0x000fe200000e0000 */
[----:B------:R-:W-:-:S04]  /*16cac0*/  IMAD.IADD R9, R9, 0x1, R208 ;  /* 0x0000000109097824 */ /* 0x000fc800078e02d0 */
[----:B012---:R-:W-:-:S08]  /*16cad0*/  IMAD.WIDE R204, R9, 0x8, R38 ;  /* 0x0000000809cc7825 */ /* 0x007fd000078e0226 */
[----:B------:R-:W2:Y:S01]  /*16cae0*/  LDG.E.64 R206, desc[UR6][R204.64] ;  /* 0x00000006ccce7981 */ /* 0x000ea2000c1e1b00 */
[----:B------:R-:W-:Y:S01]  /*16caf0*/  IMAD.MOV.U32 R218, RZ, RZ, -0x800000 ;  /* 0xff800000ffda7424 */ /* 0x000fe200078e00ff */
[----:B------:R-:W-:Y:S01]  /*16cb00*/  BSSY.RECONVERGENT B2, `(.L_x_7195) ;  /* 0x000041f000027945 */ /* 0x000fe20003800200 */
[----:B------:R-:W-:-:S06]  /*16cb10*/  IMAD.MOV.U32 R219, RZ, RZ, 0x41cdcd64 ;  /* 0x41cdcd64ffdb7424 */ /* 0x000fcc00078e00ff */
[----:B--2---:R-:W-:-:S14]  /*16cb20*/  DSETP.GEU.AND P0, PT, |R206|, R218, PT ;  /* 0x000000dace00722a */ /* 0x004fdc0003f0e200 */
[----:B------:R-:W-:Y:S05]  /*16cb30*/  @P0 BRA `(.L_x_7196) ;  /* 0x00000040006c0947 */ /* 0x000fea0003800000 */
[----:B------:R-:W-:Y:S01]  /*16cb40*/  VIADD R10, R1, 0xbc ;  /* 0x000000bc010a7836 */ /* 0x000fe20000000000 */
[----:B------:R-:W0:Y:S03]  /*16cb50*/  LDL.U8 R223, [R228] ;  /* 0x00000000e4df7983 */ /* 0x000e260000100000 */
[----:B------:R-:W-:-:S05]  /*16cb60*/  IMAD.IADD R227, R10, 0x1, R208 ;  /* 0x000000010ae37824 */ /* 0x000fca00078e02d0 */
[----:B------:R-:W2:Y:S01]  /*16cb70*/  LDL.U8 R222, [R227+0x1b] ;  /* 0x00001b00e3de7983 */ /* 0x000ea20000100000 */
[----:B------:R-:W-:Y:S01]  /*16cb80*/  BSSY.RECONVERGENT B4, `(.L_x_7197) ;  /* 0x000017c000047945 */ /* 0x000fe20003800200 */
[----:B0-----:R-:W-:Y:S02]  /*16cb90*/  PRMT R22, R223, 0x8880, RZ ;  /* 0x00008880df167816 */ /* 0x001fe400000000ff */
[----:B--2---:R-:W-:-:S05]  /*16cba0*/  PRMT R9, R222, 0x8880, RZ ;  /* 0x00008880de097816 */ /* 0x004fca00000000ff */
[----:B------:R-:W-:-:S05]  /*16cbb0*/  IMAD.IADD R9, R22, 0x1, R9 ;  /* 0x0000000116097824 */ /* 0x000fca00078e0209 */
[----:B------:R-:W-:-:S13]  /*16cbc0*/  ISETP.NE.AND P0, PT, R9, 0x3, PT ;  /* 0x000000030900780c */ /* 0x000fda0003f05270 */
[C---:B------:R-:W-:Y:S02]  /*16cbd0*/  @P0 R2UR UR6, R216.reuse ;  /* 0x00000000d80602ca */ /* 0x040fe400000e0000 */
[C---:B------:R-:W-:Y:S02]  /*16cbe0*/  @P0 R2UR UR7, R217.reuse ;  /* 0x00000000d90702ca */ /* 0x040fe400000e0000 */
[----:B------:R-:W-:Y:S02]  /*16cbf0*/  @P0 R2UR UR8, R216 ;  /* 0x00000000d80802ca */ /* 0x000fe400000e0000 */
[----:B------:R-:W-:Y:S01]  /*16cc00*/  @P0 R2UR UR9, R217 ;  /* 0x00000000d90902ca */ /* 0x000fe200000e0000 */
[----:B------:R-:W-:Y:S02]  /*16cc10*/  @P0 IMAD.MOV.U32 R10, RZ, RZ, 0x0 ;  /* 0x00000000ff0a0424 */ /* 0x000fe400078e00ff */
[----:B------:R-:W-:-:S06]  /*16cc20*/  @P0 IMAD.MOV.U32 R11, RZ, RZ, -0x40100000 ;  /* 0xbff00000ff0b0424 */ /* 0x000fcc00078e00ff */
[----:B------:R0:W-:Y:S01]  /*16cc30*/  @P0 STG.E.64 desc[UR6][R204.64+0x1388], R10 ;  /* 0x0013880acc000986 */ /* 0x0001e2000c101b06 */
[----:B------:R-:W-:Y:S02]  /*16cc40*/  @P0 IMAD.MOV.U32 R206, RZ, RZ, 0x0 ;  /* 0x00000000ffce0424 */ /* 0x000fe400078e00ff */
[----:B------:R-:W-:Y:S02]  /*16cc50*/  @P0 IMAD.MOV.U32 R207, RZ, RZ, 0x7ff00000 ;  /* 0x7ff00000ffcf0424 */ /* 0x000fe400078e00ff */
[----:B------:R-:W-:Y:S02]  /*16cc60*/  @P0 IMAD.MOV.U32 R202, RZ, RZ, 0x0 ;  /* 0x00000000ffca0424 */ /* 0x000fe400078e00ff */
[----:B0-----:R-:W-:Y:S02]  /*16cc70*/  @P0 IMAD.MOV.U32 R11, RZ, RZ, 0x7ff00000 ;  /* 0x7ff00000ff0b0424 */ /* 0x001fe400078e00ff */
[----:B------:R-:W-:-:S03]  /*16cc80*/  @P0 IMAD.MOV.U32 R203, RZ, RZ, -0x40100000 ;  /* 0xbff00000ffcb0424 */ /* 0x000fc600078e00ff */
[----:B------:R0:W-:Y:S01]  /*16cc90*/  @P0 STG.E.64 desc[UR8][R204.64], R10 ;  /* 0x0000000acc000986 */ /* 0x0001e2000c101b08 */
[----:B------:R-:W-:Y:S02]  /*16cca0*/  @P0 IMAD.MOV.U32 R200, RZ, RZ, 0x0 ;  /* 0x00000000ffc80424 */ /* 0x000fe400078e00ff */
[----:B------:R-:W-:Y:S01]  /*16ccb0*/  @P0 IMAD.MOV.U32 R201, RZ, RZ, 0x7ff00000 ;  /* 0x7ff00000ffc90424 */ /* 0x000fe200078e00ff */
[----:B------:R-:W-:Y:S06]  /*16ccc0*/  @P0 BRA `(.L_x_7198) ;  /* 0x00000014009c0947 */ /* 0x000fec0003800000 */
[----:B0-----:R-:W2:Y:S04]  /*16ccd0*/  LDL.S8 R10, [R227+0x1a] ;  /* 0x00001a00e30a7983 */ /* 0x001ea80000100200 */
[----:B------:R-:W3:Y:S01]  /*16cce0*/  LDL.U8 R214, [R228+-0x1] ;  /* 0xffffff00e4d67983 */ /* 0x000ee20000100000 */
[----:B------:R-:W-:Y:S01]  /*16ccf0*/  PRMT R11, R223, 0x3340, RZ ;  /* 0x00003340df0b7816 */ /* 0x000fe200000000ff */
[----:B------:R-:W-:Y:S01]  /*16cd00*/  UMOV UR6, 0x57d19 ;  /* 0x00057d1900067882 */ /* 0x000fe20000000000 */
[----:B------:R-:W-:Y:S02]  /*16cd10*/  PRMT R9, R222, 0x8880, RZ ;  /* 0x00008880de097816 */ /* 0x000fe400000000ff */
[----:B------:R-:W-:Y:S02]  /*16cd20*/  R2UR UR7, R217 ;  /* 0x00000000d90772ca */ /* 0x000fe400000e0000 */
[--C-:B------:R-:W-:Y:S01]  /*16cd30*/  SHF.R.S32.HI R221, RZ, 0x1f, R9.reuse ;  /* 0x0000001fffdd7819 */ /* 0x100fe20000011409 */
[----:B------:R-:W-:Y:S01]  /*16cd40*/  IMAD.MOV.U32 R220, RZ, RZ, R9 ;  /* 0x000000ffffdc7224 */ /* 0x000fe200078e0009 */
[----:B------:R-:W-:-:S02]  /*16cd50*/  R2UR UR12, R216 ;  /* 0x00000000d80c72ca */ /* 0x000fc400000e0000 */
[C---:B------:R-:W-:Y:S02]  /*16cd60*/  R2UR UR13, R217.reuse ;  /* 0x00000000d90d72ca */ /* 0x040fe400000e0000 */
[C---:B------:R-:W-:Y:S01]  /*16cd70*/  R2UR UR8, R216.reuse ;  /* 0x00000000d80872ca */ /* 0x040fe200000e0000 */
[----:B------:R0:W-:Y:S01]  /*16cd80*/  STL.64 [R1+0x128], R220 ;  /* 0x000128dc01007387 */ /* 0x0001e20000100a00 */
[C---:B------:R-:W-:Y:S02]  /*16cd90*/  R2UR UR9, R217.reuse ;  /* 0x00000000d90972ca */ /* 0x040fe400000e0000 */
[----:B------:R-:W-:Y:S02]  /*16cda0*/  R2UR UR10, R216 ;  /* 0x00000000d80a72ca */ /* 0x000fe400000e0000 */
[----:B------:R-:W-:Y:S02]  /*16cdb0*/  R2UR UR11, R217 ;  /* 0x00000000d90b72ca */ /* 0x000fe400000e0000 */
[----:B--2---:R-:W-:-:S04]  /*16cdc0*/  LOP3.LUT R13, R10, 0xffff, RZ, 0xc0, !PT ;  /* 0x0000ffff0a0d7812 */ /* 0x004fc800078ec0ff */
[----:B------:R-:W-:Y:S02]  /*16cdd0*/  PRMT R13, R13, 0x3340, R222 ;  /* 0x000033400d0d7816 */ /* 0x000fe400000000de */
[----:B---3-5:R-:W-:Y:S02]  /*16cde0*/  PRMT R12, R214, 0x8880, RZ ;  /* 0x00008880d60c7816 */ /* 0x028fe400000000ff */
[----:B------:R-:W-:-:S05]  /*16cdf0*/  PRMT R11, R13, 0x5410, R11 ;  /* 0x000054100d0b7816 */ /* 0x000fca000000000b */
[----:B-1--4-:R-:W-:Y:S01]  /*16ce00*/  IDP.4A.S8.U8 R24, R11, UR6, R12 ;  /* 0x000000060b187c26 */ /* 0x012fe2000800020c */
[----:B------:R-:W-:Y:S01]  /*16ce10*/  R2UR UR6, R216 ;  /* 0x00000000d80672ca */ /* 0x000fe200000e0000 */
[----:B------:R-:W-:Y:S01]  /*16ce20*/  IMAD.WIDE R12, R22, 0x5, R220 ;  /* 0x00000005160c7825 */ /* 0x000fe200078e02dc */
[----:B------:R-:W-:-:S03]  /*16ce30*/  PRMT R10, R10, 0x5410, R9 ;  /* 0x000054100a0a7816 */ /* 0x000fc60000000009 */
[----:B------:R-:W-:Y:S01]  /*16ce40*/  IMAD.WIDE R24, R24, 0x8, R40 ;  /* 0x0000000818187825 */ /* 0x000fe200078e0228 */
[----:B------:R-:W-:-:S04]  /*16ce50*/  LEA R202, P0, R12, R40, 0x3 ;  /* 0x000000280cca7211 */ /* 0x000fc800078018ff */
[----:B------:R-:W-:Y:S01]  /*16ce60*/  LEA.HI.X R203, R12, R41, R13, 0x3, P0 ;  /* 0x000000290ccb7211 */ /* 0x000fe200000f1c0d */
[----:B------:R-:W2:Y:S04]  /*16ce70*/  LDG.E.64 R30, desc[UR12][R24.64+0x9df8] ;  /* 0x009df80c181e7981 */ /* 0x000ea8000c1e1b00 */
[----:B------:R-:W2:Y:S01]  /*16ce80*/  LDG.E.64 R200, desc[UR6][R202.64+0xb248] ;  /* 0x00b24806cac87981 */ /* 0x000ea2000c1e1b00 */
[----:B------:R-:W-:Y:S02]  /*16ce90*/  UMOV UR6, 0x1905 ;  /* 0x0000190500067882 */ /* 0x000fe40000000000 */
[----:B------:R-:W-:Y:S01]  /*16cea0*/  IDP.2A.LO.S16.U8 R22, R10, UR6, R22 ;  /* 0x000000060a167c26 */ /* 0x000fe20008001216 */
[----:B------:R-:W3:Y:S03]  /*16ceb0*/  LDG.E.64 R24, desc[UR10][R24.64+0x8a70] ;  /* 0x008a700a18187981 */ /* 0x000ee6000c1e1b00 */
[----:B------:R-:W-:Y:S01]  /*16cec0*/  IMAD.WIDE R22, R22, 0x8, R40 ;  /* 0x0000000816167825 */ /* 0x000fe200078e0228 */
[----:B------:R-:W3:Y:S04]  /*16ced0*/  LDG.E.64 R202, desc[UR8][R202.64+0xb180] ;  /* 0x00b18008caca7981 */ /* 0x000ee8000c1e1b00 */
[----:B------:R-:W4:Y:S01]  /*16cee0*/  LDG.E.64 R10, desc[UR12][R22.64+0x5208] ;  /* 0x0052080c160a7981 */ /* 0x000f22000c1e1b00 */
[----:B------:R-:W-:Y:S01]  /*16cef0*/  PRMT R214, R214, 0x8880, RZ ;  /* 0x00008880d6d67816 */ /* 0x000fe200000000ff */
[----:B------:R-:W-:Y:S01]  /*16cf00*/  BSSY.RECONVERGENT B3, `(.L_x_7199) ;  /* 0x000011d000037945 */ /* 0x000fe20003800200 */
[----:B--2---:R-:W-:-:S08]  /*16cf10*/  DADD R30, R200, R30 ;  /* 0x00000000c81e7229 */ /* 0x004fd0000000001e */
[----:B------:R-:W-:Y:S02]  /*16cf20*/  DSETP.GT.AND P0, PT, |R30|, R218, PT ;  /* 0x000000da1e00722a */ /* 0x000fe40003f04200 */
[----:B---3--:R-:W-:Y:S02]  /*16cf30*/  DADD R24, R202, R24 ;  /* 0x00000000ca187229 */ /* 0x008fe40000000018 */
[----:B----4-:R-:W-:Y:S02]  /*16cf40*/  DSETP.GEU.AND P1, PT, |R10|, R218, PT ;  /* 0x000000da0a00722a */ /* 0x010fe40003f2e200 */
[----:B------:R-:W-:Y:S02]  /*16cf50*/  FSEL R198, R30, RZ, !P0 ;  /* 0x000000ff1ec67208 */ /* 0x000fe40004000000 */
[----:B------:R-:W-:-:S04]  /*16cf60*/  FSEL R199, R31, +QNAN , !P0 ;  /* 0x7ff000001fc77808 */ /* 0x000fc80004000000 */
[----:B------:R-:W-:Y:S02]  /*16cf70*/  FSEL R30, R24, RZ, !P0 ;  /* 0x000000ff181e7208 */ /* 0x000fe40004000000 */
[----:B------:R-:W-:Y:S02]  /*16cf80*/  FSEL R31, R25, -1.875, !P0 ;  /* 0xbff00000191f7808 */ /* 0x000fe40004000000 */
[----:B------:R-:W-:Y:S02]  /*16cf90*/  SHF.R.S32.HI R24, RZ, 0x1f, R214 ;  /* 0x0000001fff187819 */ /* 0x000fe400000114d6 */
[----:B0-----:R-:W-:Y:S05]  /*16cfa0*/  @P1 BRA `(.L_x_7200) ;  /* 0x0000000800c41947 */ /* 0x001fea0003800000 */
        /* <DEDUP_REMOVED lines=49> */
[----:B------:R-:W-:Y:S05]  /*16d2c0*/  CALL.REL.NOINC `($__internal_0_$__cuda_sm20_div_rn_f64_full) ;  /* 0x000000ec00547944 */ /* 0x000fea0003c00000 */
[----:B------:R-:W-:Y:S02]  /*16d2d0*/  IMAD.MOV.U32 R32, RZ, RZ, R10 ;  /* 0x000000ffff207224 */ /* 0x000fe400078e000a */
[----:B------:R-:W-:-:S07]  /*16d2e0*/  IMAD.MOV.U32 R33, RZ, RZ, R11 ;  /* 0x000000ffff217224 */ /* 0x000fce00078e000b */
.L_x_7203:
[----:B------:R-:W-:Y:S05]  /*16d2f0*/  BSYNC.RECONVERGENT B6 ;  /* 0x0000000000067941 */ /* 0x000fea0003800200 */
.L_x_7202:
        /* <DEDUP_REMOVED lines=10> */
[----:B------:R-:W-:Y:S01]  /*16d3a0*/  DADD R218, R198, 200 ;  /* 0x40690000c6da7429 */ /* 0x000fe20000000000 */
[----:B------:R-:W-:Y:S04]  /*16d3b0*/  BSSY.RECONVERGENT B6, `(.L_x_7205) ;  /* 0x0000015000067945 */ /* 0x000fe80003800200 */
[----:B------:R-:W-:-:S05]  /*16d3c0*/  DFMA R10, R34, UR6, R10 ;  /* 0x00000006220a7c2b */ /* 0x000fca000800000a */
[----:B------:R-:W-:Y:S01]  /*16d3d0*/  FSETP.GEU.AND P1, PT, |R219|, 6.5827683646048100446e-37, PT ;  /* 0x03600000db00780b */ /* 0x000fe20003f2e200 */
        /* <DEDUP_REMOVED lines=13> */
[----:B------:R-:W-:Y:S01]  /*16d4b0*/  MOV R9, 0x16d4e0 ;  /* 0x0016d4e000097802 */ /* 0x000fe20000000f00 */
[----:B------:R-:W-:-:S07]  /*16d4c0*/  IMAD.MOV.U32 R13, RZ, RZ, R219 ;  /* 0x000000ffff0d7224 */ /* 0x000fce00078e00db */
[----:B------:R-:W-:Y:S05]  /*16d4d0*/  CALL.REL.NOINC `($__internal_0_$__cuda_sm20_div_rn_f64_full) ;  /* 0x000000e800d07944 */ /* 0x000fea0003c00000 */
[----:B------:R-:W-:Y:S02]  /*16d4e0*/  IMAD.MOV.U32 R12, RZ, RZ, R10 ;  /* 0x000000ffff0c7224 */ /* 0x000fe400078e000a */
[----:B------:R-:W-:-:S07]  /*16d4f0*/  IMAD.MOV.U32 R13, RZ, RZ, R11 ;  /* 0x000000ffff0d7224 */ /* 0x000fce00078e000b */
.L_x_7206:
[----:B------:R-:W-:Y:S05]  /*16d500*/  BSYNC.RECONVERGENT B6 ;  /* 0x0000000000067941 */ /* 0x000fea0003800200 */
.L_x_7205:
        /* <DEDUP_REMOVED lines=9> */
.L_x_7201:
        /* <DEDUP_REMOVED lines=37> */
.L_x_7208:
[----:B------:R-:W-:Y:S05]  /*16d7f0*/  BSYNC.RECONVERGENT B6 ;  /* 0x0000000000067941 */ /* 0x000fea0003800200 */
.L_x_7207:
        /* <DEDUP_REMOVED lines=9> */
[----:B------:R-:W-:Y:S01]  /*16d890*/  DADD R218, R198, 200 ;  /* 0x40690000c6da7429 */ /* 0x000fe20000000000 */
[----:B------:R-:W-:Y:S02]  /*16d8a0*/  BSSY.RECONVERGENT B6, `(.L_x_7209) ;  /* 0x0000018000067945 */ /* 0x000fe40003800200 */
[----:B------:R-:W-:Y:S01]  /*16d8b0*/  DADD R10, R10, -UR6 ;  /* 0x800000060a0a7e29 */ /* 0x000fe20008000000 */
[----:B------:R-:W-:Y:S01]  /*16d8c0*/  UMOV UR6, 0x3a29c77a ;  /* 0x3a29c77a00067882 */ /* 0x000fe20000000000 */
[----:B------:R-:W-:-:S05]  /*16d8d0*/  UMOV UR7, 0x3fffcb92 ;  /* 0x3fffcb9200077882 */ /* 0x000fca0000000000 */
[----:B------:R-:W-:Y:S01]  /*16d8e0*/  FSETP.GEU.AND P1, PT, |R219|, 6.5827683646048100446e-37, PT ;  /* 0x03600000db00780b */ /* 0x000fe20003f2e200 */
        /* <DEDUP_REMOVED lines=19> */
.L_x_7210:
[----:B------:R-:W-:Y:S05]  /*16da20*/  BSYNC.RECONVERGENT B6 ;  /* 0x0000000000067941 */ /* 0x000fea0003800200 */
.L_x_7209:
        /* <DEDUP_REMOVED lines=9> */
.L_x_7200:
        /* <DEDUP_REMOVED lines=53> */
.L_x_7212:
[----:B------:R-:W-:Y:S05]  /*16de10*/  BSYNC.RECONVERGENT B6 ;  /* 0x0000000000067941 */ /* 0x000fea0003800200 */
.L_x_7211:
        /* <DEDUP_REMOVED lines=34> */
.L_x_7214:
[----:B------:R-:W-:Y:S05]  /*16e040*/  BSYNC.RECONVERGENT B6 ;  /* 0x0000000000067941 */ /* 0x000fea0003800200 */
.L_x_7213:
        /* <DEDUP_REMOVED lines=8> */
.L_x_7204:
[----:B------:R-:W-:Y:S05]  /*16e0d0*/  BSYNC.RECONVERGENT B3 ;  /* 0x0000000000037941 */ /* 0x000fea0003800200 */
.L_x_7199:
        /* <DEDUP_REMOVED lines=30> */
.L_x_7216:
[----:B------:R-:W-:Y:S05]  /*16e2c0*/  BSYNC.RECONVERGENT B3 ;  /* 0x0000000000037941 */ /* 0x000fea0003800200 */
.L_x_7215:
[----:B------:R-:W-:-:S06]  /*16e2d0*/  DSETP.GEU.AND P0, PT, R32, R30, PT ;  /* 0x0000001e2000722a */ /* 0x000fcc0003f0e000 */
[----:B------:R-:W-:Y:S02]  /*16e2e0*/  FSEL R202, R202, R24, !P0 ;  /* 0x00000018caca7208 */ /* 0x000fe40004000000 */
[----:B------:R-:W-:Y:S02]  /*16e2f0*/  FSEL R200, R200, R22, !P0 ;  /* 0x00000016c8c87208 */ /* 0x000fe40004000000 */
[----:B------:R-:W-:Y:S02]  /*16e300*/  FSEL R24, R203, R25, !P0 ;  /* 0x00000019cb187208 */ /* 0x000fe40004000000 */
[----:B------:R-:W-:-:S03]  /*16e310*/  FSEL R22, R201, R23, !P0 ;  /* 0x00000017c9167208 */ /* 0x000fc60004000000 */
[----:B------:R-:W-:Y:S02]  /*16e320*/  IMAD.MOV.U32 R203, RZ, RZ, R24 ;  /* 0x000000ffffcb7224 */ /* 0x000fe400078e0018 */
[----:B------:R-:W-:-:S07]  /*16e330*/  IMAD.MOV.U32 R201, RZ, RZ, R22 ;  /* 0x000000ffffc97224 */ /* 0x000fce00078e0016 */
.L_x_7198:
[----:B------:R-:W-:Y:S05]  /*16e340*/  BSYNC.RECONVERGENT B4 ;  /* 0x0000000000047941 */ /* 0x000fea0003800200 */
.L_x_7197:
        /* <DEDUP_REMOVED lines=16> */
[----:B-1----:R-:W0:Y:S01]  /*16e450*/  LDG.E.64 R30, desc[UR6][R204.64+0x1388] ;  /* 0x00138806cc1e7981 */ /* 0x002e22000c1e1b00 */
[----:B------:R-:W-:Y:S01]  /*16e460*/  UMOV UR6, 0xcccccccd ;  /* 0xcccccccd00067882 */ /* 0x000fe20000000000 */
[----:B------:R-:W-:Y:S01]  /*16e470*/  UMOV UR7, 0x4016cccc ;  /* 0x4016cccc00077882 */ /* 0x000fe20000000000 */
[----:B-----5:R-:W-:Y:S01]  /*16e480*/  IMAD.MOV.U32 R12, RZ, RZ, 0x1 ;  /* 0x00000001ff0c7424 */ /* 0x020fe200078e00ff */
[----:B------:R-:W-:Y:S01]  /*16e490*/  BSSY.RECONVERGENT B3, `(.L_x_7217) ;  /* 0x000001b000037945 */ /* 0x000fe20003800200 */
[----:B------:R-:W-:Y:S02]  /*16e4a0*/  IMAD.MOV.U32 R198, RZ, RZ, 0x0 ;  /* 0x00000000ffc67424 */ /* 0x000fe400078e00ff */
[----:B------:R-:W-:Y:S01]  /*16e4b0*/  IMAD.MOV.U32 R199, RZ, RZ, 0x7ff00000 ;  /* 0x7ff00000ffc77424 */ /* 0x000fe200078e00ff */
[----:B0-----:R-:W-:Y:S01]  /*16e4c0*/  DADD R10, R30, -UR6 ;  /* 0x800000061e0a7e29 */ /* 0x001fe20008000000 */
        /* <DEDUP_REMOVED lines=8> */
[----:B--2---:R-:W-:-:S04]  /*16e550*/  DFMA R200, -R10, R22, 1 ;  /* 0x3ff000000ac8742b */ /* 0x004fc80000000116 */
[----:B------:R-:W-:-:S04]  /*16e560*/  FSETP.GEU.AND P1, PT, |R13|, 6.5827683646048100446e-37, PT ;  /* 0x036000000d00780b */ /* 0x000fc80003f2e200 */
[----:B------:R-:W-:-:S08]  /*16e570*/  DFMA R200, R22, R200, R22 ;  /* 0x000000c816c8722b */ /* 0x000fd00000000016 */
[----:B------:R-:W-:-:S08]  /*16e580*/  DMUL R22, R12, R200 ;  /* 0x000000c80c167228 */ /* 0x000fd00000000000 */
[----:B---3--:R-:W-:-:S08]  /*16e590*/  DFMA R24, -R10, R22, R12 ;  /* 0x000000160a18722b */ /* 0x008fd0000000010c */
[----:B------:R-:W-:Y:S01]  /*16e5a0*/  DFMA R200, R200, R24, R22 ;  /* 0x00000018c8c8722b */ /* 0x000fe20000000016 */
[----:B------:R-:W-:Y:S02]  /*16e5b0*/  IMAD.MOV.U32 R22, RZ, RZ, 0x0 ;  /* 0x00000000ff167424 */ /* 0x000fe400078e00ff */
[----:B------:R-:W-:-:S07]  /*16e5c0*/  IMAD.MOV.U32 R23, RZ, RZ, -0x40100000 ;  /* 0xbff00000ff177424 */ /* 0x000fce00078e00ff */
[----:B------:R-:W-:-:S05]  /*16e5d0*/  FFMA R9, RZ, R11, R201 ;  /* 0x0000000bff097223 */ /* 0x000fca00000000c9 */
[----:B------:R-:W-:-:S13]  /*16e5e0*/  FSETP.GT.AND P0, PT, |R9|, 1.469367938527859385e-39, PT ;  /* 0x001000000900780b */ /* 0x000fda0003f04200 */
[----:B------:R-:W-:Y:S05]  /*16e5f0*/  @P0 BRA P1, `(.L_x_7218) ;  /* 0x0000000000100947 */ /* 0x000fea0000800000 */
[----:B------:R-:W-:-:S07]  /*16e600*/  MOV R9, 0x16e620 ;  /* 0x0016e62000097802 */ /* 0x000fce0000000f00 */
[----:B------:R-:W-:Y:S05]  /*16e610*/  CALL.REL.NOINC `($__internal_0_$__cuda_sm20_div_rn_f64_full) ;  /* 0x000000d800807944 */ /* 0x000fea0003c00000 */
[----:B------:R-:W-:Y:S02]  /*16e620*/  IMAD.MOV.U32 R200, RZ, RZ, R10 ;  /* 0x000000ffffc87224 */ /* 0x000fe400078e000a */
[----:B------:R-:W-:-:S07]  /*16e630*/  IMAD.MOV.U32 R201, RZ, RZ, R11 ;  /* 0x000000ffffc97224 */ /* 0x000fce00078e000b */
.L_x_7218:
[----:B------:R-:W-:Y:S05]  /*16e640*/  BSYNC.RECONVERGENT B3 ;  /* 0x0000000000037941 */ /* 0x000fea0003800200 */
.L_x_7217:
[----:B------:R-:W-:Y:S01]  /*16e650*/  IMAD R9, R229, R3, -R3 ;  /* 0x00000003e5097224 */ /* 0x000fe200078e0a03 */
[----:B------:R-:W-:Y:S02]  /*16e660*/  R2UR UR6, R216 ;  /* 0x00000000d80672ca */ /* 0x000fe400000e0000 */
[----:B------:R-:W-:Y:S01]  /*16e670*/  R2UR UR7, R217 ;  /* 0x00000000d90772ca */ /* 0x000fe200000e0000 */
[----:B------:R-:W-:-:S05]  /*16e680*/  IMAD R9, R4, 0x4e2, R9 ;  /* 0x000004e204097824 */ /* 0x000fca00078e0209 */
[----:B------:R-:W-:-:S05]  /*16e690*/  IADD3 R9, PT, PT, R9, -0x2, R208 ;  /* 0xfffffffe09097810 */ /* 0x000fca0007ffe0d0 */
[----:B------:R-:W-:-:S05]  /*16e6a0*/  IMAD.WIDE R10, R9, 0x8, R38 ;  /* 0x00000008090a7825 */ /* 0x000fca00078e0226 */
[----:B------:R-:W2:Y:S01]  /*16e6b0*/  LDG.E.64 R12, desc[UR6][R10.64] ;  /* 0x000000060a0c7981 */ /* 0x000ea2000c1e1b00 */
[----:B------:R-:W-:Y:S01]  /*16e6c0*/  IMAD.MOV.U32 R214, RZ, RZ, -0x800000 ;  /* 0xff800000ffd67424 */ /* 0x000fe200078e00ff */
[----:B------:R-:W-:Y:S01]  /*16e6d0*/  BSSY.RECONVERGENT B3, `(.L_x_7219) ;  /* 0x000001a000037945 */ /* 0x000fe20003800200 */
[----:B------:R-:W-:-:S06]  /*16e6e0*/  IMAD.MOV.U32 R215, RZ, RZ, 0x41cdcd64 ;  /* 0x41cdcd64ffd77424 */ /* 0x000fcc00078e00ff */
[----:B--2---:R-:W-:-:S14]  /*16e6f0*/  DSETP.GEU.AND P0, PT, |R12|, R214, PT ;  /* 0x000000d60c00722a */ /* 0x004fdc0003f0e200 */
[----:B------:R-:W-:Y:S05]  /*16e700*/  @P0 BRA `(.L_x_7220) ;  /* 0x0000000000580947 */ /* 0x000fea0003800000 */
[----:B------:R-:W2:Y:S04]  /*16e710*/  LDL.U8 R24, [R228+-0x1] ;  /* 0xffffff00e4187983 */ /* 0x000ea80000100000 */
        /* <DEDUP_REMOVED lines=9> */
[----:B------:R-:W-:-:S05]  /*16e7b0*/  IMAD.WIDE R24, R24, 0x8, R40 ;  /* 0x0000000818187825 */ /* 0x000fca00078e0228 */
        /* <DEDUP_REMOVED lines=11> */
.L_x_7220:
[----:B------:R-:W-:Y:S05]  /*16e870*/  BSYNC.RECONVERGENT B3 ;  /* 0x0000000000037941 */ /* 0x000fea0003800200 */
.L_x_7219:
        /* <DEDUP_REMOVED lines=26> */
.L_x_7222:
[----:B------:R-:W-:Y:S05]  /*16ea20*/  BSYNC.RECONVERGENT B3 ;  /* 0x0000000000037941 */ /* 0x000fea0003800200 */
.L_x_7221:
[----:B------:R-:W-:Y:S01]  /*16ea30*/  DSETP.GEU.AND P1, PT, R30, -2500, PT ;  /* 0xc0a388001e00742a */ /* 0x000fe20003f2e000 */
[----:B------:R-:W-:Y:S01]  /*16ea40*/  BSSY.RECONVERGENT B3, `(.L_x_7223) ;  /* 0x0000023000037945 */ /* 0x000fe20003800200 */
[----:B------:R-:W-:-:S04]  /*16ea50*/  DSETP.GEU.AND P0, PT, R22, -2500, PT ;  /* 0xc0a388001600742a */ /* 0x000fc80003f0e000 */
[----:B------:R-:W-:Y:S02]  /*16ea60*/  FSEL R12, R206, RZ, P1 ;  /* 0x000000ffce0c7208 */ /* 0x000fe40000800000 */
[----:B------:R-:W-:Y:S02]  /*16ea70*/  FSEL R13, R207, RZ, P1 ;  /* 0x000000ffcf0d7208 */ /* 0x000fe40000800000 */
[----:B------:R-:W-:Y:S02]  /*16ea80*/  FSEL R24, R22, RZ, P0 ;  /* 0x000000ff16187208 */ /* 0x000fe40000000000 */
[----:B------:R-:W-:Y:S02]  /*16ea90*/  FSEL R25, R23, -5.287109375, P0 ;  /* 0xc0a9300017197808 */ /* 0x000fe40000000000 */
[----:B------:R-:W-:Y:S02]  /*16eaa0*/  FSEL R22, R198, RZ, P0 ;  /* 0x000000ffc6167208 */ /* 0x000fe40000000000 */
[----:B------:R-:W-:Y:S01]  /*16eab0*/  FSEL R23, R199, RZ, P0 ;  /* 0x000000ffc7177208 */ /* 0x000fe20000000000 */
[----:B------:R-:W-:Y:S01]  /*16eac0*/  DSETP.GT.AND P0, PT, R12, RZ, PT ;  /* 0x000000ff0c00722a */ /* 0x000fe20003f04000 */
[----:B------:R-:W-:-:S02]  /*16ead0*/  FSEL R198, R30, RZ, P1 ;  /* 0x000000ff1ec67208 */ /* 0x000fc40000800000 */
[----:B------:R-:W-:-:S06]  /*16eae0*/  FSEL R199, R31, -5.287109375, P1 ;  /* 0xc0a930001fc77808 */ /* 0x000fcc0000800000 */
[----:B------:R-:W-:-:S06]  /*16eaf0*/  DSETP.LEU.OR P0, PT, R198, RZ, !P0 ;  /* 0x000000ffc600722a */ /* 0x000fcc000470b400 */
        /* <DEDUP_REMOVED lines=23> */
.L_x_7224:
[----:B------:R-:W-:Y:S05]  /*16ec70*/  BSYNC.RECONVERGENT B3 ;  /* 0x0000000000037941 */ /* 0x000fea0003800200 */
.L_x_7223:
[----:B------:R-:W-:-:S07]  /*16ec80*/  IMAD.MOV.U32 R226, RZ, RZ, 0x3 ;  /* 0x00000003ffe27424 */ /* 0x000fce00078e00ff */
.L_x_7253:
        /* <DEDUP_REMOVED lines=13> */
.L_x_7252:
[----:B------:R-:W-:Y:S01]  /*16ed60*/  IMAD.MOV.U32 R203, RZ, RZ, R225 ;  /* 0x000000ffffcb7224 */ /* 0x000fe200078e00e1 */
[----:B------:R-:W-:Y:S01]  /*16ed70*/  R2UR UR6, R216 ;  /* 0x00000000d80672ca */ /* 0x000fe200000e0000 */
[----:B------:R-:W-:Y:S01]  /*16ed80*/  VIADD R225, R225, 0xffffffff ;  /* 0xffffffffe1e17836 */ /* 0x000fe20000000000 */
[----:B------:R-:W-:Y:S01]  /*16ed90*/  R2UR UR7, R217 ;  /* 0x00000000d90772ca */ /* 0x000fe200000e0000 */
[----:B------:R-:W-:-:S04]  /*16eda0*/  IMAD.IADD R9, R230, 0x1, R202 ;  /* 0x00000001e6097824 */ /* 0x000fc800078e02ca */
[----:B------:R-:W-:-:S04]  /*16edb0*/  IMAD R9, R225, R3, R9 ;  /* 0x00000003e1097224 */ /* 0x000fc800078e0209 */
[----:B-1----:R-:W-:-:S05]  /*16edc0*/  IMAD.WIDE R10, R9, 0x8, R38 ;  /* 0x00000008090a7825 */ /* 0x002fca00078e0226 */
        /* <DEDUP_REMOVED lines=29> */
[----:B------:R-:W-:-:S04]  /*16efa0*/  VIADD R201, R1, 0xbc ;  /* 0x000000bc01c97836 */ /* 0x000fc80000000000 */
        /* <DEDUP_REMOVED lines=18> */
[----:B------:R-:W-:-:S04]  /*16f0d0*/  IMAD.WIDE.U32 R30, R200, 0x8, R40 ;  /* 0x00000008c81e7825 */ /* 0x000fc800078e0028 */
[----:B------:R-:W-:Y:S01]  /*16f0e0*/  IMAD.WIDE R206, R206, 0x8, R40 ;  /* 0x00000008cece7825 */ /* 0x000fe200078e0228 */
[----:B------:R-:W2:Y:S04]  /*16f0f0*/  LDG.E.64 R198, desc[UR8][R30.64+0x6268] ;  /* 0x006268081ec67981 */ /* 0x000ea8000c1e1b00 */
[----:B------:R-:W2:Y:S04]  /*16f100*/  LDG.E.64 R200, desc[UR10][R206.64+0x1388] ;  /* 0x0013880acec87981 */ /* 0x000ea8000c1e1b00 */
[----:B------:R-:W3:Y:S04]  /*16f110*/  LDG.E.64 R30, desc[UR12][R30.64+0x5f98] ;  /* 0x005f980c1e1e7981 */ /* 0x000ee8000c1e1b00 */
[----:B------:R-:W3:Y:S01]  /*16f120*/  LDG.E.64 R206, desc[UR14][R206.64] ;  /* 0x0000000ecece7981 */ /* 0x000ee2000c1e1b00 */
[----:B--2---:R-:W-:-:S02]  /*16f130*/  DADD R198, R198, R200 ;  /* 0x00000000c6c67229 */ /* 0x004fc400000000c8 */
[----:B---3--:R-:W-:-:S11]  /*16f140*/  DADD R30, R30, R206 ;  /* 0x000000001e1e7229 */ /* 0x008fd600000000ce */
.L_x_7233:
[----:B------:R-:W-:Y:S05]  /*16f150*/  BSYNC.RECONVERGENT B6 ;  /* 0x0000000000067941 */ /* 0x000fea0003800200 */
.L_x_7232:
        /* <DEDUP_REMOVED lines=36> */
.L_x_7235:
[----:B------:R-:W-:Y:S05]  /*16f3a0*/  BSYNC.RECONVERGENT B6 ;  /* 0x0000000000067941 */ /* 0x000fea0003800200 */
.L_x_7234:
        /* <DEDUP_REMOVED lines=25> */
[----:B0-----:R-:W-:Y:S05]  /*16f540*/  CALL.REL.NOINC `($__internal_0_$__cuda_sm20_div_rn_f64_full) ;  /* 0x000000c800b47944 */ /* 0x001fea0003c00000 */
[----:B------:R-:W-:Y:S02]  /*16f550*/  IMAD.MOV.U32 R12, RZ, RZ, R10 ;  /* 0x000000ffff0c7224 */ /* 0x000fe400078e000a */
[----:B------:R-:W-:-:S07]  /*16f560*/  IMAD.MOV.U32 R13, RZ, RZ, R11 ;  /* 0x000000ffff0d7224 */ /* 0x000fce00078e000b */
.L_x_7237:
[----:B------:R-:W-:Y:S05]  /*16f570*/  BSYNC.RECONVERGENT B6 ;  /* 0x0000000000067941 */ /* 0x000fea0003800200 */
.L_x_7236:
[----:B------:R-:W-:-:S06]  /*16f580*/  DSETP.GT.AND P1, PT, R200, R12, PT ;  /* 0x0000000cc800722a */ /* 0x000fcc0003f24000 */
[----:B------:R-:W-:Y:S02]  /*16f590*/  FSEL R10, R198, RZ, P1 ;  /* 0x000000ffc60a7208 */ /* 0x000fe40000800000 */
[----:B------:R-:W-:Y:S02]  /*16f5a0*/  FSEL R11, R199, -1.875, P1 ;  /* 0xbff00000c70b7808 */ /* 0x000fe40000800000 */
[----:B------:R-:W-:Y:S02]  /*16f5b0*/  FSEL R206, R30, RZ, P1 ;  /* 0x000000ff1ece7208 */ /* 0x000fe40000800000 */
[----:B------:R-:W-:Y:S01]  /*16f5c0*/  FSEL R207, R31, +QNAN , P1 ;  /* 0x7ff000001fcf7808 */ /* 0x000fe20000800000 */
[----:B------:R-:W-:Y:S06]  /*16f5d0*/  BRA `(.L_x_7238) ;  /* 0x00000014005c7947 */ /* 0x000fec0003800000 */
.L_x_7231:
[----:B------:R-:W-:-:S04]  /*16f5e0*/  VIADD R9, R1, 0xbc ;  /* 0x000000bc01097836 */ /* 0x000fc80000000000 */
[C---:B------:R-:W-:Y:S02]  /*16f5f0*/  IMAD.IADD R30, R9.reuse, 0x1, R202 ;  /* 0x00000001091e7824 */ /* 0x040fe400078e02ca */
[----:B------:R-:W-:-:S04]  /*16f600*/  IMAD.IADD R9, R9, 0x1, R203 ;  /* 0x0000000109097824 */ /* 0x000fc800078e02cb */
[----:B------:R-:W2:Y:S04]  /*16f610*/  LDL.S8 R30, [R30+0x1b] ;  /* 0x00001b001e1e7983 */ /* 0x000ea80000100200 */
[----:B------:R-:W3:Y:S01]  /*16f620*/  LDL.S8 R9, [R9] ;  /* 0x0000000009097983 */ /* 0x000ee20000100200 */
[----:B------:R-:W-:Y:S02]  /*16f630*/  PRMT R198, R222, 0x8880, RZ ;  /* 0x00008880dec67816 */ /* 0x000fe400000000ff */
[----:B------:R-:W-:Y:S02]  /*16f640*/  PRMT R31, R223, 0x8880, RZ ;  /* 0x00008880df1f7816 */ /* 0x000fe400000000ff */
[----:B------:R-:W-:Y:S02]  /*16f650*/  SHF.R.S32.HI R199, RZ, 0x1f, R198 ;  /* 0x0000001fffc77819 */ /* 0x000fe400000114c6 */
[----:B------:R-:W-:-:S02]  /*16f660*/  R2UR UR6, R216 ;  /* 0x00000000d80672ca */ /* 0x000fc400000e0000 */
[----:B------:R-:W-:Y:S01]  /*16f670*/  R2UR UR7, R217 ;  /* 0x00000000d90772ca */ /* 0x000fe200000e0000 */
[----:B------:R-:W-:Y:S01]  /*16f680*/  IMAD.WIDE R198, R31, 0x5, R198 ;  /* 0x000000051fc67825 */ /* 0x000fe200078e02c6 */
[----:B------:R-:W-:Y:S02]  /*16f690*/  R2UR UR8, R216 ;  /* 0x00000000d80872ca */ /* 0x000fe400000e0000 */
[----:B------:R-:W-:Y:S02]  /*16f6a0*/  R2UR UR9, R217 ;  /* 0x00000000d90972ca */ /* 0x000fe400000e0000 */
[----:B------:R-:W-:Y:S02]  /*16f6b0*/  LEA R206, P1, R198, R40, 0x3 ;  /* 0x00000028c6ce7211 */ /* 0x000fe400078218ff */
[----:B------:R-:W-:Y:S02]  /*16f6c0*/  R2UR UR12, R216 ;  /* 0x00000000d80c72ca */ /* 0x000fe400000e0000 */
[----:B------:R-:W-:-:S02]  /*16f6d0*/  LEA.HI.X R207, R198, R41, R199, 0x3, P1 ;  /* 0x00000029c6cf7211 */ /* 0x000fc400008f1cc7 */
[C---:B------:R-:W-:Y:S01]  /*16f6e0*/  R2UR UR13, R217.reuse ;  /* 0x00000000d90d72ca */ /* 0x040fe200000e0000 */
[----:B------:R-:W4:Y:S01]  /*16f6f0*/  LDG.E.64 R10, desc[UR6][R10.64+0x1388] ;  /* 0x001388060a0a7981 */ /* 0x000f22000c1e1b00 */
[C---:B------:R-:W-:Y:S02]  /*16f700*/  R2UR UR14, R216.reuse ;  /* 0x00000000d80e72ca */ /* 0x040fe400000e0000 */
[C---:B------:R-:W-:Y:S02]  /*16f710*/  R2UR UR15, R217.reuse ;  /* 0x00000000d90f72ca */ /* 0x040fe400000e0000 */
[C---:B------:R-:W-:Y:S02]  /*16f720*/  R2UR UR10, R216.reuse ;  /* 0x00000000d80a72ca */ /* 0x040fe400000e0000 */
[----:B------:R-:W-:Y:S02]  /*16f730*/  R2UR UR11, R217 ;  /* 0x00000000d90b72ca */ /* 0x000fe400000e0000 */
[----:B------:R-:W-:-:S02]  /*16f740*/  R2UR UR16, R216 ;  /* 0x00000000d81072ca */ /* 0x000fc400000e0000 */
[----:B------:R-:W-:Y:S02]  /*16f750*/  R2UR UR17, R217 ;  /* 0x00000000d91172ca */ /* 0x000fe400000e0000 */
[----:B--2---:R-:W-:-:S03]  /*16f760*/  SHF.R.S32.HI R31, RZ, 0x1f, R30 ;  /* 0x0000001fff1f7819 */ /* 0x004fc6000001141e */
[----:B---3--:R-:W-:-:S03]  /*16f770*/  IMAD.WIDE R30, R9, 0x5, R30 ;  /* 0x00000005091e7825 */ /* 0x008fc600078e021e */
[----:B------:R-:W-:-:S04]  /*16f780*/  LEA R198, P1, R30, R40, 0x3 ;  /* 0x000000281ec67211 */ /* 0x000fc800078218ff */
[----:B------:R-:W-:Y:S01]  /*16f790*/  LEA.HI.X R199, R30, R41, R31, 0x3, P1 ;  /* 0x000000291ec77211 */ /* 0x000fe200008f1c1f */
[----:B------:R-:W-:Y:S02]  /*16f7a0*/  IMAD.WIDE R30, R200, 0x8, R40 ;  /* 0x00000008c81e7825 */ /* 0x000fe400078e0228 */
[----:B------:R-:W2:Y:S04]  /*16f7b0*/  LDG.E.64 R200, desc[UR10][R206.64+0xb248] ;  /* 0x00b2480acec87981 */ /* 0x000ea8000c1e1b00 */
[----:B------:R-:W3:Y:S04]  /*16f7c0*/  LDG.E.64 R218, desc[UR6][R30.64+0x6268] ;  /* 0x006268061eda7981 */ /* 0x000ee8000c1e1b00 */
[----:B------:R-:W3:Y:S04]  /*16f7d0*/  LDG.E.64 R214, desc[UR8][R198.64+0xb248] ;  /* 0x00b24808c6d67981 */ /* 0x000ee8000c1e1b00 */
[----:B------:R-:W5:Y:S04]  /*16f7e0*/  LDG.E.64 R206, desc[UR16][R206.64+0xb180] ;  /* 0x00b18010cece7981 */ /* 0x000f68000c1e1b00 */
[----:B------:R-:W4:Y:S04]  /*16f7f0*/  LDG.E.64 R30, desc[UR12][R30.64+0x5f98] ;  /* 0x005f980c1e1e7981 */ /* 0x000f28000c1e1b00 */
[----:B------:R-:W4:Y:S01]  /*16f800*/  LDG.E.64 R198, desc[UR14][R198.64+0xb180] ;  /* 0x00b1800ec6c67981 */ /* 0x000f22000c1e1b00 */
[----:B------:R-:W-:Y:S01]  /*16f810*/  UMOV UR6, 0xcccccccd ;  /* 0xcccccccd00067882 */ /* 0x000fe20000000000 */
[----:B------:R-:W-:Y:S01]  /*16f820*/  UMOV UR7, 0x4016cccc ;  /* 0x4016cccc00077882 */ /* 0x000fe20000000000 */
[----:B------:R-:W-:Y:S01]  /*16f830*/  BSSY.RECONVERGENT B6, `(.L_x_7239) ;  /* 0x0000023000067945 */ /* 0x000fe20003800200 */
[----:B---3--:R-:W-:-:S08]  /*16f840*/  DADD R214, R218, R214 ;  /* 0x00000000dad67229 */ /* 0x008fd000000000d6 */
[----:B--2---:R-:W-:Y:S02]  /*16f850*/  DADD R200, R214, R200 ;  /* 0x00000000d6c87229 */ /* 0x004fe400000000c8 */
[----:B----4-:R-:W-:-:S06]  /*16f860*/  DADD R30, R30, R198 ;  /* 0x000000001e1e7229 */ /* 0x010fcc00000000c6 */
[----:B------:R-:W-:Y:S02]  /*16f870*/  DADD R200, R12, R200 ;  /* 0x000000000cc87229 */ /* 0x000fe400000000c8 */
[----:B-----5:R-:W-:-:S06]  /*16f880*/  DADD R30, R30, R206 ;  /* 0x000000001e1e7229 */ /* 0x020fcc00000000ce */
        /* <DEDUP_REMOVED lines=26> */
[----:B0-----:R-:W-:Y:S05]  /*16fa30*/  CALL.REL.NOINC `($__internal_0_$__cuda_sm20_div_rn_f64_full) ;  /* 0x000000c400787944 */ /* 0x001fea0003c00000 */
[----:B------:R-:W-:Y:S02]  /*16fa40*/  IMAD.MOV.U32 R200, RZ, RZ, R10 ;  /* 0x000000ffffc87224 */ /* 0x000fe400078e000a */
[----:B------:R-:W-:-:S07]  /*16fa50*/  IMAD.MOV.U32 R201, RZ, RZ, R11 ;  /* 0x000000ffffc97224 */ /* 0x000fce00078e000b */
.L_x_7240:
[----:B------:R-:W-:Y:S05]  /*16fa60*/  BSYNC.RECONVERGENT B6 ;  /* 0x0000000000067941 */ /* 0x000fea0003800200 */
.L_x_7239:
        /* <DEDUP_REMOVED lines=28> */
.L_x_7242:
[----:B------:R-:W-:Y:S05]  /*16fc30*/  BSYNC.RECONVERGENT B6 ;  /* 0x0000000000067941 */ /* 0x000fea0003800200 */
.L_x_7241:
[----:B------:R-:W-:-:S06]  /*16fc40*/  DSETP.GT.AND P1, PT, R200, R12, PT ;  /* 0x0000000cc800722a */ /* 0x000fcc0003f24000 */
[----:B------:R-:W-:Y:S02]  /*16fc50*/  FSEL R10, R198, RZ, P1 ;  /* 0x000000ffc60a7208 */ /* 0x000fe40000800000 */
[----:B------:R-:W-:Y:S02]  /*16fc60*/  FSEL R11, R199, -1.875, P1 ;  /* 0xbff00000c70b7808 */ /* 0x000fe40000800000 */
[----:B------:R-:W-:Y:S02]  /*16fc70*/  FSEL R206, R30, RZ, P1 ;  /* 0x000000ff1ece7208 */ /* 0x000fe40000800000 */
[----:B------:R-:W-:Y:S01]  /*16fc80*/  FSEL R207, R31, +QNAN , P1 ;  /* 0x7ff000001fcf7808 */ /* 0x000fe20000800000 */
[----:B------:R-:W-:Y:S06]  /*16fc90*/  BRA `(.L_x_7238) ;  /* 0x0000000c00ac7947 */ /* 0x000fec0003800000 */
.L_x_7230:
[----:B------:R-:W-:-:S04]  /*16fca0*/  ISETP.NE.AND P1, PT, R220, 0x1, PT ;  /* 0x00000001dc00780c */ /* 0x000fc80003f25270 */
[----:B------:R-:W-:-:S13]  /*16fcb0*/  ISETP.NE.OR P1, PT, R9, 0x1, P1 ;  /* 0x000000010900780c */ /* 0x000fda0000f25670 */
[----:B------:R-:W-:Y:S05]  /*16fcc0*/  @P1 BRA `(.L_x_7243) ;  /* 0x0000000400d01947 */ /* 0x000fea0003800000 */
[----:B------:R-:W-:Y:S01]  /*16fcd0*/  VIADD R30, R1, 0xbc ;  /* 0x000000bc011e7836 */ /* 0x000fe20000000000 */
[----:B------:R-:W2:Y:S03]  /*16fce0*/  LDL.U8 R198, [R227+0x1a] ;  /* 0x00001a00e3c67983 */ /* 0x000ea60000100000 */
        /* <DEDUP_REMOVED lines=28> */
[----:B------:R-:W-:-:S04]  /*16feb0*/  IMAD.WIDE R198, R198, 0x8, R40 ;  /* 0x00000008c6c67825 */ /* 0x000fc800078e0228 */
        /* <DEDUP_REMOVED lines=40> */
.L_x_7245:
[----:B------:R-:W-:Y:S05]  /*170140*/  BSYNC.RECONVERGENT B6 ;  /* 0x0000000000067941 */ /* 0x000fea0003800200 */
.L_x_7244:
        /* <DEDUP_REMOVED lines=28> */
.L_x_7247:
[----:B------:R-:W-:Y:S05]  /*170310*/  BSYNC.RECONVERGENT B6 ;  /* 0x0000000000067941 */ /* 0x000fea0003800200 */
.L_x_7246:
        /* <DEDUP_REMOVED lines=15> */
.L_x_7243:
[----:B------:R-:W-:Y:S01]  /*170410*/  VIADD R30, R1, 0xbc ;  /* 0x000000bc011e7836 */ /* 0x000fe20000000000 */
[----:B------:R-:W2:Y:S03]  /*170420*/  LDL.S8 R201, [R228+-0x1] ;  /* 0xffffff00e4c97983 */ /* 0x000ea60000100200 */
        /* <DEDUP_REMOVED lines=14> */
[----:B------:R-:W-:-:S09]  /*170510*/  R2UR UR13, R217 ;  /* 0x00000000d90d72ca */ /* 0x000fd200000e0000 */
[----:B------:R-:W3:Y:S01]  /*170520*/  LDG.E.64 R10, desc[UR10][R10.64+0x1388] ;  /* 0x0013880a0a0a7981 */ /* 0x000ee2000c1e1b00 */
[----:B-----5:R-:W-:Y:S02]  /*170530*/  PRMT R199, R199, 0x3340, RZ ;  /* 0x00003340c7c77816 */ /* 0x020fe400000000ff */
[----:B----4-:R-:W-:-:S04]  /*170540*/  PRMT R31, R198, 0x3340, R31 ;  /* 0x00003340c61f7816 */ /* 0x010fc8000000001f */
[----:B------:R-:W-:-:S05]  /*170550*/  PRMT R31, R31, 0x5410, R199 ;  /* 0x000054101f1f7816 */ /* 0x000fca00000000c7 */
[----:B--2---:R-:W-:Y:S01]  /*170560*/  IDP.4A.S8.U8 R31, R31, UR6, R206 ;  /* 0x000000061f1f7c26 */ /* 0x004fe200080002ce */
[----:B------:R-:W-:Y:S01]  /*170570*/  R2UR UR6, R216 ;  /* 0x00000000d80672ca */ /* 0x000fe200000e0000 */
[----:B------:R-:W-:Y:S01]  /*170580*/  IMAD.WIDE R198, R200, 0x8, R40 ;  /* 0x00000008c8c67825 */ /* 0x000fe200078e0228 */
[----:B---3--:R-:W-:Y:S02]  /*170590*/  PRMT R30, R30, 0x3340, R222 ;  /* 0x000033401e1e7816 */ /* 0x008fe400000000de */
[----:B------:R-:W-:-:S04]  /*1705a0*/  PRMT R206, R223, 0x3340, RZ ;  /* 0x00003340dfce7816 */ /* 0x000fc800000000ff */
[----:B------:R-:W-:Y:S01]  /*1705b0*/  PRMT R206, R30, 0x5410, R206 ;  /* 0x000054101ece7816 */ /* 0x000fe200000000ce */
[----:B------:R-:W-:-:S04]  /*1705c0*/  IMAD.WIDE R30, R31, 0x8, R40 ;  /* 0x000000081f1e7825 */ /* 0x000fc800078e0228 */
[----:B------:R-:W2:Y:S01]  /*1705d0*/  LDG.E.64 R218, desc[UR6][R198.64+0x6178] ;  /* 0x00617806c6da7981 */ /* 0x000ea2000c1e1b00 */
[----:B------:R-:W-:Y:S02]  /*1705e0*/  UMOV UR6, 0x57d19 ;  /* 0x00057d1900067882 */ /* 0x000fe40000000000 */
[----:B------:R-:W-:Y:S01]  /*1705f0*/  IDP.4A.S8.U8 R206, R206, UR6, R201 ;  /* 0x00000006cece7c26 */ /* 0x000fe200080002c9 */
[----:B------:R-:W2:Y:S01]  /*170600*/  LDG.E.64 R214, desc[UR8][R30.64+0x76e8] ;  /* 0x0076e8081ed67981 */ /* 0x000ea2000c1e1b00 */
[----:B------:R-:W-:Y:S02]  /*170610*/  R2UR UR6, R216 ;  /* 0x00000000d80672ca */ /* 0x000fe400000e0000 */
[----:B------:R-:W-:Y:S01]  /*170620*/  IMAD.WIDE R206, R206, 0x8, R40 ;  /* 0x00000008cece7825 */ /* 0x000fe200078e0228 */
[----:B------:R-:W3:Y:S04]  /*170630*/  LDG.E.64 R198, desc[UR10][R198.64+0x5ea8] ;  /* 0x005ea80ac6c67981 */ /* 0x000ee8000c1e1b00 */
        /* <DEDUP_REMOVED lines=46> */
.L_x_7249:
[----:B------:R-:W-:Y:S05]  /*170920*/  BSYNC.RECONVERGENT B6 ;  /* 0x0000000000067941 */ /* 0x000fea0003800200 */
.L_x_7248:
        /* <DEDUP_REMOVED lines=28> */
.L_x_7251:
[----:B------:R-:W-:Y:S05]  /*170af0*/  BSYNC.RECONVERGENT B6 ;  /* 0x0000000000067941 */ /* 0x000fea0003800200 */
.L_x_7250:
[----:B------:R-:W-:-:S06]  /*170b00*/  DSETP.GT.AND P1, PT, R200, R12, PT ;  /* 0x0000000cc800722a */ /* 0x000fcc0003f24000 */
[----:B------:R-:W-:Y:S02]  /*170b10*/  FSEL R10, R198, RZ, P1 ;  /* 0x000000ffc60a7208 */ /* 0x000fe40000800000 */
[----:B------:R-:W-:Y:S02]  /*170b20*/  FSEL R11, R199, -1.875, P1 ;  /* 0xbff00000c70b7808 */ /* 0x000fe40000800000 */
[----:B------:R-:W-:Y:S02]  /*170b30*/  FSEL R206, R30, RZ, P1 ;  /* 0x000000ff1ece7208 */ /* 0x000fe40000800000 */
[----:B------:R-:W-:-:S07]  /*170b40*/  FSEL R207, R31, +QNAN , P1 ;  /* 0x7ff000001fcf7808 */ /* 0x000fce0000800000 */
.L_x_7238:
[----:B------:R-:W-:Y:S05]  /*170b50*/  BSYNC.RECONVERGENT B11 ;  /* 0x00000000000b7941 */ /* 0x000fea0003800200 */
.L_x_7229:
        /* <DEDUP_REMOVED lines=18> */
.L_x_7228:
[----:B------:R-:W-:Y:S05]  /*170c80*/  BSYNC.RECONVERGENT B4 ;  /* 0x0000000000047941 */ /* 0x000fea0003800200 */
.L_x_7227:
[----:B------:R-:W-:Y:S01]  /*170c90*/  VIADD R202, R202, 0x1 ;  /* 0x00000001caca7836 */ /* 0x000fe20000000000 */
[----:B------:R-:W-:-:S04]  /*170ca0*/  ISETP.GT.U32.AND P2, PT, R203, 0x1, PT ;  /* 0x00000001cb00780c */ /* 0x000fc80003f44070 */
[----:B------:R-:W-:-:S13]  /*170cb0*/  ISETP.GE.AND P1, PT, R202, R208, PT ;  /* 0x000000d0ca00720c */ /* 0x000fda0003f26270 */
[----:B------:R-:W-:Y:S05]  /*170cc0*/  @!P1 BRA P2, `(.L_x_7252) ;  /* 0xffffffe000249947 */ /* 0x000fea000103ffff */
.L_x_7226:
[----:B------:R-:W-:Y:S05]  /*170cd0*/  BSYNC.RECONVERGENT B3 ;  /* 0x0000000000037941 */ /* 0x000fea0003800200 */
.L_x_7225:
[----:B------:R-:W-:Y:S05]  /*170ce0*/  @P0 BRA `(.L_x_7253) ;  /* 0xffffffdc00e80947 */ /* 0x000fea000383ffff */
.L_x_7196:
[----:B------:R-:W-:Y:S05]  /*170cf0*/  BSYNC.RECONVERGENT B2 ;  /* 0x0000000000027941 */ /* 0x000fea0003800200 */
.L_x_7195:
[C---:B------:R-:W-:Y:S01]  /*170d00*/  ISETP.NE.AND P0, PT, R208.reuse, R3, PT ;  /* 0x00000003d000720c */ /* 0x040fe20003f05270 */
[----:B------:R-:W-:-:S12]  /*170d10*/  VIADD R208, R208, 0x1 ;  /* 0x00000001d0d07836 */ /* 0x000fd80000000000 */
[----:B------:R-:W-:Y:S05]  /*170d20*/  @P0 BRA `(.L_x_7254) ;  /* 0xffffffbc00580947 */ /* 0x000fea000383ffff */
.L_x_7194:
[----:B------:R-:W-:Y:S05]  /*170d30*/  BSYNC.RECONVERGENT B1 ;  /* 0x0000000000017941 */ /* 0x000fea0003800200 */
.L_x_7193:
[C---:B------:R-:W-:Y:S01]  /*170d40*/  ISETP.NE.AND P0, PT, R224.reuse, R0, PT ;  /* 0x00000000e000720c */ /* 0x040fe20003f05270 */
[----:B------:R-:W-:-:S12]  /*170d50*/  VIADD R224, R224, 0x1 ;  /* 0x00000001e0e07836 */ /* 0x000fd80000000000 */
[----:B------:R-:W-:Y:S05]  /*170d60*/  @P0 BRA `(.L_x_7255) ;  /* 0xffffffbc002c0947 */ /* 0x000fea000383ffff */
.L_x_7185:
[----:B------:R-:W-:Y:S05]  /*170d70*/  BSYNC.RECONVERGENT B0 ;  /* 0x0000000000007941 */ /* 0x000fea0003800200 */
.L_x_7184:
[----:B------:R-:W-:Y:S01]  /*170d80*/  ISETP.NE.AND P0, PT, R209, 0x1, PT ;  /* 0x00000001d100780c */ /* 0x000fe20003f05270 */
[----:B------:R-:W-:Y:S01]  /*170d90*/  BSSY.RECONVERGENT B4, `(.L_x_7256) ;  /* 0x000037f000047945 */ /* 0x000fe20003800200 */
[----:B-1----:R-:W-:Y:S02]  /*170da0*/  IMAD.MOV.U32 R30, RZ, RZ, 0x0 ;  /* 0x00000000ff1e7424 */ /* 0x002fe400078e00ff */
[----:B------:R-:W-:-:S09]  /*170db0*/  IMAD.MOV.U32 R31, RZ, RZ, -0x100000 ;  /* 0xfff00000ff1f7424 */ /* 0x000fd200078e00ff */
[----:B------:R-:W-:Y:S05]  /*170dc0*/  @P0 BRA `(.L_x_7257) ;  /* 0x0000001c00180947 */ /* 0x000fea0003800000 */
[----:B------:R-:W-:Y:S01]  /*170dd0*/  ISETP.GE.AND P0, PT, R0, 0x1, PT ;  /* 0x000000010000780c */ /* 0x000fe20003f06270 */
[----:B------:R-:W-:Y:S02]  /*170de0*/  IMAD.MOV.U32 R222, RZ, RZ, RZ ;  /* 0x000000ffffde7224 */ /* 0x000fe400078e00ff */
[----:B------:R-:W-:-:S10]  /*170df0*/  IMAD.MOV.U32 R227, RZ, RZ, RZ ;  /* 0x000000ffffe37224 */ /* 0x000fd400078e00ff */
[----:B------:R-:W-:Y:S05]  /*170e00*/  @!P0 BRA `(.L_x_7258) ;  /* 0x0000003400dc8947 */ /* 0x000fea0003800000 */
[----:B------:R-:W-:Y:S01]  /*170e10*/  IMAD.MOV.U32 R233, RZ, RZ, 0x4e2 ;  /* 0x000004e2ffe97424 */ /* 0x000fe200078e00ff */
[----:B------:R-:W-:Y:S01]  /*170e20*/  BSSY.RECONVERGENT B3, `(.L_x_7259) ;  /* 0x00001bf000037945 */ /* 0x000fe20003800200 */
[----:B------:R-:W-:Y:S02]  /*170e30*/  IMAD.MOV.U32 R227, RZ, RZ, RZ ;  /* 0x000000ffffe37224 */ /* 0x000fe400078e00ff */
[----:B------:R-:W-:Y:S02]  /*170e40*/  IMAD.MOV.U32 R226, RZ, RZ, 0x1 ;  /* 0x00000001ffe27424 */ /* 0x000fe400078e00ff */
[----:B------:R-:W-:Y:S02]  /*170e50*/  IMAD.MOV.U32 R222, RZ, RZ, RZ ;  /* 0x000000ffffde7224 */ /* 0x000fe400078e00ff */
[----:B------:R-:W-:Y:S02]  /*170e60*/  IMAD.MOV.U32 R30, RZ, RZ, 0x0 ;  /* 0x00000000ff1e7424 */ /* 0x000fe400078e00ff */
[----:B------:R-:W-:-:S02]  /*170e70*/  IMAD.MOV.U32 R31, RZ, RZ, -0x100000 ;  /* 0xfff00000ff1f7424 */ /* 0x000fc400078e00ff */
[----:B------:R-:W-:-:S07]  /*170e80*/  IMAD R233, R4, R233, -0x1 ;  /* 0xffffffff04e97424 */ /* 0x000fce00078e02e9 */
.L_x_7288:
[----:B------:R-:W-:Y:S01]  /*170e90*/  ISETP.GE.AND P0, PT, R3, 0x1, PT ;  /* 0x000000010300780c */ /* 0x000fe20003f06270 */
[----:B------:R-:W-:-:S12]  /*170ea0*/  BSSY.RECONVERGENT B2, `(.L_x_7260) ;  /* 0x00001b2000027945 */ /* 0x000fd80003800200 */
[----:B------:R-:W-:Y:S05]  /*170eb0*/  @!P0 BRA `(.L_x_7261) ;  /* 0x0000001800c08947 */ /* 0x000fea0003800000 */
[----:B0-----:R-:W-:-:S04]  /*170ec0*/  VIADD R9, R1, 0xbc ;  /* 0x000000bc01097836 */ /* 0x001fc80000000000 */
[----:B------:R-:W-:-:S05]  /*170ed0*/  IMAD.IADD R230, R9, 0x1, R226 ;  /* 0x0000000109e67824 */ /* 0x000fca00078e02e2 */
[----:B------:R-:W2:Y:S01]  /*170ee0*/  LDL.U8 R228, [R230] ;  /* 0x00000000e6e47983 */ /* 0x000ea20000100000 */
[----:B------:R-:W-:Y:S02]  /*170ef0*/  VIADD R232, R226, 0xffffffff ;  /* 0xffffffffe2e87836 */ /* 0x000fe40000000000 */
[----:B------:R-:W-:Y:S02]  /*170f00*/  IMAD.MOV.U32 R223, RZ, RZ, 0x1 ;  /* 0x00000001ffdf7424 */ /* 0x000fe400078e00ff */
[----:B------:R-:W-:Y:S01]  /*170f10*/  IMAD R232, R232, R3, R233 ;  /* 0x00000003e8e87224 */ /* 0x000fe200078e02e9 */
[C---:B--2---:R-:W-:Y:S02]  /*170f20*/  PRMT R9, R228.reuse, 0x8880, RZ ;  /* 0x00008880e4097816 */ /* 0x044fe400000000ff */
[----:B------:R-:W-:Y:S02]  /*170f30*/  PRMT R229, R228, 0x8880, RZ ;  /* 0x00008880e4e57816 */ /* 0x000fe400000000ff */
[----:B------:R-:W-:-:S07]  /*170f40*/  PRMT R231, R9, 0x7610, R231 ;  /* 0x0000761009e77816 */ /* 0x000fce00000000e7 */
.L_x_7286:
[----:B------:R-:W-:-:S04]  /*170f50*/  VIADD R9, R1, 0xbc ;  /* 0x000000bc01097836 */ /* 0x000fc80000000000 */
[----:B------:R-:W-:-:S05]  /*170f60*/  IMAD.IADD R9, R9, 0x1, R223 ;  /* 0x0000000109097824 */ /* 0x000fca00078e02df */
[----:B------:R-:W2:Y:S01]  /*170f70*/  LDL.U8 R198, [R9+0x1b] ;  /* 0x00001b0009c67983 */ /* 0x000ea20000100000 */
[----:B------:R-:W-:Y:S01]  /*170f80*/  BSSY.RECONVERGENT B1, `(.L_x_7262) ;  /* 0x000016f000017945 */ /* 0x000fe20003800200 */
[----:B---345:R-:W-:Y:S02]  /*170f90*/  IMAD.MOV.U32 R24, RZ, RZ, 0x0 ;  /* 0x00000000ff187424 */ /* 0x038fe400078e00ff */
[----:B------:R-:W-:Y:S02]  /*170fa0*/  IMAD.MOV.U32 R25, RZ, RZ, -0x40100000 ;  /* 0xbff00000ff197424 */ /* 0x000fe400078e00ff */
[----:B------:R-:W-:Y:S02]  /*170fb0*/  IMAD.MOV.U32 R22, RZ, RZ, 0x0 ;  /* 0x00000000ff167424 */ /* 0x000fe400078e00ff */
[----:B------:R-:W-:Y:S01]  /*170fc0*/  IMAD.MOV.U32 R23, RZ, RZ, 0x7ff00000 ;  /* 0x7ff00000ff177424 */ /* 0x000fe200078e00ff */
[----:B--2---:R-:W-:-:S05]  /*170fd0*/  PRMT R199, R198, 0x8880, RZ ;  /* 0x00008880c6c77816 */ /* 0x004fca00000000ff */
[----:B------:R-:W-:-:S05]  /*170fe0*/  IMAD.IADD R10, R229, 0x1, R199 ;  /* 0x00000001e50a7824 */ /* 0x000fca00078e02c7 */
[----:B------:R-:W-:-:S13]  /*170ff0*/  ISETP.NE.AND P0, PT, R10, 0x3, PT ;  /* 0x000000030a00780c */ /* 0x000fda0003f05270 */
[----:B------:R-:W-:Y:S05]  /*171000*/  @P0 BRA `(.L_x_7263) ;  /* 0x0000001400980947 */ /* 0x000fea0003800000 */
[----:B------:R-:W2:Y:S04]  /*171010*/  LDL.S8 R200, [R230+0x1] ;  /* 0x00000100e6c87983 */ /* 0x000ea80000100200 */
        /* <DEDUP_REMOVED lines=12> */
[----:B--2---:R-:W-:-:S04]  /*1710e0*/  LOP3.LUT R11, R200, 0xffff, RZ, 0xc0, !PT ;  /* 0x0000ffffc80b7812 */ /* 0x004fc800078ec0ff */
[----:B------:R-:W-:Y:S02]  /*1710f0*/  PRMT R13, R228, 0x3340, R11 ;  /* 0x00003340e40d7816 */ /* 0x000fe4000000000b */
[----:B------:R-:W-:Y:S02]  /*171100*/  SHF.R.S32.HI R11, RZ, 0x1f, R10 ;  /* 0x0000001fff0b7819 */ /* 0x000fe4000001140a */
[----:B------:R-:W-:Y:S01]  /*171110*/  PRMT R12, R13, 0x5410, R12 ;  /* 0x000054100d0c7816 */ /* 0x000fe2000000000c */
[----:B------:R-:W-:-:S04]  /*171120*/  IMAD.WIDE R10, R229, 0x5, R10 ;  /* 0x00000005e50a7825 */ /* 0x000fc800078e020a */
[----:B---3--:R-:W-:Y:S01]  /*171130*/  IDP.4A.S8.U8 R12, R12, UR6, R9 ;  /* 0x000000060c0c7c26 */ /* 0x008fe20008000209 */
[----:B------:R-:W-:-:S03]  /*171140*/  LEA R24, P0, R10, R40, 0x3 ;  /* 0x000000280a187211 */ /* 0x000fc600078018ff */
[----:B------:R-:W-:Y:S01]  /*171150*/  IMAD.WIDE R12, R12, 0x8, R40 ;  /* 0x000000080c0c7825 */ /* 0x000fe200078e0228 */
[----:B------:R-:W-:Y:S02]  /*171160*/  LEA.HI.X R25, R10, R41, R11, 0x3, P0 ;  /* 0x000000290a197211 */ /* 0x000fe400000f1c0b */
        /* <DEDUP_REMOVED lines=10> */
[----:B------:R-:W-:Y:S01]  /*171210*/  IMAD.MOV.U32 R214, RZ, RZ, -0x800000 ;  /* 0xff800000ffd67424 */ /* 0x000fe200078e00ff */
[----:B------:R-:W-:Y:S01]  /*171220*/  BSSY.RECONVERGENT B0, `(.L_x_7264) ;  /* 0x0000071000007945 */ /* 0x000fe20003800200 */
[----:B------:R-:W-:Y:S01]  /*171230*/  IMAD.MOV.U32 R215, RZ, RZ, 0x41cdcd64 ;  /* 0x41cdcd64ffd77424 */ /* 0x000fe200078e00ff */
        /* <DEDUP_REMOVED lines=69> */
.L_x_7267:
[----:B------:R-:W-:Y:S05]  /*171690*/  BSYNC.RECONVERGENT B6 ;  /* 0x0000000000067941 */ /* 0x000fea0003800200 */
.L_x_7266:
        /* <DEDUP_REMOVED lines=28> */
[----:B------:R-:W-:Y:S02]  /*171860*/  IMAD.MOV.U32 R13, RZ, RZ, R219 ;  /* 0x000000ffff0d7224 */ /* 0x000fe400078e00db */
[----:B------:R-:W-:Y:S02]  /*171870*/  IMAD.MOV.U32 R10, RZ, RZ, R214 ;  /* 0x000000ffff0a7224 */ /* 0x000fe400078e00d6 */
[----:B------:R-:W-:-:S07]  /*171880*/  IMAD.MOV.U32 R11, RZ, RZ, R215 ;  /* 0x000000ffff0b7224 */ /* 0x000fce00078e00d7 */
[----:B------:R-:W-:Y:S05]  /*171890*/  CALL.REL.NOINC `($__internal_0_$__cuda_sm20_div_rn_f64_full) ;  /* 0x000000a400e07944 */ /* 0x000fea0003c00000 */
.L_x_7269:
[----:B------:R-:W-:Y:S05]  /*1718a0*/  BSYNC.RECONVERGENT B6 ;  /* 0x0000000000067941 */ /* 0x000fea0003800200 */
.L_x_7268:
        /* <DEDUP_REMOVED lines=8> */
.L_x_7265:
[----:B------:R-:W-:Y:S05]  /*171930*/  BSYNC.RECONVERGENT B0 ;  /* 0x0000000000007941 */ /* 0x000fea0003800200 */
.L_x_7264:
        /* <DEDUP_REMOVED lines=44> */
.L_x_7273:
[----:B------:R-:W-:Y:S05]  /*171c00*/  BSYNC.RECONVERGENT B6 ;  /* 0x0000000000067941 */ /* 0x000fea0003800200 */
.L_x_7272:
        /* <DEDUP_REMOVED lines=32> */
.L_x_7275:
[----:B------:R-:W-:Y:S05]  /*171e10*/  BSYNC.RECONVERGENT B6 ;  /* 0x0000000000067941 */ /* 0x000fea0003800200 */
.L_x_7274:
        /* <DEDUP_REMOVED lines=8> */
.L_x_7271:
[----:B------:R-:W-:Y:S05]  /*171ea0*/  BSYNC.RECONVERGENT B0 ;  /* 0x0000000000007941 */ /* 0x000fea0003800200 */
.L_x_7270:
        /* <DEDUP_REMOVED lines=48> */
.L_x_7279:
[----:B------:R-:W-:Y:S05]  /*1721b0*/  BSYNC.RECONVERGENT B6 ;  /* 0x0000000000067941 */ /* 0x000fea0003800200 */
.L_x_7278:
        /* <DEDUP_REMOVED lines=30> */
.L_x_7281:
[----:B------:R-:W-:Y:S05]  /*1723a0*/  BSYNC.RECONVERGENT B6 ;  /* 0x0000000000067941 */ /* 0x000fea0003800200 */
.L_x_7280:
[----:B------:R-:W-:-:S06]  /*1723b0*/  DSETP.GEU.AND P0, PT, R206, R28, PT ;  /* 0x0000001cce00722a */ /* 0x000fcc0003f0e000 */
[----:B------:R-:W-:Y:S02]  /*1723c0*/  FSEL R204, R204, R198, !P0 ;  /* 0x000000c6cccc7208 */ /* 0x000fe40004000000 */
[----:B------:R-:W-:Y:S02]  /*1723d0*/  FSEL R205, R205, R199, !P0 ;  /* 0x000000c7cdcd7208 */ /* 0x000fe40004000000 */
[----:B------:R-:W-:Y:S02]  /*1723e0*/  FSEL R202, R202, R200, !P0 ;  /* 0x000000c8caca7208 */ /* 0x000fe40004000000 */
[----:B------:R-:W-:Y:S02]  /*1723f0*/  FSEL R203, R203, R201, !P0 ;  /* 0x000000c9cbcb7208 */ /* 0x000fe40004000000 */
[----:B------:R-:W-:Y:S02]  /*172400*/  FSEL R28, R28, R206, !P0 ;  /* 0x000000ce1c1c7208 */ /* 0x000fe40004000000 */
[----:B------:R-:W-:-:S07]  /*172410*/  FSEL R29, R29, R207, !P0 ;  /* 0x000000cf1d1d7208 */ /* 0x000fce0004000000 */
.L_x_7277:
[----:B------:R-:W-:Y:S05]  /*172420*/  BSYNC.RECONVERGENT B0 ;  /* 0x0000000000007941 */ /* 0x000fea0003800200 */
.L_x_7276:
        /* <DEDUP_REMOVED lines=30> */
.L_x_7283:
[----:B------:R-:W-:Y:S05]  /*172610*/  BSYNC.RECONVERGENT B0 ;  /* 0x0000000000007941 */ /* 0x000fea0003800200 */
.L_x_7282:
[----:B------:R-:W-:-:S06]  /*172620*/  DSETP.GEU.AND P0, PT, R28, R198, PT ;  /* 0x000000c61c00722a */ /* 0x000fcc0003f0e000 */
[----:B------:R-:W-:Y:S02]  /*172630*/  FSEL R22, R22, R202, !P0 ;  /* 0x000000ca16167208 */ /* 0x000fe40004000000 */
[----:B------:R-:W-:Y:S02]  /*172640*/  FSEL R23, R23, R203, !P0 ;  /* 0x000000cb17177208 */ /* 0x000fe40004000000 */
[----:B------:R-:W-:Y:S02]  /*172650*/  FSEL R24, R24, R204, !P0 ;  /* 0x000000cc18187208 */ /* 0x000fe40004000000 */
[----:B------:R-:W-:-:S07]  /*172660*/  FSEL R25, R25, R205, !P0 ;  /* 0x000000cd19197208 */ /* 0x000fce0004000000 */
.L_x_7263:
[----:B------:R-:W-:Y:S05]  /*172670*/  BSYNC.RECONVERGENT B1 ;  /* 0x0000000000017941 */ /* 0x000fea0003800200 */
.L_x_7262:
[----:B------:R-:W-:Y:S01]  /*172680*/  R2UR UR6, R216 ;  /* 0x00000000d80672ca */ /* 0x000fe200000e0000 */
[----:B------:R-:W-:Y:S01]  /*172690*/  IMAD.IADD R12, R232, 0x1, R223 ;  /* 0x00000001e80c7824 */ /* 0x000fe200078e02df */
[----:B------:R-:W-:-:S03]  /*1726a0*/  R2UR UR7, R217 ;  /* 0x00000000d90772ca */ /* 0x000fc600000e0000 */
[----:B------:R-:W-:-:S10]  /*1726b0*/  IMAD.WIDE R12, R12, 0x8, R38 ;  /* 0x000000080c0c7825 */ /* 0x000fd400078e0226 */
        /* <DEDUP_REMOVED lines=34> */
.L_x_7285:
[----:B------:R-:W-:Y:S05]  /*1728e0*/  BSYNC.RECONVERGENT B0 ;  /* 0x0000000000007941 */ /* 0x000fea0003800200 */
.L_x_7284:
[----:B------:R-:W-:Y:S01]  /*1728f0*/  DSETP.GEU.AND P0, PT, R22, RZ, PT ;  /* 0x000000ff1600722a */ /* 0x000fe20003f0e000 */
[----:B------:R-:W-:Y:S01]  /*172900*/  UMOV UR6, 0x66666666 ;  /* 0x6666666600067882 */ /* 0x000fe20000000000 */
[----:B------:R-:W-:Y:S01]  /*172910*/  UMOV UR7, 0x40711266 ;  /* 0x4071126600077882 */ /* 0x000fe20000000000 */
[----:B------:R-:W-:Y:S01]  /*172920*/  ISETP.NE.AND P1, PT, R223, R3, PT ;  /* 0x00000003df00720c */ /* 0x000fe20003f25270 */
[----:B------:R-:W-:Y:S02]  /*172930*/  DADD R198, R198, -UR6 ;  /* 0x80000006c6c67e29 */ /* 0x000fe40008000000 */
[----:B------:R-:W-:-:S06]  /*172940*/  DSETP.LT.AND P0, PT, R24, RZ, !P0 ;  /* 0x000000ff1800722a */ /* 0x000fcc0004701000 */
[----:B------:R-:W-:-:S06]  /*172950*/  DSETP.GT.AND P0, PT, R198, R30, P0 ;  /* 0x0000001ec600722a */ /* 0x000fcc0000704000 */
[C---:B------:R-:W-:Y:S01]  /*172960*/  SEL R222, R223.reuse, R222, P0 ;  /* 0x000000dedfde7207 */ /* 0x040fe20000000000 */
[----:B------:R-:W-:Y:S01]  /*172970*/  VIADD R223, R223, 0x1 ;  /* 0x00000001dfdf7836 */ /* 0x000fe20000000000 */
[----:B------:R-:W-:Y:S02]  /*172980*/  FSEL R30, R198, R30, P0 ;  /* 0x0000001ec61e7208 */ /* 0x000fe40000000000 */
[----:B------:R-:W-:Y:S02]  /*172990*/  FSEL R31, R199, R31, P0 ;  /* 0x0000001fc71f7208 */ /* 0x000fe40000000000 */
[----:B------:R-:W-:Y:S01]  /*1729a0*/  SEL R227, R226, R227, P0 ;  /* 0x000000e3e2e37207 */ /* 0x000fe20000000000 */
[----:B------:R-:W-:Y:S06]  /*1729b0*/  @P1 BRA `(.L_x_7286) ;  /* 0xffffffe400641947 */ /* 0x000fec000383ffff */
.L_x_7261:
[----:B------:R-:W-:Y:S05]  /*1729c0*/  BSYNC.RECONVERGENT B2 ;  /* 0x0000000000027941 */ /* 0x000fea0003800200 */
.L_x_7260:
[----:B------:R-:W-:-:S13]  /*1729d0*/  ISETP.NE.AND P0, PT, R226, R0, PT ;  /* 0x00000000e200720c */ /* 0x000fda0003f05270 */
[----:B------:R-:W-:Y:S05]  /*1729e0*/  @!P0 BRA `(.L_x_7287) ;  /* 0x0000000000088947 */ /* 0x000fea0003800000 */
[----:B------:R-:W-:Y:S01]  /*1729f0*/  VIADD R226, R226, 0x1 ;  /* 0x00000001e2e27836 */ /* 0x000fe20000000000 */
[----:B------:R-:W-:Y:S06]  /*172a00*/  BRA `(.L_x_7288) ;  /* 0xffffffe400207947 */ /* 0x000fec000383ffff */
.L_x_7287:
[----:B------:R-:W-:Y:S05]  /*172a10*/  BSYNC.RECONVERGENT B3 ;  /* 0x0000000000037941 */ /* 0x000fea0003800200 */
.L_x_7259:
[----:B------:R-:W-:Y:S05]  /*172a20*/  BRA `(.L_x_7258) ;  /* 0x0000001800d47947 */ /* 0x000fea0003800000 */
.L_x_7257:
[----:B------:R-:W-:Y:S01]  /*172a30*/  ISETP.GE.AND P0, PT, R3, 0x1, PT ;  /* 0x000000010300780c */ /* 0x000fe20003f06270 */
[----:B------:R-:W-:Y:S02]  /*172a40*/  IMAD.MOV.U32 R222, RZ, RZ, RZ ;  /* 0x000000ffffde7224 */ /* 0x000fe400078e00ff */
[----:B------:R-:W-:-:S10]  /*172a50*/  IMAD.MOV.U32 R227, RZ, RZ, R0 ;  /* 0x000000ffffe37224 */ /* 0x000fd400078e0000 */
[----:B------:R-:W-:Y:S05]  /*172a60*/  @!P0 BRA `(.L_x_7258) ;  /* 0x0000001800c48947 */ /* 0x000fea0003800000 */
[----:B0-----:R-:W-:-:S04]  /*172a70*/  VIADD R9, R1, 0xbc ;  /* 0x000000bc01097836 */ /* 0x001fc80000000000 */
[----:B------:R-:W-:-:S05]  /*172a80*/  IMAD.IADD R228, R9, 0x1, R0 ;  /* 0x0000000109e47824 */ /* 0x000fca00078e0200 */
[----:B------:R-:W2:Y:S01]  /*172a90*/  LDL.U8 R226, [R228] ;  /* 0x00000000e4e27983 */ /* 0x000ea20000100000 */
[----:B------:R-:W-:Y:S01]  /*172aa0*/  VIADD R230, R0, 0xffffffff ;  /* 0xffffffff00e67836 */ /* 0x000fe20000000000 */
[----:B------:R-:W-:Y:S01]  /*172ab0*/  BSSY.RECONVERGENT B2, `(.L_x_7289) ;  /* 0x00001ab000027945 */ /* 0x000fe20003800200 */
[----:B------:R-:W-:Y:S02]  /*172ac0*/  IMAD.MOV.U32 R222, RZ, RZ, RZ ;  /* 0x000000ffffde7224 */ /* 0x000fe400078e00ff */
[----:B------:R-:W-:Y:S02]  /*172ad0*/  IMAD R230, R230, R3, -0x1 ;  /* 0xffffffffe6e67424 */ /* 0x000fe400078e0203 */
[----:B------:R-:W-:Y:S02]  /*172ae0*/  IMAD.MOV.U32 R223, RZ, RZ, 0x1 ;  /* 0x00000001ffdf7424 */ /* 0x000fe400078e00ff */
[----:B------:R-:W-:Y:S02]  /*172af0*/  IMAD R230, R4, 0x4e2, R230 ;  /* 0x000004e204e67824 */ /* 0x000fe400078e02e6 */
[----:B------:R-:W-:-:S02]  /*172b00*/  IMAD.MOV.U32 R30, RZ, RZ, 0x0 ;  /* 0x00000000ff1e7424 */ /* 0x000fc400078e00ff */
[----:B------:R-:W-:Y:S01]  /*172b10*/  IMAD.MOV.U32 R31, RZ, RZ, -0x100000 ;  /* 0xfff00000ff1f7424 */ /* 0x000fe200078e00ff */
[C---:B--2---:R-:W-:Y:S02]  /*172b20*/  PRMT R229, R226.reuse, 0x8880, RZ ;  /* 0x00008880e2e57816 */ /* 0x044fe400000000ff */
[----:B------:R-:W-:-:S07]  /*172b30*/  PRMT R227, R226, 0x8880, RZ ;  /* 0x00008880e2e37816 */ /* 0x000fce00000000ff */
.L_x_7314:
        /* <DEDUP_REMOVED lines=114> */
.L_x_7295:
[----:B------:R-:W-:Y:S05]  /*173260*/  BSYNC.RECONVERGENT B3 ;  /* 0x0000000000037941 */ /* 0x000fea0003800200 */
.L_x_7294:
        /* <DEDUP_REMOVED lines=32> */
.L_x_7297:
[----:B------:R-:W-:Y:S05]  /*173470*/  BSYNC.RECONVERGENT B3 ;  /* 0x0000000000037941 */ /* 0x000fea0003800200 */
.L_x_7296:
        /* <DEDUP_REMOVED lines=8> */
.L_x_7293:
[----:B------:R-:W-:Y:S05]  /*173500*/  BSYNC.RECONVERGENT B0 ;  /* 0x0000000000007941 */ /* 0x000fea0003800200 */
.L_x_7292:
        /* <DEDUP_REMOVED lines=44> */
.L_x_7301:
[----:B------:R-:W-:Y:S05]  /*1737d0*/  BSYNC.RECONVERGENT B3 ;  /* 0x0000000000037941 */ /* 0x000fea0003800200 */
.L_x_7300:
        /* <DEDUP_REMOVED lines=30> */
.L_x_7303:
[----:B------:R-:W-:Y:S05]  /*1739c0*/  BSYNC.RECONVERGENT B3 ;  /* 0x0000000000037941 */ /* 0x000fea0003800200 */
.L_x_7302:
[----:B------:R-:W-:-:S06]  /*1739d0*/  DSETP.GEU.AND P0, PT, R208, R26, PT ;  /* 0x0000001ad000722a */ /* 0x000fcc0003f0e000 */
[----:B------:R-:W-:Y:S02]  /*1739e0*/  FSEL R198, R198, R204, !P0 ;  /* 0x000000ccc6c67208 */ /* 0x000fe40004000000 */
[----:B------:R-:W-:Y:S02]  /*1739f0*/  FSEL R199, R199, R205, !P0 ;  /* 0x000000cdc7c77208 */ /* 0x000fe40004000000 */
[----:B------:R-:W-:Y:S02]  /*173a00*/  FSEL R200, R200, R202, !P0 ;  /* 0x000000cac8c87208 */ /* 0x000fe40004000000 */
[----:B------:R-:W-:Y:S02]  /*173a10*/  FSEL R201, R201, R203, !P0 ;  /* 0x000000cbc9c97208 */ /* 0x000fe40004000000 */
[----:B------:R-:W-:Y:S02]  /*173a20*/  FSEL R26, R26, R208, !P0 ;  /* 0x000000d01a1a7208 */ /* 0x000fe40004000000 */
[----:B------:R-:W-:-:S07]  /*173a30*/  FSEL R27, R27, R209, !P0 ;  /* 0x000000d11b1b7208 */ /* 0x000fce0004000000 */
.L_x_7299:
[----:B------:R-:W-:Y:S05]  /*173a40*/  BSYNC.RECONVERGENT B0 ;  /* 0x0000000000007941 */ /* 0x000fea0003800200 */
.L_x_7298:
        /* <DEDUP_REMOVED lines=48> */
.L_x_7307:
[----:B------:R-:W-:Y:S05]  /*173d50*/  BSYNC.RECONVERGENT B3 ;  /* 0x0000000000037941 */ /* 0x000fea0003800200 */
.L_x_7306:
        /* <DEDUP_REMOVED lines=30> */
.L_x_7309:
[----:B------:R-:W-:Y:S05]  /*173f40*/  BSYNC.RECONVERGENT B3 ;  /* 0x0000000000037941 */ /* 0x000fea0003800200 */
.L_x_7308:
[----:B------:R-:W-:-:S06]  /*173f50*/  DSETP.GEU.AND P0, PT, R206, R26, PT ;  /* 0x0000001ace00722a */ /* 0x000fcc0003f0e000 */
[----:B------:R-:W-:Y:S02]  /*173f60*/  FSEL R204, R204, R198, !P0 ;  /* 0x000000c6cccc7208 */ /* 0x000fe40004000000 */
[----:B------:R-:W-:Y:S02]  /*173f70*/  FSEL R205, R205, R199, !P0 ;  /* 0x000000c7cdcd7208 */ /* 0x000fe40004000000 */
[----:B------:R-:W-:Y:S02]  /*173f80*/  FSEL R202, R202, R200, !P0 ;  /* 0x000000c8caca7208 */ /* 0x000fe40004000000 */
[----:B------:R-:W-:Y:S02]  /*173f90*/  FSEL R203, R203, R201, !P0 ;  /* 0x000000c9cbcb7208 */ /* 0x000fe40004000000 */
[----:B------:R-:W-:Y:S02]  /*173fa0*/  FSEL R26, R26, R206, !P0 ;  /* 0x000000ce1a1a7208 */ /* 0x000fe40004000000 */
[----:B------:R-:W-:-:S07]  /*173fb0*/  FSEL R27, R27, R207, !P0 ;  /* 0x000000cf1b1b7208 */ /* 0x000fce0004000000 */
.L_x_7305:
[----:B------:R-:W-:Y:S05]  /*173fc0*/  BSYNC.RECONVERGENT B0 ;  /* 0x0000000000007941 */ /* 0x000fea0003800200 */
.L_x_7304:
        /* <DEDUP_REMOVED lines=30> */
.L_x_7311:
[----:B------:R-:W-:Y:S05]  /*1741b0*/  BSYNC.RECONVERGENT B0 ;  /* 0x0000000000007941 */ /* 0x000fea0003800200 */
.L_x_7310:
[----:B------:R-:W-:-:S06]  /*1741c0*/  DSETP.GEU.AND P0, PT, R26, R198, PT ;  /* 0x000000c61a00722a */ /* 0x000fcc0003f0e000 */
[----:B------:R-:W-:Y:S02]  /*1741d0*/  FSEL R22, R22, R202, !P0 ;  /* 0x000000ca16167208 */ /* 0x000fe40004000000 */
[----:B------:R-:W-:Y:S02]  /*1741e0*/  FSEL R23, R23, R203, !P0 ;  /* 0x000000cb17177208 */ /* 0x000fe40004000000 */
[----:B------:R-:W-:Y:S02]  /*1741f0*/  FSEL R24, R24, R204, !P0 ;  /* 0x000000cc18187208 */ /* 0x000fe40004000000 */
[----:B------:R-:W-:-:S07]  /*174200*/  FSEL R25, R25, R205, !P0 ;  /* 0x000000cd19197208 */ /* 0x000fce0004000000 */
.L_x_7291:
[----:B------:R-:W-:Y:S05]  /*174210*/  BSYNC.RECONVERGENT B1 ;  /* 0x0000000000017941 */ /* 0x000fea0003800200 */
.L_x_7290:
        /* <DEDUP_REMOVED lines=38> */
.L_x_7313:
[----:B------:R-:W-:Y:S05]  /*174480*/  BSYNC.RECONVERGENT B0 ;  /* 0x0000000000007941 */ /* 0x000fea0003800200 */
.L_x_7312:
        /* <DEDUP_REMOVED lines=13> */
[----:B------:R-:W-:Y:S05]  /*174560*/  BSYNC.RECONVERGENT B2 ;  /* 0x0000000000027941 */ /* 0x000fea0003800200 */
.L_x_7289:
[----:B------:R-:W-:-:S07]  /*174570*/  IMAD.MOV.U32 R227, RZ, RZ, R0 ;  /* 0x000000ffffe37224 */ /* 0x000fce00078e0000 */
.L_x_7258:
[----:B------:R-:W-:Y:S05]  /*174580*/  BSYNC.RECONVERGENT B4 ;  /* 0x0000000000047941 */ /* 0x000fea0003800200 */
.L_x_7256:
[----:B------:R-:W-:Y:S02]  /*174590*/  IMAD.MOV.U32 R214, RZ, RZ, -0x800000 ;  /* 0xff800000ffd67424 */ /* 0x000fe400078e00ff */
[----:B------:R-:W-:Y:S02]  /*1745a0*/  IMAD.MOV.U32 R215, RZ, RZ, 0x41cdcd64 ;  /* 0x41cdcd64ffd77424 */ /* 0x000fe400078e00ff */
[----:B0-----:R-:W-:-:S04]  /*1745b0*/  VIADD R9, R1, 0xbc ;  /* 0x000000bc01097836 */ /* 0x001fc80000000000 */
[----:B------:R-:W-:-:S06]  /*1745c0*/  DSETP.GT.AND P0, PT, |R30|, R214, PT ;  /* 0x000000d61e00722a */ /* 0x000fcc0003f04200 */
[----:B------:R-:W-:Y:S02]  /*1745d0*/  SEL R223, R227, 0x1, !P0 ;  /* 0x00000001e3df7807 */ /* 0x000fe40004000000 */
[----:B------:R-:W-:-:S03]  /*1745e0*/  SEL R222, R222, 0x1, !P0 ;  /* 0x00000001dede7807 */ /* 0x000fc60004000000 */
[C---:B------:R-:W-:Y:S02]  /*1745f0*/  IMAD.IADD R199, R9.reuse, 0x1, R223 ;  /* 0x0000000109c77824 */ /* 0x040fe400078e02df */
[----:B------:R-:W-:-:S03]  /*174600*/  IMAD.IADD R9, R9, 0x1, R222 ;  /* 0x0000000109097824 */ /* 0x000fc600078e02de */
[----:B-----5:R-:W2:Y:S04]  /*174610*/  LDL.U8 R12, [R199] ;  /* 0x00000000c70c7983 */ /* 0x020ea80000100000 */
[----:B------:R-:W2:Y:S01]  /*174620*/  LDL.U8 R13, [R9+0x1b] ;  /* 0x00001b00090d7983 */ /* 0x000ea20000100000 */
[----:B------:R-:W-:Y:S01]  /*174630*/  BSSY.RECONVERGENT B1, `(.L_x_7315) ;  /* 0x0000171000017945 */ /* 0x000fe20003800200 */
[----:B--234-:R-:W-:Y:S02]  /*174640*/  IMAD.MOV.U32 R24, RZ, RZ, 0x0 ;  /* 0x00000000ff187424 */ /* 0x01cfe400078e00ff */
[----:B------:R-:W-:Y:S02]  /*174650*/  IMAD.MOV.U32 R25, RZ, RZ, -0x40100000 ;  /* 0xbff00000ff197424 */ /* 0x000fe400078e00ff */
[----:B------:R-:W-:-:S02]  /*174660*/  IMAD.MOV.U32 R22, RZ, RZ, 0x0 ;  /* 0x00000000ff167424 */ /* 0x000fc400078e00ff */
[----:B------:R-:W-:Y:S01]  /*174670*/  IMAD.MOV.U32 R23, RZ, RZ, 0x7ff00000 ;  /* 0x7ff00000ff177424 */ /* 0x000fe200078e00ff */
[C---:B------:R-:W-:Y:S02]  /*174680*/  PRMT R200, R12.reuse, 0x8880, RZ ;  /* 0x000088800cc87816 */ /* 0x040fe400000000ff */
[----:B------:R-:W-:Y:S02]  /*174690*/  PRMT R227, R12, 0x7610, R227 ;  /* 0x000076100ce37816 */ /* 0x000fe400000000e3 */
[C---:B------:R-:W-:Y:S02]  /*1746a0*/  PRMT R198, R13.reuse, 0x8880, RZ ;  /* 0x000088800dc67816 */ /* 0x040fe400000000ff */
[----:B------:R-:W-:-:S03]  /*1746b0*/  PRMT R226, R13, 0x7610, R226 ;  /* 0x000076100de27816 */ /* 0x000fc600000000e2 */
[----:B------:R-:W-:-:S05]  /*1746c0*/  IMAD.IADD R10, R200, 0x1, R198 ;  /* 0x00000001c80a7824 */ /* 0x000fca00078e02c6 */
[----:B------:R-:W-:-:S13]  /*1746d0*/  ISETP.NE.AND P0, PT, R10, 0x3, PT ;  /* 0x000000030a00780c */ /* 0x000fda0003f05270 */
[----:B------:R-:W-:Y:S05]  /*1746e0*/  @P0 BRA `(.L_x_7316) ;  /* 0x0000001400940947 */ /* 0x000fea0003800000 */
[----:B------:R-:W2:Y:S04]  /*1746f0*/  LDL.S8 R199, [R199+0x1] ;  /* 0x00000100c7c77983 */ /* 0x000ea80000100200 */
[----:B------:R-:W3:Y:S01]  /*174700*/  LDL.S8 R9, [R9+0x1c] ;  /* 0x00001c0009097983 */ /* 0x000ee20000100200 */
[----:B------:R-:W-:Y:S01]  /*174710*/  LOP3.LUT R10, R226, 0xffff, RZ, 0xc0, !PT ;  /* 0x0000ffffe20a7812 */ /* 0x000fe200078ec0ff */
[----:B------:R-:W-:Y:S01]  /*174720*/  UMOV UR6, 0x5197d ;  /* 0x0005197d00067882 */ /* 0x000fe20000000000 */
[----:B------:R-:W-:Y:S02]  /*174730*/  PRMT R13, R13, 0x3340, RZ ;  /* 0x000033400d0d7816 */ /* 0x000fe400000000ff */
[----:B------:R-:W-:Y:S02]  /*174740*/  PRMT R10, R10, 0x8880, RZ ;  /* 0x000088800a0a7816 */ /* 0x000fe400000000ff */
[----:B------:R-:W-:-:S02]  /*174750*/  R2UR UR8, R216 ;  /* 0x00000000d80872ca */ /* 0x000fc400000e0000 */
[--C-:B------:R-:W-:Y:S02]  /*174760*/  SHF.R.S32.HI R11, RZ, 0x1f, R10.reuse ;  /* 0x0000001fff0b7819 */ /* 0x100fe4000001140a */
[C---:B------:R-:W-:Y:S02]  /*174770*/  R2UR UR9, R217.reuse ;  /* 0x00000000d90972ca */ /* 0x040fe400000e0000 */
[----:B------:R-:W-:Y:S01]  /*174780*/  R2UR UR12, R216 ;  /* 0x00000000d80c72ca */ /* 0x000fe200000e0000 */
[----:B------:R-:W-:Y:S01]  /*174790*/  IMAD.WIDE R10, R200, 0x5, R10 ;  /* 0x00000005c80a7825 */ /* 0x000fe200078e020a */
[----:B------:R-:W-:Y:S02]  /*1747a0*/  R2UR UR13, R217 ;  /* 0x00000000d90d72ca */ /* 0x000fe400000e0000 */
[----:B------:R-:W-:Y:S02]  /*1747b0*/  R2UR UR10, R216 ;  /* 0x00000000d80a72ca */ /* 0x000fe400000e0000 */
[----:B------:R-:W-:-:S02]  /*1747c0*/  LEA R24, P0, R10, R40, 0x3 ;  /* 0x000000280a187211 */ /* 0x000fc400078018ff */
[C---:B------:R-:W-:Y:S02]  /*1747d0*/  R2UR UR11, R217.reuse ;  /* 0x00000000d90b72ca */ /* 0x040fe400000e0000 */
[----:B------:R-:W-:Y:S02]  /*1747e0*/  LEA.HI.X R25, R10, R41, R11, 0x3, P0 ;  /* 0x000000290a197211 */ /* 0x000fe400000f1c0b */
[----:B------:R-:W-:Y:S02]  /*1747f0*/  R2UR UR7, R217 ;  /* 0x00000000d90772ca */ /* 0x000fe400000e0000 */
[----:B------:R-:W-:-:S04]  /*174800*/  PRMT R200, R227, 0x8880, RZ ;  /* 0x00008880e3c87816 */ /* 0x000fc800000000ff */
[----:B------:R-:W-:Y:S02]  /*174810*/  PRMT R200, R200, 0x7710, RZ ;  /* 0x00007710c8c87816 */ /* 0x000fe400000000ff */
[----:B--2---:R-:W-:-:S04]  /*174820*/  LOP3.LUT R22, R199, 0xffff, RZ, 0xc0, !PT ;  /* 0x0000ffffc7167812 */ /* 0x004fc800078ec0ff */
[----:B------:R-:W-:Y:S02]  /*174830*/  PRMT R12, R12, 0x3340, R22 ;  /* 0x000033400c0c7816 */ /* 0x000fe40000000016 */
[----:B------:R-:W2:Y:S02]  /*174840*/  LDG.E.64 R22, desc[UR10][R24.64+0xb248] ;  /* 0x00b2480a18167981 */ /* 0x000ea4000c1e1b00 */
[----:B------:R-:W-:-:S05]  /*174850*/  PRMT R12, R12, 0x5410, R13 ;  /* 0x000054100c0c7816 */ /* 0x000fca000000000d */
[----:B---3--:R-:W-:Y:S01]  /*174860*/  IDP.4A.S8.U8 R10, R12, UR6, R9 ;  /* 0x000000060c0a7c26 */ /* 0x008fe20008000209 */
[----:B------:R-:W-:-:S03]  /*174870*/  R2UR UR6, R216 ;  /* 0x00000000d80672ca */ /* 0x000fc600000e0000 */
[----:B------:R-:W-:Y:S01]  /*174880*/  IMAD.WIDE R10, R10, 0x8, R40 ;  /* 0x000000080a0a7825 */ /* 0x000fe200078e0228 */
[----:B------:R-:W-:-:S04]  /*174890*/  PRMT R199, R200, 0x5410, R199 ;  /* 0x00005410c8c77816 */ /* 0x000fc800000000c7 */
[----:B------:R-:W3:Y:S05]  /*1748a0*/  LDG.E.64 R12, desc[UR8][R10.64+0x8a70] ;  /* 0x008a70080a0c7981 */ /* 0x000eea000c1e1b00 */
[----:B------:R-:W3:Y:S01]  /*1748b0*/  LDG.E.64 R24, desc[UR6][R24.64+0xb180] ;  /* 0x00b1800618187981 */ /* 0x000ee2000c1e1b00 */
[----:B------:R-:W-:-:S03]  /*1748c0*/  UMOV UR6, 0x519 ;  /* 0x0000051900067882 */ /* 0x000fc60000000000 */
[----:B------:R-:W2:Y:S01]  /*1748d0*/  LDG.E.64 R10, desc[UR12][R10.64+0x9df8] ;  /* 0x009df80c0a0a7981 */ /* 0x000ea2000c1e1b00 */
[----:B------:R-:W-:-:S04]  /*1748e0*/  IDP.2A.LO.S16.U8 R199, R199, UR6, R198 ;  /* 0x00000006c7c77c26 */ /* 0x000fc800080012c6 */
[----:B------:R-:W-:-:S05]  /*1748f0*/  IMAD.WIDE R224, R199, 0x8, R40 ;  /* 0x00000008c7e07825 */ /* 0x000fca00078e0228 */
[----:B------:R-:W4:Y:S01]  /*174900*/  LDG.E.64 R206, desc[UR8][R224.64+0x5208] ;  /* 0x00520808e0ce7981 */ /* 0x000f22000c1e1b00 */
[----:B------:R-:W-:-:S04]  /*174910*/  PRMT R198, R226, 0x8880, RZ ;  /* 0x00008880e2c67816 */ /* 0x000fc800000000ff */
[----:B------:R-:W-:-:S04]  /*174920*/  PRMT R198, R198, 0x7710, RZ ;  /* 0x00007710c6c67816 */ /* 0x000fc800000000ff */
[----:B------:R-:W-:-:S05]  /*174930*/  PRMT R198, R200, 0x5410, R198 ;  /* 0x00005410c8c67816 */ /* 0x000fca00000000c6 */
[----:B------:R-:W-:Y:S01]  /*174940*/  IDP.2A.LO.S16.U8 R208, R198, UR6, R9 ;  /* 0x00000006c6d07c26 */ /* 0x000fe20008001209 */
[----:B------:R-:W-:Y:S03]  /*174950*/  BSSY.RECONVERGENT B0, `(.L_x_7317) ;  /* 0x000006d000007945 */ /* 0x000fe60003800200 */
        /* <DEDUP_REMOVED lines=66> */
.L_x_7320:
[----:B------:R-:W-:Y:S05]  /*174d80*/  BSYNC.RECONVERGENT B2 ;  /* 0x0000000000027941 */ /* 0x000fea0003800200 */
.L_x_7319:
        /* <DEDUP_REMOVED lines=32> */
.L_x_7322:
[----:B------:R-:W-:Y:S05]  /*174f90*/  BSYNC.RECONVERGENT B2 ;  /* 0x0000000000027941 */ /* 0x000fea0003800200 */
.L_x_7321:
        /* <DEDUP_REMOVED lines=8> */
.L_x_7318:
[----:B------:R-:W-:Y:S05]  /*175020*/  BSYNC.RECONVERGENT B0 ;  /* 0x0000000000007941 */ /* 0x000fea0003800200 */
.L_x_7317:
[----:B------:R-:W-:Y:S01]  /*175030*/  IMAD.MOV.U32 R10, RZ, RZ, -0x800000 ;  /* 0xff800000ff0a7424 */ /* 0x000fe200078e00ff */
[----:B------:R-:W-:Y:S01]  /*175040*/  BSSY.RECONVERGENT B0, `(.L_x_7323) ;  /* 0x0000053000007945 */ /* 0x000fe20003800200 */
[----:B------:R-:W-:Y:S02]  /*175050*/  IMAD.MOV.U32 R11, RZ, RZ, 0x41cdcd64 ;  /* 0x41cdcd64ff0b7424 */ /* 0x000fe400078e00ff */
[----:B------:R-:W-:Y:S02]  /*175060*/  IMAD.MOV.U32 R198, RZ, RZ, R204 ;  /* 0x000000ffffc67224 */ /* 0x000fe400078e00cc */
[----:B------:R-:W-:Y:S02]  /*175070*/  IMAD.MOV.U32 R199, RZ, RZ, R205 ;  /* 0x000000ffffc77224 */ /* 0x000fe400078e00cd */
[----:B------:R-:W-:Y:S01]  /*175080*/  DSETP.GEU.AND P0, PT, |R206|, R10, PT ;  /* 0x0000000ace00722a */ /* 0x000fe20003f0e200 */
[----:B------:R-:W-:Y:S02]  /*175090*/  IMAD.MOV.U32 R200, RZ, RZ, R202 ;  /* 0x000000ffffc87224 */ /* 0x000fe400078e00ca */
[----:B------:R-:W-:-:S11]  /*1750a0*/  IMAD.MOV.U32 R201, RZ, RZ, R203 ;  /* 0x000000ffffc97224 */ /* 0x000fd600078e00cb */
        /* <DEDUP_REMOVED lines=37> */
.L_x_7326:
[----:B------:R-:W-:Y:S05]  /*175300*/  BSYNC.RECONVERGENT B2 ;  /* 0x0000000000027941 */ /* 0x000fea0003800200 */
.L_x_7325:
        /* <DEDUP_REMOVED lines=30> */
.L_x_7328:
[----:B------:R-:W-:Y:S05]  /*1754f0*/  BSYNC.RECONVERGENT B2 ;  /* 0x0000000000027941 */ /* 0x000fea0003800200 */
.L_x_7327:
[----:B------:R-:W-:-:S06]  /*175500*/  DSETP.GEU.AND P0, PT, R206, R20, PT ;  /* 0x00000014ce00722a */ /* 0x000fcc0003f0e000 */
[----:B------:R-:W-:Y:S02]  /*175510*/  FSEL R198, R198, R204, !P0 ;  /* 0x000000ccc6c67208 */ /* 0x000fe40004000000 */
[----:B------:R-:W-:Y:S02]  /*175520*/  FSEL R199, R199, R205, !P0 ;  /* 0x000000cdc7c77208 */ /* 0x000fe40004000000 */
[----:B------:R-:W-:Y:S02]  /*175530*/  FSEL R200, R200, R202, !P0 ;  /* 0x000000cac8c87208 */ /* 0x000fe40004000000 */
[----:B------:R-:W-:Y:S02]  /*175540*/  FSEL R201, R201, R203, !P0 ;  /* 0x000000cbc9c97208 */ /* 0x000fe40004000000 */
[----:B------:R-:W-:Y:S02]  /*175550*/  FSEL R20, R20, R206, !P0 ;  /* 0x000000ce14147208 */ /* 0x000fe40004000000 */
[----:B------:R-:W-:-:S07]  /*175560*/  FSEL R21, R21, R207, !P0 ;  /* 0x000000cf15157208 */ /* 0x000fce0004000000 */
.L_x_7324:
[----:B------:R-:W-:Y:S05]  /*175570*/  BSYNC.RECONVERGENT B0 ;  /* 0x0000000000007941 */ /* 0x000fea0003800200 */
.L_x_7323:
        /* <DEDUP_REMOVED lines=48> */
.L_x_7332:
[----:B------:R-:W-:Y:S05]  /*175880*/  BSYNC.RECONVERGENT B2 ;  /* 0x0000000000027941 */ /* 0x000fea0003800200 */
.L_x_7331:
        /* <DEDUP_REMOVED lines=30> */
.L_x_7334:
[----:B------:R-:W-:Y:S05]  /*175a70*/  BSYNC.RECONVERGENT B2 ;  /* 0x0000000000027941 */ /* 0x000fea0003800200 */
.L_x_7333:
[----:B------:R-:W-:-:S06]  /*175a80*/  DSETP.GEU.AND P0, PT, R206, R20, PT ;  /* 0x00000014ce00722a */ /* 0x000fcc0003f0e000 */
[----:B------:R-:W-:Y:S02]  /*175a90*/  FSEL R204, R204, R198, !P0 ;  /* 0x000000c6cccc7208 */ /* 0x000fe40004000000 */
[----:B------:R-:W-:Y:S02]  /*175aa0*/  FSEL R205, R205, R199, !P0 ;  /* 0x000000c7cdcd7208 */ /* 0x000fe40004000000 */
[----:B------:R-:W-:Y:S02]  /*175ab0*/  FSEL R202, R202, R200, !P0 ;  /* 0x000000c8caca7208 */ /* 0x000fe40004000000 */
[----:B------:R-:W-:Y:S02]  /*175ac0*/  FSEL R203, R203, R201, !P0 ;  /* 0x000000c9cbcb7208 */ /* 0x000fe40004000000 */
[----:B------:R-:W-:Y:S02]  /*175ad0*/  FSEL R20, R20, R206, !P0 ;  /* 0x000000ce14147208 */ /* 0x000fe40004000000 */
[----:B------:R-:W-:-:S07]  /*175ae0*/  FSEL R21, R21, R207, !P0 ;  /* 0x000000cf15157208 */ /* 0x000fce0004000000 */
.L_x_7330:
[----:B------:R-:W-:Y:S05]  /*175af0*/  BSYNC.RECONVERGENT B0 ;  /* 0x0000000000007941 */ /* 0x000fea0003800200 */
.L_x_7329:
        /* <DEDUP_REMOVED lines=30> */
.L_x_7336:
[----:B------:R-:W-:Y:S05]  /*175ce0*/  BSYNC.RECONVERGENT B0 ;  /* 0x0000000000007941 */ /* 0x000fea0003800200 */
.L_x_7335:
[----:B------:R-:W-:-:S06]  /*175cf0*/  DSETP.GEU.AND P0, PT, R20, R198, PT ;  /* 0x000000c61400722a */ /* 0x000fcc0003f0e000 */
[----:B------:R-:W-:Y:S02]  /*175d00*/  FSEL R22, R22, R202, !P0 ;  /* 0x000000ca16167208 */ /* 0x000fe40004000000 */
[----:B------:R-:W-:Y:S02]  /*175d10*/  FSEL R23, R23, R203, !P0 ;  /* 0x000000cb17177208 */ /* 0x000fe40004000000 */
[----:B------:R-:W-:Y:S02]  /*175d20*/  FSEL R24, R24, R204, !P0 ;  /* 0x000000cc18187208 */ /* 0x000fe40004000000 */
[----:B------:R-:W-:-:S07]  /*175d30*/  FSEL R25, R25, R205, !P0 ;  /* 0x000000cd19197208 */ /* 0x000fce0004000000 */
.L_x_7316:
[----:B------:R-:W-:Y:S05]  /*175d40*/  BSYNC.RECONVERGENT B1 ;  /* 0x0000000000017941 */ /* 0x000fea0003800200 */
.L_x_7315:
        /* <DEDUP_REMOVED lines=11> */
.L_x_7341:
[----:B0-----:R-:W-:Y:S01]  /*175e00*/  IMAD R10, R4, 0x32, R13 ;  /* 0x00000032040a7824 */ /* 0x001fe200078e020d */
[----:B------:R-:W-:Y:S01]  /*175e10*/  R2UR UR6, R216 ;  /* 0x00000000d80672ca */ /* 0x000fe200000e0000 */
[----:B------:R-:W-:Y:S01]  /*175e20*/  VIADD R13, R13, 0x8 ;  /* 0x000000080d0d7836 */ /* 0x000fe20000000000 */
[C---:B------:R-:W-:Y:S01]  /*175e30*/  R2UR UR7, R217.reuse ;  /* 0x00000000d90772ca */ /* 0x040fe200000e0000 */
[----:B------:R-:W-:Y:S01]  /*175e40*/  IMAD.WIDE R10, R10, 0x4, R36 ;  /* 0x000000040a0a7825 */ /* 0x000fe200078e0224 */
[C---:B------:R-:W-:Y:S02]  /*175e50*/  R2UR UR8, R216.reuse ;  /* 0x00000000d80872ca */ /* 0x040fe400000e0000 */
[C---:B------:R-:W-:Y:S02]  /*175e60*/  R2UR UR9, R217.reuse ;  /* 0x00000000d90972ca */ /* 0x040fe400000e0000 */
[----:B------:R-:W-:Y:S02]  /*175e70*/  R2UR UR10, R216 ;  /* 0x00000000d80a72ca */ /* 0x000fe400000e0000 */
[----:B------:R-:W-:-:S02]  /*175e80*/  R2UR UR11, R217 ;  /* 0x00000000d90b72ca */ /* 0x000fc400000e0000 */
[C---:B------:R-:W-:Y:S02]  /*175e90*/  R2UR UR12, R216.reuse ;  /* 0x00000000d80c72ca */ /* 0x040fe400000e0000 */
[C---:B------:R-:W-:Y:S01]  /*175ea0*/  R2UR UR13, R217.reuse ;  /* 0x00000000d90d72ca */ /* 0x040fe200000e0000 */
[----:B------:R0:W-:Y:S01]  /*175eb0*/  STG.E desc[UR6][R10.64], RZ ;  /* 0x000000ff0a007986 */ /* 0x0001e2000c101906 */
[C---:B------:R-:W-:Y:S02]  /*175ec0*/  R2UR UR14, R216.reuse ;  /* 0x00000000d80e72ca */ /* 0x040fe400000e0000 */
[C---:B------:R-:W-:Y:S01]  /*175ed0*/  R2UR UR15, R217.reuse ;  /* 0x00000000d90f72ca */ /* 0x040fe200000e0000 */
[----:B------:R0:W-:Y:S01]  /*175ee0*/  STG.E desc[UR8][R10.64+0x4], RZ ;  /* 0x000004ff0a007986 */ /* 0x0001e2000c101908 */
[C---:B------:R-:W-:Y:S02]  /*175ef0*/  R2UR UR16, R216.reuse ;  /* 0x00000000d81072ca */ /* 0x040fe400000e0000 */
[----:B------:R-:W-:Y:S01]  /*175f00*/  R2UR UR17, R217 ;  /* 0x00000000d91172ca */ /* 0x000fe200000e0000 */
[----:B------:R0:W-:Y:S01]  /*175f10*/  STG.E desc[UR10][R10.64+0x8], RZ ;  /* 0x000008ff0a007986 */ /* 0x0001e2000c10190a */
[----:B------:R-:W-:-:S02]  /*175f20*/  R2UR UR18, R216 ;  /* 0x00000000d81272ca */ /* 0x000fc400000e0000 */
[C---:B------:R-:W-:Y:S01]  /*175f30*/  R2UR UR19, R217.reuse ;  /* 0x00000000d91372ca */ /* 0x040fe200000e0000 */
[----:B------:R0:W-:Y:S01]  /*175f40*/  STG.E desc[UR12][R10.64+0xc], RZ ;  /* 0x00000cff0a007986 */ /* 0x0001e2000c10190c */
[----:B------:R-:W-:Y:S02]  /*175f50*/  R2UR UR20, R216 ;  /* 0x00000000d81472ca */ /* 0x000fe400000e0000 */
[----:B------:R-:W-:Y:S01]  /*175f60*/  R2UR UR21, R217 ;  /* 0x00000000d91572ca */ /* 0x000fe200000e0000 */
[----:B------:R0:W-:Y:S01]  /*175f70*/  STG.E desc[UR14][R10.64+0x10], RZ ;  /* 0x000010ff0a007986 */ /* 0x0001e2000c10190e */
[----:B------:R-:W-:-:S03]  /*175f80*/  ISETP.NE.AND P0, PT, R13, R9, PT ;  /* 0x000000090d00720c */ /* 0x000fc60003f05270 */
[----:B------:R0:W-:Y:S04]  /*175f90*/  STG.E desc[UR16][R10.64+0x14], RZ ;  /* 0x000014ff0a007986 */ /* 0x0001e8000c101910 */
[----:B------:R0:W-:Y:S04]  /*175fa0*/  STG.E desc[UR18][R10.64+0x18], RZ ;  /* 0x000018ff0a007986 */ /* 0x0001e8000c101912 */
[----:B------:R0:W-:Y:S02]  /*175fb0*/  STG.E desc[UR20][R10.64+0x1c], RZ ;  /* 0x00001cff0a007986 */ /* 0x0001e4000c101914 */
[----:B------:R-:W-:Y:S05]  /*175fc0*/  @P0 BRA `(.L_x_7341) ;  /* 0xfffffffc008c0947 */ /* 0x000fea000383ffff */
.L_x_7340:
[----:B------:R-:W-:Y:S05]  /*175fd0*/  BSYNC.RECONVERGENT B1 ;  /* 0x0000000000017941 */ /* 0x000fea0003800200 */
.L_x_7339:
[----:B------:R-:W-:Y:S05]  /*175fe0*/  @!P1 BRA `(.L_x_7338) ;  /* 0x0000000000909947 */ /* 0x000fea0003800000 */
[----:B------:R-:W-:-:S13]  /*175ff0*/  ISETP.GE.U32.AND P0, PT, R12, 0x4, PT ;  /* 0x000000040c00780c */ /* 0x000fda0003f06070 */
[----:B------:R-:W-:Y:S01]  /*176000*/  @P0 R2UR UR6, R216 ;  /* 0x00000000d80602ca */ /* 0x000fe200000e0000 */
[----:B0-----:R-:W-:Y:S01]  /*176010*/  @P0 IMAD R10, R4, 0x32, R9 ;  /* 0x00000032040a0824 */ /* 0x001fe200078e0209 */
[----:B------:R-:W-:Y:S01]  /*176020*/  @P0 R2UR UR7, R217 ;  /* 0x00000000d90702ca */ /* 0x000fe200000e0000 */
[----:B------:R-:W-:Y:S01]  /*176030*/  @P0 VIADD R9, R9, 0x4 ;  /* 0x0000000409090836 */ /* 0x000fe20000000000 */
[----:B------:R-:W-:Y:S01]  /*176040*/  @P0 R2UR UR8, R216 ;  /* 0x00000000d80802ca */ /* 0x000fe200000e0000 */
[----:B------:R-:W-:Y:S01]  /*176050*/  @P0 IMAD.WIDE R10, R10, 0x4, R36 ;  /* 0x000000040a0a0825 */ /* 0x000fe200078e0224 */
[C---:B------:R-:W-:Y:S02]  /*176060*/  @P0 R2UR UR9, R217.reuse ;  /* 0x00000000d90902ca */ /* 0x040fe400000e0000 */
[----:B------:R-:W-:Y:S02]  /*176070*/  @P0 R2UR UR10, R216 ;  /* 0x00000000d80a02ca */ /* 0x000fe400000e0000 */
[----:B------:R-:W-:-:S02]  /*176080*/  @P0 R2UR UR11, R217 ;  /* 0x00000000d90b02ca */ /* 0x000fc400000e0000 */
[----:B------:R-:W-:Y:S02]  /*176090*/  @P0 R2UR UR12, R216 ;  /* 0x00000000d80c02ca */ /* 0x000fe400000e0000 */
[----:B------:R-:W-:Y:S01]  /*1760a0*/  @P0 R2UR UR13, R217 ;  /* 0x00000000d90d02ca */ /* 0x000fe200000e0000 */
[----:B------:R-:W-:Y:S04]  /*1760b0*/  @P0 STG.E desc[UR6][R10.64], RZ ;  /* 0x000000ff0a000986 */ /* 0x000fe8000c101906 */
[----:B------:R-:W-:Y:S04]  /*1760c0*/  @P0 STG.E desc[UR8][R10.64+0x4], RZ ;  /* 0x000004ff0a000986 */ /* 0x000fe8000c101908 */
[----:B------:R-:W-:Y:S04]  /*1760d0*/  @P0 STG.E desc[UR10][R10.64+0x8], RZ ;  /* 0x000008ff0a000986 */ /* 0x000fe8000c10190a */
[----:B------:R0:W-:Y:S02]  /*1760e0*/  @P0 STG.E desc[UR12][R10.64+0xc], RZ ;  /* 0x00000cff0a000986 */ /* 0x0001e4000c10190c */
[----:B0-----:R-:W-:-:S04]  /*1760f0*/  LOP3.LUT R10, R0, 0x3, RZ, 0xc0, !PT ;  /* 0x00000003000a7812 */ /* 0x001fc800078ec0ff */
[----:B------:R-:W-:-:S13]  /*176100*/  ISETP.NE.AND P1, PT, R10, RZ, PT ;  /* 0x000000ff0a00720c */ /* 0x000fda0003f25270 */
[----:B------:R-:W-:Y:S05]  /*176110*/  @!P1 BRA `(.L_x_7338) ;  /* 0x0000000000449947 */ /* 0x000fea0003800000 */
[----:B------:R-:W-:Y:S02]  /*176120*/  ISETP.NE.AND P0, PT, R10, 0x1, PT ;  /* 0x000000010a00780c */ /* 0x000fe40003f05270 */
[----:B------:R-:W-:-:S04]  /*176130*/  LOP3.LUT R10, R0, 0x1, RZ, 0xc0, !PT ;  /* 0x00000001000a7812 */ /* 0x000fc800078ec0ff */
[----:B------:R-:W-:-:S07]  /*176140*/  ISETP.NE.U32.AND P1, PT, R10, 0x1, PT ;  /* 0x000000010a00780c */ /* 0x000fce0003f25070 */
[----:B------:R-:W-:Y:S01]  /*176150*/  @P0 R2UR UR6, R216 ;  /* 0x00000000d80602ca */ /* 0x000fe200000e0000 */
[----:B------:R-:W-:Y:S01]  /*176160*/  @P0 IMAD R10, R4, 0x32, R9 ;  /* 0x00000032040a0824 */ /* 0x000fe200078e0209 */
[----:B------:R-:W-:Y:S01]  /*176170*/  @P0 R2UR UR7, R217 ;  /* 0x00000000d90702ca */ /* 0x000fe200000e0000 */
[----:B------:R-:W-:Y:S01]  /*176180*/  @P0 VIADD R9, R9, 0x2 ;  /* 0x0000000209090836 */ /* 0x000fe20000000000 */
[----:B------:R-:W-:Y:S01]  /*176190*/  @P0 R2UR UR8, R216 ;  /* 0x00000000d80802ca */ /* 0x000fe200000e0000 */
[----:B------:R-:W-:Y:S01]  /*1761a0*/  @P0 IMAD.WIDE R10, R10, 0x4, R36 ;  /* 0x000000040a0a0825 */ /* 0x000fe200078e0224 */
[----:B------:R-:W-:-:S09]  /*1761b0*/  @P0 R2UR UR9, R217 ;  /* 0x00000000d90902ca */ /* 0x000fd200000e0000 */
[----:B------:R-:W-:Y:S01]  /*1761c0*/  @P0 STG.E desc[UR6][R10.64], RZ ;  /* 0x000000ff0a000986 */ /* 0x000fe2000c101906 */
[----:B------:R-:W-:Y:S02]  /*1761d0*/  @!P1 R2UR UR6, R216 ;  /* 0x00000000d80692ca */ /* 0x000fe400000e0000 */
[----:B------:R-:W-:Y:S01]  /*1761e0*/  @!P1 R2UR UR7, R217 ;  /* 0x00000000d90792ca */ /* 0x000fe200000e0000 */
[----:B------:R0:W-:Y:S02]  /*1761f0*/  @P0 STG.E desc[UR8][R10.64+0x4], RZ ;  /* 0x000004ff0a000986 */ /* 0x0001e4000c101908 */
[----:B0-----:R-:W-:-:S04]  /*176200*/  @!P1 IMAD R10, R4, 0x32, R9 ;  /* 0x00000032040a9824 */ /* 0x001fc800078e0209 */
[----:B------:R-:W-:-:S06]  /*176210*/  @!P1 IMAD.WIDE R10, R10, 0x4, R36 ;  /* 0x000000040a0a9825 */ /* 0x000fcc00078e0224 */
[----:B------:R1:W-:Y:S02]  /*176220*/  @!P1 STG.E desc[UR6][R10.64], RZ ;  /* 0x000000ff0a009986 */ /* 0x0003e4000c101906 */
.L_x_7338:
[----:B------:R-:W-:Y:S05]  /*176230*/  BSYNC.RECONVERGENT B0 ;  /* 0x0000000000007941 */ /* 0x000fea0003800200 */
.L_x_7337:
[----:B------:R-:W-:Y:S01]  /*176240*/  ISETP.GE.AND P0, PT, R3, 0x1, PT ;  /* 0x000000010300780c */ /* 0x000fe20003f06270 */
[----:B------:R-:W-:-:S12]  /*176250*/  BSSY.RECONVERGENT B0, `(.L_x_7342) ;  /* 0x0000060000007945 */ /* 0x000fd80003800200 */
[----:B------:R-:W-:Y:S05]  /*176260*/  @!P0 BRA `(.L_x_7343) ;  /* 0x0000000400788947 */ /* 0x000fea0003800000 */
[C---:B------:R-:W-:Y:S01]  /*176270*/  ISETP.GE.U32.AND P0, PT, R3.reuse, 0x8, PT ;  /* 0x000000080300780c */ /* 0x040fe20003f06070 */
[----:B------:R-:W-:Y:S01]  /*176280*/  BSSY.RECONVERGENT B1, `(.L_x_7344) ;  /* 0x0000029000017945 */ /* 0x000fe20003800200 */
[----:B------:R-:W-:Y:S01]  /*176290*/  LOP3.LUT R13, R3, 0x7, RZ, 0xc0, !PT ;  /* 0x00000007030d7812 */ /* 0x000fe200078ec0ff */
[----:B------:R-:W-:Y:S02]  /*1762a0*/  IMAD R9, R4, 0x32, RZ ;  /* 0x0000003204097824 */ /* 0x000fe400078e02ff */
[----:B------:R-:W-:Y:S01]  /*1762b0*/  IMAD.MOV.U32 R12, RZ, RZ, RZ ;  /* 0x000000ffff0c7224 */ /* 0x000fe200078e00ff */
[----:B------:R-:W-:-:S07]  /*1762c0*/  ISETP.NE.AND P1, PT, R13, RZ, PT ;  /* 0x000000ff0d00720c */ /* 0x000fce0003f25270 */
[----:B------:R-:W-:Y:S06]  /*1762d0*/  @!P0 BRA `(.L_x_7345) ;  /* 0x00000000008c8947 */ /* 0x000fec0003800000 */
[----:B------:R-:W-:Y:S01]  /*1762e0*/  LOP3.LUT R12, R3, 0x7ffffff8, RZ, 0xc0, !PT ;  /* 0x7ffffff8030c7812 */ /* 0x000fe200078ec0ff */
[----:B------:R-:W-:Y:S01]  /*1762f0*/  VIADD R198, R9, 0x1a ;  /* 0x0000001a09c67836 */ /* 0x000fe20000000000 */
[----:B------:R-:W-:Y:S01]  /*176300*/  SHF.R.S32.HI R199, RZ, 0x1f, R9 ;  /* 0x0000001fffc77819 */ /* 0x000fe20000011409 */
[----:B------:R-:W-:-:S07]  /*176310*/  IMAD.MOV.U32 R200, RZ, RZ, RZ ;  /* 0x000000ffffc87224 */ /* 0x000fce00078e00ff */
.L_x_7346:
[----:B012---:R-:W-:Y:S02]  /*176320*/  IADD3 R11, P0, PT, R9, R200, RZ ;  /* 0x000000c8090b7210 */ /* 0x007fe40007f1e0ff */
[C---:B------:R-:W-:Y:S02]  /*176330*/  R2UR UR6, R216.reuse ;  /* 0x00000000d80672ca */ /* 0x040fe400000e0000 */
[----:B------:R-:W-:Y:S01]  /*176340*/  R2UR UR7, R217 ;  /* 0x00000000d90772ca */ /* 0x000fe200000e0000 */
[----:B------:R-:W-:Y:S01]  /*176350*/  IMAD.X R201, RZ, RZ, R199, P0 ;  /* 0x000000ffffc97224 */ /* 0x000fe200000e06c7 */
[C---:B------:R-:W-:Y:S02]  /*176360*/  LEA R10, P0, R11.reuse, R36, 0x2 ;  /* 0x000000240b0a7211 */ /* 0x040fe400078010ff */
[----:B------:R-:W-:Y:S02]  /*176370*/  R2UR UR8, R216 ;  /* 0x00000000d80872ca */ /* 0x000fe400000e0000 */
[----:B------:R-:W-:-:S02]  /*176380*/  LEA.HI.X R11, R11, R37, R201, 0x2, P0 ;  /* 0x000000250b0b7211 */ /* 0x000fc400000f14c9 */
[C---:B------:R-:W-:Y:S02]  /*176390*/  R2UR UR9, R217.reuse ;  /* 0x00000000d90972ca */ /* 0x040fe400000e0000 */
[C---:B------:R-:W-:Y:S02]  /*1763a0*/  R2UR UR10, R216.reuse ;  /* 0x00000000d80a72ca */ /* 0x040fe400000e0000 */
[C---:B------:R-:W-:Y:S01]  /*1763b0*/  R2UR UR11, R217.reuse ;  /* 0x00000000d90b72ca */ /* 0x040fe200000e0000 */
[----:B------:R0:W-:Y:S01]  /*1763c0*/  STG.E desc[UR6][R10.64+0x64], RZ ;  /* 0x000064ff0a007986 */ /* 0x0001e2000c101906 */
[C---:B------:R-:W-:Y:S02]  /*1763d0*/  R2UR UR12, R216.reuse ;  /* 0x00000000d80c72ca */ /* 0x040fe400000e0000 */
[----:B------:R-:W-:Y:S02]  /*1763e0*/  R2UR UR13, R217 ;  /* 0x00000000d90d72ca */ /* 0x000fe400000e0000 */
[----:B------:R-:W-:-:S02]  /*1763f0*/  R2UR UR14, R216 ;  /* 0x00000000d80e72ca */ /* 0x000fc400000e0000 */
[C---:B------:R-:W-:Y:S02]  /*176400*/  R2UR UR15, R217.reuse ;  /* 0x00000000d90f72ca */ /* 0x040fe400000e0000 */
[----:B------:R-:W-:Y:S01]  /*176410*/  R2UR UR16, R216 ;  /* 0x00000000d81072ca */ /* 0x000fe200000e0000 */
[----:B0-----:R-:W-:Y:S01]  /*176420*/  IMAD.IADD R10, R198, 0x1, R200 ;  /* 0x00000001c60a7824 */ /* 0x001fe200078e02c8 */
[C---:B------:R-:W-:Y:S01]  /*176430*/  R2UR UR17, R217.reuse ;  /* 0x00000000d91172ca */ /* 0x040fe200000e0000 */
[----:B------:R-:W-:Y:S01]  /*176440*/  VIADD R200, R200, 0x8 ;  /* 0x00000008c8c87836 */ /* 0x000fe20000000000 */
[----:B------:R-:W-:Y:S01]  /*176450*/  R2UR UR18, R216 ;  /* 0x00000000d81272ca */ /* 0x000fe200000e0000 */
[----:B------:R-:W-:Y:S01]  /*176460*/  IMAD.WIDE R10, R10, 0x4, R36 ;  /* 0x000000040a0a7825 */ /* 0x000fe200078e0224 */
[----:B------:R-:W-:Y:S02]  /*176470*/  R2UR UR19, R217 ;  /* 0x00000000d91372ca */ /* 0x000fe400000e0000 */
[----:B------:R-:W-:-:S02]  /*176480*/  ISETP.NE.AND P0, PT, R200, R12, PT ;  /* 0x0000000cc800720c */ /* 0x000fc40003f05270 */
        /* <DEDUP_REMOVED lines=8> */
.L_x_7345:
[----:B------:R-:W-:Y:S05]  /*176510*/  BSYNC.RECONVERGENT B1 ;  /* 0x0000000000017941 */ /* 0x000fea0003800200 */
.L_x_7344:
[----:B------:R-:W-:Y:S05]  /*176520*/  @!P1 BRA `(.L_x_7343) ;  /* 0x0000000000c89947 */ /* 0x000fea0003800000 */
[----:B------:R-:W-:Y:S01]  /*176530*/  ISETP.GE.U32.AND P0, PT, R13, 0x4, PT ;  /* 0x000000040d00780c */ /* 0x000fe20003f06070 */
[----:B------:R-:W-:Y:S01]  /*176540*/  BSSY.RECONVERGENT B1, `(.L_x_7347) ;  /* 0x0000015000017945 */ /* 0x000fe20003800200 */
[----:B------:R-:W-:-:S04]  /*176550*/  LOP3.LUT R13, R3, 0x3, RZ, 0xc0, !PT ;  /* 0x00000003030d7812 */ /* 0x000fc800078ec0ff */
[----:B------:R-:W-:-:S07]  /*176560*/  ISETP.NE.AND P1, PT, R13, RZ, PT ;  /* 0x000000ff0d00720c */ /* 0x000fce0003f25270 */
[----:B------:R-:W-:Y:S06]  /*176570*/  @!P0 BRA `(.L_x_7348) ;  /* 0x0000000000448947 */ /* 0x000fec0003800000 */
[----:B012---:R-:W-:Y:S01]  /*176580*/  IADD3 R11, P0, PT, R9, R12, RZ ;  /* 0x0000000c090b7210 */ /* 0x007fe20007f1e0ff */
[----:B------:R-:W-:Y:S01]  /*176590*/  VIADD R12, R12, 0x4 ;  /* 0x000000040c0c7836 */ /* 0x000fe20000000000 */
        /* <DEDUP_REMOVED lines=8> */
[----:B------:R-:W-:Y:S02]  /*176620*/  LEA.HI.X.SX32 R198, R9, RZ, 0x1, P0 ;  /* 0x000000ff09c67211 */ /* 0x000fe400000f0eff */
[----:B------:R-:W-:-:S04]  /*176630*/  LEA R10, P0, R11, R36, 0x2 ;  /* 0x000000240b0a7211 */ /* 0x000fc800078010ff */
[----:B------:R-:W-:-:S05]  /*176640*/  LEA.HI.X R11, R11, R37, R198, 0x2, P0 ;  /* 0x000000250b0b7211 */ /* 0x000fca00000f14c6 */
[----:B------:R3:W-:Y:S04]  /*176650*/  STG.E desc[UR6][R10.64+0x64], RZ ;  /* 0x000064ff0a007986 */ /* 0x0007e8000c101906 */
[----:B------:R3:W-:Y:S04]  /*176660*/  STG.E desc[UR8][R10.64+0x68], RZ ;  /* 0x000068ff0a007986 */ /* 0x0007e8000c101908 */
[----:B------:R3:W-:Y:S04]  /*176670*/  STG.E desc[UR10][R10.64+0x6c], RZ ;  /* 0x00006cff0a007986 */ /* 0x0007e8000c10190a */
[----:B------:R3:W-:Y:S02]  /*176680*/  STG.E desc[UR12][R10.64+0x70], RZ ;  /* 0x000070ff0a007986 */ /* 0x0007e4000c10190c */
.L_x_7348:
[----:B------:R-:W-:Y:S05]  /*176690*/  BSYNC.RECONVERGENT B1 ;  /* 0x0000000000017941 */ /* 0x000fea0003800200 */
.L_x_7347:
[----:B------:R-:W-:Y:S05]  /*1766a0*/  @!P1 BRA `(.L_x_7343) ;  /* 0x0000000000689947 */ /* 0x000fea0003800000 */
[----:B------:R-:W-:Y:S01]  /*1766b0*/  ISETP.NE.AND P0, PT, R13, 0x1, PT ;  /* 0x000000010d00780c */ /* 0x000fe20003f05270 */
[----:B------:R-:W-:Y:S01]  /*1766c0*/  BSSY.RECONVERGENT B1, `(.L_x_7349) ;  /* 0x0000010000017945 */ /* 0x000fe20003800200 */
[----:B0123--:R-:W-:-:S04]  /*1766d0*/  LOP3.LUT R10, R3, 0x1, RZ, 0xc0, !PT ;  /* 0x00000001030a7812 */ /* 0x00ffc800078ec0ff */
[----:B------:R-:W-:-:S07]  /*1766e0*/  ISETP.NE.U32.AND P1, PT, R10, 0x1, PT ;  /* 0x000000010a00780c */ /* 0x000fce0003f25070 */
[----:B------:R-:W-:Y:S06]  /*1766f0*/  @!P0 BRA `(.L_x_7350) ;  /* 0x0000000000308947 */ /* 0x000fec0003800000 */
[----:B------:R-:W-:Y:S02]  /*176700*/  SHF.R.S32.HI R13, RZ, 0x1f, R9 ;  /* 0x0000001fff0d7819 */ /* 0x000fe40000011409 */
[----:B------:R-:W-:Y:S02]  /*176710*/  IADD3 R11, P0, PT, R9, R12, RZ ;  /* 0x0000000c090b7210 */ /* 0x000fe40007f1e0ff */
[C---:B------:R-:W-:Y:S02]  /*176720*/  R2UR UR6, R216.reuse ;  /* 0x00000000d80672ca */ /* 0x040fe400000e0000 */
[C---:B------:R-:W-:Y:S02]  /*176730*/  R2UR UR7, R217.reuse ;  /* 0x00000000d90772ca */ /* 0x040fe400000e0000 */
[----:B------:R-:W-:Y:S02]  /*176740*/  R2UR UR8, R216 ;  /* 0x00000000d80872ca */ /* 0x000fe400000e0000 */
[----:B------:R-:W-:-:S02]  /*176750*/  R2UR UR9, R217 ;  /* 0x00000000d90972ca */ /* 0x000fc400000e0000 */
[C---:B------:R-:W-:Y:S01]  /*176760*/  LEA.HI.X.SX32 R13, R12.reuse, R13, 0x1, P0 ;  /* 0x0000000d0c0d7211 */ /* 0x040fe200000f0eff */
[----:B------:R-:W-:Y:S01]  /*176770*/  VIADD R12, R12, 0x2 ;  /* 0x000000020c0c7836 */ /* 0x000fe20000000000 */
[----:B------:R-:W-:-:S04]  /*176780*/  LEA R10, P0, R11, R36, 0x2 ;  /* 0x000000240b0a7211 */ /* 0x000fc800078010ff */
[----:B------:R-:W-:-:S05]  /*176790*/  LEA.HI.X R11, R11, R37, R13, 0x2, P0 ;  /* 0x000000250b0b7211 */ /* 0x000fca00000f140d */
[----:B------:R0:W-:Y:S04]  /*1767a0*/  STG.E desc[UR6][R10.64+0x64], RZ ;  /* 0x000064ff0a007986 */ /* 0x0001e8000c101906 */
[----:B------:R0:W-:Y:S02]  /*1767b0*/  STG.E desc[UR8][R10.64+0x68], RZ ;  /* 0x000068ff0a007986 */ /* 0x0001e4000c101908 */
.L_x_7350:
[----:B------:R-:W-:Y:S05]  /*1767c0*/  BSYNC.RECONVERGENT B1 ;  /* 0x0000000000017941 */ /* 0x000fea0003800200 */
.L_x_7349:
[----:B0-----:R-:W-:Y:S02]  /*1767d0*/  @!P1 SHF.R.S32.HI R10, RZ, 0x1f, R9 ;  /* 0x0000001fff0a9819 */ /* 0x001fe40000011409 */
[----:B------:R-:W-:Y:S02]  /*1767e0*/  @!P1 IADD3 R9, P0, PT, R9, R12, RZ ;  /* 0x0000000c09099210 */ /* 0x000fe40007f1e0ff */
[----:B------:R-:W-:Y:S02]  /*1767f0*/  @!P1 R2UR UR6, R216 ;  /* 0x00000000d80692ca */ /* 0x000fe400000e0000 */
[----:B------:R-:W-:Y:S02]  /*176800*/  @!P1 R2UR UR7, R217 ;  /* 0x00000000d90792ca */ /* 0x000fe400000e0000 */
[----:B------:R-:W-:Y:S02]  /*176810*/  @!P1 LEA.HI.X.SX32 R12, R12, R10, 0x1, P0 ;  /* 0x0000000a0c0c9211 */ /* 0x000fe400000f0eff */
[----:B------:R-:W-:-:S04]  /*176820*/  @!P1 LEA R10, P0, R9, R36, 0x2 ;  /* 0x00000024090a9211 */ /* 0x000fc800078010ff */
[----:B------:R-:W-:-:S05]  /*176830*/  @!P1 LEA.HI.X R11, R9, R37, R12, 0x2, P0 ;  /* 0x00000025090b9211 */ /* 0x000fca00000f140c */
[----:B------:R4:W-:Y:S04]  /*176840*/  @!P1 STG.E desc[UR6][R10.64+0x64], RZ ;  /* 0x000064ff0a009986 */ /* 0x0009e8000c101906 */
.L_x_7343:
[----:B------:R-:W-:Y:S05]  /*176850*/  BSYNC.RECONVERGENT B0 ;  /* 0x0000000000007941 */ /* 0x000fea0003800200 */
.L_x_7342:
[----:B------:R-:W-:Y:S01]  /*176860*/  IMAD.MOV.U32 R246, RZ, RZ, 0x4e2 ;  /* 0x000004e2fff67424 */ /* 0x000fe200078e00ff */
[----:B------:R-:W-:Y:S01]  /*176870*/  R2UR UR6, R216 ;  /* 0x00000000d80672ca */ /* 0x000fe200000e0000 */
[----:B------:R-:W-:Y:S01]  /*176880*/  VIADD R9, R223, 0xffffffff ;  /* 0xffffffffdf097836 */ /* 0x000fe20000000000 */
[----:B------:R-:W-:Y:S01]  /*176890*/  R2UR UR7, R217 ;  /* 0x00000000d90772ca */ /* 0x000fe200000e0000 */
[----:B------:R-:W-:-:S04]  /*1768a0*/  IMAD R246, R4, R246, -0x1 ;  /* 0xffffffff04f67424 */ /* 0x000fc800078e02f6 */
[----:B01234-:R-:W-:-:S04]  /*1768b0*/  IMAD.IADD R10, R222, 0x1, R246 ;  /* 0x00000001de0a7824 */ /* 0x01ffc800078e02f6 */
[----:B------:R-:W-:-:S04]  /*1768c0*/  IMAD R9, R9, R3, R10 ;  /* 0x0000000309097224 */ /* 0x000fc800078e020a */
[----:B------:R-:W-:-:S05]  /*1768d0*/  IMAD.WIDE R236, R9, 0x8, R38 ;  /* 0x0000000809ec7825 */ /* 0x000fca00078e0226 */
[----:B------:R-:W2:Y:S01]  /*1768e0*/  LDG.E.64 R10, desc[UR6][R236.64] ;  /* 0x00000006ec0a7981 */ /* 0x000ea2000c1e1b00 */
[----:B------:R-:W-:Y:S01]  /*1768f0*/  UMOV UR6, 0xff800000 ;  /* 0xff80000000067882 */ /* 0x000fe20000000000 */
[----:B------:R-:W-:Y:S02]  /*176900*/  UMOV UR7, 0x41cdcd64 ;  /* 0x41cdcd6400077882 */ /* 0x000fe40000000000 */
[----:B--2---:R-:W-:Y:S01]  /*176910*/  DSETP.GEU.AND P0, PT, |R10|, UR6, PT ;  /* 0x000000060a007e2a */ /* 0x004fe2000bf0e200 */
[----:B------:R-:W-:-:S13]  /*176920*/  CS2R R10, SRZ ;  /* 0x00000000000a7805 */ /* 0x000fda000001ff00 */
[----:B------:R-:W-:Y:S05]  /*176930*/  @P0 BRA `(.L_x_7351) ;  /* 0x0000005400ac0947 */ /* 0x000fea0003800000 */
[----:B------:R-:W-:Y:S01]  /*176940*/  IMAD R240, R4, -0x4b0, R246 ;  /* 0xfffffb5004f07824 */ /* 0x000fe200078e02f6 */
[----:B------:R-:W-:Y:S01]  /*176950*/  R2UR UR6, R216 ;  /* 0x00000000d80672ca */ /* 0x000fe200000e0000 */
[----:B------:R-:W-:Y:S01]  /*176960*/  BSSY.RECONVERGENT B3, `(.L_x_7352) ;  /* 0x0000393000037945 */ /* 0x000fe20003800200 */
[----:B------:R-:W-:Y:S01]  /*176970*/  R2UR UR7, R217 ;  /* 0x00000000d90772ca */ /* 0x000fe200000e0000 */
[----:B------:R-:W-:Y:S02]  /*176980*/  IMAD.IADD R10, R223, 0x1, R240 ;  /* 0x00000001df0a7824 */ /* 0x000fe400078e02f0 */
[----:B------:R-:W-:Y:S02]  /*176990*/  IMAD R224, R4, 0x32, RZ ;  /* 0x0000003204e07824 */ /* 0x000fe400078e02ff */
[----:B------:R-:W-:-:S08]  /*1769a0*/  IMAD.WIDE R10, R10, 0x4, R36 ;  /* 0x000000040a0a7825 */ /* 0x000fd000078e0224 */
[----:B------:R0:W-:Y:S02]  /*1769b0*/  STG.E desc[UR6][R10.64], R222 ;  /* 0x000000de0a007986 */ /* 0x0001e4000c101906 */
[----:B0-----:R-:W-:-:S05]  /*1769c0*/  IADD3 R10, PT, PT, R240, 0x19, R222 ;  /* 0x00000019f00a7810 */ /* 0x001fca0007ffe0de */
[----:B------:R-:W-:-:S05]  /*1769d0*/  IMAD.WIDE R10, R10, 0x4, R36 ;  /* 0x000000040a0a7825 */ /* 0x000fca00078e0224 */
[----:B------:R0:W-:Y:S02]  /*1769e0*/  STG.E desc[UR6][R10.64], R223 ;  /* 0x000000df0a007986 */ /* 0x0001e4000c101906 */
.L_x_7399:
[----:B-----5:R-:W-:Y:S01]  /*1769f0*/  LOP3.LUT R12, R227, 0xffff, RZ, 0xc0, !PT ;  /* 0x0000ffffe30c7812 */ /* 0x020fe200078ec0ff */
[----:B------:R-:W-:Y:S01]  /*176a00*/  IMAD.MOV.U32 R225, RZ, RZ, 0x4e2 ;  /* 0x000004e2ffe17424 */ /* 0x000fe200078e00ff */
[----:B0-----:R-:W-:Y:S01]  /*176a10*/  LOP3.LUT R11, R226, 0xffff, RZ, 0xc0, !PT ;  /* 0x0000ffffe20b7812 */ /* 0x001fe200078ec0ff */
[----:B------:R-:W-:Y:S01]  /*176a20*/  BSSY.RECONVERGENT B1, `(.L_x_7353) ;  /* 0x0000184000017945 */ /* 0x000fe20003800200 */
[----:B------:R-:W-:Y:S01]  /*176a30*/  PRMT R206, R12, 0x8880, RZ ;  /* 0x000088800cce7816 */ /* 0x000fe200000000ff */
[----:B------:R-:W-:Y:S01]  /*176a40*/  IMAD R225, R4, R225, 0x270 ;  /* 0x0000027004e17424 */ /* 0x000fe200078e02e1 */
[----:B------:R-:W-:-:S05]  /*176a50*/  PRMT R9, R11, 0x8880, RZ ;  /* 0x000088800b097816 */ /* 0x000fca00000000ff */
[----:B------:R-:W-:-:S05]  /*176a60*/  IMAD.IADD R9, R206, 0x1, R9 ;  /* 0x00000001ce097824 */ /* 0x000fca00078e0209 */
[----:B------:R-:W-:-:S13]  /*176a70*/  ISETP.NE.AND P0, PT, R9, 0x3, PT ;  /* 0x000000030900780c */ /* 0x000fda0003f05270 */
[----:B------:R-:W-:Y:S05]  /*176a80*/  @!P0 BRA `(.L_x_7354) ;  /* 0x0000000000488947 */ /* 0x000fea0003800000 */
        /* <DEDUP_REMOVED lines=9> */
[----:B------:R-:W-:-:S04]  /*176b20*/  IMAD.WIDE R10, R10, 0x8, R38 ;  /* 0x000000080a0a7825 */ /* 0x000fc800078e0226 */
[----:B------:R-:W-:Y:S02]  /*176b30*/  IMAD.MOV.U32 R198, RZ, RZ, 0x0 ;  /* 0x00000000ffc67424 */ /* 0x000fe400078e00ff */
[----:B------:R0:W-:Y:S01]  /*176b40*/  STG.E.64 desc[UR6][R10.64], R12 ;  /* 0x0000000c0a007986 */ /* 0x0001e2000c101b06 */
[----:B------:R-:W-:Y:S02]  /*176b50*/  IMAD.MOV.U32 R199, RZ, RZ, 0x7ff00000 ;  /* 0x7ff00000ffc77424 */ /* 0x000fe400078e00ff */
[----:B------:R-:W-:Y:S02]  /*176b60*/  IMAD.MOV.U32 R200, RZ, RZ, 0x0 ;  /* 0x00000000ffc87424 */ /* 0x000fe400078e00ff */
[----:B------:R-:W-:Y:S02]  /*176b70*/  IMAD.MOV.U32 R201, RZ, RZ, -0x40100000 ;  /* 0xbff00000ffc97424 */ /* 0x000fe400078e00ff */
[----:B0-----:R-:W-:-:S05]  /*176b80*/  IMAD.MOV.U32 R13, RZ, RZ, 0x7ff00000 ;  /* 0x7ff00000ff0d7424 */ /* 0x001fca00078e00ff */
[----:B------:R0:W-:Y:S01]  /*176b90*/  STG.E.64 desc[UR8][R10.64+-0x1388], R12 ;  /* 0xffec780c0a007986 */ /* 0x0001e2000c101b08 */
[----:B------:R-:W-:Y:S05]  /*176ba0*/  BRA `(.L_x_7355) ;  /* 0x0000001400ac7947 */ /* 0x000fea0003800000 */
.L_x_7354:
[----:B------:R-:W-:-:S04]  /*176bb0*/  VIADD R9, R1, 0xbc ;  /* 0x000000bc01097836 */ /* 0x000fc80000000000 */
[C---:B------:R-:W-:Y:S02]  /*176bc0*/  IMAD.IADD R207, R9.reuse, 0x1, R222 ;  /* 0x0000000109cf7824 */ /* 0x040fe400078e02de */
[----:B------:R-:W-:-:S04]  /*176bd0*/  IMAD.IADD R9, R9, 0x1, R223 ;  /* 0x0000000109097824 */ /* 0x000fc800078e02df */
[----:B------:R-:W2:Y:S04]  /*176be0*/  LDL.S8 R207, [R207+0x1a] ;  /* 0x00001a00cfcf7983 */ /* 0x000ea80000100200 */
[----:B------:R-:W3:Y:S01]  /*176bf0*/  LDL.U8 R9, [R9+-0x1] ;  /* 0xffffff0009097983 */ /* 0x000ee20000100000 */
[----:B------:R-:W-:Y:S01]  /*176c00*/  PRMT R10, R11, 0x8880, RZ ;  /* 0x000088800b0a7816 */ /* 0x000fe200000000ff */
[----:B------:R-:W-:Y:S01]  /*176c10*/  UMOV UR6, 0x5197d ;  /* 0x0005197d00067882 */ /* 0x000fe20000000000 */
[----:B------:R-:W-:Y:S02]  /*176c20*/  PRMT R12, R12, 0x3340, RZ ;  /* 0x000033400c0c7816 */ /* 0x000fe400000000ff */
[----:B------:R-:W-:Y:S02]  /*176c30*/  R2UR UR7, R217 ;  /* 0x00000000d90772ca */ /* 0x000fe400000e0000 */
[----:B------:R-:W-:-:S02]  /*176c40*/  PRMT R198, R226, 0x8880, RZ ;  /* 0x00008880e2c67816 */ /* 0x000fc400000000ff */
[----:B------:R-:W-:Y:S02]  /*176c50*/  R2UR UR12, R216 ;  /* 0x00000000d80c72ca */ /* 0x000fe400000e0000 */
[----:B------:R-:W-:Y:S02]  /*176c60*/  PRMT R198, R198, 0x7710, RZ ;  /* 0x00007710c6c67816 */ /* 0x000fe400000000ff */
[C---:B------:R-:W-:Y:S02]  /*176c70*/  R2UR UR13, R217.reuse ;  /* 0x00000000d90d72ca */ /* 0x040fe400000e0000 */
[C---:B------:R-:W-:Y:S02]  /*176c80*/  R2UR UR8, R216.reuse ;  /* 0x00000000d80872ca */ /* 0x040fe400000e0000 */
[----:B------:R-:W-:Y:S02]  /*176c90*/  R2UR UR9, R217 ;  /* 0x00000000d90972ca */ /* 0x000fe400000e0000 */
[----:B------:R-:W-:-:S02]  /*176ca0*/  R2UR UR10, R216 ;  /* 0x00000000d80a72ca */ /* 0x000fc400000e0000 */
[----:B------:R-:W-:Y:S02]  /*176cb0*/  R2UR UR11, R217 ;  /* 0x00000000d90b72ca */ /* 0x000fe400000e0000 */
[----:B--2---:R-:W-:Y:S02]  /*176cc0*/  LOP3.LUT R13, R207, 0xffff, RZ, 0xc0, !PT ;  /* 0x0000ffffcf0d7812 */ /* 0x004fe400078ec0ff */
[----:B------:R-:W-:Y:S02]  /*176cd0*/  PRMT R207, R198, 0x5410, R207 ;  /* 0x00005410c6cf7816 */ /* 0x000fe400000000cf */
[----:B------:R-:W-:Y:S02]  /*176ce0*/  PRMT R11, R11, 0x3340, R13 ;  /* 0x000033400b0b7816 */ /* 0x000fe4000000000d */
[----:B---3--:R-:W-:Y:S02]  /*176cf0*/  PRMT R204, R9, 0x8880, RZ ;  /* 0x0000888009cc7816 */ /* 0x008fe400000000ff */
[----:B------:R-:W-:-:S02]  /*176d00*/  PRMT R12, R11, 0x5410, R12 ;  /* 0x000054100b0c7816 */ /* 0x000fc4000000000c */
[----:B------:R-:W-:-:S03]  /*176d10*/  SHF.R.S32.HI R11, RZ, 0x1f, R10 ;  /* 0x0000001fff0b7819 */ /* 0x000fc6000001140a */
[----:B------:R-:W-:Y:S01]  /*176d20*/  IDP.4A.S8.U8 R204, R12, UR6, R204 ;  /* 0x000000060ccc7c26 */ /* 0x000fe200080002cc */
[----:B------:R-:W-:Y:S01]  /*176d30*/  R2UR UR6, R216 ;  /* 0x00000000d80672ca */ /* 0x000fe200000e0000 */
[----:B------:R-:W-:-:S04]  /*176d40*/  IMAD.WIDE R12, R206, 0x5, R10 ;  /* 0x00000005ce0c7825 */ /* 0x000fc800078e020a */
        /* <DEDUP_REMOVED lines=11> */
[----:B------:R-:W-:Y:S01]  /*176e00*/  IMAD.MOV.U32 R218, RZ, RZ, -0x800000 ;  /* 0xff800000ffda7424 */ /* 0x000fe200078e00ff */
[----:B------:R-:W-:Y:S01]  /*176e10*/  PRMT R9, R9, 0x8880, RZ ;  /* 0x0000888009097816 */ /* 0x000fe200000000ff */
[----:B------:R-:W-:Y:S01]  /*176e20*/  IMAD.MOV.U32 R219, RZ, RZ, 0x41cdcd64 ;  /* 0x41cdcd64ffdb7424 */ /* 0x000fe200078e00ff */
[----:B------:R-:W-:Y:S02]  /*176e30*/  BSSY.RECONVERGENT B0, `(.L_x_7356) ;  /* 0x000011e000007945 */ /* 0x000fe40003800200 */
[----:B------:R-:W-:Y:S01]  /*176e40*/  SHF.R.S32.HI R214, RZ, 0x1f, R9 ;  /* 0x0000001fffd67819 */ /* 0x000fe20000011409 */
[----:B--2---:R-:W-:-:S08]  /*176e50*/  DADD R202, R198, R202 ;  /* 0x00000000c6ca7229 */ /* 0x004fd000000000ca */
[----:B------:R-:W-:Y:S02]  /*176e60*/  DSETP.GT.AND P0, PT, |R202|, R218, PT ;  /* 0x000000daca00722a */ /* 0x000fe40003f04200 */
[----:B---3--:R-:W-:Y:S02]  /*176e70*/  DADD R204, R200, R204 ;  /* 0x00000000c8cc7229 */ /* 0x008fe400000000cc */
[----:B----4-:R-:W-:Y:S02]  /*176e80*/  DSETP.GEU.AND P1, PT, |R208|, R218, PT ;  /* 0x000000dad000722a */ /* 0x010fe40003f2e200 */
[----:B------:R-:W-:Y:S02]  /*176e90*/  FSEL R202, R202, RZ, !P0 ;  /* 0x000000ffcaca7208 */ /* 0x000fe40004000000 */
[----:B------:R-:W-:-:S04]  /*176ea0*/  FSEL R203, R203, +QNAN , !P0 ;  /* 0x7ff00000cbcb7808 */ /* 0x000fc80004000000 */
[----:B------:R-:W-:Y:S02]  /*176eb0*/  FSEL R204, R204, RZ, !P0 ;  /* 0x000000ffcccc7208 */ /* 0x000fe40004000000 */
[----:B------:R-:W-:-:S04]  /*176ec0*/  FSEL R205, R205, -1.875, !P0 ;  /* 0xbff00000cdcd7808 */ /* 0x000fc80004000000 */
[----:B------:R-:W-:Y:S05]  /*176ed0*/  @P1 BRA `(.L_x_7357) ;  /* 0x0000000800c81947 */ /* 0x000fea0003800000 */
        /* <DEDUP_REMOVED lines=52> */
.L_x_7360:
[----:B------:R-:W-:Y:S05]  /*177220*/  BSYNC.RECONVERGENT B2 ;  /* 0x0000000000027941 */ /* 0x000fea0003800200 */
.L_x_7359:
        /* <DEDUP_REMOVED lines=32> */
.L_x_7363:
[----:B------:R-:W-:Y:S05]  /*177430*/  BSYNC.RECONVERGENT B2 ;  /* 0x0000000000027941 */ /* 0x000fea0003800200 */
.L_x_7362:
        /* <DEDUP_REMOVED lines=10> */
.L_x_7358:
        /* <DEDUP_REMOVED lines=36> */
.L_x_7365:
[----:B------:R-:W-:Y:S05]  /*177720*/  BSYNC.RECONVERGENT B2 ;  /* 0x0000000000027941 */ /* 0x000fea0003800200 */
.L_x_7364:
        /* <DEDUP_REMOVED lines=34> */
.L_x_7367:
[----:B------:R-:W-:Y:S05]  /*177950*/  BSYNC.RECONVERGENT B2 ;  /* 0x0000000000027941 */ /* 0x000fea0003800200 */
.L_x_7366:
        /* <DEDUP_REMOVED lines=10> */
.L_x_7357:
        /* <DEDUP_REMOVED lines=52> */
.L_x_7369:
[----:B------:R-:W-:Y:S05]  /*177d40*/  BSYNC.RECONVERGENT B2 ;  /* 0x0000000000027941 */ /* 0x000fea0003800200 */
.L_x_7368:
        /* <DEDUP_REMOVED lines=34> */
.L_x_7371:
[----:B------:R-:W-:Y:S05]  /*177f70*/  BSYNC.RECONVERGENT B2 ;  /* 0x0000000000027941 */ /* 0x000fea0003800200 */
.L_x_7370:
        /* <DEDUP_REMOVED lines=9> */
.L_x_7361:
[----:B------:R-:W-:Y:S05]  /*178010*/  BSYNC.RECONVERGENT B0 ;  /* 0x0000000000007941 */ /* 0x000fea0003800200 */
.L_x_7356:
        /* <DEDUP_REMOVED lines=30> */
.L_x_7373:
[----:B------:R-:W-:Y:S05]  /*178200*/  BSYNC.RECONVERGENT B0 ;  /* 0x0000000000007941 */ /* 0x000fea0003800200 */
.L_x_7372:
[----:B------:R-:W-:-:S06]  /*178210*/  DSETP.GEU.AND P0, PT, R196, R202, PT ;  /* 0x000000cac400722a */ /* 0x000fcc0003f0e000 */
[----:B------:R-:W-:Y:S02]  /*178220*/  FSEL R200, R200, R206, !P0 ;  /* 0x000000cec8c87208 */ /* 0x000fe40004000000 */
[----:B------:R-:W-:Y:S02]  /*178230*/  FSEL R201, R201, R207, !P0 ;  /* 0x000000cfc9c97208 */ /* 0x000fe40004000000 */
[----:B------:R-:W-:Y:S02]  /*178240*/  FSEL R198, R198, R208, !P0 ;  /* 0x000000d0c6c67208 */ /* 0x000fe40004000000 */
[----:B------:R-:W-:-:S07]  /*178250*/  FSEL R199, R199, R209, !P0 ;  /* 0x000000d1c7c77208 */ /* 0x000fce0004000000 */
.L_x_7355:
[----:B------:R-:W-:Y:S05]  /*178260*/  BSYNC.RECONVERGENT B1 ;  /* 0x0000000000017941 */ /* 0x000fea0003800200 */
.L_x_7353:
[----:B------:R-:W-:Y:S01]  /*178270*/  VIADD R9, R223, 0xffffffff ;  /* 0xffffffffdf097836 */ /* 0x000fe20000000000 */
[----:B------:R-:W-:Y:S01]  /*178280*/  R2UR UR6, R216 ;  /* 0x00000000d80672ca */ /* 0x000fe200000e0000 */
[----:B------:R-:W-:Y:S01]  /*178290*/  IMAD.IADD R225, R222, 0x1, R225 ;  /* 0x00000001dee17824 */ /* 0x000fe200078e02e1 */
[----:B------:R-:W-:Y:S01]  /*1782a0*/  R2UR UR7, R217 ;  /* 0x00000000d90772ca */ /* 0x000fe200000e0000 */
[----:B------:R-:W-:-:S04]  /*1782b0*/  IMAD R204, R9, R3, RZ ;  /* 0x0000000309cc7224 */ /* 0x000fc800078e02ff */
[----:B0-----:R-:W-:-:S04]  /*1782c0*/  IMAD.IADD R10, R204, 0x1, R225 ;  /* 0x00000001cc0a7824 */ /* 0x001fc800078e02e1 */
[----:B------:R-:W-:-:S05]  /*1782d0*/  IMAD.WIDE R10, R10, 0x8, R38 ;  /* 0x000000080a0a7825 */ /* 0x000fca00078e0226 */
[----:B------:R-:W2:Y:S01]  /*1782e0*/  LDG.E.64 R12, desc[UR6][R10.64] ;  /* 0x000000060a0c7981 */ /* 0x000ea2000c1e1b00 */
[----:B------:R-:W-:Y:S01]  /*1782f0*/  IMAD.MOV.U32 R202, RZ, RZ, R200 ;  /* 0x000000ffffca7224 */ /* 0x000fe200078e00c8 */
[----:B------:R-:W-:Y:S01]  /*178300*/  BSSY.RELIABLE B0, `(.L_x_7374) ;  /* 0x0000022000007945 */ /* 0x000fe20003800100 */
[----:B------:R-:W-:Y:S02]  /*178310*/  IMAD.MOV.U32 R208, RZ, RZ, -0x771c970f ;  /* 0x88e368f1ffd07424 */ /* 0x000fe400078e00ff */
[----:B------:R-:W-:Y:S02]  /*178320*/  IMAD.MOV.U32 R209, RZ, RZ, 0x3ee4f8b5 ;  /* 0x3ee4f8b5ffd17424 */ /* 0x000fe400078e00ff */
[----:B------:R-:W-:Y:S02]  /*178330*/  IMAD.MOV.U32 R206, RZ, RZ, -0x800000 ;  /* 0xff800000ffce7424 */ /* 0x000fe400078e00ff */
[----:B------:R-:W-:Y:S01]  /*178340*/  IMAD.MOV.U32 R207, RZ, RZ, 0x41cdcd64 ;  /* 0x41cdcd64ffcf7424 */ /* 0x000fe200078e00ff */
[----:B--2---:R-:W-:Y:S01]  /*178350*/  DSETP.MAX.AND P1, P2, |R12|, |R200|, PT ;  /* 0x400000c80c00722a */ /* 0x004fe20003a2f200 */
[----:B------:R-:W-:-:S05]  /*178360*/  IMAD.MOV.U32 R203, RZ, RZ, R12 ;  /* 0x000000ffffcb7224 */ /* 0x000fca00078e000c */
[----:B------:R-:W-:Y:S01]  /*178370*/  SEL R202, R203, R202, P1 ;  /* 0x000000cacbca7207 */ /* 0x000fe20000800000 */
[----:B------:R-:W-:Y:S01]  /*178380*/  IMAD.MOV.U32 R203, RZ, RZ, R201 ;  /* 0x000000ffffcb7224 */ /* 0x000fe200078e00c9 */
[----:B------:R-:W-:-:S08]  /*178390*/  DADD R200, R12, -R200 ;  /* 0x000000000cc87229 */ /* 0x000fd000000008c8 */
[----:B------:R-:W-:Y:S01]  /*1783a0*/  DSETP.GEU.AND P0, PT, |R200|, R208, PT ;  /* 0x000000d0c800722a */ /* 0x000fe20003f0e200 */
[----:B------:R-:W-:-:S05]  /*1783b0*/  IMAD.MOV.U32 R200, RZ, RZ, R13 ;  /* 0x000000ffffc87224 */ /* 0x000fca00078e000d */
[----:B------:R-:W-:Y:S02]  /*1783c0*/  FSEL R200, |R200|, |R203|, P1 ;  /* 0x400000cbc8c87208 */ /* 0x000fe40000800200 */
[----:B------:R-:W-:-:S05]  /*1783d0*/  @P2 LOP3.LUT R200, R203, 0x80000, RZ, 0xfc, !PT ;  /* 0x00080000cbc82812 */ /* 0x000fca00078efcff */
        /* <DEDUP_REMOVED lines=11> */
[----:B------:R-:W-:-:S08]  /*178490*/  FSEL R200, |R200|, |R201|, P0 ;  /* 0x400000c9c8c87208 */ /* 0x000fd00000000200 */
[----:B------:R-:W-:Y:S01]  /*1784a0*/  @P1 LOP3.LUT R200, R201, 0x80000, RZ, 0xfc, !PT ;  /* 0x00080000c9c81812 */ /* 0x000fe200078efcff */
[----:B------:R-:W-:-:S04]  /*1784b0*/  IMAD.MOV.U32 R201, RZ, RZ, R198 ;  /* 0x000000ffffc97224 */ /* 0x000fc800078e00c6 */
[----:B------:R-:W-:Y:S01]  /*1784c0*/  IMAD.MOV.U32 R199, RZ, RZ, R200 ;  /* 0x000000ffffc77224 */ /* 0x000fe200078e00c8 */
[----:B------:R-:W-:Y:S01]  /*1784d0*/  SEL R198, R202, R201, P0 ;  /* 0x000000c9cac67207 */ /* 0x000fe20000000000 */
[----:B------:R-:W-:-:S05]  /*1784e0*/  DSETP.GEU.AND P0, PT, |R10|, R208, PT ;  /* 0x000000d00a00722a */ /* 0x000fca0003f0e200 */
[----:B------:R-:W-:-:S14]  /*1784f0*/  DSETP.LEU.AND P1, PT, R198, R206, PT ;  /* 0x000000cec600722a */ /* 0x000fdc0003f2b000 */
[----:B------:R-:W-:Y:S05]  /*178500*/  @!P0 BREAK.RELIABLE P1, B0 ;  /* 0x0000000000008942 */ /* 0x000fea0000800100 */
[----:B------:R-:W-:Y:S05]  /*178510*/  @!P0 BRA P1, `(.L_x_7376) ;  /* 0x0000001c005c8947 */ /* 0x000fea0000800000 */
.L_x_7375:
[----:B------:R-:W-:Y:S05]  /*178520*/  BSYNC.RELIABLE B0 ;  /* 0x0000000000007941 */ /* 0x000fea0003800100 */
.L_x_7374:
        /* <DEDUP_REMOVED lines=20> */
[----:B--2---:R-:W-:Y:S02]  /*178670*/  PRMT R10, R10, 0x3340, R11 ;  /* 0x000033400a0a7816 */ /* 0x004fe4000000000b */
[----:B---3--:R-:W-:-:S04]  /*178680*/  PRMT R198, R198, 0x3340, RZ ;  /* 0x00003340c6c67816 */ /* 0x008fc800000000ff */
[----:B------:R-:W-:Y:S01]  /*178690*/  PRMT R10, R10, 0x5410, R198 ;  /* 0x000054100a0a7816 */ /* 0x000fe200000000c6 */
[----:B------:R-:W-:-:S04]  /*1786a0*/  VIADD R198, R204, 0xffffffff ;  /* 0xffffffffccc67836 */ /* 0x000fc80000000000 */
[----:B----4-:R-:W-:Y:S01]  /*1786b0*/  IDP.4A.S8.U8 R10, R10, UR6, R199 ;  /* 0x000000060a0a7c26 */ /* 0x010fe200080002c7 */
[----:B------:R-:W-:Y:S01]  /*1786c0*/  R2UR UR6, R216 ;  /* 0x00000000d80672ca */ /* 0x000fe200000e0000 */
[----:B------:R-:W-:-:S04]  /*1786d0*/  IMAD.WIDE R198, R198, 0x8, R38 ;  /* 0x00000008c6c67825 */ /* 0x000fc800078e0226 */
[----:B------:R-:W-:Y:S02]  /*1786e0*/  IMAD.WIDE R10, R10, 0x8, R40 ;  /* 0x000000080a0a7825 */ /* 0x000fe400078e0228 */
        /* <DEDUP_REMOVED lines=9> */
[----:B------:R-:W-:Y:S02]  /*178780*/  SEL R10, R13, R10, P2 ;  /* 0x0000000a0d0a7207 */ /* 0x000fe40001000000 */
[----:B------:R-:W-:Y:S02]  /*178790*/  FSEL R198, |R198|, |R12|, P2 ;  /* 0x4000000cc6c67208 */ /* 0x000fe40001000200 */
[----:B------:R-:W-:-:S05]  /*1787a0*/  @P3 LOP3.LUT R198, R12, 0x80000, RZ, 0xfc, !PT ;  /* 0x000800000cc63812 */ /* 0x000fca00078efcff */
[----:B------:R-:W-:-:S06]  /*1787b0*/  IMAD.MOV.U32 R11, RZ, RZ, R198 ;  /* 0x000000ffff0b7224 */ /* 0x000fcc00078e00c6 */
[----:B------:R-:W-:-:S14]  /*1787c0*/  DSETP.GT.OR P1, PT, R10, R206, P1 ;  /* 0x000000ce0a00722a */ /* 0x000fdc0000f24400 */
[----:B------:R-:W-:Y:S01]  /*1787d0*/  @!P1 R2UR UR6, R216 ;  /* 0x00000000d80692ca */ /* 0x000fe200000e0000 */
[----:B------:R-:W-:Y:S01]  /*1787e0*/  @!P1 IMAD.IADD R10, R240, 0x1, R9 ;  /* 0x00000001f00a9824 */ /* 0x000fe200078e0209 */
[----:B------:R-:W-:Y:S01]  /*1787f0*/  @!P1 R2UR UR7, R217 ;  /* 0x00000000d90792ca */ /* 0x000fe200000e0000 */
[----:B------:R-:W-:Y:S01]  /*178800*/  @!P1 IMAD.MOV.U32 R222, RZ, RZ, R200 ;  /* 0x000000ffffde9224 */ /* 0x000fe200078e00c8 */
[----:B------:R-:W-:Y:S01]  /*178810*/  @!P1 PLOP3.LUT P0, PT, PT, PT, PT, 0x8, 0x80 ;  /* 0x000000000080981c */ /* 0x000fe20003f0e170 */
[----:B------:R-:W-:-:S04]  /*178820*/  @!P1 IMAD.WIDE R10, R10, 0x4, R36 ;  /* 0x000000040a0a9825 */ /* 0x000fc800078e0224 */
[----:B------:R-:W-:-:S06]  /*178830*/  @!P1 IMAD.MOV.U32 R223, RZ, RZ, R9 ;  /* 0x000000ffffdf9224 */ /* 0x000fcc00078e0009 */
[----:B------:R0:W-:Y:S02]  /*178840*/  @!P1 STG.E desc[UR6][R10.64], R200 ;  /* 0x000000c80a009986 */ /* 0x0001e4000c101906 */
[----:B0-----:R-:W-:-:S05]  /*178850*/  @!P1 IADD3 R10, PT, PT, R240, 0x19, R200 ;  /* 0x00000019f00a9810 */ /* 0x001fca0007ffe0c8 */
[----:B------:R-:W-:-:S05]  /*178860*/  @!P1 IMAD.WIDE R10, R10, 0x4, R36 ;  /* 0x000000040a0a9825 */ /* 0x000fca00078e0224 */
[----:B------:R0:W-:Y:S02]  /*178870*/  @!P1 STG.E desc[UR6][R10.64], R9 ;  /* 0x000000090a009986 */ /* 0x0001e4000c101906 */
.L_x_7378:
[----:B------:R-:W-:Y:S05]  /*178880*/  BSYNC.RECONVERGENT B0 ;  /* 0x0000000000007941 */ /* 0x000fea0003800200 */
.L_x_7377:
[----:B------:R-:W-:Y:S04]  /*178890*/  BSSY.RECONVERGENT B2, `(.L_x_7379) ;  /* 0x0000199000027945 */ /* 0x000fe80003800200 */
[----:B------:R-:W-:Y:S05]  /*1788a0*/  @!P0 BRA `(.L_x_7380) ;  /* 0x00000018005c8947 */ /* 0x000fea0003800000 */
[----:B------:R-:W-:-:S07]  /*1788b0*/  IMAD.MOV.U32 R232, RZ, RZ, 0x3 ;  /* 0x00000003ffe87424 */ /* 0x000fce00078e00ff */
.L_x_7398:
[----:B------:R-:W-:Y:S01]  /*1788c0*/  IMAD.IADD R208, R222, 0x1, -R232 ;  /* 0x00000001ded07824 */ /* 0x000fe200078e0ae8 */
[----:B------:R-:W-:Y:S01]  /*1788d0*/  BSSY.RECONVERGENT B1, `(.L_x_7381) ;  /* 0x0000191000017945 */ /* 0x000fe20003800200 */
[----:B0-----:R-:W-:-:S03]  /*1788e0*/  VIADD R9, R223, 0xffffffff ;  /* 0xffffffffdf097836 */ /* 0x001fc60000000000 */
        /* <DEDUP_REMOVED lines=10> */
[----:B------:R-:W-:Y:S01]  /*178990*/  R2UR UR6, R216 ;  /* 0x00000000d80672ca */ /* 0x000fe200000e0000 */
[----:B------:R-:W-:Y:S01]  /*1789a0*/  IMAD.IADD R10, R222, 0x1, R246 ;  /* 0x00000001de0a7824 */ /* 0x000fe200078e02f6 */
[----:B------:R-:W-:-:S03]  /*1789b0*/  R2UR UR7, R217 ;  /* 0x00000000d90772ca */ /* 0x000fc600000e0000 */
[----:B------:R-:W-:-:S04]  /*1789c0*/  IMAD R10, R9, R3, R10 ;  /* 0x00000003090a7224 */ /* 0x000fc800078e020a */
[----:B------:R-:W-:-:S06]  /*1789d0*/  IMAD.WIDE R228, R10, 0x8, R38 ;  /* 0x000000080ae47825 */ /* 0x000fcc00078e0226 */
[----:B------:R0:W5:Y:S01]  /*1789e0*/  LDG.E.64 R198, desc[UR6][R228.64+0x1388] ;  /* 0x00138806e4c67981 */ /* 0x000162000c1e1b00 */
[----:B------:R-:W-:Y:S01]  /*1789f0*/  VIADD R243, R223, 0xfffffffe ;  /* 0xfffffffedff37836 */ /* 0x000fe20000000000 */
[----:B------:R-:W-:Y:S01]  /*178a00*/  LOP3.LUT R225, RZ, R241, RZ, 0x33, !PT ;  /* 0x000000f1ffe17212 */ /* 0x000fe200078e33ff */
[----:B------:R-:W-:Y:S01]  /*178a10*/  VIADD R238, R241, 0xffffffff ;  /* 0xfffffffff1ee7836 */ /* 0x000fe20000000000 */
[----:B------:R-:W-:Y:S01]  /*178a20*/  IADD3 R244, PT, PT, R224, 0x18, R208 ;  /* 0x00000018e0f47810 */ /* 0x000fe20007ffe0d0 */
[----:B------:R-:W-:Y:S01]  /*178a30*/  IMAD.IADD R226, R243, 0x1, -R241 ;  /* 0x00000001f3e27824 */ /* 0x000fe200078e0af1 */
[----:B------:R-:W-:Y:S01]  /*178a40*/  IADD3 R243, PT, PT, -R241, R243, R224 ;  /* 0x000000f3f1f37210 */ /* 0x000fe20007ffe1e0 */
[----:B------:R-:W-:Y:S01]  /*178a50*/  IMAD R9, R4, 0x4e2, R208 ;  /* 0x000004e204097824 */ /* 0x000fe200078e02d0 */
[----:B------:R-:W-:Y:S01]  /*178a60*/  IADD3 R202, PT, PT, -R208, R238, R222 ;  /* 0x000000eed0ca7210 */ /* 0x000fe20007ffe1de */
[----:B------:R-:W-:Y:S01]  /*178a70*/  VIADD R11, R1, 0xbc ;  /* 0x000000bc010b7836 */ /* 0x000fe20000000000 */
[----:B------:R-:W-:Y:S01]  /*178a80*/  IADD3 R227, PT, PT, R222, -0x2, -R208 ;  /* 0xfffffffedee37810 */ /* 0x000fe20007ffe8d0 */
[----:B------:R-:W-:-:S02]  /*178a90*/  IMAD R226, R226, R3, R9 ;  /* 0x00000003e2e27224 */ /* 0x000fc400078e0209 */
[----:B------:R-:W-:Y:S01]  /*178aa0*/  IMAD.IADD R233, R223, 0x1, -R241 ;  /* 0x00000001dfe97824 */ /* 0x000fe200078e0af1 */
[----:B------:R-:W-:Y:S01]  /*178ab0*/  IADD3 R241, PT, PT, -R222, R241, R208 ;  /* 0x000000f1def17210 */ /* 0x000fe20007ffe1d0 */
[C---:B------:R-:W-:Y:S02]  /*178ac0*/  IMAD.IADD R209, R11.reuse, 0x1, R209 ;  /* 0x000000010bd17824 */ /* 0x040fe400078e02d1 */
[----:B------:R-:W-:Y:S02]  /*178ad0*/  VIADD R226, R226, 0x270 ;  /* 0x00000270e2e27836 */ /* 0x000fe40000000000 */
[C---:B------:R-:W-:Y:S02]  /*178ae0*/  IMAD.IADD R231, R11.reuse, 0x1, R222 ;  /* 0x000000010be77824 */ /* 0x040fe400078e02de */
[----:B------:R-:W-:Y:S02]  /*178af0*/  IMAD.IADD R230, R11, 0x1, R223 ;  /* 0x000000010be67824 */ /* 0x000fe400078e02df */
[----:B------:R-:W-:-:S02]  /*178b00*/  VIADD R239, R208, 0x1 ;  /* 0x00000001d0ef7836 */ /* 0x000fc40000000000 */
[----:B0-----:R-:W-:-:S07]  /*178b10*/  IMAD.WIDE R202, R202, 0x8, R40 ;  /* 0x00000008caca7825 */ /* 0x001fce00078e0228 */
.L_x_7397:
[----:B------:R-:W-:Y:S01]  /*178b20*/  VIADD R9, R225, 0x2 ;  /* 0x00000002e1097836 */ /* 0x000fe20000000000 */
[----:B------:R-:W-:Y:S01]  /*178b30*/  ISETP.NE.AND P2, PT, R227, -0x1, PT ;  /* 0xffffffffe300780c */ /* 0x000fe20003f45270 */
[----:B------:R-:W-:Y:S01]  /*178b40*/  VIADD R238, R238, 0x1 ;  /* 0x00000001eeee7836 */ /* 0x000fe20000000000 */
[----:B------:R-:W-:Y:S01]  /*178b50*/  BSSY.RECONVERGENT B0, `(.L_x_7383) ;  /* 0x000012d000007945 */ /* 0x000fe20003800200 */
[----:B------:R-:W-:Y:S01]  /*178b60*/  VIADD R10, R1, 0xbc ;  /* 0x000000bc010a7836 */ /* 0x000fe20000000000 */
[----:B------:R-:W-:Y:S01]  /*178b70*/  ISETP.NE.AND P1, PT, R9, 0x1, PT ;  /* 0x000000010900780c */ /* 0x000fe20003f25270 */
[----:B------:R-:W-:Y:S01]  /*178b80*/  VIADD R9, R227, 0x1 ;  /* 0x00000001e3097836 */ /* 0x000fe20000000000 */
[----:B------:R-:W-:Y:S01]  /*178b90*/  ISETP.LT.OR P2, PT, R238, 0x1, P2 ;  /* 0x00000001ee00780c */ /* 0x000fe20001741670 */
[----:B------:R-:W-:-:S03]  /*178ba0*/  VIADD R233, R233, 0xffffffff ;  /* 0xffffffffe9e97836 */ /* 0x000fc60000000000 */
[----:B------:R-:W-:Y:S01]  /*178bb0*/  ISETP.GT.AND P3, PT, R9, RZ, !P1 ;  /* 0x000000ff0900720c */ /* 0x000fe20004f64270 */
[----:B------:R-:W-:-:S12]  /*178bc0*/  IMAD.IADD R9, R10, 0x1, R208 ;  /* 0x000000010a097824 */ /* 0x000fd800078e02d0 */
[----:B------:R-:W-:Y:S05]  /*178bd0*/  @P2 BRA !P3, `(.L_x_7384) ;  /* 0x0000000400c82947 */ /* 0x000fea0005800000 */
[----:B------:R-:W-:Y:S02]  /*178be0*/  ISETP.NE.AND P2, PT, R227, RZ, PT ;  /* 0x000000ffe300720c */ /* 0x000fe40003f45270 */
[----:B------:R-:W-:-:S13]  /*178bf0*/  ISETP.NE.AND P3, PT, R225, -0x2, PT ;  /* 0xfffffffee100780c */ /* 0x000fda0003f65270 */
[----:B------:R-:W-:Y:S05]  /*178c00*/  @P2 BRA P3, `(.L_x_7385) ;  /* 0x0000000000ec2947 */ /* 0x000fea0001800000 */
[C---:B------:R-:W-:Y:S01]  /*178c10*/  ISETP.NE.AND P2, PT, R227.reuse, -0x1, PT ;  /* 0xffffffffe300780c */ /* 0x040fe20003f45270 */
[----:B------:R-:W-:Y:S01]  /*178c20*/  BSSY.RECONVERGENT B4, `(.L_x_7386) ;  /* 0x0000029000047945 */ /* 0x000fe20003800200 */
[----:B------:R-:W-:Y:S02]  /*178c30*/  ISETP.EQ.AND P1, PT, R227, RZ, !P1 ;  /* 0x000000ffe300720c */ /* 0x000fe40004f22270 */
[----:B------:R-:W-:Y:S02]  /*178c40*/  CS2R R10, SRZ ;  /* 0x00000000000a7805 */ /* 0x000fe4000001ff00 */
[----:B------:R-:W-:Y:S01]  /*178c50*/  ISETP.EQ.AND P2, PT, R225, -0x2, !P2 ;  /* 0xfffffffee100780c */ /* 0x000fe20005742270 */
[----:B------:R-:W-:Y:S02]  /*178c60*/  IMAD.MOV.U32 R200, RZ, RZ, 0x0 ;  /* 0x00000000ffc87424 */ /* 0x000fe400078e00ff */
[----:B------:R-:W-:Y:S01]  /*178c70*/  IMAD.MOV.U32 R201, RZ, RZ, -0x3f56d000 ;  /* 0xc0a93000ffc97424 */ /* 0x000fe200078e00ff */
[----:B------:R-:W-:-:S13]  /*178c80*/  PLOP3.LUT P1, PT, P1, P2, PT, 0xf8, 0x8f ;  /* 0x00000000008f781c */ /* 0x000fda0000f25f70 */
[----:B------:R-:W-:Y:S05]  /*178c90*/  @!P1 BRA `(.L_x_7387) ;  /* 0x0000000000849947 */ /* 0x000fea0003800000 */
[----:B------:R-:W2:Y:S04]  /*178ca0*/  LDL.U8 R10, [R9+0x1b] ;  /* 0x00001b00090a7983 */ /* 0x000ea80000100000 */
[----:B------:R-:W3:Y:S04]  /*178cb0*/  LDL.U8 R11, [R230] ;  /* 0x00000000e60b7983 */ /* 0x000ee80000100000 */
        /* <DEDUP_REMOVED lines=10> */
[----:B--2---:R-:W-:Y:S02]  /*178d60*/  PRMT R10, R10, 0x3340, RZ ;  /* 0x000033400a0a7816 */ /* 0x004fe400000000ff */
[----:B---3--:R-:W-:-:S04]  /*178d70*/  PRMT R11, R12, 0x3340, R11 ;  /* 0x000033400c0b7816 */ /* 0x008fc8000000000b */
[----:B------:R-:W-:Y:S01]  /*178d80*/  PRMT R10, R11, 0x5410, R10 ;  /* 0x000054100b0a7816 */ /* 0x000fe2000000000a */
[----:B------:R-:W-:-:S04]  /*178d90*/  IMAD.IADD R11, R222, 0x1, -R232 ;  /* 0x00000001de0b7824 */ /* 0x000fc800078e0ae8 */
[----:B----4-:R-:W-:Y:S01]  /*178da0*/  IDP.4A.S8.U8 R10, R10, UR6, R9 ;  /* 0x000000060a0a7c26 */ /* 0x010fe20008000209 */
[C---:B------:R-:W-:Y:S02]  /*178db0*/  ISETP.GT.U32.AND P1, PT, R11.reuse, 0x7ffffffe, PT ;  /* 0x7ffffffe0b00780c */ /* 0x040fe40003f24070 */
[----:B------:R-:W-:Y:S01]  /*178dc0*/  IABS R12, R11 ;  /* 0x0000000b000c7213 */ /* 0x000fe20000000000 */
[----:B------:R-:W-:Y:S01]  /*178dd0*/  VIADD R11, R11, 0x1 ;  /* 0x000000010b0b7836 */ /* 0x000fe20000000000 */
[----:B------:R-:W-:Y:S02]  /*178de0*/  R2UR UR6, R216 ;  /* 0x00000000d80672ca */ /* 0x000fe400000e0000 */
[----:B------:R-:W-:Y:S02]  /*178df0*/  SEL R12, R12, RZ, P1 ;  /* 0x000000ff0c0c7207 */ /* 0x000fe40000800000 */
[----:B------:R-:W-:-:S04]  /*178e00*/  SEL R11, R11, 0x1, !P1 ;  /* 0x000000010b0b7807 */ /* 0x000fc80004800000 */
[----:B------:R-:W-:-:S04]  /*178e10*/  LOP3.LUT R11, RZ, R11, RZ, 0x33, !PT ;  /* 0x0000000bff0b7212 */ /* 0x000fc800078e33ff */
[----:B------:R-:W-:Y:S01]  /*178e20*/  IADD3 R12, PT, PT, R11, R12, R222 ;  /* 0x0000000c0b0c7210 */ /* 0x000fe20007ffe0de */
[----:B------:R-:W-:-:S04]  /*178e30*/  IMAD.WIDE R10, R10, 0x8, R40 ;  /* 0x000000080a0a7825 */ /* 0x000fc800078e0228 */
[----:B------:R-:W-:Y:S01]  /*178e40*/  IMAD.WIDE.U32 R12, R12, 0x8, R40 ;  /* 0x000000080c0c7825 */ /* 0x000fe200078e0028 */
[----:B------:R-:W2:Y:S04]  /*178e50*/  LDG.E.64 R204, desc[UR8][R10.64+0x1388] ;  /* 0x001388080acc7981 */ /* 0x000ea8000c1e1b00 */
[----:B------:R2:W3:Y:S04]  /*178e60*/  LDG.E.64 R200, desc[UR12][R10.64] ;  /* 0x0000000c0ac87981 */ /* 0x0004e8000c1e1b00 */
[----:B------:R-:W2:Y:S04]  /*178e70*/  LDG.E.64 R10, desc[UR6][R12.64+0x6268] ;  /* 0x006268060c0a7981 */ /* 0x000ea8000c1e1b00 */
[----:B------:R-:W3:Y:S01]  /*178e80*/  LDG.E.64 R12, desc[UR10][R12.64+0x5f98] ;  /* 0x005f980a0c0c7981 */ /* 0x000ee2000c1e1b00 */
[----:B--2---:R-:W-:-:S02]  /*178e90*/  DADD R10, R10, R204 ;  /* 0x000000000a0a7229 */ /* 0x004fc400000000cc */
[----:B---3--:R-:W-:-:S11]  /*178ea0*/  DADD R200, R12, R200 ;  /* 0x000000000cc87229 */ /* 0x008fd600000000c8 */
.L_x_7387:
[----:B------:R-:W-:Y:S05]  /*178eb0*/  BSYNC.RECONVERGENT B4 ;  /* 0x0000000000047941 */ /* 0x000fea0003800200 */
.L_x_7386:
[----:B------:R-:W-:Y:S01]  /*178ec0*/  R2UR UR6, R216 ;  /* 0x00000000d80672ca */ /* 0x000fe200000e0000 */
[----:B------:R-:W-:Y:S01]  /*178ed0*/  VIADD R12, R226, 0xfffffd8f ;  /* 0xfffffd8fe20c7836 */ /* 0x000fe20000000000 */
[----:B------:R-:W-:-:S03]  /*178ee0*/  R2UR UR7, R217 ;  /* 0x00000000d90772ca */ /* 0x000fc600000e0000 */
[----:B------:R-:W-:-:S10]  /*178ef0*/  IMAD.WIDE R12, R12, 0x8, R38 ;  /* 0x000000080c0c7825 */ /* 0x000fd400078e0226 */
[----:B------:R-:W2:Y:S04]  /*178f00*/  LDG.E.64 R204, desc[UR6][R12.64] ;  /* 0x000000060ccc7981 */ /* 0x000ea8000c1e1b00 */
[----:B------:R-:W3:Y:S01]  /*178f10*/  LDG.E.64 R12, desc[UR6][R12.64+0x1388] ;  /* 0x001388060c0c7981 */ /* 0x000ee2000c1e1b00 */
[----:B------:R-:W-:Y:S01]  /*178f20*/  UMOV UR6, 0xff800000 ;  /* 0xff80000000067882 */ /* 0x000fe20000000000 */
[----:B------:R-:W-:Y:S01]  /*178f30*/  UMOV UR7, 0x41cdcd64 ;  /* 0x41cdcd6400077882 */ /* 0x000fe20000000000 */
[----:B--2---:R-:W-:Y:S02]  /*178f40*/  DADD R10, R204, R10 ;  /* 0x00000000cc0a7229 */ /* 0x004fe4000000000a */
[----:B---3--:R-:W-:-:S06]  /*178f50*/  DADD R200, R12, R200 ;  /* 0x000000000cc87229 */ /* 0x008fcc00000000c8 */
[----:B------:R-:W-:-:S06]  /*178f60*/  DSETP.GT.AND P1, PT, |R10|, UR6, PT ;  /* 0x000000060a007e2a */ /* 0x000fcc000bf24200 */
[----:B------:R-:W-:Y:S02]  /*178f70*/  FSEL R12, R10, RZ, !P1 ;  /* 0x000000ff0a0c7208 */ /* 0x000fe40004800000 */
[----:B------:R-:W-:Y:S02]  /*178f80*/  FSEL R13, R11, +QNAN , !P1 ;  /* 0x7ff000000b0d7808 */ /* 0x000fe40004800000 */
[----:B------:R-:W-:Y:S02]  /*178f90*/  FSEL R10, R200, RZ, !P1 ;  /* 0x000000ffc80a7208 */ /* 0x000fe40004800000 */
[----:B------:R-:W-:Y:S01]  /*178fa0*/  FSEL R11, R201, -1.875, !P1 ;  /* 0xbff00000c90b7808 */ /* 0x000fe20004800000 */
[----:B------:R-:W-:Y:S06]  /*178fb0*/  BRA `(.L_x_7388) ;  /* 0x0000000c00987947 */ /* 0x000fec0003800000 */
.L_x_7385:
[----:B------:R-:W2:Y:S04]  /*178fc0*/  LDL.S8 R10, [R9+0x1b] ;  /* 0x00001b00090a7983 */ /* 0x000ea80000100200 */
[----:B------:R-:W3:Y:S04]  /*178fd0*/  LDL.S8 R204, [R209] ;  /* 0x00000000d1cc7983 */ /* 0x000ee80000100200 */
[----:B------:R-:W4:Y:S04]  /*178fe0*/  LDL.S8 R12, [R231+0x1b] ;  /* 0x00001b00e70c7983 */ /* 0x000f280000100200 */
[----:B------:R-:W4:Y:S01]  /*178ff0*/  LDL.S8 R200, [R230] ;  /* 0x00000000e6c87983 */ /* 0x000f220000100200 */
        /* <DEDUP_REMOVED lines=8> */
[----:B------:R-:W4:Y:S01]  /*179080*/  LDG.E.64 R220, desc[UR6][R202.64+0x6268] ;  /* 0x00626806cadc7981 */ /* 0x000f22000c1e1b00 */
[C---:B------:R-:W-:Y:S02]  /*179090*/  R2UR UR10, R216.reuse ;  /* 0x00000000d80a72ca */ /* 0x040fe400000e0000 */
[C---:B------:R-:W-:Y:S02]  /*1790a0*/  R2UR UR11, R217.reuse ;  /* 0x00000000d90b72ca */ /* 0x040fe400000e0000 */
[C---:B------:R-:W-:Y:S02]  /*1790b0*/  R2UR UR18, R216.reuse ;  /* 0x00000000d81272ca */ /* 0x040fe400000e0000 */
[----:B------:R-:W-:Y:S02]  /*1790c0*/  R2UR UR19, R217 ;  /* 0x00000000d91372ca */ /* 0x000fe400000e0000 */
[----:B------:R-:W-:-:S02]  /*1790d0*/  R2UR UR12, R216 ;  /* 0x00000000d80c72ca */ /* 0x000fc400000e0000 */
[C---:B------:R-:W-:Y:S01]  /*1790e0*/  R2UR UR13, R217.reuse ;  /* 0x00000000d90d72ca */ /* 0x040fe200000e0000 */
[----:B------:R-:W4:Y:S01]  /*1790f0*/  LDG.E.64 R214, desc[UR14][R202.64+0x5f98] ;  /* 0x005f980ecad67981 */ /* 0x000f22000c1e1b00 */
[----:B------:R-:W-:Y:S02]  /*179100*/  R2UR UR20, R216 ;  /* 0x00000000d81472ca */ /* 0x000fe400000e0000 */
[----:B------:R-:W-:Y:S02]  /*179110*/  R2UR UR21, R217 ;  /* 0x00000000d91572ca */ /* 0x000fe400000e0000 */
[----:B--2---:R-:W-:-:S03]  /*179120*/  SHF.R.S32.HI R11, RZ, 0x1f, R10 ;  /* 0x0000001fff0b7819 */ /* 0x004fc6000001140a */
[----:B---3--:R-:W-:Y:S01]  /*179130*/  IMAD.WIDE R204, R204, 0x5, R10 ;  /* 0x00000005cccc7825 */ /* 0x008fe200078e020a */
[--C-:B----4-:R-:W-:Y:S02]  /*179140*/  SHF.R.S32.HI R13, RZ, 0x1f, R12.reuse ;  /* 0x0000001fff0d7819 */ /* 0x110fe4000001140c */
[----:B------:R-:W-:Y:S01]  /*179150*/  LEA R10, P1, R204, R40, 0x3 ;  /* 0x00000028cc0a7211 */ /* 0x000fe200078218ff */
[----:B------:R-:W-:-:S03]  /*179160*/  IMAD.WIDE R200, R200, 0x5, R12 ;  /* 0x00000005c8c87825 */ /* 0x000fc600078e020c */
[----:B------:R-:W-:Y:S02]  /*179170*/  LEA.HI.X R11, R204, R41, R205, 0x3, P1 ;  /* 0x00000029cc0b7211 */ /* 0x000fe400008f1ccd */
[----:B------:R-:W-:-:S03]  /*179180*/  LEA R12, P1, R200, R40, 0x3 ;  /* 0x00000028c80c7211 */ /* 0x000fc600078218ff */
[----:B------:R-:W2:Y:S01]  /*179190*/  LDG.E.64 R234, desc[UR8][R10.64+0xb248] ;  /* 0x00b248080aea7981 */ /* 0x000ea2000c1e1b00 */
[----:B------:R-:W-:-:S03]  /*1791a0*/  LEA.HI.X R13, R200, R41, R201, 0x3, P1 ;  /* 0x00000029c80d7211 */ /* 0x000fc600008f1cc9 */
[----:B------:R0:W3:Y:S04]  /*1791b0*/  LDG.E.64 R206, desc[UR16][R10.64+0xb180] ;  /* 0x00b180100ace7981 */ /* 0x0000e8000c1e1b00 */
[----:B------:R-:W4:Y:S04]  /*1791c0*/  LDG.E.64 R218, desc[UR10][R12.64+0xb248] ;  /* 0x00b2480a0cda7981 */ /* 0x000f28000c1e1b00 */
[----:B------:R-:W4:Y:S01]  /*1791d0*/  LDG.E.64 R204, desc[UR18][R12.64+0xb180] ;  /* 0x00b180120ccc7981 */ /* 0x000f22000c1e1b00 */
[----:B0-----:R-:W-:-:S04]  /*1791e0*/  VIADD R10, R226, 0xfffffd8f ;  /* 0xfffffd8fe20a7836 */ /* 0x001fc80000000000 */
[----:B------:R-:W-:-:S05]  /*1791f0*/  IMAD.WIDE R10, R10, 0x8, R38 ;  /* 0x000000080a0a7825 */ /* 0x000fca00078e0226 */
[----:B------:R-:W4:Y:S04]  /*179200*/  LDG.E.64 R200, desc[UR12][R10.64] ;  /* 0x0000000c0ac87981 */ /* 0x000f28000c1e1b00 */
[----:B------:R2:W4:Y:S01]  /*179210*/  LDG.E.64 R12, desc[UR20][R10.64+0x1388] ;  /* 0x001388140a0c7981 */ /* 0x000522000c1e1b00 */
[----:B------:R-:W-:Y:S01]  /*179220*/  UMOV UR6, 0xff800000 ;  /* 0xff80000000067882 */ /* 0x000fe20000000000 */
[----:B------:R-:W-:Y:S01]  /*179230*/  UMOV UR7, 0x41cdcd64 ;  /* 0x41cdcd6400077882 */ /* 0x000fe20000000000 */
[----:B--2---:R-:W-:Y:S02]  /*179240*/  DADD R10, R220, R234 ;  /* 0x00000000dc0a7229 */ /* 0x004fe400000000ea */
[----:B---3--:R-:W-:-:S06]  /*179250*/  DADD R206, R214, R206 ;  /* 0x00000000d6ce7229 */ /* 0x008fcc00000000ce */
[----:B----4-:R-:W-:Y:S02]  /*179260*/  DADD R10, R10, R218 ;  /* 0x000000000a0a7229 */ /* 0x010fe400000000da */
[----:B------:R-:W-:-:S06]  /*179270*/  DADD R204, R206, R204 ;  /* 0x00000000cecc7229 */ /* 0x000fcc00000000cc */
        /* <DEDUP_REMOVED lines=8> */
.L_x_7384:
[----:B------:R-:W-:-:S04]  /*179300*/  ISETP.NE.AND P1, PT, R227, RZ, PT ;  /* 0x000000ffe300720c */ /* 0x000fc80003f25270 */
[----:B------:R-:W-:-:S13]  /*179310*/  ISETP.NE.OR P1, PT, R225, -0x2, P1 ;  /* 0xfffffffee100780c */ /* 0x000fda0000f25670 */
[----:B------:R-:W-:Y:S05]  /*179320*/  @P1 BRA `(.L_x_7389) ;  /* 0x0000000400d41947 */ /* 0x000fea0003800000 */
[----:B------:R-:W2:Y:S04]  /*179330*/  LDL.U8 R201, [R209+0x1] ;  /* 0x00000100d1c97983 */ /* 0x000ea80000100000 */
[----:B------:R-:W2:Y:S04]  /*179340*/  LDL.U8 R200, [R209] ;  /* 0x00000000d1c87983 */ /* 0x000ea80000100000 */
[----:B------:R-:W3:Y:S04]  /*179350*/  LDL.U8 R13, [R9+0x1b] ;  /* 0x00001b00090d7983 */ /* 0x000ee80000100000 */
[----:B------:R-:W4:Y:S04]  /*179360*/  LDL.U8 R10, [R231+0x1b] ;  /* 0x00001b00e70a7983 */ /* 0x000f280000100000 */
[----:B------:R-:W4:Y:S04]  /*179370*/  LDL.U8 R12, [R231+0x1a] ;  /* 0x00001a00e70c7983 */ /* 0x000f280000100000 */
[----:B------:R-:W4:Y:S04]  /*179380*/  LDL.U8 R11, [R230] ;  /* 0x00000000e60b7983 */ /* 0x000f280000100000 */
[----:B------:R-:W4:Y:S04]  /*179390*/  LDL.S8 R9, [R9+0x1c] ;  /* 0x00001c0009097983 */ /* 0x000f280000100200 */
[----:B------:R-:W4:Y:S01]  /*1793a0*/  LDL.S8 R204, [R230+-0x1] ;  /* 0xffffff00e6cc7983 */ /* 0x000f220000100200 */
        /* <DEDUP_REMOVED lines=10> */
[C---:B------:R-:W-:Y:S02]  /*179450*/  R2UR UR17, R217.reuse ;  /* 0x00000000d91172ca */ /* 0x040fe400000e0000 */
[----:B------:R-:W-:Y:S02]  /*179460*/  R2UR UR7, R217 ;  /* 0x00000000d90772ca */ /* 0x000fe400000e0000 */
[----:B--2---:R-:W-:Y:S02]  /*179470*/  PRMT R200, R200, 0x3340, R201 ;  /* 0x00003340c8c87816 */ /* 0x004fe400000000c9 */
[----:B---3--:R-:W-:-:S04]  /*179480*/  PRMT R13, R13, 0x3340, RZ ;  /* 0x000033400d0d7816 */ /* 0x008fc800000000ff */
[----:B------:R-:W-:Y:S02]  /*179490*/  PRMT R13, R200, 0x5410, R13 ;  /* 0x00005410c80d7816 */ /* 0x000fe4000000000d */
[----:B----4-:R-:W-:Y:S02]  /*1794a0*/  PRMT R10, R12, 0x3340, R10 ;  /* 0x000033400c0a7816 */ /* 0x010fe4000000000a */
[----:B------:R-:W-:-:S04]  /*1794b0*/  PRMT R11, R11, 0x3340, RZ ;  /* 0x000033400b0b7816 */ /* 0x000fc800000000ff */
[----:B------:R-:W-:Y:S01]  /*1794c0*/  PRMT R10, R10, 0x5410, R11 ;  /* 0x000054100a0a7816 */ /* 0x000fe2000000000b */
[----:B------:R-:W-:Y:S01]  /*1794d0*/  IDP.4A.S8.U8 R13, R13, UR6, R9 ;  /* 0x000000060d0d7c26 */ /* 0x000fe20008000209 */
[----:B------:R-:W-:-:S03]  /*1794e0*/  UMOV UR6, 0x57d19 ;  /* 0x00057d1900067882 */ /* 0x000fc60000000000 */
[----:B------:R-:W-:Y:S01]  /*1794f0*/  IDP.4A.S8.U8 R10, R10, UR6, R204 ;  /* 0x000000060a0a7c26 */ /* 0x000fe200080002cc */
[----:B------:R-:W-:Y:S01]  /*179500*/  R2UR UR6, R216 ;  /* 0x00000000d80672ca */ /* 0x000fe200000e0000 */
[----:B------:R-:W-:-:S04]  /*179510*/  IMAD.WIDE R12, R13, 0x8, R40 ;  /* 0x000000080d0c7825 */ /* 0x000fc800078e0228 */
[----:B------:R-:W-:Y:S01]  /*179520*/  IMAD.WIDE R10, R10, 0x8, R40 ;  /* 0x000000080a0a7825 */ /* 0x000fe200078e0228 */
[----:B------:R-:W2:Y:S04]  /*179530*/  LDG.E.64 R206, desc[UR12][R12.64+0x3a98] ;  /* 0x003a980c0cce7981 */ /* 0x000ea8000c1e1b00 */
[----:B------:R-:W2:Y:S04]  /*179540*/  LDG.E.64 R204, desc[UR14][R10.64+0x3a98] ;  /* 0x003a980e0acc7981 */ /* 0x000ea8000c1e1b00 */
[----:B------:R0:W3:Y:S04]  /*179550*/  LDG.E.64 R200, desc[UR10][R10.64+0x2710] ;  /* 0x0027100a0ac87981 */ /* 0x0000e8000c1e1b00 */
[----:B------:R-:W3:Y:S01]  /*179560*/  LDG.E.64 R214, desc[UR8][R12.64+0x2710] ;  /* 0x002710080cd67981 */ /* 0x000ee2000c1e1b00 */
[----:B0-----:R-:W-:-:S05]  /*179570*/  IMAD.WIDE R10, R226, 0x8, R38 ;  /* 0x00000008e20a7825 */ /* 0x001fca00078e0226 */
[----:B------:R-:W4:Y:S04]  /*179580*/  LDG.E.64 R12, desc[UR16][R10.64+-0x1388] ;  /* 0xffec78100a0c7981 */ /* 0x000f28000c1e1b00 */
[----:B------:R-:W4:Y:S01]  /*179590*/  LDG.E.64 R10, desc[UR6][R10.64] ;  /* 0x000000060a0a7981 */ /* 0x000f22000c1e1b00 */
[----:B------:R-:W-:Y:S01]  /*1795a0*/  UMOV UR6, 0xff800000 ;  /* 0xff80000000067882 */ /* 0x000fe20000000000 */
[----:B------:R-:W-:Y:S01]  /*1795b0*/  UMOV UR7, 0x41cdcd64 ;  /* 0x41cdcd6400077882 */ /* 0x000fe20000000000 */
[----:B------:R-:W-:Y:S01]  /*1795c0*/  BSSY.RECONVERGENT B4, `(.L_x_7390) ;  /* 0x0000025000047945 */ /* 0x000fe20003800200 */
[----:B--2---:R-:W-:Y:S02]  /*1795d0*/  DADD R204, R206, R204 ;  /* 0x00000000cecc7229 */ /* 0x004fe400000000cc */
[----:B---3--:R-:W-:-:S06]  /*1795e0*/  DADD R214, R214, R200 ;  /* 0x00000000d6d67229 */ /* 0x008fcc00000000c8 */
[----:B----4-:R-:W-:Y:S02]  /*1795f0*/  DADD R200, R204, R12 ;  /* 0x00000000ccc87229 */ /* 0x010fe4000000000c */
[----:B------:R-:W-:-:S06]  /*179600*/  DADD R10, R214, R10 ;  /* 0x00000000d60a7229 */ /* 0x000fcc000000000a */
        /* <DEDUP_REMOVED lines=26> */
[----:B------:R-:W-:Y:S01]  /*1797b0*/  IMAD.MOV.U32 R10, RZ, RZ, R214 ;  /* 0x000000ffff0a7224 */ /* 0x000fe200078e00d6 */
[----:B------:R-:W-:Y:S01]  /*1797c0*/  MOV R9, 0x1797f0 ;  /* 0x001797f000097802 */ /* 0x000fe20000000f00 */
[----:B------:R-:W-:-:S07]  /*1797d0*/  IMAD.MOV.U32 R11, RZ, RZ, R215 ;  /* 0x000000ffff0b7224 */ /* 0x000fce00078e00d7 */
[----:B-----5:R-:W-:Y:S05]  /*1797e0*/  CALL.REL.NOINC `($__internal_0_$__cuda_sm20_div_rn_f64_full) ;  /* 0x00000028000c7944 */ /* 0x020fea0003c00000 */
[----:B------:R-:W-:Y:S02]  /*1797f0*/  IMAD.MOV.U32 R206, RZ, RZ, R10 ;  /* 0x000000ffffce7224 */ /* 0x000fe400078e000a */
[----:B------:R-:W-:-:S07]  /*179800*/  IMAD.MOV.U32 R207, RZ, RZ, R11 ;  /* 0x000000ffffcf7224 */ /* 0x000fce00078e000b */
.L_x_7391:
[----:B------:R-:W-:Y:S05]  /*179810*/  BSYNC.RECONVERGENT B4 ;  /* 0x0000000000047941 */ /* 0x000fea0003800200 */
.L_x_7390:
[----:B------:R-:W-:Y:S02]  /*179820*/  R2UR UR6, R216 ;  /* 0x00000000d80672ca */ /* 0x000fe400000e0000 */
[----:B------:R-:W-:-:S13]  /*179830*/  R2UR UR7, R217 ;  /* 0x00000000d90772ca */ /* 0x000fda00000e0000 */
[----:B------:R-:W2:Y:S01]  /*179840*/  LDG.E.64 R218, desc[UR6][R228.64] ;  /* 0x00000006e4da7981 */ /* 0x000ea2000c1e1b00 */
[----:B------:R-:W-:Y:S01]  /*179850*/  UMOV UR6, 0xcccccccd ;  /* 0xcccccccd00067882 */ /* 0x000fe20000000000 */
[----:B------:R-:W-:Y:S01]  /*179860*/  UMOV UR7, 0x4016cccc ;  /* 0x4016cccc00077882 */ /* 0x000fe20000000000 */
[----:B------:R-:W-:Y:S01]  /*179870*/  IMAD.MOV.U32 R10, RZ, RZ, 0x1 ;  /* 0x00000001ff0a7424 */ /* 0x000fe200078e00ff */
[----:B-----5:R-:W-:Y:S01]  /*179880*/  DADD R214, R198, -UR6 ;  /* 0x80000006c6d67e29 */ /* 0x020fe20008000000 */
        /* <DEDUP_REMOVED lines=24> */
.L_x_7393:
[----:B------:R-:W-:Y:S05]  /*179a10*/  BSYNC.RECONVERGENT B4 ;  /* 0x0000000000047941 */ /* 0x000fea0003800200 */
.L_x_7392:
[----:B------:R-:W-:-:S06]  /*179a20*/  DSETP.GE.AND P1, PT, R206, R10, PT ;  /* 0x0000000ace00722a */ /* 0x000fcc0003f26000 */
[----:B------:R-:W-:Y:S02]  /*179a30*/  FSEL R10, R204, RZ, P1 ;  /* 0x000000ffcc0a7208 */ /* 0x000fe40000800000 */
[----:B------:R-:W-:Y:S02]  /*179a40*/  FSEL R11, R205, -1.875, P1 ;  /* 0xbff00000cd0b7808 */ /* 0x000fe40000800000 */
[----:B------:R-:W-:Y:S02]  /*179a50*/  FSEL R12, R200, RZ, P1 ;  /* 0x000000ffc80c7208 */ /* 0x000fe40000800000 */
[----:B------:R-:W-:Y:S01]  /*179a60*/  FSEL R13, R201, +QNAN , P1 ;  /* 0x7ff00000c90d7808 */ /* 0x000fe20000800000 */
[----:B------:R-:W-:Y:S06]  /*179a70*/  BRA `(.L_x_7388) ;  /* 0x0000000000e87947 */ /* 0x000fec0003800000 */
.L_x_7389:
[----:B------:R-:W2:Y:S04]  /*179a80*/  LDL.U8 R10, [R209+0x1] ;  /* 0x00000100d10a7983 */ /* 0x000ea80000100000 */
[----:B------:R-:W2:Y:S04]  /*179a90*/  LDL.U8 R12, [R209] ;  /* 0x00000000d10c7983 */ /* 0x000ea80000100000 */
[----:B------:R-:W3:Y:S04]  /*179aa0*/  LDL.U8 R11, [R9+0x1b] ;  /* 0x00001b00090b7983 */ /* 0x000ee80000100000 */
[----:B------:R-:W4:Y:S04]  /*179ab0*/  LDL.S8 R13, [R9+0x1c] ;  /* 0x00001c00090d7983 */ /* 0x000f280000100200 */
[----:B------:R-:W4:Y:S04]  /*179ac0*/  LDL.U8 R200, [R231+0x1b] ;  /* 0x00001b00e7c87983 */ /* 0x000f280000100000 */
[----:B------:R-:W4:Y:S04]  /*179ad0*/  LDL.U8 R201, [R231+0x1a] ;  /* 0x00001a00e7c97983 */ /* 0x000f280000100000 */
[----:B------:R-:W4:Y:S04]  /*179ae0*/  LDL.U8 R204, [R230] ;  /* 0x00000000e6cc7983 */ /* 0x000f280000100000 */
        /* <DEDUP_REMOVED lines=10> */
[----:B---3--:R-:W-:-:S04]  /*179b90*/  PRMT R11, R11, 0x3340, RZ ;  /* 0x000033400b0b7816 */ /* 0x008fc800000000ff */
[----:B------:R-:W-:-:S05]  /*179ba0*/  PRMT R10, R10, 0x5410, R11 ;  /* 0x000054100a0a7816 */ /* 0x000fca000000000b */
[----:B----4-:R-:W-:Y:S01]  /*179bb0*/  IDP.4A.S8.U8 R10, R10, UR6, R13 ;  /* 0x000000060a0a7c26 */ /* 0x010fe2000800020d */
[----:B------:R-:W-:Y:S02]  /*179bc0*/  R2UR UR6, R216 ;  /* 0x00000000d80672ca */ /* 0x000fe400000e0000 */
[----:B------:R-:W-:Y:S01]  /*179bd0*/  PRMT R200, R201, 0x3340, R200 ;  /* 0x00003340c9c87816 */ /* 0x000fe200000000c8 */
[----:B------:R-:W-:Y:S01]  /*179be0*/  IMAD.WIDE R10, R10, 0x8, R40 ;  /* 0x000000080a0a7825 */ /* 0x000fe200078e0228 */
[----:B------:R-:W-:-:S04]  /*179bf0*/  PRMT R204, R204, 0x3340, RZ ;  /* 0x00003340cccc7816 */ /* 0x000fc800000000ff */
[----:B------:R-:W2:Y:S01]  /*179c00*/  LDG.E.64 R12, desc[UR12][R10.64+0x6360] ;  /* 0x0063600c0a0c7981 */ /* 0x000ea2000c1e1b00 */
[----:B------:R-:W-:-:S03]  /*179c10*/  PRMT R204, R200, 0x5410, R204 ;  /* 0x00005410c8cc7816 */ /* 0x000fc600000000cc */
[----:B------:R-:W2:Y:S04]  /*179c20*/  LDG.E.64 R200, desc[UR10][R202.64+0x5ea8] ;  /* 0x005ea80acac87981 */ /* 0x000ea8000c1e1b00 */
[----:B------:R-:W3:Y:S01]  /*179c30*/  LDG.E.64 R206, desc[UR6][R202.64+0x6178] ;  /* 0x00617806cace7981 */ /* 0x000ee2000c1e1b00 */
[----:B------:R-:W-:Y:S02]  /*179c40*/  UMOV UR6, 0x57d19 ;  /* 0x00057d1900067882 */ /* 0x000fe40000000000 */
[----:B------:R-:W-:Y:S01]  /*179c50*/  IDP.4A.S8.U8 R9, R204, UR6, R9 ;  /* 0x00000006cc097c26 */ /* 0x000fe20008000209 */
[----:B------:R-:W-:Y:S01]  /*179c60*/  R2UR UR6, R216 ;  /* 0x00000000d80672ca */ /* 0x000fe200000e0000 */
[----:B------:R0:W3:Y:S02]  /*179c70*/  LDG.E.64 R234, desc[UR8][R10.64+0x76e8] ;  /* 0x0076e8080aea7981 */ /* 0x0000e4000c1e1b00 */
[----:B0-----:R-:W-:-:S05]  /*179c80*/  IMAD.WIDE R10, R9, 0x8, R40 ;  /* 0x00000008090a7825 */ /* 0x001fca00078e0228 */
[----:B------:R-:W4:Y:S01]  /*179c90*/  LDG.E.64 R218, desc[UR10][R10.64+0x6360] ;  /* 0x0063600a0ada7981 */ /* 0x000f22000c1e1b00 */
[----:B------:R-:W-:-:S04]  /*179ca0*/  VIADD R9, R226, 0xfffffd8f ;  /* 0xfffffd8fe2097836 */ /* 0x000fc80000000000 */
[----:B------:R0:W4:Y:S02]  /*179cb0*/  LDG.E.64 R204, desc[UR6][R10.64+0x76e8] ;  /* 0x0076e8060acc7981 */ /* 0x000124000c1e1b00 */
[----:B0-----:R-:W-:-:S05]  /*179cc0*/  IMAD.WIDE R10, R9, 0x8, R38 ;  /* 0x00000008090a7825 */ /* 0x001fca00078e0226 */
[----:B------:R-:W4:Y:S04]  /*179cd0*/  LDG.E.64 R220, desc[UR8][R10.64] ;  /* 0x000000080adc7981 */ /* 0x000f28000c1e1b00 */
[----:B------:R0:W4:Y:S01]  /*179ce0*/  LDG.E.64 R214, desc[UR12][R10.64+0x1388] ;  /* 0x0013880c0ad67981 */ /* 0x000122000c1e1b00 */
[----:B------:R-:W-:-:S05]  /*179cf0*/  VIADD R9, R241, 0x1 ;  /* 0x00000001f1097836 */ /* 0x000fca0000000000 */
[----:B------:R-:W-:-:S04]  /*179d00*/  IABS R9, R9 ;  /* 0x0000000900097213 */ /* 0x000fc80000000000 */
[----:B0-----:R-:W0:Y:S01]  /*179d10*/  I2F.F64 R10, R9 ;  /* 0x00000009000a7312 */ /* 0x001e220000201c00 */
[----:B------:R-:W-:Y:S01]  /*179d20*/  UMOV UR6, 0x64b31d04 ;  /* 0x64b31d0400067882 */ /* 0x000fe20000000000 */
[----:B------:R-:W-:Y:S01]  /*179d30*/  UMOV UR7, 0x3feef3e8 ;  /* 0x3feef3e800077882 */ /* 0x000fe20000000000 */
[----:B--2---:R-:W-:Y:S02]  /*179d40*/  DADD R12, R200, R12 ;  /* 0x00000000c80c7229 */ /* 0x004fe4000000000c */
[----:B---3--:R-:W-:-:S06]  /*179d50*/  DADD R206, R206, R234 ;  /* 0x00000000cece7229 */ /* 0x008fcc00000000ea */
[----:B----4-:R-:W-:Y:S02]  /*179d60*/  DADD R218, R12, R218 ;  /* 0x000000000cda7229 */ /* 0x010fe400000000da */
[----:B------:R-:W-:-:S06]  /*179d70*/  DADD R12, R206, R204 ;  /* 0x00000000ce0c7229 */ /* 0x000fcc00000000cc */
[----:B0-----:R-:W-:Y:S01]  /*179d80*/  DFMA R10, R10, -UR6, R218 ;  /* 0x800000060a0a7c2b */ /* 0x001fe200080000da */
[----:B------:R-:W-:Y:S01]  /*179d90*/  UMOV UR6, 0xff800000 ;  /* 0xff80000000067882 */ /* 0x000fe20000000000 */
[----:B------:R-:W-:Y:S01]  /*179da0*/  UMOV UR7, 0x41cdcd64 ;  /* 0x41cdcd6400077882 */ /* 0x000fe20000000000 */
[----:B------:R-:W-:-:S05]  /*179db0*/  DADD R12, R12, R220 ;  /* 0x000000000c0c7229 */ /* 0x000fca00000000dc */
[----:B------:R-:W-:-:S03]  /*179dc0*/  DADD R10, R10, R214 ;  /* 0x000000000a0a7229 */ /* 0x000fc600000000d6 */
[----:B------:R-:W-:-:S06]  /*179dd0*/  DSETP.GT.AND P1, PT, |R12|, UR6, PT ;  /* 0x000000060c007e2a */ /* 0x000fcc000bf24200 */
[----:B------:R-:W-:Y:S02]  /*179de0*/  FSEL R12, R12, RZ, !P1 ;  /* 0x000000ff0c0c7208 */ /* 0x000fe40004800000 */
[----:B------:R-:W-:Y:S02]  /*179df0*/  FSEL R13, R13, +QNAN , !P1 ;  /* 0x7ff000000d0d7808 */ /* 0x000fe40004800000 */
[----:B------:R-:W-:Y:S02]  /*179e00*/  FSEL R10, R10, RZ, !P1 ;  /* 0x000000ff0a0a7208 */ /* 0x000fe40004800000 */
[----:B------:R-:W-:-:S07]  /*179e10*/  FSEL R11, R11, -1.875, !P1 ;  /* 0xbff000000b0b7808 */ /* 0x000fce0004800000 */
.L_x_7388:
[----:B------:R-:W-:Y:S05]  /*179e20*/  BSYNC.RECONVERGENT B0 ;  /* 0x0000000000007941 */ /* 0x000fea0003800200 */
.L_x_7383:
[C-C-:B-----5:R-:W-:Y:S01]  /*179e30*/  DSETP.MAX.AND P2, P3, |R198|.reuse, |R10|.reuse, PT ;  /* 0x4000000ac600722a */ /* 0x160fe20003b4f200 */
[----:B------:R-:W-:Y:S01]  /*179e40*/  IMAD.MOV.U32 R9, RZ, RZ, R198 ;  /* 0x000000ffff097224 */ /* 0x000fe200078e00c6 */
[----:B------:R-:W-:Y:S01]  /*179e50*/  BSSY.RELIABLE B0, `(.L_x_7394) ;  /* 0x0000020000007945 */ /* 0x000fe20003800100 */
[----:B------:R-:W-:Y:S02]  /*179e60*/  IMAD.MOV.U32 R200, RZ, RZ, R10 ;  /* 0x000000ffffc87224 */ /* 0x000fe400078e000a */
[----:B------:R-:W-:Y:S02]  /*179e70*/  IMAD.MOV.U32 R206, RZ, RZ, -0x771c970f ;  /* 0x88e368f1ffce7424 */ /* 0x000fe400078e00ff */
[----:B------:R-:W-:Y:S01]  /*179e80*/  IMAD.MOV.U32 R207, RZ, RZ, 0x3ee4f8b5 ;  /* 0x3ee4f8b5ffcf7424 */ /* 0x000fe200078e00ff */
[----:B------:R-:W-:Y:S01]  /*179e90*/  SEL R200, R9, R200, P2 ;  /* 0x000000c809c87207 */ /* 0x000fe20001000000 */
[----:B------:R-:W-:Y:S01]  /*179ea0*/  IMAD.MOV.U32 R9, RZ, RZ, R11 ;  /* 0x000000ffff097224 */ /* 0x000fe200078e000b */
[----:B------:R-:W-:Y:S01]  /*179eb0*/  DADD R10, R198, -R10 ;  /* 0x00000000c60a7229 */ /* 0x000fe2000000080a */
[----:B------:R-:W-:-:S02]  /*179ec0*/  IMAD.MOV.U32 R204, RZ, RZ, -0x800000 ;  /* 0xff800000ffcc7424 */ /* 0x000fc400078e00ff */
[----:B------:R-:W-:-:S05]  /*179ed0*/  IMAD.MOV.U32 R205, RZ, RZ, 0x41cdcd64 ;  /* 0x41cdcd64ffcd7424 */ /* 0x000fca00078e00ff */
        /* <DEDUP_REMOVED lines=23> */
.L_x_7395:
[----:B------:R-:W-:Y:S05]  /*17a050*/  BSYNC.RELIABLE B0 ;  /* 0x0000000000007941 */ /* 0x000fea0003800100 */
.L_x_7394:
[----:B------:R-:W-:Y:S01]  /*17a060*/  ISETP.GE.AND P1, PT, R239, R222, PT ;  /* 0x000000deef00720c */ /* 0x000fe20003f26270 */
[----:B------:R-:W-:Y:S01]  /*17a070*/  VIADD R208, R208, 0x1 ;  /* 0x00000001d0d07836 */ /* 0x000fe20000000000 */
[----:B------:R-:W-:Y:S01]  /*17a080*/  ISETP.GT.AND P2, PT, R233, 0x1, PT ;  /* 0x00000001e900780c */ /* 0x000fe20003f44270 */
[----:B------:R-:W-:Y:S01]  /*17a090*/  VIADD R244, R244, 0x1 ;  /* 0x00000001f4f47836 */ /* 0x000fe20000000000 */
[----:B------:R-:W-:Y:S01]  /*17a0a0*/  IADD3 R226, PT, PT, R226, 0x1, -R3 ;  /* 0x00000001e2e27810 */ /* 0x000fe20007ffe803 */
[----:B------:R-:W-:Y:S02]  /*17a0b0*/  VIADD R227, R227, 0xffffffff ;  /* 0xffffffffe3e37836 */ /* 0x000fe40000000000 */
[----:B------:R-:W-:Y:S02]  /*17a0c0*/  VIADD R241, R241, 0x2 ;  /* 0x00000002f1f17836 */ /* 0x000fe40000000000 */
[----:B------:R-:W-:Y:S02]  /*17a0d0*/  VIADD R239, R239, 0x1 ;  /* 0x00000001efef7836 */ /* 0x000fe40000000000 */
[----:B------:R-:W-:-:S02]  /*17a0e0*/  VIADD R243, R243, 0xffffffff ;  /* 0xfffffffff3f37836 */ /* 0x000fc40000000000 */
[----:B------:R-:W-:Y:S02]  /*17a0f0*/  VIADD R209, R209, 0xffffffff ;  /* 0xffffffffd1d17836 */ /* 0x000fe40000000000 */
[----:B------:R-:W-:Y:S01]  /*17a100*/  VIADD R225, R225, 0xffffffff ;  /* 0xffffffffe1e17836 */ /* 0x000fe20000000000 */
[----:B------:R-:W-:Y:S06]  /*17a110*/  @!P1 BRA P2, `(.L_x_7397) ;  /* 0xffffffe800809947 */ /* 0x000fec000103ffff */
[----:B------:R-:W-:Y:S05]  /*17a120*/  BRA `(.L_x_7382) ;  /* 0x00000000002c7947 */ /* 0x000fea0003800000 */
.L_x_7396:
[C---:B------:R-:W-:Y:S01]  /*17a130*/  R2UR UR6, R216.reuse ;  /* 0x00000000d80672ca */ /* 0x040fe200000e0000 */
[----:B------:R-:W-:Y:S01]  /*17a140*/  VIADD R222, R239, 0xffffffff ;  /* 0xffffffffefde7836 */ /* 0x000fe20000000000 */
[----:B------:R-:W-:Y:S01]  /*17a150*/  R2UR UR7, R217 ;  /* 0x00000000d90772ca */ /* 0x000fe200000e0000 */
[----:B------:R-:W-:Y:S01]  /*17a160*/  IMAD.WIDE R10, R243, 0x4, R36 ;  /* 0x00000004f30a7825 */ /* 0x000fe200078e0224 */
[----:B------:R-:W-:Y:S02]  /*17a170*/  R2UR UR8, R216 ;  /* 0x00000000d80872ca */ /* 0x000fe400000e0000 */
[----:B------:R-:W-:Y:S01]  /*17a180*/  R2UR UR9, R217 ;  /* 0x00000000d90972ca */ /* 0x000fe200000e0000 */
[----:B------:R-:W-:Y:S01]  /*17a190*/  IMAD.MOV.U32 R223, RZ, RZ, R233 ;  /* 0x000000ffffdf7224 */ /* 0x000fe200078e00e9 */
[----:B------:R-:W-:-:S07]  /*17a1a0*/  PLOP3.LUT P0, PT, PT, PT, PT, 0x8, 0x80 ;  /* 0x000000000080781c */ /* 0x000fce0003f0e170 */
[----:B------:R0:W-:Y:S02]  /*17a1b0*/  STG.E desc[UR6][R10.64], R222 ;  /* 0x000000de0a007986 */ /* 0x0001e4000c101906 */
[----:B0-----:R-:W-:-:S05]  /*17a1c0*/  IMAD.WIDE R10, R244, 0x4, R36 ;  /* 0x00000004f40a7825 */ /* 0x001fca00078e0224 */
[----:B------:R0:W-:Y:S02]  /*17a1d0*/  STG.E desc[UR8][R10.64], R233 ;  /* 0x000000e90a007986 */ /* 0x0001e4000c101908 */
.L_x_7382:
[----:B------:R-:W-:Y:S05]  /*17a1e0*/  BSYNC.RECONVERGENT B1 ;  /* 0x0000000000017941 */ /* 0x000fea0003800200 */
.L_x_7381:
[C---:B------:R-:W-:Y:S01]  /*17a1f0*/  ISETP.LT.U32.AND P1, PT, R232.reuse, 0x20, PT ;  /* 0x00000020e800780c */ /* 0x040fe20003f21070 */
[----:B------:R-:W-:-:S12]  /*17a200*/  VIADD R232, R232, 0x1 ;  /* 0x00000001e8e87836 */ /* 0x000fd80000000000 */
[----:B------:R-:W-:Y:S05]  /*17a210*/  @P0 BRA P1, `(.L_x_7398) ;  /* 0xffffffe400a80947 */ /* 0x000fea000083ffff */
.L_x_7380:
[----:B------:R-:W-:Y:S05]  /*17a220*/  BSYNC.RECONVERGENT B2 ;  /* 0x0000000000027941 */ /* 0x000fea0003800200 */
.L_x_7379:
[----:B0-----:R-:W-:-:S04]  /*17a230*/  VIADD R9, R1, 0xbc ;  /* 0x000000bc01097836 */ /* 0x001fc80000000000 */
[C---:B------:R-:W-:Y:S02]  /*17a240*/  IMAD.IADD R227, R9.reuse, 0x1, R223 ;  /* 0x0000000109e37824 */ /* 0x040fe400078e02df */
[----:B------:R-:W-:-:S04]  /*17a250*/  IMAD.IADD R226, R9, 0x1, R222 ;  /* 0x0000000109e27824 */ /* 0x000fc800078e02de */
[----:B------:R-:W5:Y:S04]  /*17a260*/  LDL.U8 R227, [R227] ;  /* 0x00000000e3e37983 */ /* 0x000f680000100000 */
[----:B------:R-:W5:Y:S01]  /*17a270*/  LDL.U8 R226, [R226+0x1b] ;  /* 0x00001b00e2e27983 */ /* 0x000f620000100000 */
[----:B------:R-:W-:Y:S05]  /*17a280*/  BRA `(.L_x_7399) ;  /* 0xffffffc400d87947 */ /* 0x000fea000383ffff */
.L_x_7376:
[----:B------:R-:W-:Y:S05]  /*17a290*/  BSYNC.RECONVERGENT B3 ;  /* 0x0000000000037941 */ /* 0x000fea0003800200 */
.L_x_7352:
[C---:B------:R-:W-:Y:S02]  /*17a2a0*/  R2UR UR6, R216.reuse ;  /* 0x00000000d80672ca */ /* 0x040fe400000e0000 */
[C---:B------:R-:W-:Y:S02]  /*17a2b0*/  R2UR UR7, R217.reuse ;  /* 0x00000000d90772ca */ /* 0x040fe400000e0000 */
[----:B------:R-:W-:Y:S02]  /*17a2c0*/  R2UR UR8, R216 ;  /* 0x00000000d80872ca */ /* 0x000fe400000e0000 */
[----:B------:R-:W-:-:S09]  /*17a2d0*/  R2UR UR9, R217 ;  /* 0x00000000d90972ca */ /* 0x000fd200000e0000 */
[----:B------:R-:W2:Y:S04]  /*17a2e0*/  LDG.E.64 R10, desc[UR6][R236.64] ;  /* 0x00000006ec0a7981 */ /* 0x000ea8000c1e1b00 */
[----:B------:R-:W3:Y:S01]  /*17a2f0*/  LDG.E.64 R236, desc[UR8][R236.64+0x1388] ;  /* 0x00138808ecec7981 */ /* 0x000ee2000c1e1b00 */
[----:B------:R-:W-:Y:S01]  /*17a300*/  DSETP.GT.AND P0, PT, |R30|, R206, PT ;  /* 0x000000ce1e00722a */ /* 0x000fe20003f04200 */
[----:B------:R-:W-:Y:S01]  /*17a310*/  BSSY.RECONVERGENT B1, `(.L_x_7400) ;  /* 0x00001b1000017945 */ /* 0x000fe20003800200 */
[----:B------:R-:W-:Y:S02]  /*17a320*/  IMAD.MOV.U32 R12, RZ, RZ, 0x0 ;  /* 0x00000000ff0c7424 */ /* 0x000fe400078e00ff */
[----:B------:R-:W-:Y:S01]  /*17a330*/  IMAD.MOV.U32 R13, RZ, RZ, 0x3fe00000 ;  /* 0x3fe00000ff0d7424 */ /* 0x000fe200078e00ff */
[----:B--2---:R-:W-:-:S02]  /*17a340*/  DADD R10, R10, R22 ;  /* 0x000000000a0a7229 */ /* 0x004fc40000000016 */
[----:B---3--:R-:W-:-:S07]  /*17a350*/  DADD R236, R236, R24 ;  /* 0x00000000ecec7229 */ /* 0x008fce0000000018 */
[----:B------:R-:W-:Y:S05]  /*17a360*/  @P0 BRA `(.L_x_7401) ;  /* 0x0000001800ac0947 */ /* 0x000fea0003800000 */
        /* <DEDUP_REMOVED lines=11> */
[----:B------:R-:W-:Y:S01]  /*17a420*/  IADD3 R12, P1, PT, R36, 0x20, RZ ;  /* 0x00000020240c7810 */ /* 0x000fe20007f3e0ff */
[----:B------:R-:W-:Y:S01]  /*17a430*/  IMAD.MOV.U32 R9, RZ, RZ, RZ ;  /* 0x000000ffff097224 */ /* 0x000fe200078e00ff */
[----:B------:R-:W-:Y:S01]  /*17a440*/  LOP3.LUT R24, R0, 0x7ffffff0, RZ, 0xc0, !PT ;  /* 0x7ffffff000187812 */ /* 0x000fe200078ec0ff */
[----:B------:R-:W-:Y:S02]  /*17a450*/  IMAD.MOV.U32 R25, RZ, RZ, R224 ;  /* 0x000000ffff197224 */ /* 0x000fe400078e00e0 */
[----:B------:R-:W-:Y:S02]  /*17a460*/  IMAD.X R13, RZ, RZ, R37, P1 ;  /* 0x000000ffff0d7224 */ /* 0x000fe400008e0625 */
[----:B------:R-:W-:-:S07]  /*17a470*/  IMAD.MOV R31, RZ, RZ, -R24 ;  /* 0x000000ffff1f7224 */ /* 0x000fce00078e0a18 */
.L_x_7406:
[C---:B------:R-:W-:Y:S01]  /*17a480*/  R2UR UR6, R216.reuse ;  /* 0x00000000d80672ca */ /* 0x040fe200000e0000 */
[----:B------:R-:W-:Y:S01]  /*17a490*/  IMAD.WIDE R22, R25, 0x4, R12 ;  /* 0x0000000419167825 */ /* 0x000fe200078e020c */
[C---:B------:R-:W-:Y:S02]  /*17a4a0*/  R2UR UR7, R217.reuse ;  /* 0x00000000d90772ca */ /* 0x040fe400000e0000 */
[----:B------:R-:W-:Y:S02]  /*17a4b0*/  R2UR UR8, R216 ;  /* 0x00000000d80872ca */ /* 0x000fe400000e0000 */
[----:B------:R-:W-:-:S09]  /*17a4c0*/  R2UR UR9, R217 ;  /* 0x00000000d90972ca */ /* 0x000fd200000e0000 */
[----:B------:R-:W2:Y:S04]  /*17a4d0*/  LDG.E R39, desc[UR6][R22.64+-0x20] ;  /* 0xffffe00616277981 */ /* 0x000ea8000c1e1900 */
[----:B------:R-:W3:Y:S04]  /*17a4e0*/  LDG.E R41, desc[UR8][R22.64+-0x1c] ;  /* 0xffffe40816297981 */ /* 0x000ee8000c1e1900 */
[----:B------:R-:W4:Y:S04]  /*17a4f0*/  LDG.E R200, desc[UR6][R22.64+-0x18] ;  /* 0xffffe80616c87981 */ /* 0x000f28000c1e1900 */
[----:B------:R-:W5:Y:S04]  /*17a500*/  LDG.E R40, desc[UR8][R22.64+-0x14] ;  /* 0xffffec0816287981 */ /* 0x000f68000c1e1900 */
[----:B------:R-:W5:Y:S04]  /*17a510*/  LDG.E R198, desc[UR6][R22.64+-0x10] ;  /* 0xfffff00616c67981 */ /* 0x000f68000c1e1900 */
[----:B------:R-:W5:Y:S04]  /*17a520*/  LDG.E R199, desc[UR8][R22.64+-0xc] ;  /* 0xfffff40816c77981 */ /* 0x000f68000c1e1900 */
[----:B------:R-:W5:Y:S01]  /*17a530*/  LDG.E R38, desc[UR6][R22.64+-0x8] ;  /* 0xfffff80616267981 */ /* 0x000f62000c1e1900 */
[----:B--2---:R-:W-:-:S03]  /*17a540*/  ISETP.GT.AND P1, PT, R39, RZ, PT ;  /* 0x000000ff2700720c */ /* 0x004fc60003f24270 */
[----:B------:R-:W2:Y:S01]  /*17a550*/  LDG.E R39, desc[UR6][R22.64+-0x4] ;  /* 0xfffffc0616277981 */ /* 0x000ea2000c1e1900 */
[----:B---3--:R-:W-:Y:S01]  /*17a560*/  ISETP.GT.AND P2, PT, R41, RZ, PT ;  /* 0x000000ff2900720c */ /* 0x008fe20003f44270 */
[----:B------:R-:W-:-:S08]  /*17a570*/  VIADD R41, R9, 0x1 ;  /* 0x0000000109297836 */ /* 0x000fd00000000000 */
[----:B------:R-:W-:Y:S01]  /*17a580*/  @!P1 IMAD.MOV R41, RZ, RZ, R9 ;  /* 0x000000ffff299224 */ /* 0x000fe200078e0209 */
[----:B----4-:R-:W-:Y:S01]  /*17a590*/  ISETP.GT.AND P1, PT, R200, RZ, PT ;  /* 0x000000ffc800720c */ /* 0x010fe20003f24270 */
[----:B------:R-:W3:Y:S02]  /*17a5a0*/  LDG.E R9, desc[UR8][R22.64] ;  /* 0x0000000816097981 */ /* 0x000ee4000c1e1900 */
[----:B------:R-:W-:Y:S02]  /*17a5b0*/  VIADD R200, R41, 0x1 ;  /* 0x0000000129c87836 */ /* 0x000fe40000000000 */
[----:B------:R-:W-:Y:S01]  /*17a5c0*/  @!P2 IMAD.MOV R200, RZ, RZ, R41 ;  /* 0x000000ffffc8a224 */ /* 0x000fe200078e0229 */
[----:B-----5:R-:W-:Y:S01]  /*17a5d0*/  ISETP.GT.AND P2, PT, R40, RZ, PT ;  /* 0x000000ff2800720c */ /* 0x020fe20003f44270 */
[----:B------:R-:W4:Y:S02]  /*17a5e0*/  LDG.E R41, desc[UR6][R22.64+0x4] ;  /* 0x0000040616297981 */ /* 0x000f24000c1e1900 */
[----:B------:R-:W-:-:S02]  /*17a5f0*/  VIADD R201, R200, 0x1 ;  /* 0x00000001c8c97836 */ /* 0x000fc40000000000 */
[----:B------:R-:W5:Y:S02]  /*17a600*/  LDG.E R40, desc[UR8][R22.64+0x8] ;  /* 0x0000080816287981 */ /* 0x000f64000c1e1900 */
[----:B------:R-:W-:Y:S01]  /*17a610*/  @!P1 IMAD.MOV R201, RZ, RZ, R200 ;  /* 0x000000ffffc99224 */ /* 0x000fe200078e02c8 */
[----:B------:R-:W-:Y:S02]  /*17a620*/  ISETP.GT.AND P1, PT, R198, RZ, PT ;  /* 0x000000ffc600720c */ /* 0x000fe40003f24270 */
[----:B------:R-:W5:Y:S01]  /*17a630*/  LDG.E R198, desc[UR6][R22.64+0xc] ;  /* 0x00000c0616c67981 */ /* 0x000f62000c1e1900 */
[----:B------:R-:W-:Y:S02]  /*17a640*/  VIADD R200, R201, 0x1 ;  /* 0x00000001c9c87836 */ /* 0x000fe40000000000 */
[----:B------:R-:W-:Y:S01]  /*17a650*/  @!P2 IMAD.MOV R200, RZ, RZ, R201 ;  /* 0x000000ffffc8a224 */ /* 0x000fe200078e02c9 */
[----:B------:R-:W-:-:S03]  /*17a660*/  ISETP.GT.AND P2, PT, R199, RZ, PT ;  /* 0x000000ffc700720c */ /* 0x000fc60003f44270 */
[----:B------:R-:W-:-:S04]  /*17a670*/  VIADD R201, R200, 0x1 ;  /* 0x00000001c8c97836 */ /* 0x000fc80000000000 */
[----:B------:R-:W-:Y:S02]  /*17a680*/  @!P1 IMAD.MOV R201, RZ, RZ, R200 ;  /* 0x000000ffffc99224 */ /* 0x000fe400078e02c8 */
[----:B------:R-:W5:Y:S02]  /*17a690*/  LDG.E R200, desc[UR8][R22.64+0x10] ;  /* 0x0000100816c87981 */ /* 0x000f64000c1e1900 */
[----:B------:R-:W-:Y:S02]  /*17a6a0*/  VIADD R199, R201, 0x1 ;  /* 0x00000001c9c77836 */ /* 0x000fe40000000000 */
[----:B------:R-:W-:Y:S02]  /*17a6b0*/  @!P2 IMAD.MOV R199, RZ, RZ, R201 ;  /* 0x000000ffffc7a224 */ /* 0x000fe400078e02c9 */
[----:B------:R-:W5:Y:S01]  /*17a6c0*/  LDG.E R201, desc[UR6][R22.64+0x14] ;  /* 0x0000140616c97981 */ /* 0x000f62000c1e1900 */
[----:B------:R-:W-:-:S03]  /*17a6d0*/  ISETP.GT.AND P1, PT, R38, RZ, PT ;  /* 0x000000ff2600720c */ /* 0x000fc60003f24270 */
[----:B------:R-:W5:Y:S04]  /*17a6e0*/  LDG.E R38, desc[UR8][R22.64+0x18] ;  /* 0x0000180816267981 */ /* 0x000f68000c1e1900 */
[----:B------:R0:W5:Y:S02]  /*17a6f0*/  LDG.E R22, desc[UR6][R22.64+0x1c] ;  /* 0x00001c0616167981 */ /* 0x000164000c1e1900 */
[----:B0-----:R-:W-:-:S04]  /*17a700*/  VIADD R23, R199, 0x1 ;  /* 0x00000001c7177836 */ /* 0x001fc80000000000 */
[----:B------:R-:W-:Y:S02]  /*17a710*/  @!P1 IMAD.MOV R23, RZ, RZ, R199 ;  /* 0x000000ffff179224 */ /* 0x000fe400078e02c7 */
[----:B------:R-:W-:Y:S02]  /*17a720*/  VIADD R31, R31, 0x10 ;  /* 0x000000101f1f7836 */ /* 0x000fe40000000000 */
[----:B------:R-:W-:Y:S01]  /*17a730*/  VIADD R25, R25, 0x10 ;  /* 0x0000001019197836 */ /* 0x000fe20000000000 */
[----:B--2---:R-:W-:Y:S02]  /*17a740*/  ISETP.GT.AND P2, PT, R39, RZ, PT ;  /* 0x000000ff2700720c */ /* 0x004fe40003f44270 */
        /* <DEDUP_REMOVED lines=24> */
[----:B------:R-:W-:-:S03]  /*17a8d0*/  ISETP.NE.AND P1, PT, R31, RZ, PT ;  /* 0x000000ff1f00720c */ /* 0x000fc60003f25270 */
[----:B------:R-:W-:-:S04]  /*17a8e0*/  VIADD R9, R22, 0x1 ;  /* 0x0000000116097836 */ /* 0x000fc80000000000 */
[----:B------:R-:W-:-:S06]  /*17a8f0*/  @!P2 IMAD.MOV R9, RZ, RZ, R22 ;  /* 0x000000ffff09a224 */ /* 0x000fcc00078e0216 */
[----:B------:R-:W-:Y:S05]  /*17a900*/  @P1 BRA `(.L_x_7406) ;  /* 0xfffffff800dc1947 */ /* 0x000fea000383ffff */
.L_x_7405:
[----:B------:R-:W-:Y:S05]  /*17a910*/  BSYNC.RECONVERGENT B2 ;  /* 0x0000000000027941 */ /* 0x000fea0003800200 */
.L_x_7404:
[----:B------:R-:W-:Y:S05]  /*17a920*/  @!P0 BRA `(.L_x_7403) ;  /* 0x0000000400588947 */ /* 0x000fea0003800000 */
[----:B------:R-:W-:Y:S01]  /*17a930*/  ISETP.GE.U32.AND P1, PT, R30, 0x8, PT ;  /* 0x000000081e00780c */ /* 0x000fe20003f26070 */
[----:B------:R-:W-:Y:S01]  /*17a940*/  BSSY.RECONVERGENT B2, `(.L_x_7407) ;  /* 0x0000029000027945 */ /* 0x000fe20003800200 */
[----:B------:R-:W-:-:S04]  /*17a950*/  LOP3.LUT R22, R0, 0x7, RZ, 0xc0, !PT ;  /* 0x0000000700167812 */ /* 0x000fc800078ec0ff */
[----:B------:R-:W-:-:S07]  /*17a960*/  ISETP.NE.AND P0, PT, R22, RZ, PT ;  /* 0x000000ff1600720c */ /* 0x000fce0003f05270 */
[----:B------:R-:W-:Y:S06]  /*17a970*/  @!P1 BRA `(.L_x_7408) ;  /* 0x0000000000949947 */ /* 0x000fec0003800000 */
[----:B------:R-:W-:Y:S01]  /*17a980*/  R2UR UR6, R216 ;  /* 0x00000000d80672ca */ /* 0x000fe200000e0000 */
[----:B------:R-:W-:Y:S01]  /*17a990*/  IMAD.IADD R12, R224, 0x1, R24 ;  /* 0x00000001e00c7824 */ /* 0x000fe200078e0218 */
[----:B------:R-:W-:-:S03]  /*17a9a0*/  R2UR UR7, R217 ;  /* 0x00000000d90772ca */ /* 0x000fc600000e0000 */
[----:B------:R-:W-:-:S10]  /*17a9b0*/  IMAD.WIDE R12, R12, 0x4, R36 ;  /* 0x000000040c0c7825 */ /* 0x000fd400078e0224 */
[----:B------:R-:W2:Y:S02]  /*17a9c0*/  LDG.E R23, desc[UR6][R12.64] ;  /* 0x000000060c177981 */ /* 0x000ea4000c1e1900 */
[----:B--2---:R-:W-:Y:S01]  /*17a9d0*/  ISETP.GT.AND P1, PT, R23, RZ, PT ;  /* 0x000000ff1700720c */ /* 0x004fe20003f24270 */
[----:B------:R-:W-:-:S12]  /*17a9e0*/  VIADD R23, R9, 0x1 ;  /* 0x0000000109177836 */ /* 0x000fd80000000000 */
[----:B------:R-:W-:Y:S02]  /*17a9f0*/  @!P1 IMAD.MOV R23, RZ, RZ, R9 ;  /* 0x000000ffff179224 */ /* 0x000fe400078e0209 */
        /* <DEDUP_REMOVED lines=20> */
[----:B------:R-:W2:Y:S04]  /*17ab40*/  LDG.E R23, desc[UR6][R12.64+0x18] ;  /* 0x000018060c177981 */ /* 0x000ea8000c1e1900 */
[----:B------:R-:W3:Y:S01]  /*17ab50*/  LDG.E R12, desc[UR6][R12.64+0x1c] ;  /* 0x00001c060c0c7981 */ /* 0x000ee2000c1e1900 */
[----:B------:R-:W-:Y:S01]  /*17ab60*/  VIADD R24, R24, 0x8 ;  /* 0x0000000818187836 */ /* 0x000fe20000000000 */
[----:B--2---:R-:W-:Y:S02]  /*17ab70*/  ISETP.GT.AND P1, PT, R23, RZ, PT ;  /* 0x000000ff1700720c */ /* 0x004fe40003f24270 */
[----:B---3--:R-:W-:Y:S01]  /*17ab80*/  ISETP.GT.AND P2, PT, R12, RZ, PT ;  /* 0x000000ff0c00720c */ /* 0x008fe20003f44270 */
[----:B------:R-:W-:-:S10]  /*17ab90*/  VIADD R12, R9, 0x1 ;  /* 0x00000001090c7836 */ /* 0x000fd40000000000 */
[----:B------:R-:W-:-:S04]  /*17aba0*/  @!P1 IMAD.MOV R12, RZ, RZ, R9 ;  /* 0x000000ffff0c9224 */ /* 0x000fc800078e0209 */
[----:B------:R-:W-:Y:S02]  /*17abb0*/  VIADD R9, R12, 0x1 ;  /* 0x000000010c097836 */ /* 0x000fe40000000000 */
[----:B------:R-:W-:-:S07]  /*17abc0*/  @!P2 IMAD.MOV R9, RZ, RZ, R12 ;  /* 0x000000ffff09a224 */ /* 0x000fce00078e020c */
.L_x_7408:
[----:B------:R-:W-:Y:S05]  /*17abd0*/  BSYNC.RECONVERGENT B2 ;  /* 0x0000000000027941 */ /* 0x000fea0003800200 */
.L_x_7407:
        /* <DEDUP_REMOVED lines=11> */
[----:B--2---:R-:W-:Y:S02]  /*17ac90*/  ISETP.GT.AND P0, PT, R22, RZ, PT ;  /* 0x000000ff1600720c */ /* 0x004fe40003f04270 */
[----:B------:R-:W2:Y:S02]  /*17aca0*/  LDG.E R22, desc[UR6][R12.64+0x4] ;  /* 0x000004060c167981 */ /* 0x000ea4000c1e1900 */
[----:B--2---:R-:W-:Y:S02]  /*17acb0*/  ISETP.GT.AND P2, PT, R22, RZ, PT ;  /* 0x000000ff1600720c */ /* 0x004fe40003f44270 */
[----:B------:R-:W2:Y:S04]  /*17acc0*/  LDG.E R22, desc[UR6][R12.64+0x8] ;  /* 0x000008060c167981 */ /* 0x000ea8000c1e1900 */
[----:B------:R-:W3:Y:S01]  /*17acd0*/  LDG.E R12, desc[UR6][R12.64+0xc] ;  /* 0x00000c060c0c7981 */ /* 0x000ee2000c1e1900 */
[----:B------:R-:W-:Y:S01]  /*17ace0*/  VIADD R24, R24, 0x4 ;  /* 0x0000000418187836 */ /* 0x000fe20000000000 */
[----:B--2---:R-:W-:-:S02]  /*17acf0*/  ISETP.GT.AND P3, PT, R22, RZ, PT ;  /* 0x000000ff1600720c */ /* 0x004fc40003f64270 */
[----:B---3--:R-:W-:Y:S01]  /*17ad00*/  ISETP.GT.AND P4, PT, R12, RZ, PT ;  /* 0x000000ff0c00720c */ /* 0x008fe20003f84270 */
[----:B------:R-:W-:Y:S02]  /*17ad10*/  VIADD R12, R9, 0x1 ;  /* 0x00000001090c7836 */ /* 0x000fe40000000000 */
[----:B------:R-:W-:-:S04]  /*17ad20*/  @!P0 IMAD.MOV R12, RZ, RZ, R9 ;  /* 0x000000ffff0c8224 */ /* 0x000fc800078e0209 */
[----:B------:R-:W-:Y:S02]  /*17ad30*/  VIADD R9, R12, 0x1 ;  /* 0x000000010c097836 */ /* 0x000fe40000000000 */
[----:B------:R-:W-:-:S04]  /*17ad40*/  @!P2 IMAD.MOV R9, RZ, RZ, R12 ;  /* 0x000000ffff09a224 */ /* 0x000fc800078e020c */
[----:B------:R-:W-:Y:S02]  /*17ad50*/  VIADD R12, R9, 0x1 ;  /* 0x00000001090c7836 */ /* 0x000fe40000000000 */
[----:B------:R-:W-:-:S04]  /*17ad60*/  @!P3 IMAD.MOV R12, RZ, RZ, R9 ;  /* 0x000000ffff0cb224 */ /* 0x000fc800078e0209 */
[----:B------:R-:W-:Y:S02]  /*17ad70*/  VIADD R9, R12, 0x1 ;  /* 0x000000010c097836 */ /* 0x000fe40000000000 */
[----:B------:R-:W-:-:S07]  /*17ad80*/  @!P4 IMAD.MOV R9, RZ, RZ, R12 ;  /* 0x000000ffff09c224 */ /* 0x000fce00078e020c */
.L_x_7410:
[----:B------:R-:W-:Y:S05]  /*17ad90*/  BSYNC.RECONVERGENT B2 ;  /* 0x0000000000027941 */ /* 0x000fea0003800200 */
.L_x_7409:
[----:B------:R-:W-:Y:S05]  /*17ada0*/  @!P1 BRA `(.L_x_7403) ;  /* 0x0000000000389947 */ /* 0x000fea0003800000 */
[----:B------:R-:W-:Y:S02]  /*17adb0*/  IMAD.IADD R24, R224, 0x1, R24 ;  /* 0x00000001e0187824 */ /* 0x000fe400078e0218 */
[----:B------:R-:W-:-:S07]  /*17adc0*/  IMAD.MOV R0, RZ, RZ, -R0 ;  /* 0x000000ffff007224 */ /* 0x000fce00078e0a00 */
.L_x_7411:
[----:B------:R-:W-:Y:S01]  /*17add0*/  R2UR UR6, R216 ;  /* 0x00000000d80672ca */ /* 0x000fe200000e0000 */
[----:B------:R-:W-:Y:S01]  /*17ade0*/  IMAD.WIDE R12, R24, 0x4, R36 ;  /* 0x00000004180c7825 */ /* 0x000fe200078e0224 */
[----:B------:R-:W-:-:S13]  /*17adf0*/  R2UR UR7, R217 ;  /* 0x00000000d90772ca */ /* 0x000fda00000e0000 */
[----:B------:R-:W2:Y:S01]  /*17ae00*/  LDG.E R12, desc[UR6][R12.64] ;  /* 0x000000060c0c7981 */ /* 0x000ea2000c1e1900 */
[----:B------:R-:W-:Y:S02]  /*17ae10*/  VIADD R0, R0, 0x1 ;  /* 0x0000000100007836 */ /* 0x000fe40000000000 */
[----:B------:R-:W-:-:S03]  /*17ae20*/  VIADD R24, R24, 0x1 ;  /* 0x0000000118187836 */ /* 0x000fc60000000000 */
[----:B------:R-:W-:Y:S02]  /*17ae30*/  ISETP.NE.AND P1, PT, R0, RZ, PT ;  /* 0x000000ff0000720c */ /* 0x000fe40003f25270 */
[----:B--2---:R-:W-:Y:S01]  /*17ae40*/  ISETP.GT.AND P0, PT, R12, RZ, PT ;  /* 0x000000ff0c00720c */ /* 0x004fe20003f04270 */
[----:B------:R-:W-:-:S12]  /*17ae50*/  VIADD R12, R9, 0x1 ;  /* 0x00000001090c7836 */ /* 0x000fd80000000000 */
[----:B------:R-:W-:-:S04]  /*17ae60*/  @!P0 IMAD.MOV R12, RZ, RZ, R9 ;  /* 0x000000ffff0c8224 */ /* 0x000fc800078e0209 */
[----:B------:R-:W-:Y:S01]  /*17ae70*/  IMAD.MOV.U32 R9, RZ, RZ, R12 ;  /* 0x000000ffff097224 */ /* 0x000fe200078e000c */
[----:B------:R-:W-:Y:S06]  /*17ae80*/  @P1 BRA `(.L_x_7411) ;  /* 0xfffffffc00d01947 */ /* 0x000fec000383ffff */
.L_x_7403:
[----:B------:R-:W-:Y:S05]  /*17ae90*/  BSYNC.RECONVERGENT B0 ;  /* 0x0000000000007941 */ /* 0x000fea0003800200 */
.L_x_7402:
        /* <DEDUP_REMOVED lines=9> */
[----:B------:R-:W-:Y:S01]  /*17af30*/  IMAD.WIDE R12, R224, 0x4, R36 ;  /* 0x00000004e00c7825 */ /* 0x000fe200078e0224 */
[----:B------:R-:W-:-:S03]  /*17af40*/  LOP3.LUT R0, R3, 0x7ffffff0, RZ, 0xc0, !PT ;  /* 0x7ffffff003007812 */ /* 0x000fc600078ec0ff */
[----:B------:R-:W-:Y:S01]  /*17af50*/  VIADD R240, R240, 0x1b ;  /* 0x0000001bf0f07836 */ /* 0x000fe20000000000 */
[----:B------:R-:W-:Y:S01]  /*17af60*/  IADD3 R25, P1, PT, R12, 0x64, RZ ;  /* 0x000000640c197810 */ /* 0x000fe20007f3e0ff */
[----:B------:R-:W-:-:S04]  /*17af70*/  IMAD.MOV R31, RZ, RZ, -R0 ;  /* 0x000000ffff1f7224 */ /* 0x000fc800078e0a00 */
[----:B------:R-:W-:Y:S01]  /*17af80*/  IMAD.X R30, RZ, RZ, R13, P1 ;  /* 0x000000ffff1e7224 */ /* 0x000fe200008e060d */
[----:B------:R-:W-:-:S05]  /*17af90*/  IADD3 R12, P1, PT, R36, 0x1c, RZ ;  /* 0x0000001c240c7810 */ /* 0x000fca0007f3e0ff */
[----:B------:R-:W-:-:S08]  /*17afa0*/  IMAD.X R13, RZ, RZ, R37, P1 ;  /* 0x000000ffff0d7224 */ /* 0x000fd000008e0625 */
.L_x_7416:
[C---:B------:R-:W-:Y:S01]  /*17afb0*/  R2UR UR6, R216.reuse ;  /* 0x00000000d80672ca */ /* 0x040fe200000e0000 */
[----:B------:R-:W-:Y:S01]  /*17afc0*/  IMAD.MOV.U32 R22, RZ, RZ, R25 ;  /* 0x000000ffff167224 */ /* 0x000fe200078e0019 */
[C---:B------:R-:W-:Y:S01]  /*17afd0*/  R2UR UR7, R217.reuse ;  /* 0x00000000d90772ca */ /* 0x040fe200000e0000 */
[----:B------:R-:W-:Y:S01]  /*17afe0*/  IMAD.MOV.U32 R23, RZ, RZ, R30 ;  /* 0x000000ffff177224 */ /* 0x000fe200078e001e */
[C---:B------:R-:W-:Y:S02]  /*17aff0*/  R2UR UR8, R216.reuse ;  /* 0x00000000d80872ca */ /* 0x040fe400000e0000 */
[C---:B------:R-:W-:Y:S02]  /*17b000*/  R2UR UR9, R217.reuse ;  /* 0x00000000d90972ca */ /* 0x040fe400000e0000 */
[----:B------:R-:W-:Y:S02]  /*17b010*/  R2UR UR10, R216 ;  /* 0x00000000d80a72ca */ /* 0x000fe400000e0000 */
[----:B------:R-:W-:-:S05]  /*17b020*/  R2UR UR11, R217 ;  /* 0x00000000d90b72ca */ /* 0x000fca00000e0000 */
[----:B------:R0:W2:Y:S02]  /*17b030*/  LDG.E R39, desc[UR6][R22.64] ;  /* 0x0000000616277981 */ /* 0x0000a4000c1e1900 */
[----:B0-----:R-:W-:-:S05]  /*17b040*/  IMAD.WIDE R22, R240, 0x4, R12 ;  /* 0x00000004f0167825 */ /* 0x001fca00078e020c */
        /* <DEDUP_REMOVED lines=17> */
[----:B------:R-:W-:-:S04]  /*17b160*/  VIADD R201, R200, 0x1 ;  /* 0x00000001c8c97836 */ /* 0x000fc80000000000 */
[----:B------:R-:W-:Y:S01]  /*17b170*/  @!P1 IMAD.MOV R201, RZ, RZ, R200 ;  /* 0x000000ffffc99224 */ /* 0x000fe200078e02c8 */
[----:B------:R-:W5:Y:S01]  /*17b180*/  LDG.E R40, desc[UR8][R22.64+0x8] ;  /* 0x0000080816287981 */ /* 0x000f62000c1e1900 */
[----:B------:R-:W-:Y:S02]  /*17b190*/  ISETP.GT.AND P1, PT, R198, RZ, PT ;  /* 0x000000ffc600720c */ /* 0x000fe40003f24270 */
[----:B------:R-:W-:Y:S01]  /*17b1a0*/  VIADD R200, R201, 0x1 ;  /* 0x00000001c9c87836 */ /* 0x000fe20000000000 */
[----:B------:R-:W5:Y:S01]  /*17b1b0*/  LDG.E R198, desc[UR6][R22.64+0xc] ;  /* 0x00000c0616c67981 */ /* 0x000f62000c1e1900 */
[----:B------:R-:W-:Y:S01]  /*17b1c0*/  @!P2 IMAD.MOV R200, RZ, RZ, R201 ;  /* 0x000000ffffc8a224 */ /* 0x000fe200078e02c9 */
[----:B------:R-:W-:-:S03]  /*17b1d0*/  ISETP.GT.AND P2, PT, R199, RZ, PT ;  /* 0x000000ffc700720c */ /* 0x000fc60003f44270 */
[----:B------:R-:W-:-:S05]  /*17b1e0*/  VIADD R201, R200, 0x1 ;  /* 0x00000001c8c97836 */ /* 0x000fca0000000000 */
        /* <DEDUP_REMOVED lines=10> */
[----:B------:R-:W-:Y:S01]  /*17b290*/  VIADD R31, R31, 0x10 ;  /* 0x000000101f1f7836 */ /* 0x000fe20000000000 */
[----:B------:R-:W-:Y:S01]  /*17b2a0*/  IADD3 R25, P3, PT, R25, 0x40, RZ ;  /* 0x0000004019197810 */ /* 0x000fe20007f7e0ff */
[----:B------:R-:W-:-:S04]  /*17b2b0*/  VIADD R240, R240, 0x10 ;  /* 0x00000010f0f07836 */ /* 0x000fc80000000000 */
[----:B------:R-:W-:Y:S01]  /*17b2c0*/  IMAD.X R30, RZ, RZ, R30, P3 ;  /* 0x000000ffff1e7224 */ /* 0x000fe200018e061e */
[----:B--2---:R-:W-:Y:S02]  /*17b2d0*/  ISETP.GT.AND P2, PT, R39, RZ, PT ;  /* 0x000000ff2700720c */ /* 0x004fe40003f44270 */
[----:B---3--:R-:W-:Y:S01]  /*17b2e0*/  ISETP.GT.AND P1, PT, R9, RZ, PT ;  /* 0x000000ff0900720c */ /* 0x008fe20003f24270 */
[----:B------:R-:W-:-:S10]  /*17b2f0*/  VIADD R9, R23, 0x1 ;  /* 0x0000000117097836 */ /* 0x000fd40000000000 */
[----:B------:R-:W-:-:S04]  /*17b300*/  @!P2 IMAD.MOV R9, RZ, RZ, R23 ;  /* 0x000000ffff09a224 */ /* 0x000fc800078e0217 */
[----:B------:R-:W-:Y:S01]  /*17b310*/  VIADD R23, R9, 0x1 ;  /* 0x0000000109177836 */ /* 0x000fe20000000000 */
[----:B----4-:R-:W-:Y:S01]  /*17b320*/  ISETP.GT.AND P2, PT, R41, RZ, PT ;  /* 0x000000ff2900720c */ /* 0x010fe20003f44270 */
[----:B------:R-:W-:Y:S01]  /*17b330*/  @!P1 IMAD.MOV R23, RZ, RZ, R9 ;  /* 0x000000ffff179224 */ /* 0x000fe200078e0209 */
[----:B-----5:R-:W-:-:S03]  /*17b340*/  ISETP.GT.AND P1, PT, R40, RZ, PT ;  /* 0x000000ff2800720c */ /* 0x020fc60003f24270 */
[----:B------:R-:W-:-:S08]  /*17b350*/  VIADD R9, R23, 0x1 ;  /* 0x0000000117097836 */ /* 0x000fd00000000000 */
        /* <DEDUP_REMOVED lines=20> */
.L_x_7415:
[----:B------:R-:W-:Y:S05]  /*17b4a0*/  BSYNC.RECONVERGENT B2 ;  /* 0x0000000000027941 */ /* 0x000fea0003800200 */
.L_x_7414:
[----:B------:R-:W-:Y:S05]  /*17b4b0*/  @!P0 BRA `(.L_x_7413) ;  /* 0x0000000400ac8947 */ /* 0x000fea0003800000 */
[----:B------:R-:W-:Y:S01]  /*17b4c0*/  ISETP.GE.U32.AND P1, PT, R24, 0x8, PT ;  /* 0x000000081800780c */ /* 0x000fe20003f26070 */
[----:B------:R-:W-:Y:S01]  /*17b4d0*/  IMAD.MOV.U32 R23, RZ, RZ, -0x4b0 ;  /* 0xfffffb50ff177424 */ /* 0x000fe200078e00ff */
[----:B------:R-:W-:Y:S01]  /*17b4e0*/  LOP3.LUT R22, R3, 0x7, RZ, 0xc0, !PT ;  /* 0x0000000703167812 */ /* 0x000fe200078ec0ff */
[----:B------:R-:W-:Y:S02]  /*17b4f0*/  BSSY.RECONVERGENT B2, `(.L_x_7417) ;  /* 0x0000030000027945 */ /* 0x000fe40003800200 */
[----:B------:R-:W-:Y:S01]  /*17b500*/  IMAD R23, R4, R23, 0x19 ;  /* 0x0000001904177424 */ /* 0x000fe200078e0217 */
[----:B------:R-:W-:-:S03]  /*17b510*/  ISETP.NE.AND P0, PT, R22, RZ, PT ;  /* 0x000000ff1600720c */ /* 0x000fc60003f05270 */
[----:B------:R-:W-:-:S04]  /*17b520*/  IMAD R23, R4, 0x4e2, R23 ;  /* 0x000004e204177824 */ /* 0x000fc800078e0217 */
[----:B------:R-:W-:Y:S06]  /*17b530*/  @!P1 BRA `(.L_x_7418) ;  /* 0x0000000000ac9947 */ /* 0x000fec0003800000 */
[----:B------:R-:W-:Y:S02]  /*17b540*/  IADD3 R13, P1, PT, R224, R0, RZ ;  /* 0x00000000e00d7210 */ /* 0x000fe40007f3e0ff */
[----:B------:R-:W-:Y:S02]  /*17b550*/  R2UR UR6, R216 ;  /* 0x00000000d80672ca */ /* 0x000fe400000e0000 */
[----:B------:R-:W-:Y:S02]  /*17b560*/  R2UR UR7, R217 ;  /* 0x00000000d90772ca */ /* 0x000fe400000e0000 */
[----:B------:R-:W-:Y:S02]  /*17b570*/  LEA.HI.X.SX32 R24, R224, RZ, 0x1, P1 ;  /* 0x000000ffe0187211 */ /* 0x000fe400008f0eff */
[----:B------:R-:W-:-:S04]  /*17b580*/  LEA R12, P1, R13, R36, 0x2 ;  /* 0x000000240d0c7211 */ /* 0x000fc800078210ff */
[----:B------:R-:W-:-:S05]  /*17b590*/  LEA.HI.X R13, R13, R37, R24, 0x2, P1 ;  /* 0x000000250d0d7211 */ /* 0x000fca00008f1418 */
[----:B------:R-:W2:Y:S01]  /*17b5a0*/  LDG.E R12, desc[UR6][R12.64+0x64] ;  /* 0x000064060c0c7981 */ /* 0x000ea2000c1e1900 */
[----:B------:R-:W-:Y:S01]  /*17b5b0*/  VIADD R24, R9, 0x1 ;  /* 0x0000000109187836 */ /* 0x000fe20000000000 */
[----:B--2---:R-:W-:-:S13]  /*17b5c0*/  ISETP.GT.AND P1, PT, R12, RZ, PT ;  /* 0x000000ff0c00720c */ /* 0x004fda0003f24270 */
[----:B------:R-:W-:Y:S01]  /*17b5d0*/  @!P1 IMAD.MOV R24, RZ, RZ, R9 ;  /* 0x000000ffff189224 */ /* 0x000fe200078e0209 */
[----:B------:R-:W-:-:S04]  /*17b5e0*/  IADD3 R9, P1, PT, R0, R23, RZ ;  /* 0x0000001700097210 */ /* 0x000fc80007f3e0ff */
[----:B------:R-:W-:Y:S02]  /*17b5f0*/  LEA.HI.X.SX32 R13, R23, RZ, 0x1, P1 ;  /* 0x000000ff170d7211 */ /* 0x000fe400008f0eff */
[----:B------:R-:W-:-:S04]  /*17b600*/  LEA R12, P1, R9, R36, 0x2 ;  /* 0x00000024090c7211 */ /* 0x000fc800078210ff */
[----:B------:R-:W-:-:S05]  /*17b610*/  LEA.HI.X R13, R9, R37, R13, 0x2, P1 ;  /* 0x00000025090d7211 */ /* 0x000fca00008f140d */
        /* <DEDUP_REMOVED lines=29> */
.L_x_7418:
[----:B------:R-:W-:Y:S05]  /*17b7f0*/  BSYNC.RECONVERGENT B2 ;  /* 0x0000000000027941 */ /* 0x000fea0003800200 */
.L_x_7417:
[----:B------:R-:W-:Y:S05]  /*17b800*/  @!P0 BRA `(.L_x_7413) ;  /* 0x0000000000d88947 */ /* 0x000fea0003800000 */
[----:B------:R-:W-:Y:S01]  /*17b810*/  ISETP.GE.U32.AND P1, PT, R22, 0x4, PT ;  /* 0x000000041600780c */ /* 0x000fe20003f26070 */
[----:B------:R-:W-:Y:S01]  /*17b820*/  BSSY.RECONVERGENT B2, `(.L_x_7419) ;  /* 0x000001f000027945 */ /* 0x000fe20003800200 */
[----:B------:R-:W-:-:S04]  /*17b830*/  LOP3.LUT R3, R3, 0x3, RZ, 0xc0, !PT ;  /* 0x0000000303037812 */ /* 0x000fc800078ec0ff */
[----:B------:R-:W-:-:S07]  /*17b840*/  ISETP.NE.AND P0, PT, R3, RZ, PT ;  /* 0x000000ff0300720c */ /* 0x000fce0003f05270 */
        /* <DEDUP_REMOVED lines=19> */
[----:B------:R-:W2:Y:S04]  /*17b980*/  LDG.E R22, desc[UR6][R12.64+0x8] ;  /* 0x000008060c167981 */ /* 0x000ea8000c1e1900 */
[----:B------:R-:W3:Y:S01]  /*17b990*/  LDG.E R12, desc[UR6][R12.64+0xc] ;  /* 0x00000c060c0c7981 */ /* 0x000ee2000c1e1900 */
[----:B------:R-:W-:Y:S01]  /*17b9a0*/  VIADD R0, R0, 0x4 ;  /* 0x0000000400007836 */ /* 0x000fe20000000000 */
[----:B--2---:R-:W-:Y:S01]  /*17b9b0*/  ISETP.GT.AND P1, PT, R22, RZ, PT ;  /* 0x000000ff1600720c */ /* 0x004fe20003f24270 */
[----:B------:R-:W-:-:S12]  /*17b9c0*/  VIADD R22, R9, 0x1 ;  /* 0x0000000109167836 */ /* 0x000fd80000000000 */
[----:B------:R-:W-:Y:S01]  /*17b9d0*/  @!P1 IMAD.MOV R22, RZ, RZ, R9 ;  /* 0x000000ffff169224 */ /* 0x000fe200078e0209 */
[----:B---3--:R-:W-:-:S03]  /*17b9e0*/  ISETP.GT.AND P1, PT, R12, RZ, PT ;  /* 0x000000ff0c00720c */ /* 0x008fc60003f24270 */
[----:B------:R-:W-:-:S10]  /*17b9f0*/  VIADD R9, R22, 0x1 ;  /* 0x0000000116097836 */ /* 0x000fd40000000000 */
[----:B------:R-:W-:-:S07]  /*17ba00*/  @!P1 IMAD.MOV R9, RZ, RZ, R22 ;  /* 0x000000ffff099224 */ /* 0x000fce00078e0216 */
.L_x_7420:
[----:B------:R-:W-:Y:S05]  /*17ba10*/  BSYNC.RECONVERGENT B2 ;  /* 0x0000000000027941 */ /* 0x000fea0003800200 */
.L_x_7419:
[----:B------:R-:W-:Y:S05]  /*17ba20*/  @!P0 BRA `(.L_x_7413) ;  /* 0x0000000000508947 */ /* 0x000fea0003800000 */
[----:B------:R-:W-:Y:S01]  /*17ba30*/  IADD3 R12, P0, PT, R224, R0, RZ ;  /* 0x00000000e00c7210 */ /* 0x000fe20007f1e0ff */
[----:B------:R-:W-:-:S03]  /*17ba40*/  IMAD.MOV R3, RZ, RZ, -R3 ;  /* 0x000000ffff037224 */ /* 0x000fc600078e0a03 */
[----:B------:R-:W-:Y:S02]  /*17ba50*/  LEA R0, P1, R12, R36, 0x2 ;  /* 0x000000240c007211 */ /* 0x000fe400078210ff */
[----:B------:R-:W-:Y:S02]  /*17ba60*/  LEA.HI.X.SX32 R224, R224, RZ, 0x1, P0 ;  /* 0x000000ffe0e07211 */ /* 0x000fe400000f0eff */
[----:B------:R-:W-:Y:S02]  /*17ba70*/  IADD3 R0, P0, PT, R0, 0x64, RZ ;  /* 0x0000006400007810 */ /* 0x000fe40007f1e0ff */
[----:B------:R-:W-:-:S05]  /*17ba80*/  LEA.HI.X R224, R12, R37, R224, 0x2, P1 ;  /* 0x000000250ce07211 */ /* 0x000fca00008f14e0 */
[----:B------:R-:W-:-:S07]  /*17ba90*/  IMAD.X R13, RZ, RZ, R224, P0 ;  /* 0x000000ffff0d7224 */ /* 0x000fce00000e06e0 */
.L_x_7421:
[----:B------:R-:W-:Y:S01]  /*17baa0*/  R2UR UR6, R216 ;  /* 0x00000000d80672ca */ /* 0x000fe200000e0000 */
[----:B------:R-:W-:Y:S01]  /*17bab0*/  IMAD.MOV.U32 R12, RZ, RZ, R0 ;  /* 0x000000ffff0c7224 */ /* 0x000fe200078e0000 */
[----:B------:R-:W-:-:S13]  /*17bac0*/  R2UR UR7, R217 ;  /* 0x00000000d90772ca */ /* 0x000fda00000e0000 */
[----:B------:R0:W2:Y:S01]  /*17bad0*/  LDG.E R12, desc[UR6][R12.64] ;  /* 0x000000060c0c7981 */ /* 0x0000a2000c1e1900 */
[----:B------:R-:W-:Y:S01]  /*17bae0*/  VIADD R3, R3, 0x1 ;  /* 0x0000000103037836 */ /* 0x000fe20000000000 */
[----:B------:R-:W-:-:S04]  /*17baf0*/  IADD3 R0, P2, PT, R0, 0x4, RZ ;  /* 0x0000000400007810 */ /* 0x000fc80007f5e0ff */
[----:B------:R-:W-:Y:S01]  /*17bb00*/  ISETP.NE.AND P1, PT, R3, RZ, PT ;  /* 0x000000ff0300720c */ /* 0x000fe20003f25270 */
[----:B0-----:R-:W-:Y:S01]  /*17bb10*/  IMAD.X R13, RZ, RZ, R13, P2 ;  /* 0x000000ffff0d7224 */ /* 0x001fe200010e060d */
[----:B--2---:R-:W-:Y:S01]  /*17bb20*/  ISETP.GT.AND P0, PT, R12, RZ, PT ;  /* 0x000000ff0c00720c */ /* 0x004fe20003f04270 */
[----:B------:R-:W-:-:S12]  /*17bb30*/  VIADD R12, R9, 0x1 ;  /* 0x00000001090c7836 */ /* 0x000fd80000000000 */
[----:B------:R-:W-:-:S04]  /*17bb40*/  @!P0 IMAD.MOV R12, RZ, RZ, R9 ;  /* 0x000000ffff0c8224 */ /* 0x000fc800078e0209 */
[----:B------:R-:W-:Y:S01]  /*17bb50*/  IMAD.MOV.U32 R9, RZ, RZ, R12 ;  /* 0x000000ffff097224 */ /* 0x000fe200078e000c */
[----:B------:R-:W-:Y:S06]  /*17bb60*/  @P1 BRA `(.L_x_7421) ;  /* 0xfffffffc00cc1947 */ /* 0x000fec000383ffff */
.L_x_7413:
[----:B------:R-:W-:Y:S05]  /*17bb70*/  BSYNC.RECONVERGENT B0 ;  /* 0x0000000000007941 */ /* 0x000fea0003800200 */
.L_x_7412:
        /* <DEDUP_REMOVED lines=35> */
.L_x_7423:
[----:B------:R-:W-:Y:S05]  /*17bdb0*/  BSYNC.RECONVERGENT B0 ;  /* 0x0000000000007941 */ /* 0x000fea0003800200 */
.L_x_7422:
[----:B------:R-:W-:Y:S01]  /*17bdc0*/  UMOV UR6, 0x66666666 ;  /* 0x6666666600067882 */ /* 0x000fe20000000000 */
[----:B------:R-:W-:Y:S01]  /*17bdd0*/  UMOV UR7, 0x40711266 ;  /* 0x4071126600077882 */ /* 0x000fe20000000000 */
[----:B------:R-:W-:Y:S01]  /*17bde0*/  IMAD.MOV.U32 R10, RZ, RZ, 0x0 ;  /* 0x00000000ff0a7424 */ /* 0x000fe200078e00ff */
[----:B------:R-:W-:Y:S01]  /*17bdf0*/  DADD R12, R12, -UR6 ;  /* 0x800000060c0c7e29 */ /* 0x000fe20008000000 */
[----:B------:R-:W-:-:S07]  /*17be00*/  IMAD.MOV.U32 R11, RZ, RZ, 0x40590000 ;  /* 0x40590000ff0b7424 */ /* 0x000fce00078e00ff */
[----:B------:R-:W-:-:S11]  /*17be10*/  DFMA R12, R12, R10, 0.5 ;  /* 0x3fe000000c0c742b */ /* 0x000fd6000000000a */
.L_x_7401:
[----:B------:R-:W-:Y:S05]  /*17be20*/  BSYNC.RECONVERGENT B1 ;  /* 0x0000000000017941 */ /* 0x000fea0003800200 */
.L_x_7400:
[----:B------:R-:W0:Y:S01]  /*17be30*/  MUFU.RCP64H R11, 100 ;  /* 0x40590000000b7908 */ /* 0x000e220000001800 */
[----:B------:R-:W-:Y:S02]  /*17be40*/  IMAD.MOV.U32 R24, RZ, RZ, 0x0 ;  /* 0x00000000ff187424 */ /* 0x000fe400078e00ff */
[----:B------:R-:W-:Y:S02]  /*17be50*/  IMAD.MOV.U32 R25, RZ, RZ, 0x40590000 ;  /* 0x40590000ff197424 */ /* 0x000fe400078e00ff */
[----:B------:R-:W-:-:S03]  /*17be60*/  IMAD.MOV.U32 R10, RZ, RZ, 0x1 ;  /* 0x00000001ff0a7424 */ /* 0x000fc600078e00ff */
[----:B------:R-:W1:Y:S03]  /*17be70*/  F2I.F64.TRUNC R0, R12 ;  /* 0x0000000c00007311 */ /* 0x000e66000030d100 */
        /* <DEDUP_REMOVED lines=13> */
[----:B------:R-:W-:Y:S01]  /*17bf50*/  IMAD.MOV.U32 R12, RZ, RZ, R10 ;  /* 0x000000ffff0c7224 */ /* 0x000fe200078e000a */
[----:B------:R-:W-:Y:S01]  /*17bf60*/  MOV R9, 0x17bfb0 ;  /* 0x0017bfb000097802 */ /* 0x000fe20000000f00 */
[----:B------:R-:W-:Y:S02]  /*17bf70*/  IMAD.MOV.U32 R13, RZ, RZ, R11 ;  /* 0x000000ffff0d7224 */ /* 0x000fe400078e000b */
[----:B------:R-:W-:Y:S02]  /*17bf80*/  IMAD.MOV.U32 R10, RZ, RZ, RZ ;  /* 0x000000ffff0a7224 */ /* 0x000fe400078e00ff */
[----:B------:R-:W-:-:S07]  /*17bf90*/  IMAD.MOV.U32 R11, RZ, RZ, 0x40590000 ;  /* 0x40590000ff0b7424 */ /* 0x000fce00078e00ff */
[----:B------:R-:W-:Y:S05]  /*17bfa0*/  CALL.REL.NOINC `($__internal_0_$__cuda_sm20_div_rn_f64_full) ;  /* 0x00000000001c7944 */ /* 0x000fea0003c00000 */
[----:B------:R-:W-:Y:S02]  /*17bfb0*/  IMAD.MOV.U32 R12, RZ, RZ, R10 ;  /* 0x000000ffff0c7224 */ /* 0x000fe400078e000a */
[----:B------:R-:W-:-:S07]  /*17bfc0*/  IMAD.MOV.U32 R13, RZ, RZ, R11 ;  /* 0x000000ffff0d7224 */ /* 0x000fce00078e000b */
.L_x_7424:
[----:B------:R-:W-:Y:S02]  /*17bfd0*/  IMAD.MOV.U32 R10, RZ, RZ, R12 ;  /* 0x000000ffff0a7224 */ /* 0x000fe400078e000c */
[----:B------:R-:W-:-:S07]  /*17bfe0*/  IMAD.MOV.U32 R11, RZ, RZ, R13 ;  /* 0x000000ffff0b7224 */ /* 0x000fce00078e000d */
.L_x_7351:
[----:B------:R-:W-:Y:S02]  /*17bff0*/  IMAD.MOV.U32 R9, RZ, RZ, 0x0 ;  /* 0x00000000ff097424 */ /* 0x000fe400078e00ff */
[----:B------:R-:W-:Y:S02]  /*17c000*/  IMAD.MOV.U32 R0, RZ, RZ, R10 ;  /* 0x000000ffff007224 */ /* 0x000fe400078e000a */
[----:B------:R-:W-:Y:S05]  /*17c010*/  RET.REL.NODEC R8 `(_Z4LAMPPcPiS0_S0_S0_S0_S0_S0_S0_S0_S0_S0_S0_S0_S0_S0_S0_S0_PdS0_S1_S1_S0_) ;  /* 0xffffe83c08f87950 */ /* 0x000fea0003c3ffff */
        .weak           $__internal_0_$__cuda_sm20_div_rn_f64_full
        .type           $__internal_0_$__cuda_sm20_div_rn_f64_full,@function
        .size           $__internal_0_$__cuda_sm20_div_rn_f64_full,(.L_x_7445 - $__internal_0_$__cuda_sm20_div_rn_f64_full)
$__internal_0_$__cuda_sm20_div_rn_f64_full:
[----:B------:R-:W-:Y:S01]  /*17c020*/  FSETP.GEU.AND P3, PT, |R13|, 1.469367938527859385e-39, PT ;  /* 0x001000000d00780b */ /* 0x000fe20003f6e200 */
[----:B------:R-:W-:Y:S01]  /*17c030*/  IMAD.MOV.U32 R219, RZ, RZ, R11 ;  /* 0x000000ffffdb7224 */ /* 0x000fe200078e000b */
[----:B------:R0:W-:Y:S01]  /*17c040*/  STL [R1+0x1e8], R0 ;  /* 0x0001e80001007387 */ /* 0x0001e20000100800 */
[----:B------:R-:W-:-:S03]  /*17c050*/  IMAD.MOV.U32 R218, RZ, RZ, R10 ;  /* 0x000000ffffda7224 */ /* 0x000fc600078e000a */
[----:B------:R1:W-:Y:S04]  /*17c060*/  STL [R1+0x1ec], R2 ;  /* 0x0001ec0201007387 */ /* 0x0003e80000100800 */
[----:B------:R2:W-:Y:S01]  /*17c070*/  STL.64 [R1+0x1f0], R4 ;  /* 0x0001f00401007387 */ /* 0x0005e20000100a00 */
[----:B0-----:R-:W0:Y:S05]  /*17c080*/  BMOV.32.CLEAR R0, B0 ;  /* 0x0000000000007355 */ /* 0x001e2a0000100000 */
[----:B-1----:R-:W-:Y:S01]  /*17c090*/  LOP3.LUT R2, R13, 0x7ff00000, RZ, 0xc0, !PT ;  /* 0x7ff000000d027812 */ /* 0x002fe200078ec0ff */
[----:B0-----:R0:W-:Y:S01]  /*17c0a0*/  STL [R1+0x148], R0 ;  /* 0x0001480001007387 */ /* 0x0011e20000100800 */
[----:B------:R-:W-:Y:S01]  /*17c0b0*/  @!P3 LOP3.LUT R214, R219, 0x7ff00000, RZ, 0xc0, !PT ;  /* 0x7ff00000dbd6b812 */ /* 0x000fe200078ec0ff */
[----:B--2---:R-:W-:-:S03]  /*17c0c0*/  IMAD.MOV.U32 R4, RZ, RZ, 0x1ca00000 ;  /* 0x1ca00000ff047424 */ /* 0x004fc600078e00ff */
[----:B------:R-:W-:Y:S01]  /*17c0d0*/  @!P3 ISETP.GE.U32.AND P6, PT, R2, R214, PT ;  /* 0x000000d60200b20c */ /* 0x000fe20003fc6070 */
[----:B------:R-:W-:Y:S01]  /*17c0e0*/  STL [R1+0x120], R2 ;  /* 0x0001200201007387 */ /* 0x000fe20000100800 */
[C---:B------:R-:W-:Y:S02]  /*17c0f0*/  LOP3.LUT R214, R11.reuse, 0x800fffff, RZ, 0xc0, !PT ;  /* 0x800fffff0bd67812 */ /* 0x040fe400078ec0ff */
[----:B------:R-:W-:Y:S02]  /*17c100*/  @!P3 SEL R234, R4, 0x63400000, !P6 ;  /* 0x6340000004eab807 */ /* 0x000fe40007000000 */
[----:B0-----:R-:W-:Y:S02]  /*17c110*/  LOP3.LUT R0, R11, 0x7ff00000, RZ, 0xc0, !PT ;  /* 0x7ff000000b007812 */ /* 0x001fe400078ec0ff */
[----:B------:R-:W-:Y:S01]  /*17c120*/  LOP3.LUT R215, R214, 0x3ff00000, RZ, 0xfc, !PT ;  /* 0x3ff00000d6d77812 */ /* 0x000fe200078efcff */
[----:B------:R-:W-:Y:S01]  /*17c130*/  IMAD.MOV.U32 R214, RZ, RZ, R10 ;  /* 0x000000ffffd67224 */ /* 0x000fe200078e000a */
[----:B------:R-:W-:Y:S01]  /*17c140*/  ISETP.GE.U32.AND P6, PT, R2, R0, PT ;  /* 0x000000000200720c */ /* 0x000fe20003fc6070 */
[----:B------:R-:W-:Y:S01]  /*17c150*/  IMAD.MOV.U32 R10, RZ, RZ, 0x1 ;  /* 0x00000001ff0a7424 */ /* 0x000fe200078e00ff */
[----:B------:R-:W-:-:S02]  /*17c160*/  @!P3 LOP3.LUT R234, R234, 0x80000000, R13, 0xf8, !PT ;  /* 0x80000000eaeab812 */ /* 0x000fc400078ef80d */
[----:B------:R-:W-:Y:S02]  /*17c170*/  SEL R220, R4, 0x63400000, !P6 ;  /* 0x6340000004dc7807 */ /* 0x000fe40007000000 */
[----:B------:R-:W-:Y:S02]  /*17c180*/  FSETP.GEU.AND P6, PT, |R11|, 1.469367938527859385e-39, PT ;  /* 0x001000000b00780b */ /* 0x000fe40003fce200 */
[----:B------:R-:W-:Y:S01]  /*17c190*/  LOP3.LUT R221, R220, 0x800fffff, R13, 0xf8, !PT ;  /* 0x800fffffdcdd7812 */ /* 0x000fe200078ef80d */
[----:B------:R-:W-:Y:S01]  /*17c1a0*/  IMAD.MOV.U32 R220, RZ, RZ, R12 ;  /* 0x000000ffffdc7224 */ /* 0x000fe200078e000c */
[----:B------:R-:W-:Y:S01]  /*17c1b0*/  @!P3 LOP3.LUT R235, R234, 0x100000, RZ, 0xfc, !PT ;  /* 0x00100000eaebb812 */ /* 0x000fe200078efcff */
[----:B------:R-:W-:-:S06]  /*17c1c0*/  @!P3 IMAD.MOV.U32 R234, RZ, RZ, RZ ;  /* 0x000000ffffeab224 */ /* 0x000fcc00078e00ff */
[----:B------:R-:W-:Y:S02]  /*17c1d0*/  @!P3 DFMA R220, R220, 2, -R234 ;  /* 0x40000000dcdcb82b */ /* 0x000fe400000008ea */
[----:B------:R-:W-:-:S06]  /*17c1e0*/  @!P6 DMUL R214, R218, 8.98846567431157953865e+307 ;  /* 0x7fe00000dad6e828 */ /* 0x000fcc0000000000 */
[----:B------:R-:W0:Y:S02]  /*17c1f0*/  MUFU.RCP64H R11, R215 ;  /* 0x000000d7000b7308 */ /* 0x000e240000001800 */
[----:B0-----:R-:W-:-:S08]  /*17c200*/  DFMA R234, R10, -R214, 1 ;  /* 0x3ff000000aea742b */ /* 0x001fd000000008d6 */
[----:B------:R-:W-:-:S08]  /*17c210*/  DFMA R234, R234, R234, R234 ;  /* 0x000000eaeaea722b */ /* 0x000fd000000000ea */
[----:B------:R-:W-:-:S08]  /*17c220*/  DFMA R10, R10, R234, R10 ;  /* 0x000000ea0a0a722b */ /* 0x000fd0000000000a */
[----:B------:R-:W-:-:S08]  /*17c230*/  DFMA R234, R10, -R214, 1 ;  /* 0x3ff000000aea742b */ /* 0x000fd000000008d6 */
[----:B------:R-:W-:-:S08]  /*17c240*/  DFMA R10, R10, R234, R10 ;  /* 0x000000ea0a0a722b */ /* 0x000fd0000000000a */
[----:B------:R-:W-:-:S08]  /*17c250*/  DMUL R234, R10, R220 ;  /* 0x000000dc0aea7228 */ /* 0x000fd00000000000 */
[----:B------:R-:W-:-:S08]  /*17c260*/  DFMA R4, R234, -R214, R220 ;  /* 0x800000d6ea04722b */ /* 0x000fd000000000dc */
[----:B------:R-:W-:Y:S01]  /*17c270*/  DFMA R234, R10, R4, R234 ;  /* 0x000000040aea722b */ /* 0x000fe200000000ea */
[----:B------:R-:W-:Y:S01]  /*17c280*/  IMAD.MOV.U32 R10, RZ, RZ, R2 ;  /* 0x000000ffff0a7224 */ /* 0x000fe200078e0002 */
[----:B------:R-:W-:Y:S01]  /*17c290*/  @!P3 LOP3.LUT R10, R221, 0x7ff00000, RZ, 0xc0, !PT ;  /* 0x7ff00000dd0ab812 */ /* 0x000fe200078ec0ff */
[----:B------:R-:W2:Y:S01]  /*17c2a0*/  LDL.LU R11, [R1+0x148] ;  /* 0x00014800010b7983 */ /* 0x000ea20000300800 */
[----:B------:R-:W-:-:S03]  /*17c2b0*/  @!P6 LOP3.LUT R0, R215, 0x7ff00000, RZ, 0xc0, !PT ;  /* 0x7ff00000d700e812 */ /* 0x000fc600078ec0ff */
[----:B------:R0:W-:Y:S04]  /*17c2c0*/  STL [R1+0x100], R10 ;  /* 0x0001000a01007387 */ /* 0x0001e80000100800 */
[----:B------:R1:W-:Y:S04]  /*17c2d0*/  STL [R1+0x104], R0 ;  /* 0x0001040001007387 */ /* 0x0003e80000100800 */
[----:B------:R3:W5:Y:S01]  /*17c2e0*/  LDL.LU.64 R4, [R1+0x1f0] ;  /* 0x0001f00001047983 */ /* 0x0007620000300a00 */
[----:B0-----:R-:W-:-:S03]  /*17c2f0*/  VIADD R10, R10, 0xffffffff ;  /* 0xffffffff0a0a7836 */ /* 0x001fc60000000000 */
[----:B------:R3:W5:Y:S02]  /*17c300*/  LDL.LU R2, [R1+0x1ec] ;  /* 0x0001ec0001027983 */ /* 0x0007640000300800 */
[----:B------:R-:W-:Y:S01]  /*17c310*/  ISETP.GT.U32.AND P3, PT, R10, 0x7feffffe, PT ;  /* 0x7feffffe0a00780c */ /* 0x000fe20003f64070 */
[----:B------:R-:W-:Y:S02]  /*17c320*/  VIADD R10, R0, 0xffffffff ;  /* 0xffffffff000a7836 */ /* 0x000fe40000000000 */
[----:B-1----:R3:W5:Y:S01]  /*17c330*/  LDL.LU R0, [R1+0x1e8] ;  /* 0x0001e80001007983 */ /* 0x0027620000300800 */
[----:B------:R-:W-:Y:S02]  /*17c340*/  BSSY.RECONVERGENT B0, `(.L_x_7425) ;  /* 0x0000046000007945 */ /* 0x000fe40003800200 */
[----:B------:R-:W-:Y:S02]  /*17c350*/  ISETP.GT.U32.OR P3, PT, R10, 0x7feffffe, P3 ;  /* 0x7feffffe0a00780c */ /* 0x000fe40001f64470 */
[----:B------:R-:W0:Y:S05]  /*17c360*/  BMOV.32.CLEAR R10, B0 ;  /* 0x00000000000a7355 */ /* 0x000e2a0000100000 */
[----:B0-----:R3:W-:Y:S01]  /*17c370*/  STL [R1+0x11c], R10 ;  /* 0x00011c0a01007387 */ /* 0x0017e20000100800 */
[----:B--2---:R3:W-:Y:S05]  /*17c380*/  BMOV.32 B0, R11 ;  /* 0x0000000b00007356 */ /* 0x0047ea0000000000 */
[----:B------:R-:W-:Y:S05]  /*17c390*/  @P3 BRA `(.L_x_7426) ;  /* 0x00000000008c3947 */ /* 0x000fea0003800000 */
[----:B-----5:R0:W-:Y:S04]  /*17c3a0*/  STL [R1+0x1e8], R0 ;  /* 0x0001e80001007387 */ /* 0x0201e80000100800 */
[----:B0-----:R-:W2:Y:S01]  /*17c3b0*/  LDL.LU R0, [R1+0x120] ;  /* 0x0001200001007983 */ /* 0x001ea20000300800 */
[----:B---3--:R-:W-:Y:S01]  /*17c3c0*/  LOP3.LUT R10, R219, 0x7ff00000, RZ, 0xc0, !PT ;  /* 0x7ff00000db0a7812 */ /* 0x008fe200078ec0ff */
[----:B------:R-:W-:Y:S02]  /*17c3d0*/  IMAD.MOV.U32 R13, RZ, RZ, 0x1ca00000 ;  /* 0x1ca00000ff0d7424 */ /* 0x000fe400078e00ff */
[----:B------:R-:W-:Y:S01]  /*17c3e0*/  IMAD.MOV.U32 R12, RZ, RZ, RZ ;  /* 0x000000ffff0c7224 */ /* 0x000fe200078e00ff */
[CC--:B--2---:R-:W-:Y:S02]  /*17c3f0*/  VIADDMNMX R11, R0.reuse, -R10.reuse, 0xb9600000, !PT ;  /* 0xb9600000000b7446 */ /* 0x0c4fe4000780090a */
[----:B------:R-:W-:-:S02]  /*17c400*/  ISETP.GE.U32.AND P3, PT, R0, R10, PT ;  /* 0x0000000a0000720c */ /* 0x000fc40003f66070 */
[----:B------:R0:W5:Y:S01]  /*17c410*/  LDL.LU R0, [R1+0x1e8] ;  /* 0x0001e80001007983 */ /* 0x0001620000300800 */
[----:B------:R-:W-:Y:S02]  /*17c420*/  VIMNMX R11, PT, PT, R11, 0x46a00000, PT ;  /* 0x46a000000b0b7848 */ /* 0x000fe40003fe0100 */
[----:B------:R-:W-:-:S05]  /*17c430*/  SEL R10, R13, 0x63400000, !P3 ;  /* 0x634000000d0a7807 */ /* 0x000fca0005800000 */
[----:B------:R-:W-:-:S04]  /*17c440*/  IMAD.IADD R11, R11, 0x1, -R10 ;  /* 0x000000010b0b7824 */ /* 0x000fc800078e0a0a */
[----:B------:R-:W-:Y:S01]  /*17c450*/  VIADD R13, R11, 0x7fe00000 ;  /* 0x7fe000000b0d7836 */ /* 0x000fe20000000000 */
[----:B------:R1:W-:Y:S05]  /*17c460*/  STL [R1+0x100], R11 ;  /* 0x0001000b01007387 */ /* 0x0003ea0000100800 */
[----:B-1----:R-:W-:-:S10]  /*17c470*/  DMUL R10, R234, R12 ;  /* 0x0000000cea0a7228 */ /* 0x002fd40000000000 */
[----:B------:R-:W-:-:S13]  /*17c480*/  FSETP.GTU.AND P3, PT, |R11|, 1.469367938527859385e-39, PT ;  /* 0x001000000b00780b */ /* 0x000fda0003f6c200 */
[----:B0-----:R-:W-:Y:S05]  /*17c490*/  @P3 BRA `(.L_x_7427) ;  /* 0x0000000000b43947 */ /* 0x001fea0003800000 */
[----:B------:R-:W-:-:S06]  /*17c4a0*/  DFMA R214, R234, -R214, R220 ;  /* 0x800000d6ead6722b */ /* 0x000fcc00000000dc */
[----:B------:R-:W-:-:S04]  /*17c4b0*/  IMAD.MOV.U32 R214, RZ, RZ, RZ ;  /* 0x000000ffffd67224 */ /* 0x000fc800078e00ff */
[C---:B------:R-:W-:Y:S02]  /*17c4c0*/  FSETP.NEU.AND P3, PT, R215.reuse, RZ, PT ;  /* 0x000000ffd700720b */ /* 0x040fe40003f6d000 */
[----:B------:R-:W-:-:S04]  /*17c4d0*/  LOP3.LUT R218, R215, 0x80000000, R219, 0x48, !PT ;  /* 0x80000000d7da7812 */ /* 0x000fc800078e48db */
[----:B------:R-:W-:-:S07]  /*17c4e0*/  LOP3.LUT R215, R218, R13, RZ, 0xfc, !PT ;  /* 0x0000000ddad77212 */ /* 0x000fce00078efcff */
[----:B------:R-:W-:Y:S05]  /*17c4f0*/  @!P3 BRA `(.L_x_7427) ;  /* 0x00000000009cb947 */ /* 0x000fea0003800000 */
[----:B------:R-:W2:Y:S01]  /*17c500*/  LDL.LU R221, [R1+0x100] ;  /* 0x0001000001dd7983 */ /* 0x000ea20000300800 */
[----:B------:R-:W-:Y:S01]  /*17c510*/  IMAD.MOV.U32 R12, RZ, RZ, RZ ;  /* 0x000000ffff0c7224 */ /* 0x000fe200078e00ff */
[----:B------:R-:W-:-:S10]  /*17c520*/  DMUL.RP R214, R234, R214 ;  /* 0x000000d6ead67228 */ /* 0x000fd40000008000 */
[----:B------:R-:W-:Y:S01]  /*17c530*/  LOP3.LUT R218, R215, R218, RZ, 0x3c, !PT ;  /* 0x000000dad7da7212 */ /* 0x000fe200078e3cff */
[----:B--2---:R-:W-:-:S06]  /*17c540*/  IMAD.MOV R13, RZ, RZ, -R221 ;  /* 0x000000ffff0d7224 */ /* 0x004fcc00078e0add */
[----:B------:R-:W-:-:S06]  /*17c550*/  DFMA R12, R10, -R12, R234 ;  /* 0x8000000c0a0c722b */ /* 0x000fcc00000000ea */
[----:B------:R-:W-:-:S04]  /*17c560*/  IADD3 R12, PT, PT, -R221, -0x43300000, RZ ;  /* 0xbcd00000dd0c7810 */ /* 0x000fc80007ffe1ff */
[----:B------:R-:W-:-:S04]  /*17c570*/  FSETP.NEU.AND P3, PT, |R13|, R12, PT ;  /* 0x0000000c0d00720b */ /* 0x000fc80003f6d200 */
[----:B------:R-:W-:Y:S02]  /*17c580*/  FSEL R214, R214, R10, !P3 ;  /* 0x0000000ad6d67208 */ /* 0x000fe40005800000 */
[----:B------:R-:W-:-:S05]  /*17c590*/  FSEL R10, R218, R11, !P3 ;  /* 0x0000000bda0a7208 */ /* 0x000fca0005800000 */
[----:B------:R-:W-:Y:S02]  /*17c5a0*/  IMAD.MOV.U32 R11, RZ, RZ, R10 ;  /* 0x000000ffff0b7224 */ /* 0x000fe400078e000a */
[----:B------:R-:W-:Y:S01]  /*17c5b0*/  IMAD.MOV.U32 R10, RZ, RZ, R214 ;  /* 0x000000ffff0a7224 */ /* 0x000fe200078e00d6 */
[----:B------:R-:W-:Y:S06]  /*17c5c0*/  BRA `(.L_x_7427) ;  /* 0x0000000000687947 */ /* 0x000fec0003800000 */
.L_x_7426:
[----:B------:R-:W-:-:S14]  /*17c5d0*/  DSETP.NAN.AND P3, PT, R12, R12, PT ;  /* 0x0000000c0c00722a */ /* 0x000fdc0003f68000 */
[----:B------:R-:W-:Y:S05]  /*17c5e0*/  @P3 BRA `(.L_x_7428) ;  /* 0x0000000000543947 */ /* 0x000fea0003800000 */
[----:B------:R-:W-:-:S14]  /*17c5f0*/  DSETP.NAN.AND P3, PT, R218, R218, PT ;  /* 0x000000dada00722a */ /* 0x000fdc0003f68000 */
[----:B------:R-:W-:Y:S05]  /*17c600*/  @P3 BRA `(.L_x_7429) ;  /* 0x00000000003c3947 */ /* 0x000fea0003800000 */
[----:B------:R-:W2:Y:S04]  /*17c610*/  LDL R215, [R1+0x100] ;  /* 0x0001000001d77983 */ /* 0x000ea80000100800 */
[----:B------:R-:W2:Y:S01]  /*17c620*/  LDL R214, [R1+0x104] ;  /* 0x0001040001d67983 */ /* 0x000ea20000100800 */
[----:B---3--:R-:W-:Y:S02]  /*17c630*/  IMAD.MOV.U32 R10, RZ, RZ, 0x0 ;  /* 0x00000000ff0a7424 */ /* 0x008fe400078e00ff */
[----:B------:R-:W-:Y:S01]  /*17c640*/  IMAD.MOV.U32 R11, RZ, RZ, -0x80000 ;  /* 0xfff80000ff0b7424 */ /* 0x000fe200078e00ff */
[----:B--2---:R-:W-:-:S13]  /*17c650*/  ISETP.NE.AND P3, PT, R215, R214, PT ;  /* 0x000000d6d700720c */ /* 0x004fda0003f65270 */
[----:B------:R-:W-:Y:S05]  /*17c660*/  @!P3 BRA `(.L_x_7427) ;  /* 0x000000000040b947 */ /* 0x000fea0003800000 */
[----:B------:R-:W-:Y:S02]  /*17c670*/  ISETP.NE.AND P3, PT, R215, 0x7ff00000, PT ;  /* 0x7ff00000d700780c */ /* 0x000fe40003f65270 */
[----:B------:R-:W-:Y:S02]  /*17c680*/  LOP3.LUT R10, R13, 0x80000000, R219, 0x48, !PT ;  /* 0x800000000d0a7812 */ /* 0x000fe400078e48db */
[----:B------:R-:W-:-:S13]  /*17c690*/  ISETP.EQ.OR P3, PT, R214, RZ, !P3 ;  /* 0x000000ffd600720c */ /* 0x000fda0005f62670 */
[----:B------:R-:W-:Y:S01]  /*17c6a0*/  @P3 LOP3.LUT R12, R10, 0x7ff00000, RZ, 0xfc, !PT ;  /* 0x7ff000000a0c3812 */ /* 0x000fe200078efcff */
[----:B------:R-:W-:Y:S02]  /*17c6b0*/  @!P3 IMAD.MOV.U32 R11, RZ, RZ, R10 ;  /* 0x000000ffff0bb224 */ /* 0x000fe400078e000a */
[----:B------:R-:W-:Y:S02]  /*17c6c0*/  @!P3 IMAD.MOV.U32 R10, RZ, RZ, RZ ;  /* 0x000000ffff0ab224 */ /* 0x000fe400078e00ff */
[----:B------:R-:W-:Y:S02]  /*17c6d0*/  @P3 IMAD.MOV.U32 R10, RZ, RZ, RZ ;  /* 0x000000ffff0a3224 */ /* 0x000fe400078e00ff */
[----:B------:R-:W-:Y:S01]  /*17c6e0*/  @P3 IMAD.MOV.U32 R11, RZ, RZ, R12 ;  /* 0x000000ffff0b3224 */ /* 0x000fe200078e000c */
[----:B------:R-:W-:Y:S06]  /*17c6f0*/  BRA `(.L_x_7427) ;  /* 0x00000000001c7947 */ /* 0x000fec0003800000 */
.L_x_7429:
[----:B---3--:R-:W-:-:S05]  /*17c700*/  LOP3.LUT R10, R219, 0x80000, RZ, 0xfc, !PT ;  /* 0x00080000db0a7812 */ /* 0x008fca00078efcff */
[----:B------:R-:W-:Y:S02]  /*17c710*/  IMAD.MOV.U32 R11, RZ, RZ, R10 ;  /* 0x000000ffff0b7224 */ /* 0x000fe400078e000a */
[----:B------:R-:W-:Y:S01]  /*17c720*/  IMAD.MOV.U32 R10, RZ, RZ, R218 ;  /* 0x000000ffff0a7224 */ /* 0x000fe200078e00da */
[----:B------:R-:W-:Y:S06]  /*17c730*/  BRA `(.L_x_7427) ;  /* 0x00000000000c7947 */ /* 0x000fec0003800000 */
.L_x_7428:
[----:B---3--:R-:W-:-:S05]  /*17c740*/  LOP3.LUT R10, R13, 0x80000, RZ, 0xfc, !PT ;  /* 0x000800000d0a7812 */ /* 0x008fca00078efcff */
[----:B------:R-:W-:Y:S02]  /*17c750*/  IMAD.MOV.U32 R11, RZ, RZ, R10 ;  /* 0x000000ffff0b7224 */ /* 0x000fe400078e000a */
[----:B------:R-:W-:-:S07]  /*17c760*/  IMAD.MOV.U32 R10, RZ, RZ, R12 ;  /* 0x000000ffff0a7224 */ /* 0x000fce00078e000c */
.L_x_7427:
[----:B------:R-:W2:Y:S01]  /*17c770*/  LDL.LU R13, [R1+0x11c] ;  /* 0x00011c00010d7983 */ /* 0x000ea20000300800 */
[----:B------:R-:W0:Y:S05]  /*17c780*/  BMOV.32.CLEAR R12, B11 ;  /* 0x000000000b0c7355 */ /* 0x000e2a0000100000 */
[----:B0-2---:R1:W-:Y:S05]  /*17c790*/  BMOV.32 B11, R13 ;  /* 0x0000000d0b007356 */ /* 0x0053ea0000000000 */
[----:B------:R-:W-:Y:S05]  /*17c7a0*/  BSYNC.RECONVERGENT B11 ;  /* 0x00000000000b7941 */ /* 0x000fea0003800200 */
.L_x_7425:
[----:B------:R0:W-:Y:S05]  /*17c7b0*/  BMOV.32 B11, R12 ;  /* 0x0000000c0b007356 */ /* 0x0001ea0000000000 */
[----:B-1----:R-:W-:Y:S02]  /*17c7c0*/  IMAD.MOV.U32 R13, RZ, RZ, 0x0 ;  /* 0x00000000ff0d7424 */ /* 0x002fe400078e00ff */
[----:B0-----:R-:W-:-:S04]  /*17c7d0*/  IMAD.MOV.U32 R12, RZ, RZ, R9 ;  /* 0x000000ffff0c7224 */ /* 0x001fc800078e0009 */
[----:B-----5:R-:W-:Y:S05]  /*17c7e0*/  RET.REL.NODEC R12 `(_Z4LAMPPcPiS0_S0_S0_S0_S0_S0_S0_S0_S0_S0_S0_S0_S0_S0_S0_S0_PdS0_S1_S1_S0_) ;  /* 0xffffe8380c047950 */ /* 0x020fea0003c3ffff */
.L_x_7430:
[----:B------:R-:W-:-:S00]  /*17c7f0*/  BRA `(.L_x_7430) ;  /* 0xfffffffc00fc7947 */ /* 0x000fc0000383ffff */
[----:B------:R-:W-:-:S00]  /*17c800*/  NOP ;  /* 0x0000000000007918 */ /* 0x000fc00000000000 */
[----:B------:R-:W-:-:S00]  /*17c810*/  NOP ;  /* 0x0000000000007918 */ /* 0x000fc00000000000 */
[----:B------:R-:W-:-:S00]  /*17c820*/  NOP ;  /* 0x0000000000007918 */ /* 0x000fc00000000000 */
[----:B------:R-:W-:-:S00]  /*17c830*/  NOP ;  /* 0x0000000000007918 */ /* 0x000fc00000000000 */
[----:B------:R-:W-:-:S00]  /*17c840*/  NOP ;  /* 0x0000000000007918 */ /* 0x000fc00000000000 */
[----:B------:R-:W-:-:S00]  /*17c850*/  NOP ;  /* 0x0000000000007918 */ /* 0x000fc00000000000 */
[----:B------:R-:W-:-:S00]  /*17c860*/  NOP ;  /* 0x0000000000007918 */ /* 0x000fc00000000000 */
[----:B------:R-:W-:-:S00]  /*17c870*/  NOP ;  /* 0x0000000000007918 */ /* 0x000fc00000000000 */
.L_x_7445:


//--------------------- .text._Z8next_onePiS_iiii --------------------------
	.section	.text._Z8next_onePiS_iiii,"ax",@progbits
	.align	128
        .global         _Z8next_onePiS_iiii
        .type           _Z8next_onePiS_iiii,@function
        .size           _Z8next_onePiS_iiii,(.L_x_7447 - _Z8next_onePiS_iiii)
        .other          _Z8next_onePiS_iiii,@"STO_CUDA_ENTRY STV_DEFAULT"
_Z8next_onePiS_iiii:
.text._Z8next_onePiS_iiii:
[----:B------:R-:W-:Y:S01]  /*0000*/  LDC R1, c[0x0][0x37c] ;  /* 0x0000df00ff017b82 */ /* 0x000fe20000000800 */
[----:B------:R-:W0:Y:S01]  /*0010*/  S2R R3, SR_CTAID.X ;  /* 0x0000000000037919 */ /* 0x000e220000002500 */
[----:B------:R-:W0:Y:S01]  /*0020*/  LDCU UR4, c[0x0][0x360] ;  /* 0x00006c00ff0477ac */ /* 0x000e220008000800 */
[----:B------:R-:W-:Y:S01]  /*0030*/  BSSY.RECONVERGENT B0, `(.L_x_7431) ;  /* 0x000005d000007945 */ /* 0x000fe20003800200 */
[----:B------:R-:W0:Y:S01]  /*0040*/  S2R R0, SR_TID.X ;  /* 0x0000000000007919 */ /* 0x000e220000002100 */
[----:B------:R-:W1:Y:S01]  /*0050*/  LDCU.64 UR6, c[0x0][0x390] ;  /* 0x00007200ff0677ac */ /* 0x000e620008000a00 */
[----:B------:R-:W2:Y:S01]  /*0060*/  LDCU UR5, c[0x0][0x39c] ;  /* 0x00007380ff0577ac */ /* 0x000ea20008000800 */
[----:B------:R-:W3:Y:S01]  /*0070*/  LDCU UR8, c[0x0][0x398] ;  /* 0x00007300ff0877ac */ /* 0x000ee20008000800 */
[----:B0-----:R-:W-:-:S04]  /*0080*/  IMAD R3, R3, UR4, R0 ;  /* 0x0000000403037c24 */ /* 0x001fc8000f8e0200 */
[----:B-1----:R-:W-:-:S05]  /*0090*/  VIADD R0, R3, UR6 ;  /* 0x0000000603007c36 */ /* 0x002fca0008000000 */
[----:B------:R-:W-:-:S13]  /*00a0*/  ISETP.GE.AND P0, PT, R0, UR7, PT ;  /* 0x0000000700007c0c */ /* 0x000fda000bf06270 */
[----:B--23--:R-:W-:Y:S05]  /*00b0*/  @P0 BRA `(.L_x_7432) ;  /* 0x0000000400500947 */ /* 0x00cfea0003800000 */
[----:B------:R-:W0:Y:S01]  /*00c0*/  LDC R2, c[0x0][0x370] ;  /* 0x0000dc00ff027b82 */ /* 0x000e220000000800 */
[----:B------:R-:W-:-:S07]  /*00d0*/  IMAD.MOV.U32 R4, RZ, RZ, R0 ;  /* 0x000000ffff047224 */ /* 0x000fce00078e0000 */
[----:B------:R-:W1:Y:S08]  /*00e0*/  LDC R5, c[0x0][0x39c] ;  /* 0x0000e700ff057b82 */ /* 0x000e700000000800 */
[----:B------:R-:W2:Y:S01]  /*00f0*/  LDC.64 R14, c[0x0][0x358] ;  /* 0x0000d600ff0e7b82 */ /* 0x000ea20000000a00 */
[----:B0-----:R-:W-:Y:S02]  /*0100*/  IMAD R0, R2, UR4, RZ ;  /* 0x0000000402007c24 */ /* 0x001fe4000f8e02ff */
[----:B-1----:R-:W-:-:S07]  /*0110*/  VIADD R2, R5, 0xffffffff ;  /* 0xffffffff05027836 */ /* 0x002fce0000000000 */
.L_x_7440:
[----:B------:R-:W0:Y:S01]  /*0120*/  LDC.64 R6, c[0x0][0x398] ;  /* 0x0000e600ff067b82 */ /* 0x000e220000000a00 */
[----:B--2---:R-:W-:Y:S01]  /*0130*/  R2UR UR10, R14 ;  /* 0x000000000e0a72ca */ /* 0x004fe200000e0000 */
[----:B------:R-:W-:Y:S01]  /*0140*/  IMAD.SHL.U32 R5, R4, 0x4, RZ ;  /* 0x0000000404057824 */ /* 0x000fe200078e00ff */
[C---:B------:R-:W-:Y:S02]  /*0150*/  R2UR UR11, R15.reuse ;  /* 0x000000000f0b72ca */ /* 0x040fe400000e0000 */
[C---:B------:R-:W-:Y:S02]  /*0160*/  R2UR UR12, R14.reuse ;  /* 0x000000000e0c72ca */ /* 0x040fe400000e0000 */
[C---:B------:R-:W-:Y:S01]  /*0170*/  R2UR UR13, R15.reuse ;  /* 0x000000000f0d72ca */ /* 0x040fe200000e0000 */
[----:B------:R-:W1:Y:S01]  /*0180*/  LDC.64 R10, c[0x0][0x380] ;  /* 0x0000e000ff0a7b82 */ /* 0x000e620000000a00 */
[----:B------:R-:W-:Y:S02]  /*0190*/  R2UR UR6, R14 ;  /* 0x000000000e0672ca */ /* 0x000fe400000e0000 */
[----:B------:R-:W-:Y:S01]  /*01a0*/  R2UR UR7, R15 ;  /* 0x000000000f0772ca */ /* 0x000fe200000e0000 */
[----:B0-----:R-:W-:-:S05]  /*01b0*/  IMAD.IADD R8, R3, 0x1, R6 ;  /* 0x0000000103087824 */ /* 0x001fca00078e0206 */
[----:B------:R-:W-:Y:S01]  /*01c0*/  ISETP.GE.AND P0, PT, R8, R7, PT ;  /* 0x000000070800720c */ /* 0x000fe20003f06270 */
[----:B-1----:R-:W-:-:S03]  /*01d0*/  IMAD.WIDE R4, R5, 0x4, R10 ;  /* 0x0000000405047825 */ /* 0x002fc600078e020a */
[----:B------:R-:W-:Y:S02]  /*01e0*/  SEL R8, R8, R2, !P0 ;  /* 0x0000000208087207 */ /* 0x000fe40004000000 */
[----:B------:R-:W2:Y:S03]  /*01f0*/  LDG.E R12, desc[UR12][R4.64+0x4] ;  /* 0x0000040c040c7981 */ /* 0x000ea6000c1e1900 */
[----:B------:R-:W-:-:S04]  /*0200*/  IMAD.SHL.U32 R9, R8, 0x4, RZ ;  /* 0x0000000408097824 */ /* 0x000fc800078e00ff */
[----:B------:R-:W-:Y:S02]  /*0210*/  IMAD.WIDE R10, R9, 0x4, R10 ;  /* 0x00000004090a7825 */ /* 0x000fe400078e020a */
[----:B------:R-:W2:Y:S04]  /*0220*/  LDG.E R9, desc[UR10][R4.64] ;  /* 0x0000000a04097981 */ /* 0x000ea8000c1e1900 */
[----:B------:R-:W3:Y:S01]  /*0230*/  LDG.E R10, desc[UR6][R10.64] ;  /* 0x000000060a0a7981 */ /* 0x000ee2000c1e1900 */
[----:B------:R-:W-:Y:S01]  /*0240*/  BSSY.RECONVERGENT B1, `(.L_x_7433) ;  /* 0x0000036000017945 */ /* 0x000fe20003800200 */
[----:B--2---:R-:W-:-:S05]  /*0250*/  IMAD.IADD R9, R9, 0x1, R12 ;  /* 0x0000000109097824 */ /* 0x004fca00078e020c */
[----:B---3--:R-:W-:-:S13]  /*0260*/  ISETP.GE.AND P0, PT, R10, R9, PT ;  /* 0x000000090a00720c */ /* 0x008fda0003f06270 */
[----:B------:R-:W-:Y:S05]  /*0270*/  @P0 BRA `(.L_x_7434) ;  /* 0x0000000000600947 */ /* 0x000fea0003800000 */
[----:B------:R-:W0:Y:S01]  /*0280*/  LDC.64 R10, c[0x0][0x380] ;  /* 0x0000e000ff0a7b82 */ /* 0x000e220000000a00 */
[----:B------:R-:W-:Y:S01]  /*0290*/  BSSY.RECONVERGENT B2, `(.L_x_7435) ;  /* 0x000000d000027945 */ /* 0x000fe20003800200 */
[----:B------:R-:W-:-:S07]  /*02a0*/  VIADDMNMX R7, R8, 0x1, R7, !PT ;  /* 0x0000000108077846 */ /* 0x000fce0007800107 */
.L_x_7437:
[----:B------:R-:W-:Y:S01]  /*02b0*/  R2UR UR6, R14 ;  /* 0x000000000e0672ca */ /* 0x000fe200000e0000 */
[----:B------:R-:W-:Y:S01]  /*02c0*/  IMAD.SHL.U32 R5, R8, 0x4, RZ ;  /* 0x0000000408057824 */ /* 0x000fe200078e00ff */
[----:B------:R-:W-:-:S03]  /*02d0*/  R2UR UR7, R15 ;  /* 0x000000000f0772ca */ /* 0x000fc600000e0000 */
[----:B0-----:R-:W-:-:S10]  /*02e0*/  IMAD.WIDE R4, R5, 0x4, R10 ;  /* 0x0000000405047825 */ /* 0x001fd400078e020a */
[----:B------:R-:W2:Y:S02]  /*02f0*/  LDG.E R4, desc[UR6][R4.64] ;  /* 0x0000000604047981 */ /* 0x000ea4000c1e1900 */
[----:B--2---:R-:W-:-:S13]  /*0300*/  ISETP.GE.AND P0, PT, R4, R9, PT ;  /* 0x000000090400720c */ /* 0x004fda0003f06270 */
[----:B------:R-:W-:Y:S05]  /*0310*/  @P0 BRA `(.L_x_7436) ;  /* 0x0000000000100947 */ /* 0x000fea0003800000 */
[----:B------:R-:W-:-:S05]  /*0320*/  VIADD R8, R8, 0x1 ;  /* 0x0000000108087836 */ /* 0x000fca0000000000 */
[----:B------:R-:W-:-:S13]  /*0330*/  ISETP.GE.AND P0, PT, R8, UR5, PT ;  /* 0x0000000508007c0c */ /* 0x000fda000bf06270 */
[----:B------:R-:W-:Y:S05]  /*0340*/  @!P0 BRA `(.L_x_7437) ;  /* 0xfffffffc00d88947 */ /* 0x000fea000383ffff */
[----:B------:R-:W-:-:S07]  /*0350*/  IMAD.MOV.U32 R8, RZ, RZ, R7 ;  /* 0x000000ffff087224 */ /* 0x000fce00078e0007 */
.L_x_7436:
[----:B------:R-:W-:Y:S05]  /*0360*/  BSYNC.RECONVERGENT B2 ;  /* 0x0000000000027941 */ /* 0x000fea0003800200 */
.L_x_7435:
[----:B------:R-:W0:Y:S01]  /*0370*/  LDC.64 R4, c[0x0][0x388] ;  /* 0x0000e200ff047b82 */ /* 0x000e220000000a00 */
[----:B------:R-:W1:Y:S01]  /*0380*/  LDCU UR6, c[0x0][0x39c] ;  /* 0x00007380ff0677ac */ /* 0x000e620008000800 */
[----:B------:R-:W-:Y:S02]  /*0390*/  R2UR UR10, R14 ;  /* 0x000000000e0a72ca */ /* 0x000fe400000e0000 */
[----:B------:R-:W-:Y:S02]  /*03a0*/  R2UR UR11, R15 ;  /* 0x000000000f0b72ca */ /* 0x000fe400000e0000 */
[----:B-1----:R-:W-:-:S04]  /*03b0*/  ISETP.NE.AND P0, PT, R8, UR6, PT ;  /* 0x0000000608007c0c */ /* 0x002fc8000bf05270 */
[----:B------:R-:W-:Y:S01]  /*03c0*/  SEL R7, R8, 0xffffffff, P0 ;  /* 0xffffffff08077807 */ /* 0x000fe20000000000 */
[----:B0-----:R-:W-:-:S06]  /*03d0*/  IMAD.WIDE R4, R3, 0x4, R4 ;  /* 0x0000000403047825 */ /* 0x001fcc00078e0204 */
[----:B------:R0:W-:Y:S01]  /*03e0*/  STG.E desc[UR10][R4.64], R7 ;  /* 0x0000000704007986 */ /* 0x0001e2000c10190a */
[----:B------:R-:W-:Y:S05]  /*03f0*/  BRA `(.L_x_7438) ;  /* 0x0000000000687947 */ /* 0x000fea0003800000 */
.L_x_7434:
[----:B------:R-:W-:-:S13]  /*0400*/  ISETP.GE.AND P0, PT, R8, R6, PT ;  /* 0x000000060800720c */ /* 0x000fda0003f06270 */
[----:B------:R-:W-:Y:S05]  /*0410*/  @!P0 BRA `(.L_x_7438) ;  /* 0x0000000000608947 */ /* 0x000fea0003800000 */
[----:B------:R-:W0:Y:S08]  /*0420*/  LDC.64 R10, c[0x0][0x388] ;  /* 0x0000e200ff0a7b82 */ /* 0x000e300000000a00 */
[----:B------:R-:W1:Y:S01]  /*0430*/  LDC.64 R6, c[0x0][0x380] ;  /* 0x0000e000ff067b82 */ /* 0x000e620000000a00 */
[----:B0-----:R-:W-:-:S07]  /*0440*/  IMAD.WIDE R10, R3, 0x4, R10 ;  /* 0x00000004030a7825 */ /* 0x001fce00078e020a */
.L_x_7439:
[----:B------:R-:W-:Y:S01]  /*0450*/  R2UR UR10, R14 ;  /* 0x000000000e0a72ca */ /* 0x000fe200000e0000 */
[----:B------:R-:W-:Y:S01]  /*0460*/  IMAD.SHL.U32 R13, R8, 0x4, RZ ;  /* 0x00000004080d7824 */ /* 0x000fe200078e00ff */
[----:B------:R-:W-:Y:S02]  /*0470*/  R2UR UR11, R15 ;  /* 0x000000000f0b72ca */ /* 0x000fe400000e0000 */
[C---:B------:R-:W-:Y:S01]  /*0480*/  R2UR UR12, R14.reuse ;  /* 0x000000000e0c72ca */ /* 0x040fe200000e0000 */
[----:B-1----:R-:W-:Y:S01]  /*0490*/  IMAD.WIDE R12, R13, 0x4, R6 ;  /* 0x000000040d0c7825 */ /* 0x002fe200078e0206 */
[C---:B------:R-:W-:Y:S02]  /*04a0*/  R2UR UR13, R15.reuse ;  /* 0x000000000f0d72ca */ /* 0x040fe400000e0000 */
[----:B------:R-:W-:Y:S02]  /*04b0*/  R2UR UR6, R14 ;  /* 0x000000000e0672ca */ /* 0x000fe400000e0000 */
[----:B------:R-:W-:-:S05]  /*04c0*/  R2UR UR7, R15 ;  /* 0x000000000f0772ca */ /* 0x000fca00000e0000 */
[----:B------:R-:W2:Y:S04]  /*04d0*/  LDG.E R9, desc[UR10][R4.64] ;  /* 0x0000000a04097981 */ /* 0x000ea8000c1e1900 */
[----:B------:R-:W2:Y:S04]  /*04e0*/  LDG.E R16, desc[UR12][R4.64+0x4] ;  /* 0x0000040c04107981 */ /* 0x000ea8000c1e1900 */
[----:B------:R-:W3:Y:S01]  /*04f0*/  LDG.E R12, desc[UR6][R12.64] ;  /* 0x000000060c0c7981 */ /* 0x000ee2000c1e1900 */
[----:B--2---:R-:W-:-:S05]  /*0500*/  IMAD.IADD R9, R9, 0x1, R16 ;  /* 0x0000000109097824 */ /* 0x004fca00078e0210 */
[----:B---3--:R-:W-:-:S13]  /*0510*/  ISETP.GE.AND P0, PT, R12, R9, PT ;  /* 0x000000090c00720c */ /* 0x008fda0003f06270 */
[----:B------:R-:W-:Y:S05]  /*0520*/  @!P0 BRA `(.L_x_7438) ;  /* 0x00000000001c8947 */ /* 0x000fea0003800000 */
[----:B------:R-:W-:Y:S01]  /*0530*/  R2UR UR6, R14 ;  /* 0x000000000e0672ca */ /* 0x000fe200000e0000 */
[C---:B------:R-:W-:Y:S01]  /*0540*/  VIADD R9, R8.reuse, 0xffffffff ;  /* 0xffffffff08097836 */ /* 0x040fe20000000000 */
[----:B------:R-:W-:Y:S02]  /*0550*/  R2UR UR7, R15 ;  /* 0x000000000f0772ca */ /* 0x000fe400000e0000 */
[----:B------:R-:W-:-:S11]  /*0560*/  ISETP.GT.AND P0, PT, R8, UR8, PT ;  /* 0x0000000808007c0c */ /* 0x000fd6000bf04270 */
[----:B------:R0:W-:Y:S02]  /*0570*/  STG.E desc[UR6][R10.64], R8 ;  /* 0x000000080a007986 */ /* 0x0001e4000c101906 */
[----:B0-----:R-:W-:Y:S01]  /*0580*/  IMAD.MOV.U32 R8, RZ, RZ, R9 ;  /* 0x000000ffff087224 */ /* 0x001fe200078e0009 */
[----:B------:R-:W-:Y:S06]  /*0590*/  @P0 BRA `(.L_x_7439) ;  /* 0xfffffffc00ac0947 */ /* 0x000fec000383ffff */
.L_x_7438:
[----:B------:R-:W-:Y:S05]  /*05a0*/  BSYNC.RECONVERGENT B1 ;  /* 0x0000000000017941 */ /* 0x000fea0003800200 */
.L_x_7433:
[----:B------:R-:W0:Y:S01]  /*05b0*/  LDCU.64 UR6, c[0x0][0x390] ;  /* 0x00007200ff0677ac */ /* 0x000e220008000a00 */
[----:B------:R-:W-:-:S04]  /*05c0*/  IMAD.IADD R3, R0, 0x1, R3 ;  /* 0x0000000100037824 */ /* 0x000fc800078e0203 */
[----:B0-----:R-:W-:-:S05]  /*05d0*/  VIADD R4, R3, UR6 ;  /* 0x0000000603047c36 */ /* 0x001fca0008000000 */
[----:B------:R-:W-:-:S13]  /*05e0*/  ISETP.GE.AND P0, PT, R4, UR7, PT ;  /* 0x0000000704007c0c */ /* 0x000fda000bf06270 */
[----:B------:R-:W-:Y:S05]  /*05f0*/  @!P0 BRA `(.L_x_7440) ;  /* 0xfffffff800c88947 */ /* 0x000fea000383ffff */
.L_x_7432:
[----:B------:R-:W-:Y:S05]  /*0600*/  BSYNC.RECONVERGENT B0 ;  /* 0x0000000000007941 */ /* 0x000fea0003800200 */
.L_x_7431:
[----:B------:R-:W-:Y:S06]  /*0610*/  BAR.SYNC.DEFER_BLOCKING 0x0 ;  /* 0x0000000000007b1d */ /* 0x000fec0000010000 */
[----:B------:R-:W-:Y:S05]  /*0620*/  EXIT ;  /* 0x000000000000794d */ /* 0x000fea0003800000 */
.L_x_7441:
        /* <DEDUP_REMOVED lines=13> */
.L_x_7447:


//--------------------- .nv.shared.reserved.0     --------------------------
	.section	.nv.shared.reserved.0,"aw",@nobits
	.weak		__nv_reservedSMEM_offset_0_alias
	.size		__nv_reservedSMEM_offset_0_alias, 0, 64
	.other		__nv_reservedSMEM_offset_0_alias,@"STO_CUDA_RESERVED_SHARED STV_DEFAULT"
__nv_reservedSMEM_offset_0_alias:
	.zero		0
	.zero		64


//--------------------- .nv.constant0._Z4LAMPPcPiS0_S0_S0_S0_S0_S0_S0_S0_S0_S0_S0_S0_S0_S0_S0_S0_PdS0_S1_S1_S0_ --------------------------
	.section	.nv.constant0._Z4LAMPPcPiS0_S0_S0_S0_S0_S0_S0_S0_S0_S0_S0_S0_S0_S0_S0_S0_PdS0_S1_S1_S0_,"a",@progbits
	.sectionflags	@""
	.align	4
.nv.constant0._Z4LAMPPcPiS0_S0_S0_S0_S0_S0_S0_S0_S0_S0_S0_S0_S0_S0_S0_S0_PdS0_S1_S1_S0_:
	.zero		1080


//--------------------- .nv.constant0._Z8next_onePiS_iiii --------------------------
	.section	.nv.constant0._Z8next_onePiS_iiii,"a",@progbits
	.sectionflags	@""
	.align	4
.nv.constant0._Z8next_onePiS_iiii:
	.zero		928


//--------------------- SYMBOLS --------------------------

	.type		.nv.reservedSmem.offset0,@object
	.size		.nv.reservedSmem.offset0,0x4
